// Copyright (c) 2024, Tri Dao.
// Splitting the different head dimensions to different files to speed up compilation.
// This file is auto-generated. See "generate_kernels.py"
#include "namespace_config.h"
#include "flash_bwd_launch_template.h"

namespace FLASH_NAMESPACE {

template<>
void run_mha_bwd_<cutlass::bfloat16_t, 192, false>(Flash_bwd_params &params, cudaStream_t stream) {
    run_mha_bwd_hdim192<cutlass::bfloat16_t, false>(params, stream);
}

} // namespace FLASH_NAMESPACE

// ===== COMPILED SASS (sm_100a) =====

	.target	sm_100a

	.elftype	@"ET_EXEC"


//--------------------- .note.nv.tkinfo           --------------------------
	.section	.note.nv.tkinfo,"",@"SHT_NOTE"
	.sectionflags	@"SHF_NOTE_NV_TKINFO"
	.tkinfo
        /*0018*/ 	.word	0x00000002
        /*0030*/ 	.string	""
        /*0030*/ 	.string	"ptxas"
        /*0030*/ 	.string	"Cuda compilation tools, release 13.0, V13.0.88"
        /*0030*/ 	.string	"Build cuda_13.0.r13.0/compiler.36424714_0"
        /*0030*/ 	.string	"-arch sm_100a -m 64 "



//--------------------- .note.nv.cuinfo           --------------------------
	.section	.note.nv.cuinfo,"",@"SHT_NOTE"
	.sectionflags	@"SHF_NOTE_NV_CUINFO"
        /*0018*/ 	.short	0x0002
        /*001a*/ 	.short	0x0064
        /*001c*/ 	.short	0x0082
	.zero		2


//--------------------- .nv.info                  --------------------------
	.section	.nv.info,"",@"SHT_CUDA_INFO"
	.align	4


	//----- nvinfo : EIATTR_REGCOUNT
	.align		4
        /*0000*/ 	.byte	0x04, 0x2f
        /*0002*/ 	.short	(.L_12 - .L_11)
	.align		4
.L_11:
        /*0004*/ 	.word	index@(_ZN5flash25flash_bwd_dot_do_o_kernelILb1E23Flash_bwd_kernel_traitsILi192ELi64ELi64ELi8ELi4ELi2ELi2ELb0ELb0EN7cutlass10bfloat16_tE19Flash_kernel_traitsILi192ELi64ELi64ELi8ES3_EEEEvNS_16Flash_bwd_paramsE)
        /*0008*/ 	.word	0x00000042


	//----- nvinfo : EIATTR_FRAME_SIZE
	.align		4
.L_12:
        /*000c*/ 	.byte	0x04, 0x11
        /*000e*/ 	.short	(.L_14 - .L_13)
	.align		4
.L_13:
        /*0010*/ 	.word	index@(_ZN5flash25flash_bwd_dot_do_o_kernelILb1E23Flash_bwd_kernel_traitsILi192ELi64ELi64ELi8ELi4ELi2ELi2ELb0ELb0EN7cutlass10bfloat16_tE19Flash_kernel_traitsILi192ELi64ELi64ELi8ES3_EEEEvNS_16Flash_bwd_paramsE)
        /*0014*/ 	.word	0x00000000


	//----- nvinfo : EIATTR_REGCOUNT
	.align		4
.L_14:
        /*0018*/ 	.byte	0x04, 0x2f
        /*001a*/ 	.short	(.L_16 - .L_15)
	.align		4
.L_15:
        /*001c*/ 	.word	index@(_ZN5flash25flash_bwd_dot_do_o_kernelILb0E23Flash_bwd_kernel_traitsILi192ELi64ELi64ELi8ELi4ELi2ELi2ELb0ELb0EN7cutlass10bfloat16_tE19Flash_kernel_traitsILi192ELi64ELi64ELi8ES3_EEEEvNS_16Flash_bwd_paramsE)
        /*0020*/ 	.word	0x00000040


	//----- nvinfo : EIATTR_FRAME_SIZE
	.align		4
.L_16:
        /*0024*/ 	.byte	0x04, 0x11
        /*0026*/ 	.short	(.L_18 - .L_17)
	.align		4
.L_17:
        /*0028*/ 	.word	index@(_ZN5flash25flash_bwd_dot_do_o_kernelILb0E23Flash_bwd_kernel_traitsILi192ELi64ELi64ELi8ELi4ELi2ELi2ELb0ELb0EN7cutlass10bfloat16_tE19Flash_kernel_traitsILi192ELi64ELi64ELi8ES3_EEEEvNS_16Flash_bwd_paramsE)
        /*002c*/ 	.word	0x00000000


	//----- nvinfo : EIATTR_REGCOUNT
	.align		4
.L_18:
        /*0030*/ 	.byte	0x04, 0x2f
        /*0032*/ 	.short	(.L_20 - .L_19)
	.align		4
.L_19:
        /*0034*/ 	.word	index@(_ZN5flash44flash_bwd_dq_dk_dv_loop_seqk_parallel_kernelI23Flash_bwd_kernel_traitsILi192ELi64ELi64ELi8ELi4ELi2ELi2ELb0ELb0EN7cutlass10bfloat16_tE19Flash_kernel_traitsILi192ELi64ELi64ELi8ES3_EELb0ELb0ELb1ELb1ELb0ELb0ELb1EEEvNS_16Flash_bwd_paramsE)
        /*0038*/ 	.word	0x000000ff


	//----- nvinfo : EIATTR_FRAME_SIZE
	.align		4
.L_20:
        /*003c*/ 	.byte	0x04, 0x11
        /*003e*/ 	.short	(.L_22 - .L_21)
	.align		4
.L_21:
        /*0040*/ 	.word	index@(_ZN5flash44flash_bwd_dq_dk_dv_loop_seqk_parallel_kernelI23Flash_bwd_kernel_traitsILi192ELi64ELi64ELi8ELi4ELi2ELi2ELb0ELb0EN7cutlass10bfloat16_tE19Flash_kernel_traitsILi192ELi64ELi64ELi8ES3_EELb0ELb0ELb1ELb1ELb0ELb0ELb1EEEvNS_16Flash_bwd_paramsE)
        /*0044*/ 	.word	0x00000000


	//----- nvinfo : EIATTR_REGCOUNT
	.align		4
.L_22:
        /*0048*/ 	.byte	0x04, 0x2f
        /*004a*/ 	.short	(.L_24 - .L_23)
	.align		4
.L_23:
        /*004c*/ 	.word	index@(_ZN5flash44flash_bwd_dq_dk_dv_loop_seqk_parallel_kernelI23Flash_bwd_kernel_traitsILi192ELi64ELi64ELi8ELi4ELi2ELi2ELb0ELb0EN7cutlass10bfloat16_tE19Flash_kernel_traitsILi192ELi64ELi64ELi8ES3_EELb1ELb0ELb1ELb1ELb0ELb0ELb0EEEvNS_16Flash_bwd_paramsE)
        /*0050*/ 	.word	0x000000fe


	//----- nvinfo : EIATTR_FRAME_SIZE
	.align		4
.L_24:
        /*0054*/ 	.byte	0x04, 0x11
        /*0056*/ 	.short	(.L_26 - .L_25)
	.align		4
.L_25:
        /*0058*/ 	.word	index@(_ZN5flash44flash_bwd_dq_dk_dv_loop_seqk_parallel_kernelI23Flash_bwd_kernel_traitsILi192ELi64ELi64ELi8ELi4ELi2ELi2ELb0ELb0EN7cutlass10bfloat16_tE19Flash_kernel_traitsILi192ELi64ELi64ELi8ES3_EELb1ELb0ELb1ELb1ELb0ELb0ELb0EEEvNS_16Flash_bwd_paramsE)
        /*005c*/ 	.word	0x00000000


	//----- nvinfo : EIATTR_REGCOUNT
	.align		4
.L_26:
        /*0060*/ 	.byte	0x04, 0x2f
        /*0062*/ 	.short	(.L_28 - .L_27)
	.align		4
.L_27:
        /*0064*/ 	.word	index@(_ZN5flash44flash_bwd_dq_dk_dv_loop_seqk_parallel_kernelI23Flash_bwd_kernel_traitsILi192ELi64ELi64ELi8ELi4ELi2ELi2ELb0ELb0EN7cutlass10bfloat16_tE19Flash_kernel_traitsILi192ELi64ELi64ELi8ES3_EELb0ELb0ELb1ELb0ELb0ELb1ELb1EEEvNS_16Flash_bwd_paramsE)
        /*0068*/ 	.word	0x000000fe


	//----- nvinfo : EIATTR_FRAME_SIZE
	.align		4
.L_28:
        /*006c*/ 	.byte	0x04, 0x11
        /*006e*/ 	.short	(.L_30 - .L_29)
	.align		4
.L_29:
        /*0070*/ 	.word	index@(_ZN5flash44flash_bwd_dq_dk_dv_loop_seqk_parallel_kernelI23Flash_bwd_kernel_traitsILi192ELi64ELi64ELi8ELi4ELi2ELi2ELb0ELb0EN7cutlass10bfloat16_tE19Flash_kernel_traitsILi192ELi64ELi64ELi8ES3_EELb0ELb0ELb1ELb0ELb0ELb1ELb1EEEvNS_16Flash_bwd_paramsE)
        /*0074*/ 	.word	0x00000000


	//----- nvinfo : EIATTR_REGCOUNT
	.align		4
.L_30:
        /*0078*/ 	.byte	0x04, 0x2f
        /*007a*/ 	.short	(.L_32 - .L_31)
	.align		4
.L_31:
        /*007c*/ 	.word	index@(_ZN5flash44flash_bwd_dq_dk_dv_loop_seqk_parallel_kernelI23Flash_bwd_kernel_traitsILi192ELi64ELi64ELi8ELi4ELi2ELi2ELb0ELb0EN7cutlass10bfloat16_tE19Flash_kernel_traitsILi192ELi64ELi64ELi8ES3_EELb1ELb0ELb1ELb0ELb0ELb1ELb0EEEvNS_16Flash_bwd_paramsE)
        /*0080*/ 	.word	0x000000fe


	//----- nvinfo : EIATTR_FRAME_SIZE
	.align		4
.L_32:
        /*0084*/ 	.byte	0x04, 0x11
        /*0086*/ 	.short	(.L_34 - .L_33)
	.align		4
.L_33:
        /*0088*/ 	.word	index@(_ZN5flash44flash_bwd_dq_dk_dv_loop_seqk_parallel_kernelI23Flash_bwd_kernel_traitsILi192ELi64ELi64ELi8ELi4ELi2ELi2ELb0ELb0EN7cutlass10bfloat16_tE19Flash_kernel_traitsILi192ELi64ELi64ELi8ES3_EELb1ELb0ELb1ELb0ELb0ELb1ELb0EEEvNS_16Flash_bwd_paramsE)
        /*008c*/ 	.word	0x00000000


	//----- nvinfo : EIATTR_REGCOUNT
	.align		4
.L_34:
        /*0090*/ 	.byte	0x04, 0x2f
        /*0092*/ 	.short	(.L_36 - .L_35)
	.align		4
.L_35:
        /*0094*/ 	.word	index@(_ZN5flash44flash_bwd_dq_dk_dv_loop_seqk_parallel_kernelI23Flash_bwd_kernel_traitsILi192ELi64ELi64ELi8ELi4ELi2ELi2ELb0ELb0EN7cutlass10bfloat16_tE19Flash_kernel_traitsILi192ELi64ELi64ELi8ES3_EELb0ELb0ELb0ELb1ELb0ELb0ELb1EEEvNS_16Flash_bwd_paramsE)
        /*0098*/ 	.word	0x000000ff


	//----- nvinfo : EIATTR_FRAME_SIZE
	.align		4
.L_36:
        /*009c*/ 	.byte	0x04, 0x11
        /*009e*/ 	.short	(.L_38 - .L_37)
	.align		4
.L_37:
        /*00a0*/ 	.word	index@(_ZN5flash44flash_bwd_dq_dk_dv_loop_seqk_parallel_kernelI23Flash_bwd_kernel_traitsILi192ELi64ELi64ELi8ELi4ELi2ELi2ELb0ELb0EN7cutlass10bfloat16_tE19Flash_kernel_traitsILi192ELi64ELi64ELi8ES3_EELb0ELb0ELb0ELb1ELb0ELb0ELb1EEEvNS_16Flash_bwd_paramsE)
        /*00a4*/ 	.word	0x00000000


	//----- nvinfo : EIATTR_REGCOUNT
	.align		4
.L_38:
        /*00a8*/ 	.byte	0x04, 0x2f
        /*00aa*/ 	.short	(.L_40 - .L_39)
	.align		4
.L_39:
        /*00ac*/ 	.word	index@(_ZN5flash44flash_bwd_dq_dk_dv_loop_seqk_parallel_kernelI23Flash_bwd_kernel_traitsILi192ELi64ELi64ELi8ELi4ELi2ELi2ELb0ELb0EN7cutlass10bfloat16_tE19Flash_kernel_traitsILi192ELi64ELi64ELi8ES3_EELb1ELb0ELb0ELb1ELb0ELb0ELb0EEEvNS_16Flash_bwd_paramsE)
        /*00b0*/ 	.word	0x000000fe


	//----- nvinfo : EIATTR_FRAME_SIZE
	.align		4
.L_40:
        /*00b4*/ 	.byte	0x04, 0x11
        /*00b6*/ 	.short	(.L_42 - .L_41)
	.align		4
.L_41:
        /*00b8*/ 	.word	index@(_ZN5flash44flash_bwd_dq_dk_dv_loop_seqk_parallel_kernelI23Flash_bwd_kernel_traitsILi192ELi64ELi64ELi8ELi4ELi2ELi2ELb0ELb0EN7cutlass10bfloat16_tE19Flash_kernel_traitsILi192ELi64ELi64ELi8ES3_EELb1ELb0ELb0ELb1ELb0ELb0ELb0EEEvNS_16Flash_bwd_paramsE)
        /*00bc*/ 	.word	0x00000000


	//----- nvinfo : EIATTR_REGCOUNT
	.align		4
.L_42:
        /*00c0*/ 	.byte	0x04, 0x2f
        /*00c2*/ 	.short	(.L_44 - .L_43)
	.align		4
.L_43:
        /*00c4*/ 	.word	index@(_ZN5flash44flash_bwd_dq_dk_dv_loop_seqk_parallel_kernelI23Flash_bwd_kernel_traitsILi192ELi64ELi64ELi8ELi4ELi2ELi2ELb0ELb0EN7cutlass10bfloat16_tE19Flash_kernel_traitsILi192ELi64ELi64ELi8ES3_EELb0ELb0ELb0ELb0ELb0ELb1ELb1EEEvNS_16Flash_bwd_paramsE)
        /*00c8*/ 	.word	0x000000ff


	//----- nvinfo : EIATTR_FRAME_SIZE
	.align		4
.L_44:
        /*00cc*/ 	.byte	0x04, 0x11
        /*00ce*/ 	.short	(.L_46 - .L_45)
	.align		4
.L_45:
        /*00d0*/ 	.word	index@(_ZN5flash44flash_bwd_dq_dk_dv_loop_seqk_parallel_kernelI23Flash_bwd_kernel_traitsILi192ELi64ELi64ELi8ELi4ELi2ELi2ELb0ELb0EN7cutlass10bfloat16_tE19Flash_kernel_traitsILi192ELi64ELi64ELi8ES3_EELb0ELb0ELb0ELb0ELb0ELb1ELb1EEEvNS_16Flash_bwd_paramsE)
        /*00d4*/ 	.word	0x00000000


	//----- nvinfo : EIATTR_REGCOUNT
	.align		4
.L_46:
        /*00d8*/ 	.byte	0x04, 0x2f
        /*00da*/ 	.short	(.L_48 - .L_47)
	.align		4
.L_47:
        /*00dc*/ 	.word	index@(_ZN5flash44flash_bwd_dq_dk_dv_loop_seqk_parallel_kernelI23Flash_bwd_kernel_traitsILi192ELi64ELi64ELi8ELi4ELi2ELi2ELb0ELb0EN7cutlass10bfloat16_tE19Flash_kernel_traitsILi192ELi64ELi64ELi8ES3_EELb1ELb0ELb0ELb0ELb0ELb1ELb0EEEvNS_16Flash_bwd_paramsE)
        /*00e0*/ 	.word	0x000000fe


	//----- nvinfo : EIATTR_FRAME_SIZE
	.align		4
.L_48:
        /*00e4*/ 	.byte	0x04, 0x11
        /*00e6*/ 	.short	(.L_50 - .L_49)
	.align		4
.L_49:
        /*00e8*/ 	.word	index@(_ZN5flash44flash_bwd_dq_dk_dv_loop_seqk_parallel_kernelI23Flash_bwd_kernel_traitsILi192ELi64ELi64ELi8ELi4ELi2ELi2ELb0ELb0EN7cutlass10bfloat16_tE19Flash_kernel_traitsILi192ELi64ELi64ELi8ES3_EELb1ELb0ELb0ELb0ELb0ELb1ELb0EEEvNS_16Flash_bwd_paramsE)
        /*00ec*/ 	.word	0x00000000


	//----- nvinfo : EIATTR_REGCOUNT
	.align		4
.L_50:
        /*00f0*/ 	.byte	0x04, 0x2f
        /*00f2*/ 	.short	(.L_52 - .L_51)
	.align		4
.L_51:
        /*00f4*/ 	.word	index@(_ZN5flash44flash_bwd_dq_dk_dv_loop_seqk_parallel_kernelI23Flash_bwd_kernel_traitsILi192ELi64ELi64ELi8ELi4ELi2ELi2ELb0ELb0EN7cutlass10bfloat16_tE19Flash_kernel_traitsILi192ELi64ELi64ELi8ES3_EELb0ELb0ELb1ELb0ELb0ELb0ELb1EEEvNS_16Flash_bwd_paramsE)
        /*00f8*/ 	.word	0x000000fe


	//----- nvinfo : EIATTR_FRAME_SIZE
	.align		4
.L_52:
        /*00fc*/ 	.byte	0x04, 0x11
        /*00fe*/ 	.short	(.L_54 - .L_53)
	.align		4
.L_53:
        /*0100*/ 	.word	index@(_ZN5flash44flash_bwd_dq_dk_dv_loop_seqk_parallel_kernelI23Flash_bwd_kernel_traitsILi192ELi64ELi64ELi8ELi4ELi2ELi2ELb0ELb0EN7cutlass10bfloat16_tE19Flash_kernel_traitsILi192ELi64ELi64ELi8ES3_EELb0ELb0ELb1ELb0ELb0ELb0ELb1EEEvNS_16Flash_bwd_paramsE)
        /*0104*/ 	.word	0x00000000


	//----- nvinfo : EIATTR_REGCOUNT
	.align		4
.L_54:
        /*0108*/ 	.byte	0x04, 0x2f
        /*010a*/ 	.short	(.L_56 - .L_55)
	.align		4
.L_55:
        /*010c*/ 	.word	index@(_ZN5flash44flash_bwd_dq_dk_dv_loop_seqk_parallel_kernelI23Flash_bwd_kernel_traitsILi192ELi64ELi64ELi8ELi4ELi2ELi2ELb0ELb0EN7cutlass10bfloat16_tE19Flash_kernel_traitsILi192ELi64ELi64ELi8ES3_EELb1ELb0ELb1ELb0ELb0ELb0ELb0EEEvNS_16Flash_bwd_paramsE)
        /*0110*/ 	.word	0x000000fe


	//----- nvinfo : EIATTR_FRAME_SIZE
	.align		4
.L_56:
        /*0114*/ 	.byte	0x04, 0x11
        /*0116*/ 	.short	(.L_58 - .L_57)
	.align		4
.L_57:
        /*0118*/ 	.word	index@(_ZN5flash44flash_bwd_dq_dk_dv_loop_seqk_parallel_kernelI23Flash_bwd_kernel_traitsILi192ELi64ELi64ELi8ELi4ELi2ELi2ELb0ELb0EN7cutlass10bfloat16_tE19Flash_kernel_traitsILi192ELi64ELi64ELi8ES3_EELb1ELb0ELb1ELb0ELb0ELb0ELb0EEEvNS_16Flash_bwd_paramsE)
        /*011c*/ 	.word	0x00000000


	//----- nvinfo : EIATTR_REGCOUNT
	.align		4
.L_58:
        /*0120*/ 	.byte	0x04, 0x2f
        /*0122*/ 	.short	(.L_60 - .L_59)
	.align		4
.L_59:
        /*0124*/ 	.word	index@(_ZN5flash44flash_bwd_dq_dk_dv_loop_seqk_parallel_kernelI23Flash_bwd_kernel_traitsILi192ELi64ELi64ELi8ELi4ELi2ELi2ELb0ELb0EN7cutlass10bfloat16_tE19Flash_kernel_traitsILi192ELi64ELi64ELi8ES3_EELb0ELb0ELb0ELb0ELb0ELb0ELb1EEEvNS_16Flash_bwd_paramsE)
        /*0128*/ 	.word	0x000000ff


	//----- nvinfo : EIATTR_FRAME_SIZE
	.align		4
.L_60:
        /*012c*/ 	.byte	0x04, 0x11
        /*012e*/ 	.short	(.L_62 - .L_61)
	.align		4
.L_61:
        /*0130*/ 	.word	index@(_ZN5flash44flash_bwd_dq_dk_dv_loop_seqk_parallel_kernelI23Flash_bwd_kernel_traitsILi192ELi64ELi64ELi8ELi4ELi2ELi2ELb0ELb0EN7cutlass10bfloat16_tE19Flash_kernel_traitsILi192ELi64ELi64ELi8ES3_EELb0ELb0ELb0ELb0ELb0ELb0ELb1EEEvNS_16Flash_bwd_paramsE)
        /*0134*/ 	.word	0x00000000


	//----- nvinfo : EIATTR_REGCOUNT
	.align		4
.L_62:
        /*0138*/ 	.byte	0x04, 0x2f
        /*013a*/ 	.short	(.L_64 - .L_63)
	.align		4
.L_63:
        /*013c*/ 	.word	index@(_ZN5flash44flash_bwd_dq_dk_dv_loop_seqk_parallel_kernelI23Flash_bwd_kernel_traitsILi192ELi64ELi64ELi8ELi4ELi2ELi2ELb0ELb0EN7cutlass10bfloat16_tE19Flash_kernel_traitsILi192ELi64ELi64ELi8ES3_EELb1ELb0ELb0ELb0ELb0ELb0ELb0EEEvNS_16Flash_bwd_paramsE)
        /*0140*/ 	.word	0x000000fe


	//----- nvinfo : EIATTR_FRAME_SIZE
	.align		4
.L_64:
        /*0144*/ 	.byte	0x04, 0x11
        /*0146*/ 	.short	(.L_66 - .L_65)
	.align		4
.L_65:
        /*0148*/ 	.word	index@(_ZN5flash44flash_bwd_dq_dk_dv_loop_seqk_parallel_kernelI23Flash_bwd_kernel_traitsILi192ELi64ELi64ELi8ELi4ELi2ELi2ELb0ELb0EN7cutlass10bfloat16_tE19Flash_kernel_traitsILi192ELi64ELi64ELi8ES3_EELb1ELb0ELb0ELb0ELb0ELb0ELb0EEEvNS_16Flash_bwd_paramsE)
        /*014c*/ 	.word	0x00000000


	//----- nvinfo : EIATTR_REGCOUNT
	.align		4
.L_66:
        /*0150*/ 	.byte	0x04, 0x2f
        /*0152*/ 	.short	(.L_68 - .L_67)
	.align		4
.L_67:
        /*0154*/ 	.word	index@(_ZN5flash27flash_bwd_convert_dq_kernelI23Flash_bwd_kernel_traitsILi192ELi64ELi64ELi8ELi4ELi2ELi2ELb0ELb0EN7cutlass10bfloat16_tE19Flash_kernel_traitsILi192ELi64ELi64ELi8ES3_EEEEvNS_16Flash_bwd_paramsEi)
        /*0158*/ 	.word	0x00000048


	//----- nvinfo : EIATTR_FRAME_SIZE
	.align		4
.L_68:
        /*015c*/ 	.byte	0x04, 0x11
        /*015e*/ 	.short	(.L_70 - .L_69)
	.align		4
.L_69:
        /*0160*/ 	.word	index@(_ZN5flash27flash_bwd_convert_dq_kernelI23Flash_bwd_kernel_traitsILi192ELi64ELi64ELi8ELi4ELi2ELi2ELb0ELb0EN7cutlass10bfloat16_tE19Flash_kernel_traitsILi192ELi64ELi64ELi8ES3_EEEEvNS_16Flash_bwd_paramsEi)
        /*0164*/ 	.word	0x00000000


	//----- nvinfo : EIATTR_REGCOUNT
	.align		4
.L_70:
        /*0168*/ 	.byte	0x04, 0x2f
        /*016a*/ 	.short	(.L_72 - .L_71)
	.align		4
.L_71:
        /*016c*/ 	.word	index@(_ZN5flash25flash_bwd_dot_do_o_kernelILb1E23Flash_bwd_kernel_traitsILi192ELi64ELi64ELi8ELi4ELi2ELi2ELb1ELb1EN7cutlass10bfloat16_tE19Flash_kernel_traitsILi192ELi64ELi64ELi8ES3_EEEEvNS_16Flash_bwd_paramsE)
        /*0170*/ 	.word	0x00000042


	//----- nvinfo : EIATTR_FRAME_SIZE
	.align		4
.L_72:
        /*0174*/ 	.byte	0x04, 0x11
        /*0176*/ 	.short	(.L_74 - .L_73)
	.align		4
.L_73:
        /*0178*/ 	.word	index@(_ZN5flash25flash_bwd_dot_do_o_kernelILb1E23Flash_bwd_kernel_traitsILi192ELi64ELi64ELi8ELi4ELi2ELi2ELb1ELb1EN7cutlass10bfloat16_tE19Flash_kernel_traitsILi192ELi64ELi64ELi8ES3_EEEEvNS_16Flash_bwd_paramsE)
        /*017c*/ 	.word	0x00000000


	//----- nvinfo : EIATTR_REGCOUNT
	.align		4
.L_74:
        /*0180*/ 	.byte	0x04, 0x2f
        /*0182*/ 	.short	(.L_76 - .L_75)
	.align		4
.L_75:
        /*0184*/ 	.word	index@(_ZN5flash25flash_bwd_dot_do_o_kernelILb0E23Flash_bwd_kernel_traitsILi192ELi64ELi64ELi8ELi4ELi2ELi2ELb1ELb1EN7cutlass10bfloat16_tE19Flash_kernel_traitsILi192ELi64ELi64ELi8ES3_EEEEvNS_16Flash_bwd_paramsE)
        /*0188*/ 	.word	0x00000040


	//----- nvinfo : EIATTR_FRAME_SIZE
	.align		4
.L_76:
        /*018c*/ 	.byte	0x04, 0x11
        /*018e*/ 	.short	(.L_78 - .L_77)
	.align		4
.L_77:
        /*0190*/ 	.word	index@(_ZN5flash25flash_bwd_dot_do_o_kernelILb0E23Flash_bwd_kernel_traitsILi192ELi64ELi64ELi8ELi4ELi2ELi2ELb1ELb1EN7cutlass10bfloat16_tE19Flash_kernel_traitsILi192ELi64ELi64ELi8ES3_EEEEvNS_16Flash_bwd_paramsE)
        /*0194*/ 	.word	0x00000000


	//----- nvinfo : EIATTR_REGCOUNT
	.align		4
.L_78:
        /*0198*/ 	.byte	0x04, 0x2f
        /*019a*/ 	.short	(.L_80 - .L_79)
	.align		4
.L_79:
        /*019c*/ 	.word	index@(_ZN5flash44flash_bwd_dq_dk_dv_loop_seqk_parallel_kernelI23Flash_bwd_kernel_traitsILi192ELi64ELi64ELi8ELi4ELi2ELi2ELb1ELb1EN7cutlass10bfloat16_tE19Flash_kernel_traitsILi192ELi64ELi64ELi8ES3_EELb0ELb0ELb1ELb1ELb0ELb0ELb1EEEvNS_16Flash_bwd_paramsE)
        /*01a0*/ 	.word	0x000000ff


	//----- nvinfo : EIATTR_FRAME_SIZE
	.align		4
.L_80:
        /*01a4*/ 	.byte	0x04, 0x11
        /*01a6*/ 	.short	(.L_82 - .L_81)
	.align		4
.L_81:
        /*01a8*/ 	.word	index@(_ZN5flash44flash_bwd_dq_dk_dv_loop_seqk_parallel_kernelI23Flash_bwd_kernel_traitsILi192ELi64ELi64ELi8ELi4ELi2ELi2ELb1ELb1EN7cutlass10bfloat16_tE19Flash_kernel_traitsILi192ELi64ELi64ELi8ES3_EELb0ELb0ELb1ELb1ELb0ELb0ELb1EEEvNS_16Flash_bwd_paramsE)
        /*01ac*/ 	.word	0x000000d0


	//----- nvinfo : EIATTR_REGCOUNT
	.align		4
.L_82:
        /*01b0*/ 	.byte	0x04, 0x2f
        /*01b2*/ 	.short	(.L_84 - .L_83)
	.align		4
.L_83:
        /*01b4*/ 	.word	index@(_ZN5flash44flash_bwd_dq_dk_dv_loop_seqk_parallel_kernelI23Flash_bwd_kernel_traitsILi192ELi64ELi64ELi8ELi4ELi2ELi2ELb1ELb1EN7cutlass10bfloat16_tE19Flash_kernel_traitsILi192ELi64ELi64ELi8ES3_EELb1ELb0ELb1ELb1ELb0ELb0ELb0EEEvNS_16Flash_bwd_paramsE)
        /*01b8*/ 	.word	0x000000ff


	//----- nvinfo : EIATTR_FRAME_SIZE
	.align		4
.L_84:
        /*01bc*/ 	.byte	0x04, 0x11
        /*01be*/ 	.short	(.L_86 - .L_85)
	.align		4
.L_85:
        /*01c0*/ 	.word	index@(_ZN5flash44flash_bwd_dq_dk_dv_loop_seqk_parallel_kernelI23Flash_bwd_kernel_traitsILi192ELi64ELi64ELi8ELi4ELi2ELi2ELb1ELb1EN7cutlass10bfloat16_tE19Flash_kernel_traitsILi192ELi64ELi64ELi8ES3_EELb1ELb0ELb1ELb1ELb0ELb0ELb0EEEvNS_16Flash_bwd_paramsE)
        /*01c4*/ 	.word	0x000000d0


	//----- nvinfo : EIATTR_REGCOUNT
	.align		4
.L_86:
        /*01c8*/ 	.byte	0x04, 0x2f
        /*01ca*/ 	.short	(.L_88 - .L_87)
	.align		4
.L_87:
        /*01cc*/ 	.word	index@(_ZN5flash44flash_bwd_dq_dk_dv_loop_seqk_parallel_kernelI23Flash_bwd_kernel_traitsILi192ELi64ELi64ELi8ELi4ELi2ELi2ELb1ELb1EN7cutlass10bfloat16_tE19Flash_kernel_traitsILi192ELi64ELi64ELi8ES3_EELb0ELb0ELb1ELb0ELb0ELb1ELb1EEEvNS_16Flash_bwd_paramsE)
        /*01d0*/ 	.word	0x000000ff


	//----- nvinfo : EIATTR_FRAME_SIZE
	.align		4
.L_88:
        /*01d4*/ 	.byte	0x04, 0x11
        /*01d6*/ 	.short	(.L_90 - .L_89)
	.align		4
.L_89:
        /*01d8*/ 	.word	index@(_ZN5flash44flash_bwd_dq_dk_dv_loop_seqk_parallel_kernelI23Flash_bwd_kernel_traitsILi192ELi64ELi64ELi8ELi4ELi2ELi2ELb1ELb1EN7cutlass10bfloat16_tE19Flash_kernel_traitsILi192ELi64ELi64ELi8ES3_EELb0ELb0ELb1ELb0ELb0ELb1ELb1EEEvNS_16Flash_bwd_paramsE)
        /*01dc*/ 	.word	0x000000c8


	//----- nvinfo : EIATTR_REGCOUNT
	.align		4
.L_90:
        /*01e0*/ 	.byte	0x04, 0x2f
        /*01e2*/ 	.short	(.L_92 - .L_91)
	.align		4
.L_91:
        /*01e4*/ 	.word	index@(_ZN5flash44flash_bwd_dq_dk_dv_loop_seqk_parallel_kernelI23Flash_bwd_kernel_traitsILi192ELi64ELi64ELi8ELi4ELi2ELi2ELb1ELb1EN7cutlass10bfloat16_tE19Flash_kernel_traitsILi192ELi64ELi64ELi8ES3_EELb1ELb0ELb1ELb0ELb0ELb1ELb0EEEvNS_16Flash_bwd_paramsE)
        /*01e8*/ 	.word	0x000000ff


	//----- nvinfo : EIATTR_FRAME_SIZE
	.align		4
.L_92:
        /*01ec*/ 	.byte	0x04, 0x11
        /*01ee*/ 	.short	(.L_94 - .L_93)
	.align		4
.L_93:
        /*01f0*/ 	.word	index@(_ZN5flash44flash_bwd_dq_dk_dv_loop_seqk_parallel_kernelI23Flash_bwd_kernel_traitsILi192ELi64ELi64ELi8ELi4ELi2ELi2ELb1ELb1EN7cutlass10bfloat16_tE19Flash_kernel_traitsILi192ELi64ELi64ELi8ES3_EELb1ELb0ELb1ELb0ELb0ELb1ELb0EEEvNS_16Flash_bwd_paramsE)
        /*01f4*/ 	.word	0x000000c0


	//----- nvinfo : EIATTR_REGCOUNT
	.align		4
.L_94:
        /*01f8*/ 	.byte	0x04, 0x2f
        /*01fa*/ 	.short	(.L_96 - .L_95)
	.align		4
.L_95:
        /*01fc*/ 	.word	index@(_ZN5flash44flash_bwd_dq_dk_dv_loop_seqk_parallel_kernelI23Flash_bwd_kernel_traitsILi192ELi64ELi64ELi8ELi4ELi2ELi2ELb1ELb1EN7cutlass10bfloat16_tE19Flash_kernel_traitsILi192ELi64ELi64ELi8ES3_EELb0ELb0ELb0ELb1ELb0ELb0ELb1EEEvNS_16Flash_bwd_paramsE)
        /*0200*/ 	.word	0x000000ff


	//----- nvinfo : EIATTR_FRAME_SIZE
	.align		4
.L_96:
        /*0204*/ 	.byte	0x04, 0x11
        /*0206*/ 	.short	(.L_98 - .L_97)
	.align		4
.L_97:
        /*0208*/ 	.word	index@(_ZN5flash44flash_bwd_dq_dk_dv_loop_seqk_parallel_kernelI23Flash_bwd_kernel_traitsILi192ELi64ELi64ELi8ELi4ELi2ELi2ELb1ELb1EN7cutlass10bfloat16_tE19Flash_kernel_traitsILi192ELi64ELi64ELi8ES3_EELb0ELb0ELb0ELb1ELb0ELb0ELb1EEEvNS_16Flash_bwd_paramsE)
        /*020c*/ 	.word	0x000000c8


	//----- nvinfo : EIATTR_REGCOUNT
	.align		4
.L_98:
        /*0210*/ 	.byte	0x04, 0x2f
        /*0212*/ 	.short	(.L_100 - .L_99)
	.align		4
.L_99:
        /*0214*/ 	.word	index@(_ZN5flash44flash_bwd_dq_dk_dv_loop_seqk_parallel_kernelI23Flash_bwd_kernel_traitsILi192ELi64ELi64ELi8ELi4ELi2ELi2ELb1ELb1EN7cutlass10bfloat16_tE19Flash_kernel_traitsILi192ELi64ELi64ELi8ES3_EELb1ELb0ELb0ELb1ELb0ELb0ELb0EEEvNS_16Flash_bwd_paramsE)
        /*0218*/ 	.word	0x000000ff


	//----- nvinfo : EIATTR_FRAME_SIZE
	.align		4
.L_100:
        /*021c*/ 	.byte	0x04, 0x11
        /*021e*/ 	.short	(.L_102 - .L_101)
	.align		4
.L_101:
        /*0220*/ 	.word	index@(_ZN5flash44flash_bwd_dq_dk_dv_loop_seqk_parallel_kernelI23Flash_bwd_kernel_traitsILi192ELi64ELi64ELi8ELi4ELi2ELi2ELb1ELb1EN7cutlass10bfloat16_tE19Flash_kernel_traitsILi192ELi64ELi64ELi8ES3_EELb1ELb0ELb0ELb1ELb0ELb0ELb0EEEvNS_16Flash_bwd_paramsE)
        /*0224*/ 	.word	0x000000c8


	//----- nvinfo : EIATTR_REGCOUNT
	.align		4
.L_102:
        /*0228*/ 	.byte	0x04, 0x2f
        /*022a*/ 	.short	(.L_104 - .L_103)
	.align		4
.L_103:
        /*022c*/ 	.word	index@(_ZN5flash44flash_bwd_dq_dk_dv_loop_seqk_parallel_kernelI23Flash_bwd_kernel_traitsILi192ELi64ELi64ELi8ELi4ELi2ELi2ELb1ELb1EN7cutlass10bfloat16_tE19Flash_kernel_traitsILi192ELi64ELi64ELi8ES3_EELb0ELb0ELb0ELb0ELb0ELb1ELb1EEEvNS_16Flash_bwd_paramsE)
        /*0230*/ 	.word	0x000000ff


	//----- nvinfo : EIATTR_FRAME_SIZE
	.align		4
.L_104:
        /*0234*/ 	.byte	0x04, 0x11
        /*0236*/ 	.short	(.L_106 - .L_105)
	.align		4
.L_105:
        /*0238*/ 	.word	index@(_ZN5flash44flash_bwd_dq_dk_dv_loop_seqk_parallel_kernelI23Flash_bwd_kernel_traitsILi192ELi64ELi64ELi8ELi4ELi2ELi2ELb1ELb1EN7cutlass10bfloat16_tE19Flash_kernel_traitsILi192ELi64ELi64ELi8ES3_EELb0ELb0ELb0ELb0ELb0ELb1ELb1EEEvNS_16Flash_bwd_paramsE)
        /*023c*/ 	.word	0x000000c0


	//----- nvinfo : EIATTR_REGCOUNT
	.align		4
.L_106:
        /*0240*/ 	.byte	0x04, 0x2f
        /*0242*/ 	.short	(.L_108 - .L_107)
	.align		4
.L_107:
        /*0244*/ 	.word	index@(_ZN5flash44flash_bwd_dq_dk_dv_loop_seqk_parallel_kernelI23Flash_bwd_kernel_traitsILi192ELi64ELi64ELi8ELi4ELi2ELi2ELb1ELb1EN7cutlass10bfloat16_tE19Flash_kernel_traitsILi192ELi64ELi64ELi8ES3_EELb1ELb0ELb0ELb0ELb0ELb1ELb0EEEvNS_16Flash_bwd_paramsE)
        /*0248*/ 	.word	0x000000ff


	//----- nvinfo : EIATTR_FRAME_SIZE
	.align		4
.L_108:
        /*024c*/ 	.byte	0x04, 0x11
        /*024e*/ 	.short	(.L_110 - .L_109)
	.align		4
.L_109:
        /*0250*/ 	.word	index@(_ZN5flash44flash_bwd_dq_dk_dv_loop_seqk_parallel_kernelI23Flash_bwd_kernel_traitsILi192ELi64ELi64ELi8ELi4ELi2ELi2ELb1ELb1EN7cutlass10bfloat16_tE19Flash_kernel_traitsILi192ELi64ELi64ELi8ES3_EELb1ELb0ELb0ELb0ELb0ELb1ELb0EEEvNS_16Flash_bwd_paramsE)
        /*0254*/ 	.word	0x000000c8


	//----- nvinfo : EIATTR_REGCOUNT
	.align		4
.L_110:
        /*0258*/ 	.byte	0x04, 0x2f
        /*025a*/ 	.short	(.L_112 - .L_111)
	.align		4
.L_111:
        /*025c*/ 	.word	index@(_ZN5flash44flash_bwd_dq_dk_dv_loop_seqk_parallel_kernelI23Flash_bwd_kernel_traitsILi192ELi64ELi64ELi8ELi4ELi2ELi2ELb1ELb1EN7cutlass10bfloat16_tE19Flash_kernel_traitsILi192ELi64ELi64ELi8ES3_EELb0ELb0ELb1ELb0ELb0ELb0ELb1EEEvNS_16Flash_bwd_paramsE)
        /*0260*/ 	.word	0x000000ff


	//----- nvinfo : EIATTR_FRAME_SIZE
	.align		4
.L_112:
        /*0264*/ 	.byte	0x04, 0x11
        /*0266*/ 	.short	(.L_114 - .L_113)
	.align		4
.L_113:
        /*0268*/ 	.word	index@(_ZN5flash44flash_bwd_dq_dk_dv_loop_seqk_parallel_kernelI23Flash_bwd_kernel_traitsILi192ELi64ELi64ELi8ELi4ELi2ELi2ELb1ELb1EN7cutlass10bfloat16_tE19Flash_kernel_traitsILi192ELi64ELi64ELi8ES3_EELb0ELb0ELb1ELb0ELb0ELb0ELb1EEEvNS_16Flash_bwd_paramsE)
        /*026c*/ 	.word	0x000000c8


	//----- nvinfo : EIATTR_REGCOUNT
	.align		4
.L_114:
        /*0270*/ 	.byte	0x04, 0x2f
        /*0272*/ 	.short	(.L_116 - .L_115)
	.align		4
.L_115:
        /*0274*/ 	.word	index@(_ZN5flash44flash_bwd_dq_dk_dv_loop_seqk_parallel_kernelI23Flash_bwd_kernel_traitsILi192ELi64ELi64ELi8ELi4ELi2ELi2ELb1ELb1EN7cutlass10bfloat16_tE19Flash_kernel_traitsILi192ELi64ELi64ELi8ES3_EELb1ELb0ELb1ELb0ELb0ELb0ELb0EEEvNS_16Flash_bwd_paramsE)
        /*0278*/ 	.word	0x000000ff


	//----- nvinfo : EIATTR_FRAME_SIZE
	.align		4
.L_116:
        /*027c*/ 	.byte	0x04, 0x11
        /*027e*/ 	.short	(.L_118 - .L_117)
	.align		4
.L_117:
        /*0280*/ 	.word	index@(_ZN5flash44flash_bwd_dq_dk_dv_loop_seqk_parallel_kernelI23Flash_bwd_kernel_traitsILi192ELi64ELi64ELi8ELi4ELi2ELi2ELb1ELb1EN7cutlass10bfloat16_tE19Flash_kernel_traitsILi192ELi64ELi64ELi8ES3_EELb1ELb0ELb1ELb0ELb0ELb0ELb0EEEvNS_16Flash_bwd_paramsE)
        /*0284*/ 	.word	0x000000c0


	//----- nvinfo : EIATTR_REGCOUNT
	.align		4
.L_118:
        /*0288*/ 	.byte	0x04, 0x2f
        /*028a*/ 	.short	(.L_120 - .L_119)
	.align		4
.L_119:
        /*028c*/ 	.word	index@(_ZN5flash44flash_bwd_dq_dk_dv_loop_seqk_parallel_kernelI23Flash_bwd_kernel_traitsILi192ELi64ELi64ELi8ELi4ELi2ELi2ELb1ELb1EN7cutlass10bfloat16_tE19Flash_kernel_traitsILi192ELi64ELi64ELi8ES3_EELb0ELb0ELb0ELb0ELb0ELb0ELb1EEEvNS_16Flash_bwd_paramsE)
        /*0290*/ 	.word	0x000000ff


	//----- nvinfo : EIATTR_FRAME_SIZE
	.align		4
.L_120:
        /*0294*/ 	.byte	0x04, 0x11
        /*0296*/ 	.short	(.L_122 - .L_121)
	.align		4
.L_121:
        /*0298*/ 	.word	index@(_ZN5flash44flash_bwd_dq_dk_dv_loop_seqk_parallel_kernelI23Flash_bwd_kernel_traitsILi192ELi64ELi64ELi8ELi4ELi2ELi2ELb1ELb1EN7cutlass10bfloat16_tE19Flash_kernel_traitsILi192ELi64ELi64ELi8ES3_EELb0ELb0ELb0ELb0ELb0ELb0ELb1EEEvNS_16Flash_bwd_paramsE)
        /*029c*/ 	.word	0x000000c0


	//----- nvinfo : EIATTR_REGCOUNT
	.align		4
.L_122:
        /*02a0*/ 	.byte	0x04, 0x2f
        /*02a2*/ 	.short	(.L_124 - .L_123)
	.align		4
.L_123:
        /*02a4*/ 	.word	index@(_ZN5flash44flash_bwd_dq_dk_dv_loop_seqk_parallel_kernelI23Flash_bwd_kernel_traitsILi192ELi64ELi64ELi8ELi4ELi2ELi2ELb1ELb1EN7cutlass10bfloat16_tE19Flash_kernel_traitsILi192ELi64ELi64ELi8ES3_EELb1ELb0ELb0ELb0ELb0ELb0ELb0EEEvNS_16Flash_bwd_paramsE)
        /*02a8*/ 	.word	0x000000ff


	//----- nvinfo : EIATTR_FRAME_SIZE
	.align		4
.L_124:
        /*02ac*/ 	.byte	0x04, 0x11
        /*02ae*/ 	.short	(.L_126 - .L_125)
	.align		4
.L_125:
        /*02b0*/ 	.word	index@(_ZN5flash44flash_bwd_dq_dk_dv_loop_seqk_parallel_kernelI23Flash_bwd_kernel_traitsILi192ELi64ELi64ELi8ELi4ELi2ELi2ELb1ELb1EN7cutlass10bfloat16_tE19Flash_kernel_traitsILi192ELi64ELi64ELi8ES3_EELb1ELb0ELb0ELb0ELb0ELb0ELb0EEEvNS_16Flash_bwd_paramsE)
        /*02b4*/ 	.word	0x000000c0


	//----- nvinfo : EIATTR_REGCOUNT
	.align		4
.L_126:
        /*02b8*/ 	.byte	0x04, 0x2f
        /*02ba*/ 	.short	(.L_128 - .L_127)
	.align		4
.L_127:
        /*02bc*/ 	.word	index@(_ZN5flash27flash_bwd_convert_dq_kernelI23Flash_bwd_kernel_traitsILi192ELi64ELi64ELi8ELi4ELi2ELi2ELb1ELb1EN7cutlass10bfloat16_tE19Flash_kernel_traitsILi192ELi64ELi64ELi8ES3_EEEEvNS_16Flash_bwd_paramsEi)
        /*02c0*/ 	.word	0x00000048


	//----- nvinfo : EIATTR_FRAME_SIZE
	.align		4
.L_128:
        /*02c4*/ 	.byte	0x04, 0x11
        /*02c6*/ 	.short	(.L_130 - .L_129)
	.align		4
.L_129:
        /*02c8*/ 	.word	index@(_ZN5flash27flash_bwd_convert_dq_kernelI23Flash_bwd_kernel_traitsILi192ELi64ELi64ELi8ELi4ELi2ELi2ELb1ELb1EN7cutlass10bfloat16_tE19Flash_kernel_traitsILi192ELi64ELi64ELi8ES3_EEEEvNS_16Flash_bwd_paramsEi)
        /*02cc*/ 	.word	0x00000000


	//----- nvinfo : EIATTR_REGCOUNT
	.align		4
.L_130:
        /*02d0*/ 	.byte	0x04, 0x2f
        /*02d2*/ 	.short	(.L_132 - .L_131)
	.align		4
.L_131:
        /*02d4*/ 	.word	index@(_ZN5flash44flash_bwd_dq_dk_dv_loop_seqk_parallel_kernelI23Flash_bwd_kernel_traitsILi192ELi64ELi64ELi8ELi4ELi2ELi2ELb0ELb0EN7cutlass10bfloat16_tE19Flash_kernel_traitsILi192ELi64ELi64ELi8ES3_EELb0ELb0ELb1ELb1ELb0ELb0ELb0EEEvNS_16Flash_bwd_paramsE)
        /*02d8*/ 	.word	0x000000fe


	//----- nvinfo : EIATTR_FRAME_SIZE
	.align		4
.L_132:
        /*02dc*/ 	.byte	0x04, 0x11
        /*02de*/ 	.short	(.L_134 - .L_133)
	.align		4
.L_133:
        /*02e0*/ 	.word	index@(_ZN5flash44flash_bwd_dq_dk_dv_loop_seqk_parallel_kernelI23Flash_bwd_kernel_traitsILi192ELi64ELi64ELi8ELi4ELi2ELi2ELb0ELb0EN7cutlass10bfloat16_tE19Flash_kernel_traitsILi192ELi64ELi64ELi8ES3_EELb0ELb0ELb1ELb1ELb0ELb0ELb0EEEvNS_16Flash_bwd_paramsE)
        /*02e4*/ 	.word	0x00000000


	//----- nvinfo : EIATTR_REGCOUNT
	.align		4
.L_134:
        /*02e8*/ 	.byte	0x04, 0x2f
        /*02ea*/ 	.short	(.L_136 - .L_135)
	.align		4
.L_135:
        /*02ec*/ 	.word	index@(_ZN5flash44flash_bwd_dq_dk_dv_loop_seqk_parallel_kernelI23Flash_bwd_kernel_traitsILi192ELi64ELi64ELi8ELi4ELi2ELi2ELb0ELb0EN7cutlass10bfloat16_tE19Flash_kernel_traitsILi192ELi64ELi64ELi8ES3_EELb0ELb0ELb1ELb0ELb0ELb1ELb0EEEvNS_16Flash_bwd_paramsE)
        /*02f0*/ 	.word	0x000000fe


	//----- nvinfo : EIATTR_FRAME_SIZE
	.align		4
.L_136:
        /*02f4*/ 	.byte	0x04, 0x11
        /*02f6*/ 	.short	(.L_138 - .L_137)
	.align		4
.L_137:
        /*02f8*/ 	.word	index@(_ZN5flash44flash_bwd_dq_dk_dv_loop_seqk_parallel_kernelI23Flash_bwd_kernel_traitsILi192ELi64ELi64ELi8ELi4ELi2ELi2ELb0ELb0EN7cutlass10bfloat16_tE19Flash_kernel_traitsILi192ELi64ELi64ELi8ES3_EELb0ELb0ELb1ELb0ELb0ELb1ELb0EEEvNS_16Flash_bwd_paramsE)
        /*02fc*/ 	.word	0x00000000


	//----- nvinfo : EIATTR_REGCOUNT
	.align		4
.L_138:
        /*0300*/ 	.byte	0x04, 0x2f
        /*0302*/ 	.short	(.L_140 - .L_139)
	.align		4
.L_139:
        /*0304*/ 	.word	index@(_ZN5flash44flash_bwd_dq_dk_dv_loop_seqk_parallel_kernelI23Flash_bwd_kernel_traitsILi192ELi64ELi64ELi8ELi4ELi2ELi2ELb0ELb0EN7cutlass10bfloat16_tE19Flash_kernel_traitsILi192ELi64ELi64ELi8ES3_EELb0ELb0ELb0ELb1ELb0ELb0ELb0EEEvNS_16Flash_bwd_paramsE)
        /*0308*/ 	.word	0x000000fe


	//----- nvinfo : EIATTR_FRAME_SIZE
	.align		4
.L_140:
        /*030c*/ 	.byte	0x04, 0x11
        /*030e*/ 	.short	(.L_142 - .L_141)
	.align		4
.L_141:
        /*0310*/ 	.word	index@(_ZN5flash44flash_bwd_dq_dk_dv_loop_seqk_parallel_kernelI23Flash_bwd_kernel_traitsILi192ELi64ELi64ELi8ELi4ELi2ELi2ELb0ELb0EN7cutlass10bfloat16_tE19Flash_kernel_traitsILi192ELi64ELi64ELi8ES3_EELb0ELb0ELb0ELb1ELb0ELb0ELb0EEEvNS_16Flash_bwd_paramsE)
        /*0314*/ 	.word	0x00000000


	//----- nvinfo : EIATTR_REGCOUNT
	.align		4
.L_142:
        /*0318*/ 	.byte	0x04, 0x2f
        /*031a*/ 	.short	(.L_144 - .L_143)
	.align		4
.L_143:
        /*031c*/ 	.word	index@(_ZN5flash44flash_bwd_dq_dk_dv_loop_seqk_parallel_kernelI23Flash_bwd_kernel_traitsILi192ELi64ELi64ELi8ELi4ELi2ELi2ELb0ELb0EN7cutlass10bfloat16_tE19Flash_kernel_traitsILi192ELi64ELi64ELi8ES3_EELb0ELb0ELb0ELb0ELb0ELb1ELb0EEEvNS_16Flash_bwd_paramsE)
        /*0320*/ 	.word	0x000000fe


	//----- nvinfo : EIATTR_FRAME_SIZE
	.align		4
.L_144:
        /*0324*/ 	.byte	0x04, 0x11
        /*0326*/ 	.short	(.L_146 - .L_145)
	.align		4
.L_145:
        /*0328*/ 	.word	index@(_ZN5flash44flash_bwd_dq_dk_dv_loop_seqk_parallel_kernelI23Flash_bwd_kernel_traitsILi192ELi64ELi64ELi8ELi4ELi2ELi2ELb0ELb0EN7cutlass10bfloat16_tE19Flash_kernel_traitsILi192ELi64ELi64ELi8ES3_EELb0ELb0ELb0ELb0ELb0ELb1ELb0EEEvNS_16Flash_bwd_paramsE)
        /*032c*/ 	.word	0x00000000


	//----- nvinfo : EIATTR_REGCOUNT
	.align		4
.L_146:
        /*0330*/ 	.byte	0x04, 0x2f
        /*0332*/ 	.short	(.L_148 - .L_147)
	.align		4
.L_147:
        /*0334*/ 	.word	index@(_ZN5flash44flash_bwd_dq_dk_dv_loop_seqk_parallel_kernelI23Flash_bwd_kernel_traitsILi192ELi64ELi64ELi8ELi4ELi2ELi2ELb0ELb0EN7cutlass10bfloat16_tE19Flash_kernel_traitsILi192ELi64ELi64ELi8ES3_EELb0ELb0ELb1ELb0ELb0ELb0ELb0EEEvNS_16Flash_bwd_paramsE)
        /*0338*/ 	.word	0x000000fe


	//----- nvinfo : EIATTR_FRAME_SIZE
	.align		4
.L_148:
        /*033c*/ 	.byte	0x04, 0x11
        /*033e*/ 	.short	(.L_150 - .L_149)
	.align		4
.L_149:
        /*0340*/ 	.word	index@(_ZN5flash44flash_bwd_dq_dk_dv_loop_seqk_parallel_kernelI23Flash_bwd_kernel_traitsILi192ELi64ELi64ELi8ELi4ELi2ELi2ELb0ELb0EN7cutlass10bfloat16_tE19Flash_kernel_traitsILi192ELi64ELi64ELi8ES3_EELb0ELb0ELb1ELb0ELb0ELb0ELb0EEEvNS_16Flash_bwd_paramsE)
        /*0344*/ 	.word	0x00000000


	//----- nvinfo : EIATTR_REGCOUNT
	.align		4
.L_150:
        /*0348*/ 	.byte	0x04, 0x2f
        /*034a*/ 	.short	(.L_152 - .L_151)
	.align		4
.L_151:
        /*034c*/ 	.word	index@(_ZN5flash44flash_bwd_dq_dk_dv_loop_seqk_parallel_kernelI23Flash_bwd_kernel_traitsILi192ELi64ELi64ELi8ELi4ELi2ELi2ELb0ELb0EN7cutlass10bfloat16_tE19Flash_kernel_traitsILi192ELi64ELi64ELi8ES3_EELb0ELb0ELb0ELb0ELb0ELb0ELb0EEEvNS_16Flash_bwd_paramsE)
        /*0350*/ 	.word	0x000000fe


	//----- nvinfo : EIATTR_FRAME_SIZE
	.align		4
.L_152:
        /*0354*/ 	.byte	0x04, 0x11
        /*0356*/ 	.short	(.L_154 - .L_153)
	.align		4
.L_153:
        /*0358*/ 	.word	index@(_ZN5flash44flash_bwd_dq_dk_dv_loop_seqk_parallel_kernelI23Flash_bwd_kernel_traitsILi192ELi64ELi64ELi8ELi4ELi2ELi2ELb0ELb0EN7cutlass10bfloat16_tE19Flash_kernel_traitsILi192ELi64ELi64ELi8ES3_EELb0ELb0ELb0ELb0ELb0ELb0ELb0EEEvNS_16Flash_bwd_paramsE)
        /*035c*/ 	.word	0x00000000


	//----- nvinfo : EIATTR_REGCOUNT
	.align		4
.L_154:
        /*0360*/ 	.byte	0x04, 0x2f
        /*0362*/ 	.short	(.L_156 - .L_155)
	.align		4
.L_155:
        /*0364*/ 	.word	index@(_ZN5flash44flash_bwd_dq_dk_dv_loop_seqk_parallel_kernelI23Flash_bwd_kernel_traitsILi192ELi64ELi64ELi8ELi4ELi2ELi2ELb1ELb1EN7cutlass10bfloat16_tE19Flash_kernel_traitsILi192ELi64ELi64ELi8ES3_EELb0ELb0ELb1ELb1ELb0ELb0ELb0EEEvNS_16Flash_bwd_paramsE)
        /*0368*/ 	.word	0x000000ff


	//----- nvinfo : EIATTR_FRAME_SIZE
	.align		4
.L_156:
        /*036c*/ 	.byte	0x04, 0x11
        /*036e*/ 	.short	(.L_158 - .L_157)
	.align		4
.L_157:
        /*0370*/ 	.word	index@(_ZN5flash44flash_bwd_dq_dk_dv_loop_seqk_parallel_kernelI23Flash_bwd_kernel_traitsILi192ELi64ELi64ELi8ELi4ELi2ELi2ELb1ELb1EN7cutlass10bfloat16_tE19Flash_kernel_traitsILi192ELi64ELi64ELi8ES3_EELb0ELb0ELb1ELb1ELb0ELb0ELb0EEEvNS_16Flash_bwd_paramsE)
        /*0374*/ 	.word	0x000000c8


	//----- nvinfo : EIATTR_REGCOUNT
	.align		4
.L_158:
        /*0378*/ 	.byte	0x04, 0x2f
        /*037a*/ 	.short	(.L_160 - .L_159)
	.align		4
.L_159:
        /*037c*/ 	.word	index@(_ZN5flash44flash_bwd_dq_dk_dv_loop_seqk_parallel_kernelI23Flash_bwd_kernel_traitsILi192ELi64ELi64ELi8ELi4ELi2ELi2ELb1ELb1EN7cutlass10bfloat16_tE19Flash_kernel_traitsILi192ELi64ELi64ELi8ES3_EELb0ELb0ELb1ELb0ELb0ELb1ELb0EEEvNS_16Flash_bwd_paramsE)
        /*0380*/ 	.word	0x000000ff


	//----- nvinfo : EIATTR_FRAME_SIZE
	.align		4
.L_160:
        /*0384*/ 	.byte	0x04, 0x11
        /*0386*/ 	.short	(.L_162 - .L_161)
	.align		4
.L_161:
        /*0388*/ 	.word	index@(_ZN5flash44flash_bwd_dq_dk_dv_loop_seqk_parallel_kernelI23Flash_bwd_kernel_traitsILi192ELi64ELi64ELi8ELi4ELi2ELi2ELb1ELb1EN7cutlass10bfloat16_tE19Flash_kernel_traitsILi192ELi64ELi64ELi8ES3_EELb0ELb0ELb1ELb0ELb0ELb1ELb0EEEvNS_16Flash_bwd_paramsE)
        /*038c*/ 	.word	0x000000c0


	//----- nvinfo : EIATTR_REGCOUNT
	.align		4
.L_162:
        /*0390*/ 	.byte	0x04, 0x2f
        /*0392*/ 	.short	(.L_164 - .L_163)
	.align		4
.L_163:
        /*0394*/ 	.word	index@(_ZN5flash44flash_bwd_dq_dk_dv_loop_seqk_parallel_kernelI23Flash_bwd_kernel_traitsILi192ELi64ELi64ELi8ELi4ELi2ELi2ELb1ELb1EN7cutlass10bfloat16_tE19Flash_kernel_traitsILi192ELi64ELi64ELi8ES3_EELb0ELb0ELb0ELb1ELb0ELb0ELb0EEEvNS_16Flash_bwd_paramsE)
        /*0398*/ 	.word	0x000000ff


	//----- nvinfo : EIATTR_FRAME_SIZE
	.align		4
.L_164:
        /*039c*/ 	.byte	0x04, 0x11
        /*039e*/ 	.short	(.L_166 - .L_165)
	.align		4
.L_165:
        /*03a0*/ 	.word	index@(_ZN5flash44flash_bwd_dq_dk_dv_loop_seqk_parallel_kernelI23Flash_bwd_kernel_traitsILi192ELi64ELi64ELi8ELi4ELi2ELi2ELb1ELb1EN7cutlass10bfloat16_tE19Flash_kernel_traitsILi192ELi64ELi64ELi8ES3_EELb0ELb0ELb0ELb1ELb0ELb0ELb0EEEvNS_16Flash_bwd_paramsE)
        /*03a4*/ 	.word	0x000000c0


	//----- nvinfo : EIATTR_REGCOUNT
	.align		4
.L_166:
        /*03a8*/ 	.byte	0x04, 0x2f
        /*03aa*/ 	.short	(.L_168 - .L_167)
	.align		4
.L_167:
        /*03ac*/ 	.word	index@(_ZN5flash44flash_bwd_dq_dk_dv_loop_seqk_parallel_kernelI23Flash_bwd_kernel_traitsILi192ELi64ELi64ELi8ELi4ELi2ELi2ELb1ELb1EN7cutlass10bfloat16_tE19Flash_kernel_traitsILi192ELi64ELi64ELi8ES3_EELb0ELb0ELb0ELb0ELb0ELb1ELb0EEEvNS_16Flash_bwd_paramsE)
        /*03b0*/ 	.word	0x000000ff


	//----- nvinfo : EIATTR_FRAME_SIZE
	.align		4
.L_168:
        /*03b4*/ 	.byte	0x04, 0x11
        /*03b6*/ 	.short	(.L_170 - .L_169)
	.align		4
.L_169:
        /*03b8*/ 	.word	index@(_ZN5flash44flash_bwd_dq_dk_dv_loop_seqk_parallel_kernelI23Flash_bwd_kernel_traitsILi192ELi64ELi64ELi8ELi4ELi2ELi2ELb1ELb1EN7cutlass10bfloat16_tE19Flash_kernel_traitsILi192ELi64ELi64ELi8ES3_EELb0ELb0ELb0ELb0ELb0ELb1ELb0EEEvNS_16Flash_bwd_paramsE)
        /*03bc*/ 	.word	0x000000c0


	//----- nvinfo : EIATTR_REGCOUNT
	.align		4
.L_170:
        /*03c0*/ 	.byte	0x04, 0x2f
        /*03c2*/ 	.short	(.L_172 - .L_171)
	.align		4
.L_171:
        /*03c4*/ 	.word	index@(_ZN5flash44flash_bwd_dq_dk_dv_loop_seqk_parallel_kernelI23Flash_bwd_kernel_traitsILi192ELi64ELi64ELi8ELi4ELi2ELi2ELb1ELb1EN7cutlass10bfloat16_tE19Flash_kernel_traitsILi192ELi64ELi64ELi8ES3_EELb0ELb0ELb1ELb0ELb0ELb0ELb0EEEvNS_16Flash_bwd_paramsE)
        /*03c8*/ 	.word	0x000000ff


	//----- nvinfo : EIATTR_FRAME_SIZE
	.align		4
.L_172:
        /*03cc*/ 	.byte	0x04, 0x11
        /*03ce*/ 	.short	(.L_174 - .L_173)
	.align		4
.L_173:
        /*03d0*/ 	.word	index@(_ZN5flash44flash_bwd_dq_dk_dv_loop_seqk_parallel_kernelI23Flash_bwd_kernel_traitsILi192ELi64ELi64ELi8ELi4ELi2ELi2ELb1ELb1EN7cutlass10bfloat16_tE19Flash_kernel_traitsILi192ELi64ELi64ELi8ES3_EELb0ELb0ELb1ELb0ELb0ELb0ELb0EEEvNS_16Flash_bwd_paramsE)
        /*03d4*/ 	.word	0x000000c8


	//----- nvinfo : EIATTR_REGCOUNT
	.align		4
.L_174:
        /*03d8*/ 	.byte	0x04, 0x2f
        /*03da*/ 	.short	(.L_176 - .L_175)
	.align		4
.L_175:
        /*03dc*/ 	.word	index@(_ZN5flash44flash_bwd_dq_dk_dv_loop_seqk_parallel_kernelI23Flash_bwd_kernel_traitsILi192ELi64ELi64ELi8ELi4ELi2ELi2ELb1ELb1EN7cutlass10bfloat16_tE19Flash_kernel_traitsILi192ELi64ELi64ELi8ES3_EELb0ELb0ELb0ELb0ELb0ELb0ELb0EEEvNS_16Flash_bwd_paramsE)
        /*03e0*/ 	.word	0x000000ff


	//----- nvinfo : EIATTR_FRAME_SIZE
	.align		4
.L_176:
        /*03e4*/ 	.byte	0x04, 0x11
        /*03e6*/ 	.short	(.L_178 - .L_177)
	.align		4
.L_177:
        /*03e8*/ 	.word	index@(_ZN5flash44flash_bwd_dq_dk_dv_loop_seqk_parallel_kernelI23Flash_bwd_kernel_traitsILi192ELi64ELi64ELi8ELi4ELi2ELi2ELb1ELb1EN7cutlass10bfloat16_tE19Flash_kernel_traitsILi192ELi64ELi64ELi8ES3_EELb0ELb0ELb0ELb0ELb0ELb0ELb0EEEvNS_16Flash_bwd_paramsE)
        /*03ec*/ 	.word	0x000000c0


	//----- nvinfo : EIATTR_MIN_STACK_SIZE
	.align		4
.L_178:
        /*03f0*/ 	.byte	0x04, 0x12
        /*03f2*/ 	.short	(.L_180 - .L_179)
	.align		4
.L_179:
        /*03f4*/ 	.word	index@(_ZN5flash44flash_bwd_dq_dk_dv_loop_seqk_parallel_kernelI23Flash_bwd_kernel_traitsILi192ELi64ELi64ELi8ELi4ELi2ELi2ELb1ELb1EN7cutlass10bfloat16_tE19Flash_kernel_traitsILi192ELi64ELi64ELi8ES3_EELb0ELb0ELb0ELb0ELb0ELb0ELb0EEEvNS_16Flash_bwd_paramsE)
        /*03f8*/ 	.word	0x000000c0


	//----- nvinfo : EIATTR_MIN_STACK_SIZE
	.align		4
.L_180:
        /*03fc*/ 	.byte	0x04, 0x12
        /*03fe*/ 	.short	(.L_182 - .L_181)
	.align		4
.L_181:
        /*0400*/ 	.word	index@(_ZN5flash44flash_bwd_dq_dk_dv_loop_seqk_parallel_kernelI23Flash_bwd_kernel_traitsILi192ELi64ELi64ELi8ELi4ELi2ELi2ELb1ELb1EN7cutlass10bfloat16_tE19Flash_kernel_traitsILi192ELi64ELi64ELi8ES3_EELb0ELb0ELb1ELb0ELb0ELb0ELb0EEEvNS_16Flash_bwd_paramsE)
        /*0404*/ 	.word	0x000000c8


	//----- nvinfo : EIATTR_MIN_STACK_SIZE
	.align		4
.L_182:
        /*0408*/ 	.byte	0x04, 0x12
        /*040a*/ 	.short	(.L_184 - .L_183)
	.align		4
.L_183:
        /*040c*/ 	.word	index@(_ZN5flash44flash_bwd_dq_dk_dv_loop_seqk_parallel_kernelI23Flash_bwd_kernel_traitsILi192ELi64ELi64ELi8ELi4ELi2ELi2ELb1ELb1EN7cutlass10bfloat16_tE19Flash_kernel_traitsILi192ELi64ELi64ELi8ES3_EELb0ELb0ELb0ELb0ELb0ELb1ELb0EEEvNS_16Flash_bwd_paramsE)
        /*0410*/ 	.word	0x000000c0


	//----- nvinfo : EIATTR_MIN_STACK_SIZE
	.align		4
.L_184:
        /*0414*/ 	.byte	0x04, 0x12
        /*0416*/ 	.short	(.L_186 - .L_185)
	.align		4
.L_185:
        /*0418*/ 	.word	index@(_ZN5flash44flash_bwd_dq_dk_dv_loop_seqk_parallel_kernelI23Flash_bwd_kernel_traitsILi192ELi64ELi64ELi8ELi4ELi2ELi2ELb1ELb1EN7cutlass10bfloat16_tE19Flash_kernel_traitsILi192ELi64ELi64ELi8ES3_EELb0ELb0ELb0ELb1ELb0ELb0ELb0EEEvNS_16Flash_bwd_paramsE)
        /*041c*/ 	.word	0x000000c0


	//----- nvinfo : EIATTR_MIN_STACK_SIZE
	.align		4
.L_186:
        /*0420*/ 	.byte	0x04, 0x12
        /*0422*/ 	.short	(.L_188 - .L_187)
	.align		4
.L_187:
        /*0424*/ 	.word	index@(_ZN5flash44flash_bwd_dq_dk_dv_loop_seqk_parallel_kernelI23Flash_bwd_kernel_traitsILi192ELi64ELi64ELi8ELi4ELi2ELi2ELb1ELb1EN7cutlass10bfloat16_tE19Flash_kernel_traitsILi192ELi64ELi64ELi8ES3_EELb0ELb0ELb1ELb0ELb0ELb1ELb0EEEvNS_16Flash_bwd_paramsE)
        /*0428*/ 	.word	0x000000c0


	//----- nvinfo : EIATTR_MIN_STACK_SIZE
	.align		4
.L_188:
        /*042c*/ 	.byte	0x04, 0x12
        /*042e*/ 	.short	(.L_190 - .L_189)
	.align		4
.L_189:
        /*0430*/ 	.word	index@(_ZN5flash44flash_bwd_dq_dk_dv_loop_seqk_parallel_kernelI23Flash_bwd_kernel_traitsILi192ELi64ELi64ELi8ELi4ELi2ELi2ELb1ELb1EN7cutlass10bfloat16_tE19Flash_kernel_traitsILi192ELi64ELi64ELi8ES3_EELb0ELb0ELb1ELb1ELb0ELb0ELb0EEEvNS_16Flash_bwd_paramsE)
        /*0434*/ 	.word	0x000000c8


	//----- nvinfo : EIATTR_MIN_STACK_SIZE
	.align		4
.L_190:
        /*0438*/ 	.byte	0x04, 0x12
        /*043a*/ 	.short	(.L_192 - .L_191)
	.align		4
.L_191:
        /*043c*/ 	.word	index@(_ZN5flash44flash_bwd_dq_dk_dv_loop_seqk_parallel_kernelI23Flash_bwd_kernel_traitsILi192ELi64ELi64ELi8ELi4ELi2ELi2ELb0ELb0EN7cutlass10bfloat16_tE19Flash_kernel_traitsILi192ELi64ELi64ELi8ES3_EELb0ELb0ELb0ELb0ELb0ELb0ELb0EEEvNS_16Flash_bwd_paramsE)
        /*0440*/ 	.word	0x00000000


	//----- nvinfo : EIATTR_MIN_STACK_SIZE
	.align		4
.L_192:
        /*0444*/ 	.byte	0x04, 0x12
        /*0446*/ 	.short	(.L_194 - .L_193)
	.align		4
.L_193:
        /*0448*/ 	.word	index@(_ZN5flash44flash_bwd_dq_dk_dv_loop_seqk_parallel_kernelI23Flash_bwd_kernel_traitsILi192ELi64ELi64ELi8ELi4ELi2ELi2ELb0ELb0EN7cutlass10bfloat16_tE19Flash_kernel_traitsILi192ELi64ELi64ELi8ES3_EELb0ELb0ELb1ELb0ELb0ELb0ELb0EEEvNS_16Flash_bwd_paramsE)
        /*044c*/ 	.word	0x00000000


	//----- nvinfo : EIATTR_MIN_STACK_SIZE
	.align		4
.L_194:
        /*0450*/ 	.byte	0x04, 0x12
        /*0452*/ 	.short	(.L_196 - .L_195)
	.align		4
.L_195:
        /*0454*/ 	.word	index@(_ZN5flash44flash_bwd_dq_dk_dv_loop_seqk_parallel_kernelI23Flash_bwd_kernel_traitsILi192ELi64ELi64ELi8ELi4ELi2ELi2ELb0ELb0EN7cutlass10bfloat16_tE19Flash_kernel_traitsILi192ELi64ELi64ELi8ES3_EELb0ELb0ELb0ELb0ELb0ELb1ELb0EEEvNS_16Flash_bwd_paramsE)
        /*0458*/ 	.word	0x00000000


	//----- nvinfo : EIATTR_MIN_STACK_SIZE
	.align		4
.L_196:
        /*045c*/ 	.byte	0x04, 0x12
        /*045e*/ 	.short	(.L_198 - .L_197)
	.align		4
.L_197:
        /*0460*/ 	.word	index@(_ZN5flash44flash_bwd_dq_dk_dv_loop_seqk_parallel_kernelI23Flash_bwd_kernel_traitsILi192ELi64ELi64ELi8ELi4ELi2ELi2ELb0ELb0EN7cutlass10bfloat16_tE19Flash_kernel_traitsILi192ELi64ELi64ELi8ES3_EELb0ELb0ELb0ELb1ELb0ELb0ELb0EEEvNS_16Flash_bwd_paramsE)
        /*0464*/ 	.word	0x00000000


	//----- nvinfo : EIATTR_MIN_STACK_SIZE
	.align		4
.L_198:
        /*0468*/ 	.byte	0x04, 0x12
        /*046a*/ 	.short	(.L_200 - .L_199)
	.align		4
.L_199:
        /*046c*/ 	.word	index@(_ZN5flash44flash_bwd_dq_dk_dv_loop_seqk_parallel_kernelI23Flash_bwd_kernel_traitsILi192ELi64ELi64ELi8ELi4ELi2ELi2ELb0ELb0EN7cutlass10bfloat16_tE19Flash_kernel_traitsILi192ELi64ELi64ELi8ES3_EELb0ELb0ELb1ELb0ELb0ELb1ELb0EEEvNS_16Flash_bwd_paramsE)
        /*0470*/ 	.word	0x00000000


	//----- nvinfo : EIATTR_MIN_STACK_SIZE
	.align		4
.L_200:
        /*0474*/ 	.byte	0x04, 0x12
        /*0476*/ 	.short	(.L_202 - .L_201)
	.align		4
.L_201:
        /*0478*/ 	.word	index@(_ZN5flash44flash_bwd_dq_dk_dv_loop_seqk_parallel_kernelI23Flash_bwd_kernel_traitsILi192ELi64ELi64ELi8ELi4ELi2ELi2ELb0ELb0EN7cutlass10bfloat16_tE19Flash_kernel_traitsILi192ELi64ELi64ELi8ES3_EELb0ELb0ELb1ELb1ELb0ELb0ELb0EEEvNS_16Flash_bwd_paramsE)
        /*047c*/ 	.word	0x00000000


	//----- nvinfo : EIATTR_MIN_STACK_SIZE
	.align		4
.L_202:
        /*0480*/ 	.byte	0x04, 0x12
        /*0482*/ 	.short	(.L_204 - .L_203)
	.align		4
.L_203:
        /*0484*/ 	.word	index@(_ZN5flash27flash_bwd_convert_dq_kernelI23Flash_bwd_kernel_traitsILi192ELi64ELi64ELi8ELi4ELi2ELi2ELb1ELb1EN7cutlass10bfloat16_tE19Flash_kernel_traitsILi192ELi64ELi64ELi8ES3_EEEEvNS_16Flash_bwd_paramsEi)
        /*0488*/ 	.word	0x00000000


	//----- nvinfo : EIATTR_MIN_STACK_SIZE
	.align		4
.L_204:
        /*048c*/ 	.byte	0x04, 0x12
        /*048e*/ 	.short	(.L_206 - .L_205)
	.align		4
.L_205:
        /*0490*/ 	.word	index@(_ZN5flash44flash_bwd_dq_dk_dv_loop_seqk_parallel_kernelI23Flash_bwd_kernel_traitsILi192ELi64ELi64ELi8ELi4ELi2ELi2ELb1ELb1EN7cutlass10bfloat16_tE19Flash_kernel_traitsILi192ELi64ELi64ELi8ES3_EELb1ELb0ELb0ELb0ELb0ELb0ELb0EEEvNS_16Flash_bwd_paramsE)
        /*0494*/ 	.word	0x000000c0


	//----- nvinfo : EIATTR_MIN_STACK_SIZE
	.align		4
.L_206:
        /*0498*/ 	.byte	0x04, 0x12
        /*049a*/ 	.short	(.L_208 - .L_207)
	.align		4
.L_207:
        /*049c*/ 	.word	index@(_ZN5flash44flash_bwd_dq_dk_dv_loop_seqk_parallel_kernelI23Flash_bwd_kernel_traitsILi192ELi64ELi64ELi8ELi4ELi2ELi2ELb1ELb1EN7cutlass10bfloat16_tE19Flash_kernel_traitsILi192ELi64ELi64ELi8ES3_EELb0ELb0ELb0ELb0ELb0ELb0ELb1EEEvNS_16Flash_bwd_paramsE)
        /*04a0*/ 	.word	0x000000c0


	//----- nvinfo : EIATTR_MIN_STACK_SIZE
	.align		4
.L_208:
        /*04a4*/ 	.byte	0x04, 0x12
        /*04a6*/ 	.short	(.L_210 - .L_209)
	.align		4
.L_209:
        /*04a8*/ 	.word	index@(_ZN5flash44flash_bwd_dq_dk_dv_loop_seqk_parallel_kernelI23Flash_bwd_kernel_traitsILi192ELi64ELi64ELi8ELi4ELi2ELi2ELb1ELb1EN7cutlass10bfloat16_tE19Flash_kernel_traitsILi192ELi64ELi64ELi8ES3_EELb1ELb0ELb1ELb0ELb0ELb0ELb0EEEvNS_16Flash_bwd_paramsE)
        /*04ac*/ 	.word	0x000000c0


	//----- nvinfo : EIATTR_MIN_STACK_SIZE
	.align		4
.L_210:
        /*04b0*/ 	.byte	0x04, 0x12
        /*04b2*/ 	.short	(.L_212 - .L_211)
	.align		4
.L_211:
        /*04b4*/ 	.word	index@(_ZN5flash44flash_bwd_dq_dk_dv_loop_seqk_parallel_kernelI23Flash_bwd_kernel_traitsILi192ELi64ELi64ELi8ELi4ELi2ELi2ELb1ELb1EN7cutlass10bfloat16_tE19Flash_kernel_traitsILi192ELi64ELi64ELi8ES3_EELb0ELb0ELb1ELb0ELb0ELb0ELb1EEEvNS_16Flash_bwd_paramsE)
        /*04b8*/ 	.word	0x000000c8


	//----- nvinfo : EIATTR_MIN_STACK_SIZE
	.align		4
.L_212:
        /*04bc*/ 	.byte	0x04, 0x12
        /*04be*/ 	.short	(.L_214 - .L_213)
	.align		4
.L_213:
        /*04c0*/ 	.word	index@(_ZN5flash44flash_bwd_dq_dk_dv_loop_seqk_parallel_kernelI23Flash_bwd_kernel_traitsILi192ELi64ELi64ELi8ELi4ELi2ELi2ELb1ELb1EN7cutlass10bfloat16_tE19Flash_kernel_traitsILi192ELi64ELi64ELi8ES3_EELb1ELb0ELb0ELb0ELb0ELb1ELb0EEEvNS_16Flash_bwd_paramsE)
        /*04c4*/ 	.word	0x000000c8


	//----- nvinfo : EIATTR_MIN_STACK_SIZE
	.align		4
.L_214:
        /*04c8*/ 	.byte	0x04, 0x12
        /*04ca*/ 	.short	(.L_216 - .L_215)
	.align		4
.L_215:
        /*04cc*/ 	.word	index@(_ZN5flash44flash_bwd_dq_dk_dv_loop_seqk_parallel_kernelI23Flash_bwd_kernel_traitsILi192ELi64ELi64ELi8ELi4ELi2ELi2ELb1ELb1EN7cutlass10bfloat16_tE19Flash_kernel_traitsILi192ELi64ELi64ELi8ES3_EELb0ELb0ELb0ELb0ELb0ELb1ELb1EEEvNS_16Flash_bwd_paramsE)
        /*04d0*/ 	.word	0x000000c0


	//----- nvinfo : EIATTR_MIN_STACK_SIZE
	.align		4
.L_216:
        /*04d4*/ 	.byte	0x04, 0x12
        /*04d6*/ 	.short	(.L_218 - .L_217)
	.align		4
.L_217:
        /*04d8*/ 	.word	index@(_ZN5flash44flash_bwd_dq_dk_dv_loop_seqk_parallel_kernelI23Flash_bwd_kernel_traitsILi192ELi64ELi64ELi8ELi4ELi2ELi2ELb1ELb1EN7cutlass10bfloat16_tE19Flash_kernel_traitsILi192ELi64ELi64ELi8ES3_EELb1ELb0ELb0ELb1ELb0ELb0ELb0EEEvNS_16Flash_bwd_paramsE)
        /*04dc*/ 	.word	0x000000c8


	//----- nvinfo : EIATTR_MIN_STACK_SIZE
	.align		4
.L_218:
        /*04e0*/ 	.byte	0x04, 0x12
        /*04e2*/ 	.short	(.L_220 - .L_219)
	.align		4
.L_219:
        /*04e4*/ 	.word	index@(_ZN5flash44flash_bwd_dq_dk_dv_loop_seqk_parallel_kernelI23Flash_bwd_kernel_traitsILi192ELi64ELi64ELi8ELi4ELi2ELi2ELb1ELb1EN7cutlass10bfloat16_tE19Flash_kernel_traitsILi192ELi64ELi64ELi8ES3_EELb0ELb0ELb0ELb1ELb0ELb0ELb1EEEvNS_16Flash_bwd_paramsE)
        /*04e8*/ 	.word	0x000000c8


	//----- nvinfo : EIATTR_MIN_STACK_SIZE
	.align		4
.L_220:
        /*04ec*/ 	.byte	0x04, 0x12
        /*04ee*/ 	.short	(.L_222 - .L_221)
	.align		4
.L_221:
        /*04f0*/ 	.word	index@(_ZN5flash44flash_bwd_dq_dk_dv_loop_seqk_parallel_kernelI23Flash_bwd_kernel_traitsILi192ELi64ELi64ELi8ELi4ELi2ELi2ELb1ELb1EN7cutlass10bfloat16_tE19Flash_kernel_traitsILi192ELi64ELi64ELi8ES3_EELb1ELb0ELb1ELb0ELb0ELb1ELb0EEEvNS_16Flash_bwd_paramsE)
        /*04f4*/ 	.word	0x000000c0


	//----- nvinfo : EIATTR_MIN_STACK_SIZE
	.align		4
.L_222:
        /*04f8*/ 	.byte	0x04, 0x12
        /*04fa*/ 	.short	(.L_224 - .L_223)
	.align		4
.L_223:
        /*04fc*/ 	.word	index@(_ZN5flash44flash_bwd_dq_dk_dv_loop_seqk_parallel_kernelI23Flash_bwd_kernel_traitsILi192ELi64ELi64ELi8ELi4ELi2ELi2ELb1ELb1EN7cutlass10bfloat16_tE19Flash_kernel_traitsILi192ELi64ELi64ELi8ES3_EELb0ELb0ELb1ELb0ELb0ELb1ELb1EEEvNS_16Flash_bwd_paramsE)
        /*0500*/ 	.word	0x000000c8


	//----- nvinfo : EIATTR_MIN_STACK_SIZE
	.align		4
.L_224:
        /*0504*/ 	.byte	0x04, 0x12
        /*0506*/ 	.short	(.L_226 - .L_225)
	.align		4
.L_225:
        /*0508*/ 	.word	index@(_ZN5flash44flash_bwd_dq_dk_dv_loop_seqk_parallel_kernelI23Flash_bwd_kernel_traitsILi192ELi64ELi64ELi8ELi4ELi2ELi2ELb1ELb1EN7cutlass10bfloat16_tE19Flash_kernel_traitsILi192ELi64ELi64ELi8ES3_EELb1ELb0ELb1ELb1ELb0ELb0ELb0EEEvNS_16Flash_bwd_paramsE)
        /*050c*/ 	.word	0x000000d0


	//----- nvinfo : EIATTR_MIN_STACK_SIZE
	.align		4
.L_226:
        /*0510*/ 	.byte	0x04, 0x12
        /*0512*/ 	.short	(.L_228 - .L_227)
	.align		4
.L_227:
        /*0514*/ 	.word	index@(_ZN5flash44flash_bwd_dq_dk_dv_loop_seqk_parallel_kernelI23Flash_bwd_kernel_traitsILi192ELi64ELi64ELi8ELi4ELi2ELi2ELb1ELb1EN7cutlass10bfloat16_tE19Flash_kernel_traitsILi192ELi64ELi64ELi8ES3_EELb0ELb0ELb1ELb1ELb0ELb0ELb1EEEvNS_16Flash_bwd_paramsE)
        /*0518*/ 	.word	0x000000d0


	//----- nvinfo : EIATTR_MIN_STACK_SIZE
	.align		4
.L_228:
        /*051c*/ 	.byte	0x04, 0x12
        /*051e*/ 	.short	(.L_230 - .L_229)
	.align		4
.L_229:
        /*0520*/ 	.word	index@(_ZN5flash25flash_bwd_dot_do_o_kernelILb0E23Flash_bwd_kernel_traitsILi192ELi64ELi64ELi8ELi4ELi2ELi2ELb1ELb1EN7cutlass10bfloat16_tE19Flash_kernel_traitsILi192ELi64ELi64ELi8ES3_EEEEvNS_16Flash_bwd_paramsE)
        /*0524*/ 	.word	0x00000000


	//----- nvinfo : EIATTR_MIN_STACK_SIZE
	.align		4
.L_230:
        /*0528*/ 	.byte	0x04, 0x12
        /*052a*/ 	.short	(.L_232 - .L_231)
	.align		4
.L_231:
        /*052c*/ 	.word	index@(_ZN5flash25flash_bwd_dot_do_o_kernelILb1E23Flash_bwd_kernel_traitsILi192ELi64ELi64ELi8ELi4ELi2ELi2ELb1ELb1EN7cutlass10bfloat16_tE19Flash_kernel_traitsILi192ELi64ELi64ELi8ES3_EEEEvNS_16Flash_bwd_paramsE)
        /*0530*/ 	.word	0x00000000


	//----- nvinfo : EIATTR_MIN_STACK_SIZE
	.align		4
.L_232:
        /*0534*/ 	.byte	0x04, 0x12
        /*0536*/ 	.short	(.L_234 - .L_233)
	.align		4
.L_233:
        /*0538*/ 	.word	index@(_ZN5flash27flash_bwd_convert_dq_kernelI23Flash_bwd_kernel_traitsILi192ELi64ELi64ELi8ELi4ELi2ELi2ELb0ELb0EN7cutlass10bfloat16_tE19Flash_kernel_traitsILi192ELi64ELi64ELi8ES3_EEEEvNS_16Flash_bwd_paramsEi)
        /*053c*/ 	.word	0x00000000


	//----- nvinfo : EIATTR_MIN_STACK_SIZE
	.align		4
.L_234:
        /*0540*/ 	.byte	0x04, 0x12
        /*0542*/ 	.short	(.L_236 - .L_235)
	.align		4
.L_235:
        /*0544*/ 	.word	index@(_ZN5flash44flash_bwd_dq_dk_dv_loop_seqk_parallel_kernelI23Flash_bwd_kernel_traitsILi192ELi64ELi64ELi8ELi4ELi2ELi2ELb0ELb0EN7cutlass10bfloat16_tE19Flash_kernel_traitsILi192ELi64ELi64ELi8ES3_EELb1ELb0ELb0ELb0ELb0ELb0ELb0EEEvNS_16Flash_bwd_paramsE)
        /*0548*/ 	.word	0x00000000


	//----- nvinfo : EIATTR_MIN_STACK_SIZE
	.align		4
.L_236:
        /*054c*/ 	.byte	0x04, 0x12
        /*054e*/ 	.short	(.L_238 - .L_237)
	.align		4
.L_237:
        /*0550*/ 	.word	index@(_ZN5flash44flash_bwd_dq_dk_dv_loop_seqk_parallel_kernelI23Flash_bwd_kernel_traitsILi192ELi64ELi64ELi8ELi4ELi2ELi2ELb0ELb0EN7cutlass10bfloat16_tE19Flash_kernel_traitsILi192ELi64ELi64ELi8ES3_EELb0ELb0ELb0ELb0ELb0ELb0ELb1EEEvNS_16Flash_bwd_paramsE)
        /*0554*/ 	.word	0x00000000


	//----- nvinfo : EIATTR_MIN_STACK_SIZE
	.align		4
.L_238:
        /*0558*/ 	.byte	0x04, 0x12
        /*055a*/ 	.short	(.L_240 - .L_239)
	.align		4
.L_239:
        /*055c*/ 	.word	index@(_ZN5flash44flash_bwd_dq_dk_dv_loop_seqk_parallel_kernelI23Flash_bwd_kernel_traitsILi192ELi64ELi64ELi8ELi4ELi2ELi2ELb0ELb0EN7cutlass10bfloat16_tE19Flash_kernel_traitsILi192ELi64ELi64ELi8ES3_EELb1ELb0ELb1ELb0ELb0ELb0ELb0EEEvNS_16Flash_bwd_paramsE)
        /*0560*/ 	.word	0x00000000


	//----- nvinfo : EIATTR_MIN_STACK_SIZE
	.align		4
.L_240:
        /*0564*/ 	.byte	0x04, 0x12
        /*0566*/ 	.short	(.L_242 - .L_241)
	.align		4
.L_241:
        /*0568*/ 	.word	index@(_ZN5flash44flash_bwd_dq_dk_dv_loop_seqk_parallel_kernelI23Flash_bwd_kernel_traitsILi192ELi64ELi64ELi8ELi4ELi2ELi2ELb0ELb0EN7cutlass10bfloat16_tE19Flash_kernel_traitsILi192ELi64ELi64ELi8ES3_EELb0ELb0ELb1ELb0ELb0ELb0ELb1EEEvNS_16Flash_bwd_paramsE)
        /*056c*/ 	.word	0x00000000


	//----- nvinfo : EIATTR_MIN_STACK_SIZE
	.align		4
.L_242:
        /*0570*/ 	.byte	0x04, 0x12
        /*0572*/ 	.short	(.L_244 - .L_243)
	.align		4
.L_243:
        /*0574*/ 	.word	index@(_ZN5flash44flash_bwd_dq_dk_dv_loop_seqk_parallel_kernelI23Flash_bwd_kernel_traitsILi192ELi64ELi64ELi8ELi4ELi2ELi2ELb0ELb0EN7cutlass10bfloat16_tE19Flash_kernel_traitsILi192ELi64ELi64ELi8ES3_EELb1ELb0ELb0ELb0ELb0ELb1ELb0EEEvNS_16Flash_bwd_paramsE)
        /*0578*/ 	.word	0x00000000


	//----- nvinfo : EIATTR_MIN_STACK_SIZE
	.align		4
.L_244:
        /*057c*/ 	.byte	0x04, 0x12
        /*057e*/ 	.short	(.L_246 - .L_245)
	.align		4
.L_245:
        /*0580*/ 	.word	index@(_ZN5flash44flash_bwd_dq_dk_dv_loop_seqk_parallel_kernelI23Flash_bwd_kernel_traitsILi192ELi64ELi64ELi8ELi4ELi2ELi2ELb0ELb0EN7cutlass10bfloat16_tE19Flash_kernel_traitsILi192ELi64ELi64ELi8ES3_EELb0ELb0ELb0ELb0ELb0ELb1ELb1EEEvNS_16Flash_bwd_paramsE)
        /*0584*/ 	.word	0x00000000


	//----- nvinfo : EIATTR_MIN_STACK_SIZE
	.align		4
.L_246:
        /*0588*/ 	.byte	0x04, 0x12
        /*058a*/ 	.short	(.L_248 - .L_247)
	.align		4
.L_247:
        /*058c*/ 	.word	index@(_ZN5flash44flash_bwd_dq_dk_dv_loop_seqk_parallel_kernelI23Flash_bwd_kernel_traitsILi192ELi64ELi64ELi8ELi4ELi2ELi2ELb0ELb0EN7cutlass10bfloat16_tE19Flash_kernel_traitsILi192ELi64ELi64ELi8ES3_EELb1ELb0ELb0ELb1ELb0ELb0ELb0EEEvNS_16Flash_bwd_paramsE)
        /*0590*/ 	.word	0x00000000


	//----- nvinfo : EIATTR_MIN_STACK_SIZE
	.align		4
.L_248:
        /*0594*/ 	.byte	0x04, 0x12
        /*0596*/ 	.short	(.L_250 - .L_249)
	.align		4
.L_249:
        /*0598*/ 	.word	index@(_ZN5flash44flash_bwd_dq_dk_dv_loop_seqk_parallel_kernelI23Flash_bwd_kernel_traitsILi192ELi64ELi64ELi8ELi4ELi2ELi2ELb0ELb0EN7cutlass10bfloat16_tE19Flash_kernel_traitsILi192ELi64ELi64ELi8ES3_EELb0ELb0ELb0ELb1ELb0ELb0ELb1EEEvNS_16Flash_bwd_paramsE)
        /*059c*/ 	.word	0x00000000


	//----- nvinfo : EIATTR_MIN_STACK_SIZE
	.align		4
.L_250:
        /*05a0*/ 	.byte	0x04, 0x12
        /*05a2*/ 	.short	(.L_252 - .L_251)
	.align		4
.L_251:
        /*05a4*/ 	.word	index@(_ZN5flash44flash_bwd_dq_dk_dv_loop_seqk_parallel_kernelI23Flash_bwd_kernel_traitsILi192ELi64ELi64ELi8ELi4ELi2ELi2ELb0ELb0EN7cutlass10bfloat16_tE19Flash_kernel_traitsILi192ELi64ELi64ELi8ES3_EELb1ELb0ELb1ELb0ELb0ELb1ELb0EEEvNS_16Flash_bwd_paramsE)
        /*05a8*/ 	.word	0x00000000


	//----- nvinfo : EIATTR_MIN_STACK_SIZE
	.align		4
.L_252:
        /*05ac*/ 	.byte	0x04, 0x12
        /*05ae*/ 	.short	(.L_254 - .L_253)
	.align		4
.L_253:
        /*05b0*/ 	.word	index@(_ZN5flash44flash_bwd_dq_dk_dv_loop_seqk_parallel_kernelI23Flash_bwd_kernel_traitsILi192ELi64ELi64ELi8ELi4ELi2ELi2ELb0ELb0EN7cutlass10bfloat16_tE19Flash_kernel_traitsILi192ELi64ELi64ELi8ES3_EELb0ELb0ELb1ELb0ELb0ELb1ELb1EEEvNS_16Flash_bwd_paramsE)
        /*05b4*/ 	.word	0x00000000


	//----- nvinfo : EIATTR_MIN_STACK_SIZE
	.align		4
.L_254:
        /*05b8*/ 	.byte	0x04, 0x12
        /*05ba*/ 	.short	(.L_256 - .L_255)
	.align		4
.L_255:
        /*05bc*/ 	.word	index@(_ZN5flash44flash_bwd_dq_dk_dv_loop_seqk_parallel_kernelI23Flash_bwd_kernel_traitsILi192ELi64ELi64ELi8ELi4ELi2ELi2ELb0ELb0EN7cutlass10bfloat16_tE19Flash_kernel_traitsILi192ELi64ELi64ELi8ES3_EELb1ELb0ELb1ELb1ELb0ELb0ELb0EEEvNS_16Flash_bwd_paramsE)
        /*05c0*/ 	.word	0x00000000


	//----- nvinfo : EIATTR_MIN_STACK_SIZE
	.align		4
.L_256:
        /*05c4*/ 	.byte	0x04, 0x12
        /*05c6*/ 	.short	(.L_258 - .L_257)
	.align		4
.L_257:
        /*05c8*/ 	.word	index@(_ZN5flash44flash_bwd_dq_dk_dv_loop_seqk_parallel_kernelI23Flash_bwd_kernel_traitsILi192ELi64ELi64ELi8ELi4ELi2ELi2ELb0ELb0EN7cutlass10bfloat16_tE19Flash_kernel_traitsILi192ELi64ELi64ELi8ES3_EELb0ELb0ELb1ELb1ELb0ELb0ELb1EEEvNS_16Flash_bwd_paramsE)
        /*05cc*/ 	.word	0x00000000


	//----- nvinfo : EIATTR_MIN_STACK_SIZE
	.align		4
.L_258:
        /*05d0*/ 	.byte	0x04, 0x12
        /*05d2*/ 	.short	(.L_260 - .L_259)
	.align		4
.L_259:
        /*05d4*/ 	.word	index@(_ZN5flash25flash_bwd_dot_do_o_kernelILb0E23Flash_bwd_kernel_traitsILi192ELi64ELi64ELi8ELi4ELi2ELi2ELb0ELb0EN7cutlass10bfloat16_tE19Flash_kernel_traitsILi192ELi64ELi64ELi8ES3_EEEEvNS_16Flash_bwd_paramsE)
        /*05d8*/ 	.word	0x00000000


	//----- nvinfo : EIATTR_MIN_STACK_SIZE
	.align		4
.L_260:
        /*05dc*/ 	.byte	0x04, 0x12
        /*05de*/ 	.short	(.L_262 - .L_261)
	.align		4
.L_261:
        /*05e0*/ 	.word	index@(_ZN5flash25flash_bwd_dot_do_o_kernelILb1E23Flash_bwd_kernel_traitsILi192ELi64ELi64ELi8ELi4ELi2ELi2ELb0ELb0EN7cutlass10bfloat16_tE19Flash_kernel_traitsILi192ELi64ELi64ELi8ES3_EEEEvNS_16Flash_bwd_paramsE)
        /*05e4*/ 	.word	0x00000000
.L_262:


//--------------------- .nv.compat                --------------------------
	.section	.nv.compat,"",@"SHT_CUDA_COMPAT_INFO"
	.align	4
        /*0000*/ 	.byte	0x02, 0x09, 0x01, 0x00, 0x02, 0x02, 0x01, 0x00, 0x02, 0x05, 0x05, 0x00, 0x03, 0x07, 0x01, 0x01
        /*0010*/ 	.byte	0x02, 0x03, 0x00, 0x00, 0x02, 0x06, 0x01, 0x00, 0x04, 0x0b, 0x08, 0x00, 0x01, 0x00, 0x00, 0x00
        /*0020*/ 	.byte	0x00, 0x00, 0x00, 0x00


//--------------------- .nv.info._ZN5flash44flash_bwd_dq_dk_dv_loop_seqk_parallel_kernelI23Flash_bwd_kernel_traitsILi192ELi64ELi64ELi8ELi4ELi2ELi2ELb1ELb1EN7cutlass10bfloat16_tE19Flash_kernel_traitsILi192ELi64ELi64ELi8ES3_EELb0ELb0ELb0ELb0ELb0ELb0ELb0EEEvNS_16Flash_bwd_paramsE --------------------------
	.section	.nv.info._ZN5flash44flash_bwd_dq_dk_dv_loop_seqk_parallel_kernelI23Flash_bwd_kernel_traitsILi192ELi64ELi64ELi8ELi4ELi2ELi2ELb1ELb1EN7cutlass10bfloat16_tE19Flash_kernel_traitsILi192ELi64ELi64ELi8ES3_EELb0ELb0ELb0ELb0ELb0ELb0ELb0EEEvNS_16Flash_bwd_paramsE,"",@"SHT_CUDA_INFO"
	.sectionflags	@""
	.align	4


	//----- nvinfo : EIATTR_CUDA_API_VERSION
	.align		4
        /*0000*/ 	.byte	0x04, 0x37
        /*0002*/ 	.short	(.L_264 - .L_263)
.L_263:
        /*0004*/ 	.word	0x00000082


	//----- nvinfo : EIATTR_KPARAM_INFO
	.align		4
.L_264:
        /*0008*/ 	.byte	0x04, 0x17
        /*000a*/ 	.short	(.L_266 - .L_265)
.L_265:
        /*000c*/ 	.word	0x00000000
        /*0010*/ 	.short	0x0000
        /*0012*/ 	.short	0x0000
        /*0014*/ 	.byte	0x00, 0xf0, 0x01, 0x0a


	//----- nvinfo : EIATTR_SPARSE_MMA_MASK
	.align		4
.L_266:
        /*0018*/ 	.byte	0x03, 0x50
        /*001a*/ 	.short	0x0000


	//----- nvinfo : EIATTR_MAXREG_COUNT
	.align		4
        /*001c*/ 	.byte	0x03, 0x1b
        /*001e*/ 	.short	0x00ff


	//----- nvinfo : EIATTR_NUM_BARRIERS
	.align		4
        /*0020*/ 	.byte	0x02, 0x4c
        /*0022*/ 	.byte	0x01
	.zero		1


	//----- nvinfo : EIATTR_ANNOTATIONS
	.align		4
        /*0024*/ 	.byte	0x04, 0x55
        /*0026*/ 	.short	(.L_268 - .L_267)


	//   ....[0]....
.L_267:
        /*0028*/ 	.word	0x00000001
        /*002c*/ 	.byte	0x00, 0x14, 0x00, 0x00, 0x01, 0x00, 0x00, 0x00, 0x40, 0x14, 0x00, 0x00, 0x01, 0x00, 0x00, 0x00
        /* <DEDUP_REMOVED lines=38> */
        /*029c*/ 	.byte	0x70, 0x73, 0x00, 0x00


	//----- nvinfo : EIATTR_MERCURY_ISA_VERSION
	.align		4
.L_268:
        /*02a0*/ 	.byte	0x03, 0x5f
        /*02a2*/ 	.short	0x0101


	//----- nvinfo : EIATTR_VRC_CTA_INIT_COUNT
	.align		4
        /*02a4*/ 	.byte	0x02, 0x4a
	.zero		1
	.zero		1


	//----- nvinfo : EIATTR_EXIT_INSTR_OFFSETS
	.align		4
        /*02a8*/ 	.byte	0x04, 0x1c
        /*02aa*/ 	.short	(.L_270 - .L_269)


	//   ....[0]....
.L_269:
        /*02ac*/ 	.word	0x00000090


	//   ....[1]....
        /*02b0*/ 	.word	0x00008af0


	//----- nvinfo : EIATTR_CRS_STACK_SIZE
	.align		4
.L_270:
        /*02b4*/ 	.byte	0x04, 0x1e
        /*02b6*/ 	.short	(.L_272 - .L_271)
.L_271:
        /*02b8*/ 	.word	0x00000000


	//----- nvinfo : EIATTR_CBANK_PARAM_SIZE
	.align		4
.L_272:
        /*02bc*/ 	.byte	0x03, 0x19
        /*02be*/ 	.short	0x0280


	//----- nvinfo : EIATTR_PARAM_CBANK
	.align		4
        /*02c0*/ 	.byte	0x04, 0x0a
        /*02c2*/ 	.short	(.L_274 - .L_273)
	.align		4
.L_273:
        /*02c4*/ 	.word	index@(.nv.constant0._ZN5flash44flash_bwd_dq_dk_dv_loop_seqk_parallel_kernelI23Flash_bwd_kernel_traitsILi192ELi64ELi64ELi8ELi4ELi2ELi2ELb1ELb1EN7cutlass10bfloat16_tE19Flash_kernel_traitsILi192ELi64ELi64ELi8ES3_EELb0ELb0ELb0ELb0ELb0ELb0ELb0EEEvNS_16Flash_bwd_paramsE)
        /*02c8*/ 	.short	0x0380
        /*02ca*/ 	.short	0x0280


	//----- nvinfo : EIATTR_SW_WAR
	.align		4
.L_274:
        /*02cc*/ 	.byte	0x04, 0x36
        /*02ce*/ 	.short	(.L_276 - .L_275)
.L_275:
        /*02d0*/ 	.word	0x00000008
.L_276:


//--------------------- .nv.info._ZN5flash44flash_bwd_dq_dk_dv_loop_seqk_parallel_kernelI23Flash_bwd_kernel_traitsILi192ELi64ELi64ELi8ELi4ELi2ELi2ELb1ELb1EN7cutlass10bfloat16_tE19Flash_kernel_traitsILi192ELi64ELi64ELi8ES3_EELb0ELb0ELb1ELb0ELb0ELb0ELb0EEEvNS_16Flash_bwd_paramsE --------------------------
	.section	.nv.info._ZN5flash44flash_bwd_dq_dk_dv_loop_seqk_parallel_kernelI23Flash_bwd_kernel_traitsILi192ELi64ELi64ELi8ELi4ELi2ELi2ELb1ELb1EN7cutlass10bfloat16_tE19Flash_kernel_traitsILi192ELi64ELi64ELi8ES3_EELb0ELb0ELb1ELb0ELb0ELb0ELb0EEEvNS_16Flash_bwd_paramsE,"",@"SHT_CUDA_INFO"
	.sectionflags	@""
	.align	4


	//----- nvinfo : EIATTR_CUDA_API_VERSION
	.align		4
        /*0000*/ 	.byte	0x04, 0x37
        /*0002*/ 	.short	(.L_278 - .L_277)
.L_277:
        /*0004*/ 	.word	0x00000082


	//----- nvinfo : EIATTR_KPARAM_INFO
	.align		4
.L_278:
        /*0008*/ 	.byte	0x04, 0x17
        /*000a*/ 	.short	(.L_280 - .L_279)
.L_279:
        /*000c*/ 	.word	0x00000000
        /*0010*/ 	.short	0x0000
        /*0012*/ 	.short	0x0000
        /*0014*/ 	.byte	0x00, 0xf0, 0x01, 0x0a


	//----- nvinfo : EIATTR_SPARSE_MMA_MASK
	.align		4
.L_280:
        /*0018*/ 	.byte	0x03, 0x50
        /*001a*/ 	.short	0x0000


	//----- nvinfo : EIATTR_MAXREG_COUNT
	.align		4
        /*001c*/ 	.byte	0x03, 0x1b
        /*001e*/ 	.short	0x00ff


	//----- nvinfo : EIATTR_NUM_BARRIERS
	.align		4
        /*0020*/ 	.byte	0x02, 0x4c
        /*0022*/ 	.byte	0x01
	.zero		1


	//----- nvinfo : EIATTR_ANNOTATIONS
	.align		4
        /*0024*/ 	.byte	0x04, 0x55
        /*0026*/ 	.short	(.L_282 - .L_281)


	//   ....[0]....
.L_281:
        /* <DEDUP_REMOVED lines=42> */
        /*02bc*/ 	.byte	0x90, 0x76, 0x00, 0x00, 0x01, 0x00, 0x00, 0x00, 0xd0, 0x76, 0x00, 0x00


	//----- nvinfo : EIATTR_MERCURY_ISA_VERSION
	.align		4
.L_282:
        /*02c8*/ 	.byte	0x03, 0x5f
        /*02ca*/ 	.short	0x0101


	//----- nvinfo : EIATTR_VRC_CTA_INIT_COUNT
	.align		4
        /*02cc*/ 	.byte	0x02, 0x4a
	.zero		1
	.zero		1


	//----- nvinfo : EIATTR_EXIT_INSTR_OFFSETS
	.align		4
        /*02d0*/ 	.byte	0x04, 0x1c
        /*02d2*/ 	.short	(.L_284 - .L_283)


	//   ....[0]....
.L_283:
        /*02d4*/ 	.word	0x00000090


	//   ....[1]....
        /*02d8*/ 	.word	0x00008e00


	//----- nvinfo : EIATTR_CRS_STACK_SIZE
	.align		4
.L_284:
        /*02dc*/ 	.byte	0x04, 0x1e
        /*02de*/ 	.short	(.L_286 - .L_285)
.L_285:
        /*02e0*/ 	.word	0x00000000


	//----- nvinfo : EIATTR_CBANK_PARAM_SIZE
	.align		4
.L_286:
        /*02e4*/ 	.byte	0x03, 0x19
        /*02e6*/ 	.short	0x0280


	//----- nvinfo : EIATTR_PARAM_CBANK
	.align		4
        /*02e8*/ 	.byte	0x04, 0x0a
        /*02ea*/ 	.short	(.L_288 - .L_287)
	.align		4
.L_287:
        /*02ec*/ 	.word	index@(.nv.constant0._ZN5flash44flash_bwd_dq_dk_dv_loop_seqk_parallel_kernelI23Flash_bwd_kernel_traitsILi192ELi64ELi64ELi8ELi4ELi2ELi2ELb1ELb1EN7cutlass10bfloat16_tE19Flash_kernel_traitsILi192ELi64ELi64ELi8ES3_EELb0ELb0ELb1ELb0ELb0ELb0ELb0EEEvNS_16Flash_bwd_paramsE)
        /*02f0*/ 	.short	0x0380
        /*02f2*/ 	.short	0x0280


	//----- nvinfo : EIATTR_SW_WAR
	.align		4
.L_288:
        /*02f4*/ 	.byte	0x04, 0x36
        /*02f6*/ 	.short	(.L_290 - .L_289)
.L_289:
        /*02f8*/ 	.word	0x00000008
.L_290:


//--------------------- .nv.info._ZN5flash44flash_bwd_dq_dk_dv_loop_seqk_parallel_kernelI23Flash_bwd_kernel_traitsILi192ELi64ELi64ELi8ELi4ELi2ELi2ELb1ELb1EN7cutlass10bfloat16_tE19Flash_kernel_traitsILi192ELi64ELi64ELi8ES3_EELb0ELb0ELb0ELb0ELb0ELb1ELb0EEEvNS_16Flash_bwd_paramsE --------------------------
	.section	.nv.info._ZN5flash44flash_bwd_dq_dk_dv_loop_seqk_parallel_kernelI23Flash_bwd_kernel_traitsILi192ELi64ELi64ELi8ELi4ELi2ELi2ELb1ELb1EN7cutlass10bfloat16_tE19Flash_kernel_traitsILi192ELi64ELi64ELi8ES3_EELb0ELb0ELb0ELb0ELb0ELb1ELb0EEEvNS_16Flash_bwd_paramsE,"",@"SHT_CUDA_INFO"
	.sectionflags	@""
	.align	4


	//----- nvinfo : EIATTR_CUDA_API_VERSION
	.align		4
        /*0000*/ 	.byte	0x04, 0x37
        /*0002*/ 	.short	(.L_292 - .L_291)
.L_291:
        /*0004*/ 	.word	0x00000082


	//----- nvinfo : EIATTR_KPARAM_INFO
	.align		4
.L_292:
        /*0008*/ 	.byte	0x04, 0x17
        /*000a*/ 	.short	(.L_294 - .L_293)
.L_293:
        /*000c*/ 	.word	0x00000000
        /*0010*/ 	.short	0x0000
        /*0012*/ 	.short	0x0000
        /*0014*/ 	.byte	0x00, 0xf0, 0x01, 0x0a


	//----- nvinfo : EIATTR_SPARSE_MMA_MASK
	.align		4
.L_294:
        /*0018*/ 	.byte	0x03, 0x50
        /*001a*/ 	.short	0x0000


	//----- nvinfo : EIATTR_MAXREG_COUNT
	.align		4
        /*001c*/ 	.byte	0x03, 0x1b
        /*001e*/ 	.short	0x00ff


	//----- nvinfo : EIATTR_NUM_BARRIERS
	.align		4
        /*0020*/ 	.byte	0x02, 0x4c
        /*0022*/ 	.byte	0x01
	.zero		1


	//----- nvinfo : EIATTR_ANNOTATIONS
	.align		4
        /*0024*/ 	.byte	0x04, 0x55
        /*0026*/ 	.short	(.L_296 - .L_295)


	//   ....[0]....
.L_295:
        /* <DEDUP_REMOVED lines=38> */


	//----- nvinfo : EIATTR_MERCURY_ISA_VERSION
	.align		4
.L_296:
        /*0270*/ 	.byte	0x03, 0x5f
        /*0272*/ 	.short	0x0101


	//----- nvinfo : EIATTR_VRC_CTA_INIT_COUNT
	.align		4
        /*0274*/ 	.byte	0x02, 0x4a
	.zero		1
	.zero		1


	//----- nvinfo : EIATTR_EXIT_INSTR_OFFSETS
	.align		4
        /*0278*/ 	.byte	0x04, 0x1c
        /*027a*/ 	.short	(.L_298 - .L_297)


	//   ....[0]....
.L_297:
        /*027c*/ 	.word	0x00000090


	//   ....[1]....
        /*0280*/ 	.word	0x00007910


	//----- nvinfo : EIATTR_CRS_STACK_SIZE
	.align		4
.L_298:
        /*0284*/ 	.byte	0x04, 0x1e
        /*0286*/ 	.short	(.L_300 - .L_299)
.L_299:
        /*0288*/ 	.word	0x00000000


	//----- nvinfo : EIATTR_CBANK_PARAM_SIZE
	.align		4
.L_300:
        /*028c*/ 	.byte	0x03, 0x19
        /*028e*/ 	.short	0x0280


	//----- nvinfo : EIATTR_PARAM_CBANK
	.align		4
        /*0290*/ 	.byte	0x04, 0x0a
        /*0292*/ 	.short	(.L_302 - .L_301)
	.align		4
.L_301:
        /*0294*/ 	.word	index@(.nv.constant0._ZN5flash44flash_bwd_dq_dk_dv_loop_seqk_parallel_kernelI23Flash_bwd_kernel_traitsILi192ELi64ELi64ELi8ELi4ELi2ELi2ELb1ELb1EN7cutlass10bfloat16_tE19Flash_kernel_traitsILi192ELi64ELi64ELi8ES3_EELb0ELb0ELb0ELb0ELb0ELb1ELb0EEEvNS_16Flash_bwd_paramsE)
        /*0298*/ 	.short	0x0380
        /*029a*/ 	.short	0x0280


	//----- nvinfo : EIATTR_SW_WAR
	.align		4
.L_302:
        /*029c*/ 	.byte	0x04, 0x36
        /*029e*/ 	.short	(.L_304 - .L_303)
.L_303:
        /*02a0*/ 	.word	0x00000008
.L_304:


//--------------------- .nv.info._ZN5flash44flash_bwd_dq_dk_dv_loop_seqk_parallel_kernelI23Flash_bwd_kernel_traitsILi192ELi64ELi64ELi8ELi4ELi2ELi2ELb1ELb1EN7cutlass10bfloat16_tE19Flash_kernel_traitsILi192ELi64ELi64ELi8ES3_EELb0ELb0ELb0ELb1ELb0ELb0ELb0EEEvNS_16Flash_bwd_paramsE --------------------------
	.section	.nv.info._ZN5flash44flash_bwd_dq_dk_dv_loop_seqk_parallel_kernelI23Flash_bwd_kernel_traitsILi192ELi64ELi64ELi8ELi4ELi2ELi2ELb1ELb1EN7cutlass10bfloat16_tE19Flash_kernel_traitsILi192ELi64ELi64ELi8ES3_EELb0ELb0ELb0ELb1ELb0ELb0ELb0EEEvNS_16Flash_bwd_paramsE,"",@"SHT_CUDA_INFO"
	.sectionflags	@""
	.align	4


	//----- nvinfo : EIATTR_CUDA_API_VERSION
	.align		4
        /*0000*/ 	.byte	0x04, 0x37
        /*0002*/ 	.short	(.L_306 - .L_305)
.L_305:
        /*0004*/ 	.word	0x00000082


	//----- nvinfo : EIATTR_KPARAM_INFO
	.align		4
.L_306:
        /*0008*/ 	.byte	0x04, 0x17
        /*000a*/ 	.short	(.L_308 - .L_307)
.L_307:
        /*000c*/ 	.word	0x00000000
        /*0010*/ 	.short	0x0000
        /*0012*/ 	.short	0x0000
        /*0014*/ 	.byte	0x00, 0xf0, 0x01, 0x0a


	//----- nvinfo : EIATTR_SPARSE_MMA_MASK
	.align		4
.L_308:
        /*0018*/ 	.byte	0x03, 0x50
        /*001a*/ 	.short	0x0000


	//----- nvinfo : EIATTR_MAXREG_COUNT
	.align		4
        /*001c*/ 	.byte	0x03, 0x1b
        /*001e*/ 	.short	0x00ff


	//----- nvinfo : EIATTR_NUM_BARRIERS
	.align		4
        /*0020*/ 	.byte	0x02, 0x4c
        /*0022*/ 	.byte	0x01
	.zero		1


	//----- nvinfo : EIATTR_ANNOTATIONS
	.align		4
        /*0024*/ 	.byte	0x04, 0x55
        /*0026*/ 	.short	(.L_310 - .L_309)


	//   ....[0]....
.L_309:
        /* <DEDUP_REMOVED lines=42> */


	//----- nvinfo : EIATTR_MERCURY_ISA_VERSION
	.align		4
.L_310:
        /*02b8*/ 	.byte	0x03, 0x5f
        /*02ba*/ 	.short	0x0101


	//----- nvinfo : EIATTR_VRC_CTA_INIT_COUNT
	.align		4
        /*02bc*/ 	.byte	0x02, 0x4a
	.zero		1
	.zero		1


	//----- nvinfo : EIATTR_EXIT_INSTR_OFFSETS
	.align		4
        /*02c0*/ 	.byte	0x04, 0x1c
        /*02c2*/ 	.short	(.L_312 - .L_311)


	//   ....[0]....
.L_311:
        /*02c4*/ 	.word	0x00000090


	//   ....[1]....
        /*02c8*/ 	.word	0x00009050


	//----- nvinfo : EIATTR_CRS_STACK_SIZE
	.align		4
.L_312:
        /*02cc*/ 	.byte	0x04, 0x1e
        /*02ce*/ 	.short	(.L_314 - .L_313)
.L_313:
        /*02d0*/ 	.word	0x00000000


	//----- nvinfo : EIATTR_CBANK_PARAM_SIZE
	.align		4
.L_314:
        /*02d4*/ 	.byte	0x03, 0x19
        /*02d6*/ 	.short	0x0280


	//----- nvinfo : EIATTR_PARAM_CBANK
	.align		4
        /*02d8*/ 	.byte	0x04, 0x0a
        /*02da*/ 	.short	(.L_316 - .L_315)
	.align		4
.L_315:
        /*02dc*/ 	.word	index@(.nv.constant0._ZN5flash44flash_bwd_dq_dk_dv_loop_seqk_parallel_kernelI23Flash_bwd_kernel_traitsILi192ELi64ELi64ELi8ELi4ELi2ELi2ELb1ELb1EN7cutlass10bfloat16_tE19Flash_kernel_traitsILi192ELi64ELi64ELi8ES3_EELb0ELb0ELb0ELb1ELb0ELb0ELb0EEEvNS_16Flash_bwd_paramsE)
        /*02e0*/ 	.short	0x0380
        /*02e2*/ 	.short	0x0280


	//----- nvinfo : EIATTR_SW_WAR
	.align		4
.L_316:
        /*02e4*/ 	.byte	0x04, 0x36
        /*02e6*/ 	.short	(.L_318 - .L_317)
.L_317:
        /*02e8*/ 	.word	0x00000008
.L_318:


//--------------------- .nv.info._ZN5flash44flash_bwd_dq_dk_dv_loop_seqk_parallel_kernelI23Flash_bwd_kernel_traitsILi192ELi64ELi64ELi8ELi4ELi2ELi2ELb1ELb1EN7cutlass10bfloat16_tE19Flash_kernel_traitsILi192ELi64ELi64ELi8ES3_EELb0ELb0ELb1ELb0ELb0ELb1ELb0EEEvNS_16Flash_bwd_paramsE --------------------------
	.section	.nv.info._ZN5flash44flash_bwd_dq_dk_dv_loop_seqk_parallel_kernelI23Flash_bwd_kernel_traitsILi192ELi64ELi64ELi8ELi4ELi2ELi2ELb1ELb1EN7cutlass10bfloat16_tE19Flash_kernel_traitsILi192ELi64ELi64ELi8ES3_EELb0ELb0ELb1ELb0ELb0ELb1ELb0EEEvNS_16Flash_bwd_paramsE,"",@"SHT_CUDA_INFO"
	.sectionflags	@""
	.align	4


	//----- nvinfo : EIATTR_CUDA_API_VERSION
	.align		4
        /*0000*/ 	.byte	0x04, 0x37
        /*0002*/ 	.short	(.L_320 - .L_319)
.L_319:
        /*0004*/ 	.word	0x00000082


	//----- nvinfo : EIATTR_KPARAM_INFO
	.align		4
.L_320:
        /*0008*/ 	.byte	0x04, 0x17
        /*000a*/ 	.short	(.L_322 - .L_321)
.L_321:
        /*000c*/ 	.word	0x00000000
        /*0010*/ 	.short	0x0000
        /*0012*/ 	.short	0x0000
        /*0014*/ 	.byte	0x00, 0xf0, 0x01, 0x0a


	//----- nvinfo : EIATTR_SPARSE_MMA_MASK
	.align		4
.L_322:
        /*0018*/ 	.byte	0x03, 0x50
        /*001a*/ 	.short	0x0000


	//----- nvinfo : EIATTR_MAXREG_COUNT
	.align		4
        /*001c*/ 	.byte	0x03, 0x1b
        /*001e*/ 	.short	0x00ff


	//----- nvinfo : EIATTR_NUM_BARRIERS
	.align		4
        /*0020*/ 	.byte	0x02, 0x4c
        /*0022*/ 	.byte	0x01
	.zero		1


	//----- nvinfo : EIATTR_ANNOTATIONS
	.align		4
        /*0024*/ 	.byte	0x04, 0x55
        /*0026*/ 	.short	(.L_324 - .L_323)


	//   ....[0]....
.L_323:
        /* <DEDUP_REMOVED lines=40> */


	//----- nvinfo : EIATTR_MERCURY_ISA_VERSION
	.align		4
.L_324:
        /*0290*/ 	.byte	0x03, 0x5f
        /*0292*/ 	.short	0x0101


	//----- nvinfo : EIATTR_VRC_CTA_INIT_COUNT
	.align		4
        /*0294*/ 	.byte	0x02, 0x4a
	.zero		1
	.zero		1


	//----- nvinfo : EIATTR_EXIT_INSTR_OFFSETS
	.align		4
        /*0298*/ 	.byte	0x04, 0x1c
        /*029a*/ 	.short	(.L_326 - .L_325)


	//   ....[0]....
.L_325:
        /*029c*/ 	.word	0x00000090


	//   ....[1]....
        /*02a0*/ 	.word	0x00007c80


	//----- nvinfo : EIATTR_CRS_STACK_SIZE
	.align		4
.L_326:
        /*02a4*/ 	.byte	0x04, 0x1e
        /*02a6*/ 	.short	(.L_328 - .L_327)
.L_327:
        /*02a8*/ 	.word	0x00000000


	//----- nvinfo : EIATTR_CBANK_PARAM_SIZE
	.align		4
.L_328:
        /*02ac*/ 	.byte	0x03, 0x19
        /*02ae*/ 	.short	0x0280


	//----- nvinfo : EIATTR_PARAM_CBANK
	.align		4
        /*02b0*/ 	.byte	0x04, 0x0a
        /*02b2*/ 	.short	(.L_330 - .L_329)
	.align		4
.L_329:
        /*02b4*/ 	.word	index@(.nv.constant0._ZN5flash44flash_bwd_dq_dk_dv_loop_seqk_parallel_kernelI23Flash_bwd_kernel_traitsILi192ELi64ELi64ELi8ELi4ELi2ELi2ELb1ELb1EN7cutlass10bfloat16_tE19Flash_kernel_traitsILi192ELi64ELi64ELi8ES3_EELb0ELb0ELb1ELb0ELb0ELb1ELb0EEEvNS_16Flash_bwd_paramsE)
        /*02b8*/ 	.short	0x0380
        /*02ba*/ 	.short	0x0280


	//----- nvinfo : EIATTR_SW_WAR
	.align		4
.L_330:
        /*02bc*/ 	.byte	0x04, 0x36
        /*02be*/ 	.short	(.L_332 - .L_331)
.L_331:
        /*02c0*/ 	.word	0x00000008
.L_332:


//--------------------- .nv.info._ZN5flash44flash_bwd_dq_dk_dv_loop_seqk_parallel_kernelI23Flash_bwd_kernel_traitsILi192ELi64ELi64ELi8ELi4ELi2ELi2ELb1ELb1EN7cutlass10bfloat16_tE19Flash_kernel_traitsILi192ELi64ELi64ELi8ES3_EELb0ELb0ELb1ELb1ELb0ELb0ELb0EEEvNS_16Flash_bwd_paramsE --------------------------
	.section	.nv.info._ZN5flash44flash_bwd_dq_dk_dv_loop_seqk_parallel_kernelI23Flash_bwd_kernel_traitsILi192ELi64ELi64ELi8ELi4ELi2ELi2ELb1ELb1EN7cutlass10bfloat16_tE19Flash_kernel_traitsILi192ELi64ELi64ELi8ES3_EELb0ELb0ELb1ELb1ELb0ELb0ELb0EEEvNS_16Flash_bwd_paramsE,"",@"SHT_CUDA_INFO"
	.sectionflags	@""
	.align	4


	//----- nvinfo : EIATTR_CUDA_API_VERSION
	.align		4
        /*0000*/ 	.byte	0x04, 0x37
        /*0002*/ 	.short	(.L_334 - .L_333)
.L_333:
        /*0004*/ 	.word	0x00000082


	//----- nvinfo : EIATTR_KPARAM_INFO
	.align		4
.L_334:
        /*0008*/ 	.byte	0x04, 0x17
        /*000a*/ 	.short	(.L_336 - .L_335)
.L_335:
        /*000c*/ 	.word	0x00000000
        /*0010*/ 	.short	0x0000
        /*0012*/ 	.short	0x0000
        /*0014*/ 	.byte	0x00, 0xf0, 0x01, 0x0a


	//----- nvinfo : EIATTR_SPARSE_MMA_MASK
	.align		4
.L_336:
        /*0018*/ 	.byte	0x03, 0x50
        /*001a*/ 	.short	0x0000


	//----- nvinfo : EIATTR_MAXREG_COUNT
	.align		4
        /*001c*/ 	.byte	0x03, 0x1b
        /*001e*/ 	.short	0x00ff


	//----- nvinfo : EIATTR_NUM_BARRIERS
	.align		4
        /*0020*/ 	.byte	0x02, 0x4c
        /*0022*/ 	.byte	0x01
	.zero		1


	//----- nvinfo : EIATTR_ANNOTATIONS
	.align		4
        /*0024*/ 	.byte	0x04, 0x55
        /*0026*/ 	.short	(.L_338 - .L_337)


	//   ....[0]....
.L_337:
        /* <DEDUP_REMOVED lines=44> */


	//----- nvinfo : EIATTR_MERCURY_ISA_VERSION
	.align		4
.L_338:
        /*02d8*/ 	.byte	0x03, 0x5f
        /*02da*/ 	.short	0x0101


	//----- nvinfo : EIATTR_VRC_CTA_INIT_COUNT
	.align		4
        /*02dc*/ 	.byte	0x02, 0x4a
	.zero		1
	.zero		1


	//----- nvinfo : EIATTR_EXIT_INSTR_OFFSETS
	.align		4
        /*02e0*/ 	.byte	0x04, 0x1c
        /*02e2*/ 	.short	(.L_340 - .L_339)


	//   ....[0]....
.L_339:
        /*02e4*/ 	.word	0x00000090


	//   ....[1]....
        /*02e8*/ 	.word	0x000092e0


	//----- nvinfo : EIATTR_CRS_STACK_SIZE
	.align		4
.L_340:
        /*02ec*/ 	.byte	0x04, 0x1e
        /*02ee*/ 	.short	(.L_342 - .L_341)
.L_341:
        /*02f0*/ 	.word	0x00000000


	//----- nvinfo : EIATTR_CBANK_PARAM_SIZE
	.align		4
.L_342:
        /*02f4*/ 	.byte	0x03, 0x19
        /*02f6*/ 	.short	0x0280


	//----- nvinfo : EIATTR_PARAM_CBANK
	.align		4
        /*02f8*/ 	.byte	0x04, 0x0a
        /*02fa*/ 	.short	(.L_344 - .L_343)
	.align		4
.L_343:
        /*02fc*/ 	.word	index@(.nv.constant0._ZN5flash44flash_bwd_dq_dk_dv_loop_seqk_parallel_kernelI23Flash_bwd_kernel_traitsILi192ELi64ELi64ELi8ELi4ELi2ELi2ELb1ELb1EN7cutlass10bfloat16_tE19Flash_kernel_traitsILi192ELi64ELi64ELi8ES3_EELb0ELb0ELb1ELb1ELb0ELb0ELb0EEEvNS_16Flash_bwd_paramsE)
        /*0300*/ 	.short	0x0380
        /*0302*/ 	.short	0x0280


	//----- nvinfo : EIATTR_SW_WAR
	.align		4
.L_344:
        /*0304*/ 	.byte	0x04, 0x36
        /*0306*/ 	.short	(.L_346 - .L_345)
.L_345:
        /*0308*/ 	.word	0x00000008
.L_346:


//--------------------- .nv.info._ZN5flash44flash_bwd_dq_dk_dv_loop_seqk_parallel_kernelI23Flash_bwd_kernel_traitsILi192ELi64ELi64ELi8ELi4ELi2ELi2ELb0ELb0EN7cutlass10bfloat16_tE19Flash_kernel_traitsILi192ELi64ELi64ELi8ES3_EELb0ELb0ELb0ELb0ELb0ELb0ELb0EEEvNS_16Flash_bwd_paramsE --------------------------
	.section	.nv.info._ZN5flash44flash_bwd_dq_dk_dv_loop_seqk_parallel_kernelI23Flash_bwd_kernel_traitsILi192ELi64ELi64ELi8ELi4ELi2ELi2ELb0ELb0EN7cutlass10bfloat16_tE19Flash_kernel_traitsILi192ELi64ELi64ELi8ES3_EELb0ELb0ELb0ELb0ELb0ELb0ELb0EEEvNS_16Flash_bwd_paramsE,"",@"SHT_CUDA_INFO"
	.sectionflags	@""
	.align	4


	//----- nvinfo : EIATTR_CUDA_API_VERSION
	.align		4
        /*0000*/ 	.byte	0x04, 0x37
        /*0002*/ 	.short	(.L_348 - .L_347)
.L_347:
        /*0004*/ 	.word	0x00000082


	//----- nvinfo : EIATTR_KPARAM_INFO
	.align		4
.L_348:
        /*0008*/ 	.byte	0x04, 0x17
        /*000a*/ 	.short	(.L_350 - .L_349)
.L_349:
        /*000c*/ 	.word	0x00000000
        /*0010*/ 	.short	0x0000
        /*0012*/ 	.short	0x0000
        /*0014*/ 	.byte	0x00, 0xf0, 0x01, 0x0a


	//----- nvinfo : EIATTR_SPARSE_MMA_MASK
	.align		4
.L_350:
        /*0018*/ 	.byte	0x03, 0x50
        /*001a*/ 	.short	0x0000


	//----- nvinfo : EIATTR_MAXREG_COUNT
	.align		4
        /*001c*/ 	.byte	0x03, 0x1b
        /*001e*/ 	.short	0x00ff


	//----- nvinfo : EIATTR_NUM_BARRIERS
	.align		4
        /*0020*/ 	.byte	0x02, 0x4c
        /*0022*/ 	.byte	0x01
	.zero		1


	//----- nvinfo : EIATTR_MERCURY_ISA_VERSION
	.align		4
        /*0024*/ 	.byte	0x03, 0x5f
        /*0026*/ 	.short	0x0101


	//----- nvinfo : EIATTR_VRC_CTA_INIT_COUNT
	.align		4
        /*0028*/ 	.byte	0x02, 0x4a
	.zero		1
	.zero		1


	//----- nvinfo : EIATTR_EXIT_INSTR_OFFSETS
	.align		4
        /*002c*/ 	.byte	0x04, 0x1c
        /*002e*/ 	.short	(.L_352 - .L_351)


	//   ....[0]....
.L_351:
        /*0030*/ 	.word	0x00000080


	//   ....[1]....
        /*0034*/ 	.word	0x00007860


	//----- nvinfo : EIATTR_CRS_STACK_SIZE
	.align		4
.L_352:
        /*0038*/ 	.byte	0x04, 0x1e
        /*003a*/ 	.short	(.L_354 - .L_353)
.L_353:
        /*003c*/ 	.word	0x00000000


	//----- nvinfo : EIATTR_CBANK_PARAM_SIZE
	.align		4
.L_354:
        /*0040*/ 	.byte	0x03, 0x19
        /*0042*/ 	.short	0x0280


	//----- nvinfo : EIATTR_PARAM_CBANK
	.align		4
        /*0044*/ 	.byte	0x04, 0x0a
        /*0046*/ 	.short	(.L_356 - .L_355)
	.align		4
.L_355:
        /*0048*/ 	.word	index@(.nv.constant0._ZN5flash44flash_bwd_dq_dk_dv_loop_seqk_parallel_kernelI23Flash_bwd_kernel_traitsILi192ELi64ELi64ELi8ELi4ELi2ELi2ELb0ELb0EN7cutlass10bfloat16_tE19Flash_kernel_traitsILi192ELi64ELi64ELi8ES3_EELb0ELb0ELb0ELb0ELb0ELb0ELb0EEEvNS_16Flash_bwd_paramsE)
        /*004c*/ 	.short	0x0380
        /*004e*/ 	.short	0x0280


	//----- nvinfo : EIATTR_SW_WAR
	.align		4
.L_356:
        /*0050*/ 	.byte	0x04, 0x36
        /*0052*/ 	.short	(.L_358 - .L_357)
.L_357:
        /*0054*/ 	.word	0x00000008
.L_358:


//--------------------- .nv.info._ZN5flash44flash_bwd_dq_dk_dv_loop_seqk_parallel_kernelI23Flash_bwd_kernel_traitsILi192ELi64ELi64ELi8ELi4ELi2ELi2ELb0ELb0EN7cutlass10bfloat16_tE19Flash_kernel_traitsILi192ELi64ELi64ELi8ES3_EELb0ELb0ELb1ELb0ELb0ELb0ELb0EEEvNS_16Flash_bwd_paramsE --------------------------
	.section	.nv.info._ZN5flash44flash_bwd_dq_dk_dv_loop_seqk_parallel_kernelI23Flash_bwd_kernel_traitsILi192ELi64ELi64ELi8ELi4ELi2ELi2ELb0ELb0EN7cutlass10bfloat16_tE19Flash_kernel_traitsILi192ELi64ELi64ELi8ES3_EELb0ELb0ELb1ELb0ELb0ELb0ELb0EEEvNS_16Flash_bwd_paramsE,"",@"SHT_CUDA_INFO"
	.sectionflags	@""
	.align	4


	//----- nvinfo : EIATTR_CUDA_API_VERSION
	.align		4
        /*0000*/ 	.byte	0x04, 0x37
        /*0002*/ 	.short	(.L_360 - .L_359)
.L_359:
        /*0004*/ 	.word	0x00000082


	//----- nvinfo : EIATTR_KPARAM_INFO
	.align		4
.L_360:
        /*0008*/ 	.byte	0x04, 0x17
        /*000a*/ 	.short	(.L_362 - .L_361)
.L_361:
        /*000c*/ 	.word	0x00000000
        /*0010*/ 	.short	0x0000
        /*0012*/ 	.short	0x0000
        /*0014*/ 	.byte	0x00, 0xf0, 0x01, 0x0a


	//----- nvinfo : EIATTR_SPARSE_MMA_MASK
	.align		4
.L_362:
        /*0018*/ 	.byte	0x03, 0x50
        /*001a*/ 	.short	0x0000


	//----- nvinfo : EIATTR_MAXREG_COUNT
	.align		4
        /*001c*/ 	.byte	0x03, 0x1b
        /*001e*/ 	.short	0x00ff


	//----- nvinfo : EIATTR_NUM_BARRIERS
	.align		4
        /*0020*/ 	.byte	0x02, 0x4c
        /*0022*/ 	.byte	0x01
	.zero		1


	//----- nvinfo : EIATTR_MERCURY_ISA_VERSION
	.align		4
        /*0024*/ 	.byte	0x03, 0x5f
        /*0026*/ 	.short	0x0101


	//----- nvinfo : EIATTR_VRC_CTA_INIT_COUNT
	.align		4
        /*0028*/ 	.byte	0x02, 0x4a
	.zero		1
	.zero		1


	//----- nvinfo : EIATTR_EXIT_INSTR_OFFSETS
	.align		4
        /*002c*/ 	.byte	0x04, 0x1c
        /*002e*/ 	.short	(.L_364 - .L_363)


	//   ....[0]....
.L_363:
        /*0030*/ 	.word	0x00000080


	//   ....[1]....
        /*0034*/ 	.word	0x00007c80


	//----- nvinfo : EIATTR_CRS_STACK_SIZE
	.align		4
.L_364:
        /*0038*/ 	.byte	0x04, 0x1e
        /*003a*/ 	.short	(.L_366 - .L_365)
.L_365:
        /*003c*/ 	.word	0x00000000


	//----- nvinfo : EIATTR_CBANK_PARAM_SIZE
	.align		4
.L_366:
        /*0040*/ 	.byte	0x03, 0x19
        /*0042*/ 	.short	0x0280


	//----- nvinfo : EIATTR_PARAM_CBANK
	.align		4
        /*0044*/ 	.byte	0x04, 0x0a
        /*0046*/ 	.short	(.L_368 - .L_367)
	.align		4
.L_367:
        /*0048*/ 	.word	index@(.nv.constant0._ZN5flash44flash_bwd_dq_dk_dv_loop_seqk_parallel_kernelI23Flash_bwd_kernel_traitsILi192ELi64ELi64ELi8ELi4ELi2ELi2ELb0ELb0EN7cutlass10bfloat16_tE19Flash_kernel_traitsILi192ELi64ELi64ELi8ES3_EELb0ELb0ELb1ELb0ELb0ELb0ELb0EEEvNS_16Flash_bwd_paramsE)
        /*004c*/ 	.short	0x0380
        /*004e*/ 	.short	0x0280


	//----- nvinfo : EIATTR_SW_WAR
	.align		4
.L_368:
        /*0050*/ 	.byte	0x04, 0x36
        /*0052*/ 	.short	(.L_370 - .L_369)
.L_369:
        /*0054*/ 	.word	0x00000008
.L_370:


//--------------------- .nv.info._ZN5flash44flash_bwd_dq_dk_dv_loop_seqk_parallel_kernelI23Flash_bwd_kernel_traitsILi192ELi64ELi64ELi8ELi4ELi2ELi2ELb0ELb0EN7cutlass10bfloat16_tE19Flash_kernel_traitsILi192ELi64ELi64ELi8ES3_EELb0ELb0ELb0ELb0ELb0ELb1ELb0EEEvNS_16Flash_bwd_paramsE --------------------------
	.section	.nv.info._ZN5flash44flash_bwd_dq_dk_dv_loop_seqk_parallel_kernelI23Flash_bwd_kernel_traitsILi192ELi64ELi64ELi8ELi4ELi2ELi2ELb0ELb0EN7cutlass10bfloat16_tE19Flash_kernel_traitsILi192ELi64ELi64ELi8ES3_EELb0ELb0ELb0ELb0ELb0ELb1ELb0EEEvNS_16Flash_bwd_paramsE,"",@"SHT_CUDA_INFO"
	.sectionflags	@""
	.align	4


	//----- nvinfo : EIATTR_CUDA_API_VERSION
	.align		4
        /*0000*/ 	.byte	0x04, 0x37
        /*0002*/ 	.short	(.L_372 - .L_371)
.L_371:
        /*0004*/ 	.word	0x00000082


	//----- nvinfo : EIATTR_KPARAM_INFO
	.align		4
.L_372:
        /*0008*/ 	.byte	0x04, 0x17
        /*000a*/ 	.short	(.L_374 - .L_373)
.L_373:
        /*000c*/ 	.word	0x00000000
        /*0010*/ 	.short	0x0000
        /*0012*/ 	.short	0x0000
        /*0014*/ 	.byte	0x00, 0xf0, 0x01, 0x0a


	//----- nvinfo : EIATTR_SPARSE_MMA_MASK
	.align		4
.L_374:
        /*0018*/ 	.byte	0x03, 0x50
        /*001a*/ 	.short	0x0000


	//----- nvinfo : EIATTR_MAXREG_COUNT
	.align		4
        /*001c*/ 	.byte	0x03, 0x1b
        /*001e*/ 	.short	0x00ff


	//----- nvinfo : EIATTR_NUM_BARRIERS
	.align		4
        /*0020*/ 	.byte	0x02, 0x4c
        /*0022*/ 	.byte	0x01
	.zero		1


	//----- nvinfo : EIATTR_MERCURY_ISA_VERSION
	.align		4
        /*0024*/ 	.byte	0x03, 0x5f
        /*0026*/ 	.short	0x0101


	//----- nvinfo : EIATTR_VRC_CTA_INIT_COUNT
	.align		4
        /*0028*/ 	.byte	0x02, 0x4a
	.zero		1
	.zero		1


	//----- nvinfo : EIATTR_EXIT_INSTR_OFFSETS
	.align		4
        /*002c*/ 	.byte	0x04, 0x1c
        /*002e*/ 	.short	(.L_376 - .L_375)


	//   ....[0]....
.L_375:
        /*0030*/ 	.word	0x00000080


	//   ....[1]....
        /*0034*/ 	.word	0x00006880


	//----- nvinfo : EIATTR_CRS_STACK_SIZE
	.align		4
.L_376:
        /*0038*/ 	.byte	0x04, 0x1e
        /*003a*/ 	.short	(.L_378 - .L_377)
.L_377:
        /*003c*/ 	.word	0x00000000


	//----- nvinfo : EIATTR_CBANK_PARAM_SIZE
	.align		4
.L_378:
        /*0040*/ 	.byte	0x03, 0x19
        /*0042*/ 	.short	0x0280


	//----- nvinfo : EIATTR_PARAM_CBANK
	.align		4
        /*0044*/ 	.byte	0x04, 0x0a
        /*0046*/ 	.short	(.L_380 - .L_379)
	.align		4
.L_379:
        /*0048*/ 	.word	index@(.nv.constant0._ZN5flash44flash_bwd_dq_dk_dv_loop_seqk_parallel_kernelI23Flash_bwd_kernel_traitsILi192ELi64ELi64ELi8ELi4ELi2ELi2ELb0ELb0EN7cutlass10bfloat16_tE19Flash_kernel_traitsILi192ELi64ELi64ELi8ES3_EELb0ELb0ELb0ELb0ELb0ELb1ELb0EEEvNS_16Flash_bwd_paramsE)
        /*004c*/ 	.short	0x0380
        /*004e*/ 	.short	0x0280


	//----- nvinfo : EIATTR_SW_WAR
	.align		4
.L_380:
        /*0050*/ 	.byte	0x04, 0x36
        /*0052*/ 	.short	(.L_382 - .L_381)
.L_381:
        /*0054*/ 	.word	0x00000008
.L_382:


//--------------------- .nv.info._ZN5flash44flash_bwd_dq_dk_dv_loop_seqk_parallel_kernelI23Flash_bwd_kernel_traitsILi192ELi64ELi64ELi8ELi4ELi2ELi2ELb0ELb0EN7cutlass10bfloat16_tE19Flash_kernel_traitsILi192ELi64ELi64ELi8ES3_EELb0ELb0ELb0ELb1ELb0ELb0ELb0EEEvNS_16Flash_bwd_paramsE --------------------------
	.section	.nv.info._ZN5flash44flash_bwd_dq_dk_dv_loop_seqk_parallel_kernelI23Flash_bwd_kernel_traitsILi192ELi64ELi64ELi8ELi4ELi2ELi2ELb0ELb0EN7cutlass10bfloat16_tE19Flash_kernel_traitsILi192ELi64ELi64ELi8ES3_EELb0ELb0ELb0ELb1ELb0ELb0ELb0EEEvNS_16Flash_bwd_paramsE,"",@"SHT_CUDA_INFO"
	.sectionflags	@""
	.align	4


	//----- nvinfo : EIATTR_CUDA_API_VERSION
	.align		4
        /*0000*/ 	.byte	0x04, 0x37
        /*0002*/ 	.short	(.L_384 - .L_383)
.L_383:
        /*0004*/ 	.word	0x00000082


	//----- nvinfo : EIATTR_KPARAM_INFO
	.align		4
.L_384:
        /*0008*/ 	.byte	0x04, 0x17
        /*000a*/ 	.short	(.L_386 - .L_385)
.L_385:
        /*000c*/ 	.word	0x00000000
        /*0010*/ 	.short	0x0000
        /*0012*/ 	.short	0x0000
        /*0014*/ 	.byte	0x00, 0xf0, 0x01, 0x0a


	//----- nvinfo : EIATTR_SPARSE_MMA_MASK
	.align		4
.L_386:
        /*0018*/ 	.byte	0x03, 0x50
        /*001a*/ 	.short	0x0000


	//----- nvinfo : EIATTR_MAXREG_COUNT
	.align		4
        /*001c*/ 	.byte	0x03, 0x1b
        /*001e*/ 	.short	0x00ff


	//----- nvinfo : EIATTR_NUM_BARRIERS
	.align		4
        /*0020*/ 	.byte	0x02, 0x4c
        /*0022*/ 	.byte	0x01
	.zero		1


	//----- nvinfo : EIATTR_MERCURY_ISA_VERSION
	.align		4
        /*0024*/ 	.byte	0x03, 0x5f
        /*0026*/ 	.short	0x0101


	//----- nvinfo : EIATTR_VRC_CTA_INIT_COUNT
	.align		4
        /*0028*/ 	.byte	0x02, 0x4a
	.zero		1
	.zero		1


	//----- nvinfo : EIATTR_EXIT_INSTR_OFFSETS
	.align		4
        /*002c*/ 	.byte	0x04, 0x1c
        /*002e*/ 	.short	(.L_388 - .L_387)


	//   ....[0]....
.L_387:
        /*0030*/ 	.word	0x00000080


	//   ....[1]....
        /*0034*/ 	.word	0x00007c60


	//----- nvinfo : EIATTR_CRS_STACK_SIZE
	.align		4
.L_388:
        /*0038*/ 	.byte	0x04, 0x1e
        /*003a*/ 	.short	(.L_390 - .L_389)
.L_389:
        /*003c*/ 	.word	0x00000000


	//----- nvinfo : EIATTR_CBANK_PARAM_SIZE
	.align		4
.L_390:
        /*0040*/ 	.byte	0x03, 0x19
        /*0042*/ 	.short	0x0280


	//----- nvinfo : EIATTR_PARAM_CBANK
	.align		4
        /*0044*/ 	.byte	0x04, 0x0a
        /*0046*/ 	.short	(.L_392 - .L_391)
	.align		4
.L_391:
        /*0048*/ 	.word	index@(.nv.constant0._ZN5flash44flash_bwd_dq_dk_dv_loop_seqk_parallel_kernelI23Flash_bwd_kernel_traitsILi192ELi64ELi64ELi8ELi4ELi2ELi2ELb0ELb0EN7cutlass10bfloat16_tE19Flash_kernel_traitsILi192ELi64ELi64ELi8ES3_EELb0ELb0ELb0ELb1ELb0ELb0ELb0EEEvNS_16Flash_bwd_paramsE)
        /*004c*/ 	.short	0x0380
        /*004e*/ 	.short	0x0280


	//----- nvinfo : EIATTR_SW_WAR
	.align		4
.L_392:
        /*0050*/ 	.byte	0x04, 0x36
        /*0052*/ 	.short	(.L_394 - .L_393)
.L_393:
        /*0054*/ 	.word	0x00000008
.L_394:


//--------------------- .nv.info._ZN5flash44flash_bwd_dq_dk_dv_loop_seqk_parallel_kernelI23Flash_bwd_kernel_traitsILi192ELi64ELi64ELi8ELi4ELi2ELi2ELb0ELb0EN7cutlass10bfloat16_tE19Flash_kernel_traitsILi192ELi64ELi64ELi8ES3_EELb0ELb0ELb1ELb0ELb0ELb1ELb0EEEvNS_16Flash_bwd_paramsE --------------------------
	.section	.nv.info._ZN5flash44flash_bwd_dq_dk_dv_loop_seqk_parallel_kernelI23Flash_bwd_kernel_traitsILi192ELi64ELi64ELi8ELi4ELi2ELi2ELb0ELb0EN7cutlass10bfloat16_tE19Flash_kernel_traitsILi192ELi64ELi64ELi8ES3_EELb0ELb0ELb1ELb0ELb0ELb1ELb0EEEvNS_16Flash_bwd_paramsE,"",@"SHT_CUDA_INFO"
	.sectionflags	@""
	.align	4


	//----- nvinfo : EIATTR_CUDA_API_VERSION
	.align		4
        /*0000*/ 	.byte	0x04, 0x37
        /*0002*/ 	.short	(.L_396 - .L_395)
.L_395:
        /*0004*/ 	.word	0x00000082


	//----- nvinfo : EIATTR_KPARAM_INFO
	.align		4
.L_396:
        /*0008*/ 	.byte	0x04, 0x17
        /*000a*/ 	.short	(.L_398 - .L_397)
.L_397:
        /*000c*/ 	.word	0x00000000
        /*0010*/ 	.short	0x0000
        /*0012*/ 	.short	0x0000
        /*0014*/ 	.byte	0x00, 0xf0, 0x01, 0x0a


	//----- nvinfo : EIATTR_SPARSE_MMA_MASK
	.align		4
.L_398:
        /*0018*/ 	.byte	0x03, 0x50
        /*001a*/ 	.short	0x0000


	//----- nvinfo : EIATTR_MAXREG_COUNT
	.align		4
        /*001c*/ 	.byte	0x03, 0x1b
        /*001e*/ 	.short	0x00ff


	//----- nvinfo : EIATTR_NUM_BARRIERS
	.align		4
        /*0020*/ 	.byte	0x02, 0x4c
        /*0022*/ 	.byte	0x01
	.zero		1


	//----- nvinfo : EIATTR_MERCURY_ISA_VERSION
	.align		4
        /*0024*/ 	.byte	0x03, 0x5f
        /*0026*/ 	.short	0x0101


	//----- nvinfo : EIATTR_VRC_CTA_INIT_COUNT
	.align		4
        /*0028*/ 	.byte	0x02, 0x4a
	.zero		1
	.zero		1


	//----- nvinfo : EIATTR_EXIT_INSTR_OFFSETS
	.align		4
        /*002c*/ 	.byte	0x04, 0x1c
        /*002e*/ 	.short	(.L_400 - .L_399)


	//   ....[0]....
.L_399:
        /*0030*/ 	.word	0x00000080


	//   ....[1]....
        /*0034*/ 	.word	0x00006d00


	//----- nvinfo : EIATTR_CRS_STACK_SIZE
	.align		4
.L_400:
        /*0038*/ 	.byte	0x04, 0x1e
        /*003a*/ 	.short	(.L_402 - .L_401)
.L_401:
        /*003c*/ 	.word	0x00000000


	//----- nvinfo : EIATTR_CBANK_PARAM_SIZE
	.align		4
.L_402:
        /*0040*/ 	.byte	0x03, 0x19
        /*0042*/ 	.short	0x0280


	//----- nvinfo : EIATTR_PARAM_CBANK
	.align		4
        /*0044*/ 	.byte	0x04, 0x0a
        /*0046*/ 	.short	(.L_404 - .L_403)
	.align		4
.L_403:
        /*0048*/ 	.word	index@(.nv.constant0._ZN5flash44flash_bwd_dq_dk_dv_loop_seqk_parallel_kernelI23Flash_bwd_kernel_traitsILi192ELi64ELi64ELi8ELi4ELi2ELi2ELb0ELb0EN7cutlass10bfloat16_tE19Flash_kernel_traitsILi192ELi64ELi64ELi8ES3_EELb0ELb0ELb1ELb0ELb0ELb1ELb0EEEvNS_16Flash_bwd_paramsE)
        /*004c*/ 	.short	0x0380
        /*004e*/ 	.short	0x0280


	//----- nvinfo : EIATTR_SW_WAR
	.align		4
.L_404:
        /*0050*/ 	.byte	0x04, 0x36
        /*0052*/ 	.short	(.L_406 - .L_405)
.L_405:
        /*0054*/ 	.word	0x00000008
.L_406:


//--------------------- .nv.info._ZN5flash44flash_bwd_dq_dk_dv_loop_seqk_parallel_kernelI23Flash_bwd_kernel_traitsILi192ELi64ELi64ELi8ELi4ELi2ELi2ELb0ELb0EN7cutlass10bfloat16_tE19Flash_kernel_traitsILi192ELi64ELi64ELi8ES3_EELb0ELb0ELb1ELb1ELb0ELb0ELb0EEEvNS_16Flash_bwd_paramsE --------------------------
	.section	.nv.info._ZN5flash44flash_bwd_dq_dk_dv_loop_seqk_parallel_kernelI23Flash_bwd_kernel_traitsILi192ELi64ELi64ELi8ELi4ELi2ELi2ELb0ELb0EN7cutlass10bfloat16_tE19Flash_kernel_traitsILi192ELi64ELi64ELi8ES3_EELb0ELb0ELb1ELb1ELb0ELb0ELb0EEEvNS_16Flash_bwd_paramsE,"",@"SHT_CUDA_INFO"
	.sectionflags	@""
	.align	4


	//----- nvinfo : EIATTR_CUDA_API_VERSION
	.align		4
        /*0000*/ 	.byte	0x04, 0x37
        /*0002*/ 	.short	(.L_408 - .L_407)
.L_407:
        /*0004*/ 	.word	0x00000082


	//----- nvinfo : EIATTR_KPARAM_INFO
	.align		4
.L_408:
        /*0008*/ 	.byte	0x04, 0x17
        /*000a*/ 	.short	(.L_410 - .L_409)
.L_409:
        /*000c*/ 	.word	0x00000000
        /*0010*/ 	.short	0x0000
        /*0012*/ 	.short	0x0000
        /*0014*/ 	.byte	0x00, 0xf0, 0x01, 0x0a


	//----- nvinfo : EIATTR_SPARSE_MMA_MASK
	.align		4
.L_410:
        /*0018*/ 	.byte	0x03, 0x50
        /*001a*/ 	.short	0x0000


	//----- nvinfo : EIATTR_MAXREG_COUNT
	.align		4
        /*001c*/ 	.byte	0x03, 0x1b
        /*001e*/ 	.short	0x00ff


	//----- nvinfo : EIATTR_NUM_BARRIERS
	.align		4
        /*0020*/ 	.byte	0x02, 0x4c
        /*0022*/ 	.byte	0x01
	.zero		1


	//----- nvinfo : EIATTR_MERCURY_ISA_VERSION
	.align		4
        /*0024*/ 	.byte	0x03, 0x5f
        /*0026*/ 	.short	0x0101


	//----- nvinfo : EIATTR_VRC_CTA_INIT_COUNT
	.align		4
        /*0028*/ 	.byte	0x02, 0x4a
	.zero		1
	.zero		1


	//----- nvinfo : EIATTR_EXIT_INSTR_OFFSETS
	.align		4
        /*002c*/ 	.byte	0x04, 0x1c
        /*002e*/ 	.short	(.L_412 - .L_411)


	//   ....[0]....
.L_411:
        /*0030*/ 	.word	0x00000080


	//   ....[1]....
        /*0034*/ 	.word	0x000081b0


	//----- nvinfo : EIATTR_CRS_STACK_SIZE
	.align		4
.L_412:
        /*0038*/ 	.byte	0x04, 0x1e
        /*003a*/ 	.short	(.L_414 - .L_413)
.L_413:
        /*003c*/ 	.word	0x00000000


	//----- nvinfo : EIATTR_CBANK_PARAM_SIZE
	.align		4
.L_414:
        /*0040*/ 	.byte	0x03, 0x19
        /*0042*/ 	.short	0x0280


	//----- nvinfo : EIATTR_PARAM_CBANK
	.align		4
        /*0044*/ 	.byte	0x04, 0x0a
        /*0046*/ 	.short	(.L_416 - .L_415)
	.align		4
.L_415:
        /*0048*/ 	.word	index@(.nv.constant0._ZN5flash44flash_bwd_dq_dk_dv_loop_seqk_parallel_kernelI23Flash_bwd_kernel_traitsILi192ELi64ELi64ELi8ELi4ELi2ELi2ELb0ELb0EN7cutlass10bfloat16_tE19Flash_kernel_traitsILi192ELi64ELi64ELi8ES3_EELb0ELb0ELb1ELb1ELb0ELb0ELb0EEEvNS_16Flash_bwd_paramsE)
        /*004c*/ 	.short	0x0380
        /*004e*/ 	.short	0x0280


	//----- nvinfo : EIATTR_SW_WAR
	.align		4
.L_416:
        /*0050*/ 	.byte	0x04, 0x36
        /*0052*/ 	.short	(.L_418 - .L_417)
.L_417:
        /*0054*/ 	.word	0x00000008
.L_418:


//--------------------- .nv.info._ZN5flash27flash_bwd_convert_dq_kernelI23Flash_bwd_kernel_traitsILi192ELi64ELi64ELi8ELi4ELi2ELi2ELb1ELb1EN7cutlass10bfloat16_tE19Flash_kernel_traitsILi192ELi64ELi64ELi8ES3_EEEEvNS_16Flash_bwd_paramsEi --------------------------
	.section	.nv.info._ZN5flash27flash_bwd_convert_dq_kernelI23Flash_bwd_kernel_traitsILi192ELi64ELi64ELi8ELi4ELi2ELi2ELb1ELb1EN7cutlass10bfloat16_tE19Flash_kernel_traitsILi192ELi64ELi64ELi8ES3_EEEEvNS_16Flash_bwd_paramsEi,"",@"SHT_CUDA_INFO"
	.sectionflags	@""
	.align	4


	//----- nvinfo : EIATTR_CUDA_API_VERSION
	.align		4
        /*0000*/ 	.byte	0x04, 0x37
        /*0002*/ 	.short	(.L_420 - .L_419)
.L_419:
        /*0004*/ 	.word	0x00000082


	//----- nvinfo : EIATTR_KPARAM_INFO
	.align		4
.L_420:
        /*0008*/ 	.byte	0x04, 0x17
        /*000a*/ 	.short	(.L_422 - .L_421)
.L_421:
        /*000c*/ 	.word	0x00000000
        /*0010*/ 	.short	0x0001
        /*0012*/ 	.short	0x0280
        /*0014*/ 	.byte	0x00, 0xf0, 0x11, 0x00


	//----- nvinfo : EIATTR_KPARAM_INFO
	.align		4
.L_422:
        /*0018*/ 	.byte	0x04, 0x17
        /*001a*/ 	.short	(.L_424 - .L_423)
.L_423:
        /*001c*/ 	.word	0x00000000
        /*0020*/ 	.short	0x0000
        /*0022*/ 	.short	0x0000
        /*0024*/ 	.byte	0x00, 0xf0, 0x01, 0x0a


	//----- nvinfo : EIATTR_SPARSE_MMA_MASK
	.align		4
.L_424:
        /*0028*/ 	.byte	0x03, 0x50
        /*002a*/ 	.short	0x0000


	//----- nvinfo : EIATTR_MAXREG_COUNT
	.align		4
        /*002c*/ 	.byte	0x03, 0x1b
        /*002e*/ 	.short	0x00ff


	//----- nvinfo : EIATTR_NUM_BARRIERS
	.align		4
        /*0030*/ 	.byte	0x02, 0x4c
        /*0032*/ 	.byte	0x01
	.zero		1


	//----- nvinfo : EIATTR_MERCURY_ISA_VERSION
	.align		4
        /*0034*/ 	.byte	0x03, 0x5f
        /*0036*/ 	.short	0x0101


	//----- nvinfo : EIATTR_VRC_CTA_INIT_COUNT
	.align		4
        /*0038*/ 	.byte	0x02, 0x4a
	.zero		1
	.zero		1


	//----- nvinfo : EIATTR_EXIT_INSTR_OFFSETS
	.align		4
        /*003c*/ 	.byte	0x04, 0x1c
        /*003e*/ 	.short	(.L_426 - .L_425)


	//   ....[0]....
.L_425:
        /*0040*/ 	.word	0x00000120


	//   ....[1]....
        /*0044*/ 	.word	0x00001790


	//   ....[2]....
        /*0048*/ 	.word	0x000018c0


	//   ....[3]....
        /*004c*/ 	.word	0x000018e0


	//----- nvinfo : EIATTR_CRS_STACK_SIZE
	.align		4
.L_426:
        /*0050*/ 	.byte	0x04, 0x1e
        /*0052*/ 	.short	(.L_428 - .L_427)
.L_427:
        /*0054*/ 	.word	0x00000000


	//----- nvinfo : EIATTR_CBANK_PARAM_SIZE
	.align		4
.L_428:
        /*0058*/ 	.byte	0x03, 0x19
        /*005a*/ 	.short	0x0284


	//----- nvinfo : EIATTR_PARAM_CBANK
	.align		4
        /*005c*/ 	.byte	0x04, 0x0a
        /*005e*/ 	.short	(.L_430 - .L_429)
	.align		4
.L_429:
        /*0060*/ 	.word	index@(.nv.constant0._ZN5flash27flash_bwd_convert_dq_kernelI23Flash_bwd_kernel_traitsILi192ELi64ELi64ELi8ELi4ELi2ELi2ELb1ELb1EN7cutlass10bfloat16_tE19Flash_kernel_traitsILi192ELi64ELi64ELi8ES3_EEEEvNS_16Flash_bwd_paramsEi)
        /*0064*/ 	.short	0x0380
        /*0066*/ 	.short	0x0284


	//----- nvinfo : EIATTR_SW_WAR
	.align		4
.L_430:
        /*0068*/ 	.byte	0x04, 0x36
        /*006a*/ 	.short	(.L_432 - .L_431)
.L_431:
        /*006c*/ 	.word	0x00000008
.L_432:


//--------------------- .nv.info._ZN5flash44flash_bwd_dq_dk_dv_loop_seqk_parallel_kernelI23Flash_bwd_kernel_traitsILi192ELi64ELi64ELi8ELi4ELi2ELi2ELb1ELb1EN7cutlass10bfloat16_tE19Flash_kernel_traitsILi192ELi64ELi64ELi8ES3_EELb1ELb0ELb0ELb0ELb0ELb0ELb0EEEvNS_16Flash_bwd_paramsE --------------------------
	.section	.nv.info._ZN5flash44flash_bwd_dq_dk_dv_loop_seqk_parallel_kernelI23Flash_bwd_kernel_traitsILi192ELi64ELi64ELi8ELi4ELi2ELi2ELb1ELb1EN7cutlass10bfloat16_tE19Flash_kernel_traitsILi192ELi64ELi64ELi8ES3_EELb1ELb0ELb0ELb0ELb0ELb0ELb0EEEvNS_16Flash_bwd_paramsE,"",@"SHT_CUDA_INFO"
	.sectionflags	@""
	.align	4


	//----- nvinfo : EIATTR_CUDA_API_VERSION
	.align		4
        /*0000*/ 	.byte	0x04, 0x37
        /*0002*/ 	.short	(.L_434 - .L_433)
.L_433:
        /*0004*/ 	.word	0x00000082


	//----- nvinfo : EIATTR_KPARAM_INFO
	.align		4
.L_434:
        /*0008*/ 	.byte	0x04, 0x17
        /*000a*/ 	.short	(.L_436 - .L_435)
.L_435:
        /*000c*/ 	.word	0x00000000
        /*0010*/ 	.short	0x0000
        /*0012*/ 	.short	0x0000
        /*0014*/ 	.byte	0x00, 0xf0, 0x01, 0x0a


	//----- nvinfo : EIATTR_SPARSE_MMA_MASK
	.align		4
.L_436:
        /*0018*/ 	.byte	0x03, 0x50
        /*001a*/ 	.short	0x0000


	//----- nvinfo : EIATTR_MAXREG_COUNT
	.align		4
        /*001c*/ 	.byte	0x03, 0x1b
        /*001e*/ 	.short	0x00ff


	//----- nvinfo : EIATTR_NUM_BARRIERS
	.align		4
        /*0020*/ 	.byte	0x02, 0x4c
        /*0022*/ 	.byte	0x01
	.zero		1


	//----- nvinfo : EIATTR_ANNOTATIONS
	.align		4
        /*0024*/ 	.byte	0x04, 0x55
        /*0026*/ 	.short	(.L_438 - .L_437)


	//   ....[0]....
.L_437:
        /* <DEDUP_REMOVED lines=43> */


	//----- nvinfo : EIATTR_MERCURY_ISA_VERSION
	.align		4
.L_438:
        /*02c0*/ 	.byte	0x03, 0x5f
        /*02c2*/ 	.short	0x0101


	//----- nvinfo : EIATTR_VRC_CTA_INIT_COUNT
	.align		4
        /*02c4*/ 	.byte	0x02, 0x4a
	.zero		1
	.zero		1


	//----- nvinfo : EIATTR_EXIT_INSTR_OFFSETS
	.align		4
        /*02c8*/ 	.byte	0x04, 0x1c
        /*02ca*/ 	.short	(.L_440 - .L_439)


	//   ....[0]....
.L_439:
        /*02cc*/ 	.word	0x00000090


	//   ....[1]....
        /*02d0*/ 	.word	0x000097b0


	//----- nvinfo : EIATTR_CRS_STACK_SIZE
	.align		4
.L_440:
        /*02d4*/ 	.byte	0x04, 0x1e
        /*02d6*/ 	.short	(.L_442 - .L_441)
.L_441:
        /*02d8*/ 	.word	0x00000000


	//----- nvinfo : EIATTR_CBANK_PARAM_SIZE
	.align		4
.L_442:
        /*02dc*/ 	.byte	0x03, 0x19
        /*02de*/ 	.short	0x0280


	//----- nvinfo : EIATTR_PARAM_CBANK
	.align		4
        /*02e0*/ 	.byte	0x04, 0x0a
        /*02e2*/ 	.short	(.L_444 - .L_443)
	.align		4
.L_443:
        /*02e4*/ 	.word	index@(.nv.constant0._ZN5flash44flash_bwd_dq_dk_dv_loop_seqk_parallel_kernelI23Flash_bwd_kernel_traitsILi192ELi64ELi64ELi8ELi4ELi2ELi2ELb1ELb1EN7cutlass10bfloat16_tE19Flash_kernel_traitsILi192ELi64ELi64ELi8ES3_EELb1ELb0ELb0ELb0ELb0ELb0ELb0EEEvNS_16Flash_bwd_paramsE)
        /*02e8*/ 	.short	0x0380
        /*02ea*/ 	.short	0x0280


	//----- nvinfo : EIATTR_SW_WAR
	.align		4
.L_444:
        /*02ec*/ 	.byte	0x04, 0x36
        /*02ee*/ 	.short	(.L_446 - .L_445)
.L_445:
        /*02f0*/ 	.word	0x00000008
.L_446:


//--------------------- .nv.info._ZN5flash44flash_bwd_dq_dk_dv_loop_seqk_parallel_kernelI23Flash_bwd_kernel_traitsILi192ELi64ELi64ELi8ELi4ELi2ELi2ELb1ELb1EN7cutlass10bfloat16_tE19Flash_kernel_traitsILi192ELi64ELi64ELi8ES3_EELb0ELb0ELb0ELb0ELb0ELb0ELb1EEEvNS_16Flash_bwd_paramsE --------------------------
	.section	.nv.info._ZN5flash44flash_bwd_dq_dk_dv_loop_seqk_parallel_kernelI23Flash_bwd_kernel_traitsILi192ELi64ELi64ELi8ELi4ELi2ELi2ELb1ELb1EN7cutlass10bfloat16_tE19Flash_kernel_traitsILi192ELi64ELi64ELi8ES3_EELb0ELb0ELb0ELb0ELb0ELb0ELb1EEEvNS_16Flash_bwd_paramsE,"",@"SHT_CUDA_INFO"
	.sectionflags	@""
	.align	4


	//----- nvinfo : EIATTR_CUDA_API_VERSION
	.align		4
        /*0000*/ 	.byte	0x04, 0x37
        /*0002*/ 	.short	(.L_448 - .L_447)
.L_447:
        /*0004*/ 	.word	0x00000082


	//----- nvinfo : EIATTR_KPARAM_INFO
	.align		4
.L_448:
        /*0008*/ 	.byte	0x04, 0x17
        /*000a*/ 	.short	(.L_450 - .L_449)
.L_449:
        /*000c*/ 	.word	0x00000000
        /*0010*/ 	.short	0x0000
        /*0012*/ 	.short	0x0000
        /*0014*/ 	.byte	0x00, 0xf0, 0x01, 0x0a


	//----- nvinfo : EIATTR_SPARSE_MMA_MASK
	.align		4
.L_450:
        /*0018*/ 	.byte	0x03, 0x50
        /*001a*/ 	.short	0x0000


	//----- nvinfo : EIATTR_MAXREG_COUNT
	.align		4
        /*001c*/ 	.byte	0x03, 0x1b
        /*001e*/ 	.short	0x00ff


	//----- nvinfo : EIATTR_NUM_BARRIERS
	.align		4
        /*0020*/ 	.byte	0x02, 0x4c
        /*0022*/ 	.byte	0x01
	.zero		1


	//----- nvinfo : EIATTR_ANNOTATIONS
	.align		4
        /*0024*/ 	.byte	0x04, 0x55
        /*0026*/ 	.short	(.L_452 - .L_451)


	//   ....[0]....
.L_451:
        /* <DEDUP_REMOVED lines=52> */


	//----- nvinfo : EIATTR_MERCURY_ISA_VERSION
	.align		4
.L_452:
        /*0350*/ 	.byte	0x03, 0x5f
        /*0352*/ 	.short	0x0101


	//----- nvinfo : EIATTR_VRC_CTA_INIT_COUNT
	.align		4
        /*0354*/ 	.byte	0x02, 0x4a
	.zero		1
	.zero		1


	//----- nvinfo : EIATTR_EXIT_INSTR_OFFSETS
	.align		4
        /*0358*/ 	.byte	0x04, 0x1c
        /*035a*/ 	.short	(.L_454 - .L_453)


	//   ....[0]....
.L_453:
        /*035c*/ 	.word	0x00000090


	//   ....[1]....
        /*0360*/ 	.word	0x00009260


	//----- nvinfo : EIATTR_CRS_STACK_SIZE
	.align		4
.L_454:
        /*0364*/ 	.byte	0x04, 0x1e
        /*0366*/ 	.short	(.L_456 - .L_455)
.L_455:
        /*0368*/ 	.word	0x00000000


	//----- nvinfo : EIATTR_CBANK_PARAM_SIZE
	.align		4
.L_456:
        /*036c*/ 	.byte	0x03, 0x19
        /*036e*/ 	.short	0x0280


	//----- nvinfo : EIATTR_PARAM_CBANK
	.align		4
        /*0370*/ 	.byte	0x04, 0x0a
        /*0372*/ 	.short	(.L_458 - .L_457)
	.align		4
.L_457:
        /*0374*/ 	.word	index@(.nv.constant0._ZN5flash44flash_bwd_dq_dk_dv_loop_seqk_parallel_kernelI23Flash_bwd_kernel_traitsILi192ELi64ELi64ELi8ELi4ELi2ELi2ELb1ELb1EN7cutlass10bfloat16_tE19Flash_kernel_traitsILi192ELi64ELi64ELi8ES3_EELb0ELb0ELb0ELb0ELb0ELb0ELb1EEEvNS_16Flash_bwd_paramsE)
        /*0378*/ 	.short	0x0380
        /*037a*/ 	.short	0x0280


	//----- nvinfo : EIATTR_SW_WAR
	.align		4
.L_458:
        /*037c*/ 	.byte	0x04, 0x36
        /*037e*/ 	.short	(.L_460 - .L_459)
.L_459:
        /*0380*/ 	.word	0x00000008
.L_460:


//--------------------- .nv.info._ZN5flash44flash_bwd_dq_dk_dv_loop_seqk_parallel_kernelI23Flash_bwd_kernel_traitsILi192ELi64ELi64ELi8ELi4ELi2ELi2ELb1ELb1EN7cutlass10bfloat16_tE19Flash_kernel_traitsILi192ELi64ELi64ELi8ES3_EELb1ELb0ELb1ELb0ELb0ELb0ELb0EEEvNS_16Flash_bwd_paramsE --------------------------
	.section	.nv.info._ZN5flash44flash_bwd_dq_dk_dv_loop_seqk_parallel_kernelI23Flash_bwd_kernel_traitsILi192ELi64ELi64ELi8ELi4ELi2ELi2ELb1ELb1EN7cutlass10bfloat16_tE19Flash_kernel_traitsILi192ELi64ELi64ELi8ES3_EELb1ELb0ELb1ELb0ELb0ELb0ELb0EEEvNS_16Flash_bwd_paramsE,"",@"SHT_CUDA_INFO"
	.sectionflags	@""
	.align	4


	//----- nvinfo : EIATTR_CUDA_API_VERSION
	.align		4
        /*0000*/ 	.byte	0x04, 0x37
        /*0002*/ 	.short	(.L_462 - .L_461)
.L_461:
        /*0004*/ 	.word	0x00000082


	//----- nvinfo : EIATTR_KPARAM_INFO
	.align		4
.L_462:
        /*0008*/ 	.byte	0x04, 0x17
        /*000a*/ 	.short	(.L_464 - .L_463)
.L_463:
        /*000c*/ 	.word	0x00000000
        /*0010*/ 	.short	0x0000
        /*0012*/ 	.short	0x0000
        /*0014*/ 	.byte	0x00, 0xf0, 0x01, 0x0a


	//----- nvinfo : EIATTR_SPARSE_MMA_MASK
	.align		4
.L_464:
        /*0018*/ 	.byte	0x03, 0x50
        /*001a*/ 	.short	0x0000


	//----- nvinfo : EIATTR_MAXREG_COUNT
	.align		4
        /*001c*/ 	.byte	0x03, 0x1b
        /*001e*/ 	.short	0x00ff


	//----- nvinfo : EIATTR_NUM_BARRIERS
	.align		4
        /*0020*/ 	.byte	0x02, 0x4c
        /*0022*/ 	.byte	0x01
	.zero		1


	//----- nvinfo : EIATTR_ANNOTATIONS
	.align		4
        /*0024*/ 	.byte	0x04, 0x55
        /*0026*/ 	.short	(.L_466 - .L_465)


	//   ....[0]....
.L_465:
        /* <DEDUP_REMOVED lines=41> */


	//----- nvinfo : EIATTR_MERCURY_ISA_VERSION
	.align		4
.L_466:
        /*02a0*/ 	.byte	0x03, 0x5f
        /*02a2*/ 	.short	0x0101


	//----- nvinfo : EIATTR_VRC_CTA_INIT_COUNT
	.align		4
        /*02a4*/ 	.byte	0x02, 0x4a
	.zero		1
	.zero		1


	//----- nvinfo : EIATTR_EXIT_INSTR_OFFSETS
	.align		4
        /*02a8*/ 	.byte	0x04, 0x1c
        /*02aa*/ 	.short	(.L_468 - .L_467)


	//   ....[0]....
.L_467:
        /*02ac*/ 	.word	0x00000090


	//   ....[1]....
        /*02b0*/ 	.word	0x000099b0


	//----- nvinfo : EIATTR_CRS_STACK_SIZE
	.align		4
.L_468:
        /*02b4*/ 	.byte	0x04, 0x1e
        /*02b6*/ 	.short	(.L_470 - .L_469)
.L_469:
        /*02b8*/ 	.word	0x00000000


	//----- nvinfo : EIATTR_CBANK_PARAM_SIZE
	.align		4
.L_470:
        /*02bc*/ 	.byte	0x03, 0x19
        /*02be*/ 	.short	0x0280


	//----- nvinfo : EIATTR_PARAM_CBANK
	.align		4
        /*02c0*/ 	.byte	0x04, 0x0a
        /*02c2*/ 	.short	(.L_472 - .L_471)
	.align		4
.L_471:
        /*02c4*/ 	.word	index@(.nv.constant0._ZN5flash44flash_bwd_dq_dk_dv_loop_seqk_parallel_kernelI23Flash_bwd_kernel_traitsILi192ELi64ELi64ELi8ELi4ELi2ELi2ELb1ELb1EN7cutlass10bfloat16_tE19Flash_kernel_traitsILi192ELi64ELi64ELi8ES3_EELb1ELb0ELb1ELb0ELb0ELb0ELb0EEEvNS_16Flash_bwd_paramsE)
        /*02c8*/ 	.short	0x0380
        /*02ca*/ 	.short	0x0280


	//----- nvinfo : EIATTR_SW_WAR
	.align		4
.L_472:
        /*02cc*/ 	.byte	0x04, 0x36
        /*02ce*/ 	.short	(.L_474 - .L_473)
.L_473:
        /*02d0*/ 	.word	0x00000008
.L_474:


//--------------------- .nv.info._ZN5flash44flash_bwd_dq_dk_dv_loop_seqk_parallel_kernelI23Flash_bwd_kernel_traitsILi192ELi64ELi64ELi8ELi4ELi2ELi2ELb1ELb1EN7cutlass10bfloat16_tE19Flash_kernel_traitsILi192ELi64ELi64ELi8ES3_EELb0ELb0ELb1ELb0ELb0ELb0ELb1EEEvNS_16Flash_bwd_paramsE --------------------------
	.section	.nv.info._ZN5flash44flash_bwd_dq_dk_dv_loop_seqk_parallel_kernelI23Flash_bwd_kernel_traitsILi192ELi64ELi64ELi8ELi4ELi2ELi2ELb1ELb1EN7cutlass10bfloat16_tE19Flash_kernel_traitsILi192ELi64ELi64ELi8ES3_EELb0ELb0ELb1ELb0ELb0ELb0ELb1EEEvNS_16Flash_bwd_paramsE,"",@"SHT_CUDA_INFO"
	.sectionflags	@""
	.align	4


	//----- nvinfo : EIATTR_CUDA_API_VERSION
	.align		4
        /*0000*/ 	.byte	0x04, 0x37
        /*0002*/ 	.short	(.L_476 - .L_475)
.L_475:
        /*0004*/ 	.word	0x00000082


	//----- nvinfo : EIATTR_KPARAM_INFO
	.align		4
.L_476:
        /*0008*/ 	.byte	0x04, 0x17
        /*000a*/ 	.short	(.L_478 - .L_477)
.L_477:
        /*000c*/ 	.word	0x00000000
        /*0010*/ 	.short	0x0000
        /*0012*/ 	.short	0x0000
        /*0014*/ 	.byte	0x00, 0xf0, 0x01, 0x0a


	//----- nvinfo : EIATTR_SPARSE_MMA_MASK
	.align		4
.L_478:
        /*0018*/ 	.byte	0x03, 0x50
        /*001a*/ 	.short	0x0000


	//----- nvinfo : EIATTR_MAXREG_COUNT
	.align		4
        /*001c*/ 	.byte	0x03, 0x1b
        /*001e*/ 	.short	0x00ff


	//----- nvinfo : EIATTR_NUM_BARRIERS
	.align		4
        /*0020*/ 	.byte	0x02, 0x4c
        /*0022*/ 	.byte	0x01
	.zero		1


	//----- nvinfo : EIATTR_ANNOTATIONS
	.align		4
        /*0024*/ 	.byte	0x04, 0x55
        /*0026*/ 	.short	(.L_480 - .L_479)


	//   ....[0]....
.L_479:
        /* <DEDUP_REMOVED lines=53> */


	//----- nvinfo : EIATTR_MERCURY_ISA_VERSION
	.align		4
.L_480:
        /*0360*/ 	.byte	0x03, 0x5f
        /*0362*/ 	.short	0x0101


	//----- nvinfo : EIATTR_VRC_CTA_INIT_COUNT
	.align		4
        /*0364*/ 	.byte	0x02, 0x4a
	.zero		1
	.zero		1


	//----- nvinfo : EIATTR_EXIT_INSTR_OFFSETS
	.align		4
        /*0368*/ 	.byte	0x04, 0x1c
        /*036a*/ 	.short	(.L_482 - .L_481)


	//   ....[0]....
.L_481:
        /*036c*/ 	.word	0x00000090


	//   ....[1]....
        /*0370*/ 	.word	0x000096b0


	//----- nvinfo : EIATTR_CRS_STACK_SIZE
	.align		4
.L_482:
        /*0374*/ 	.byte	0x04, 0x1e
        /*0376*/ 	.short	(.L_484 - .L_483)
.L_483:
        /*0378*/ 	.word	0x00000000


	//----- nvinfo : EIATTR_CBANK_PARAM_SIZE
	.align		4
.L_484:
        /*037c*/ 	.byte	0x03, 0x19
        /*037e*/ 	.short	0x0280


	//----- nvinfo : EIATTR_PARAM_CBANK
	.align		4
        /*0380*/ 	.byte	0x04, 0x0a
        /*0382*/ 	.short	(.L_486 - .L_485)
	.align		4
.L_485:
        /*0384*/ 	.word	index@(.nv.constant0._ZN5flash44flash_bwd_dq_dk_dv_loop_seqk_parallel_kernelI23Flash_bwd_kernel_traitsILi192ELi64ELi64ELi8ELi4ELi2ELi2ELb1ELb1EN7cutlass10bfloat16_tE19Flash_kernel_traitsILi192ELi64ELi64ELi8ES3_EELb0ELb0ELb1ELb0ELb0ELb0ELb1EEEvNS_16Flash_bwd_paramsE)
        /*0388*/ 	.short	0x0380
        /*038a*/ 	.short	0x0280


	//----- nvinfo : EIATTR_SW_WAR
	.align		4
.L_486:
        /*038c*/ 	.byte	0x04, 0x36
        /*038e*/ 	.short	(.L_488 - .L_487)
.L_487:
        /*0390*/ 	.word	0x00000008
.L_488:


//--------------------- .nv.info._ZN5flash44flash_bwd_dq_dk_dv_loop_seqk_parallel_kernelI23Flash_bwd_kernel_traitsILi192ELi64ELi64ELi8ELi4ELi2ELi2ELb1ELb1EN7cutlass10bfloat16_tE19Flash_kernel_traitsILi192ELi64ELi64ELi8ES3_EELb1ELb0ELb0ELb0ELb0ELb1ELb0EEEvNS_16Flash_bwd_paramsE --------------------------
	.section	.nv.info._ZN5flash44flash_bwd_dq_dk_dv_loop_seqk_parallel_kernelI23Flash_bwd_kernel_traitsILi192ELi64ELi64ELi8ELi4ELi2ELi2ELb1ELb1EN7cutlass10bfloat16_tE19Flash_kernel_traitsILi192ELi64ELi64ELi8ES3_EELb1ELb0ELb0ELb0ELb0ELb1ELb0EEEvNS_16Flash_bwd_paramsE,"",@"SHT_CUDA_INFO"
	.sectionflags	@""
	.align	4


	//----- nvinfo : EIATTR_CUDA_API_VERSION
	.align		4
        /*0000*/ 	.byte	0x04, 0x37
        /*0002*/ 	.short	(.L_490 - .L_489)
.L_489:
        /*0004*/ 	.word	0x00000082


	//----- nvinfo : EIATTR_KPARAM_INFO
	.align		4
.L_490:
        /*0008*/ 	.byte	0x04, 0x17
        /*000a*/ 	.short	(.L_492 - .L_491)
.L_491:
        /*000c*/ 	.word	0x00000000
        /*0010*/ 	.short	0x0000
        /*0012*/ 	.short	0x0000
        /*0014*/ 	.byte	0x00, 0xf0, 0x01, 0x0a


	//----- nvinfo : EIATTR_SPARSE_MMA_MASK
	.align		4
.L_492:
        /*0018*/ 	.byte	0x03, 0x50
        /*001a*/ 	.short	0x0000


	//----- nvinfo : EIATTR_MAXREG_COUNT
	.align		4
        /*001c*/ 	.byte	0x03, 0x1b
        /*001e*/ 	.short	0x00ff


	//----- nvinfo : EIATTR_NUM_BARRIERS
	.align		4
        /*0020*/ 	.byte	0x02, 0x4c
        /*0022*/ 	.byte	0x01
	.zero		1


	//----- nvinfo : EIATTR_ANNOTATIONS
	.align		4
        /*0024*/ 	.byte	0x04, 0x55
        /*0026*/ 	.short	(.L_494 - .L_493)


	//   ....[0]....
.L_493:
        /* <DEDUP_REMOVED lines=40> */


	//----- nvinfo : EIATTR_MERCURY_ISA_VERSION
	.align		4
.L_494:
        /*0290*/ 	.byte	0x03, 0x5f
        /*0292*/ 	.short	0x0101


	//----- nvinfo : EIATTR_VRC_CTA_INIT_COUNT
	.align		4
        /*0294*/ 	.byte	0x02, 0x4a
	.zero		1
	.zero		1


	//----- nvinfo : EIATTR_EXIT_INSTR_OFFSETS
	.align		4
        /*0298*/ 	.byte	0x04, 0x1c
        /*029a*/ 	.short	(.L_496 - .L_495)


	//   ....[0]....
.L_495:
        /*029c*/ 	.word	0x00000090


	//   ....[1]....
        /*02a0*/ 	.word	0x00008590


	//----- nvinfo : EIATTR_CRS_STACK_SIZE
	.align		4
.L_496:
        /*02a4*/ 	.byte	0x04, 0x1e
        /*02a6*/ 	.short	(.L_498 - .L_497)
.L_497:
        /*02a8*/ 	.word	0x00000000


	//----- nvinfo : EIATTR_CBANK_PARAM_SIZE
	.align		4
.L_498:
        /*02ac*/ 	.byte	0x03, 0x19
        /*02ae*/ 	.short	0x0280


	//----- nvinfo : EIATTR_PARAM_CBANK
	.align		4
        /*02b0*/ 	.byte	0x04, 0x0a
        /*02b2*/ 	.short	(.L_500 - .L_499)
	.align		4
.L_499:
        /*02b4*/ 	.word	index@(.nv.constant0._ZN5flash44flash_bwd_dq_dk_dv_loop_seqk_parallel_kernelI23Flash_bwd_kernel_traitsILi192ELi64ELi64ELi8ELi4ELi2ELi2ELb1ELb1EN7cutlass10bfloat16_tE19Flash_kernel_traitsILi192ELi64ELi64ELi8ES3_EELb1ELb0ELb0ELb0ELb0ELb1ELb0EEEvNS_16Flash_bwd_paramsE)
        /*02b8*/ 	.short	0x0380
        /*02ba*/ 	.short	0x0280


	//----- nvinfo : EIATTR_SW_WAR
	.align		4
.L_500:
        /*02bc*/ 	.byte	0x04, 0x36
        /*02be*/ 	.short	(.L_502 - .L_501)
.L_501:
        /*02c0*/ 	.word	0x00000008
.L_502:


//--------------------- .nv.info._ZN5flash44flash_bwd_dq_dk_dv_loop_seqk_parallel_kernelI23Flash_bwd_kernel_traitsILi192ELi64ELi64ELi8ELi4ELi2ELi2ELb1ELb1EN7cutlass10bfloat16_tE19Flash_kernel_traitsILi192ELi64ELi64ELi8ES3_EELb0ELb0ELb0ELb0ELb0ELb1ELb1EEEvNS_16Flash_bwd_paramsE --------------------------
	.section	.nv.info._ZN5flash44flash_bwd_dq_dk_dv_loop_seqk_parallel_kernelI23Flash_bwd_kernel_traitsILi192ELi64ELi64ELi8ELi4ELi2ELi2ELb1ELb1EN7cutlass10bfloat16_tE19Flash_kernel_traitsILi192ELi64ELi64ELi8ES3_EELb0ELb0ELb0ELb0ELb0ELb1ELb1EEEvNS_16Flash_bwd_paramsE,"",@"SHT_CUDA_INFO"
	.sectionflags	@""
	.align	4


	//----- nvinfo : EIATTR_CUDA_API_VERSION
	.align		4
        /*0000*/ 	.byte	0x04, 0x37
        /*0002*/ 	.short	(.L_504 - .L_503)
.L_503:
        /*0004*/ 	.word	0x00000082


	//----- nvinfo : EIATTR_KPARAM_INFO
	.align		4
.L_504:
        /*0008*/ 	.byte	0x04, 0x17
        /*000a*/ 	.short	(.L_506 - .L_505)
.L_505:
        /*000c*/ 	.word	0x00000000
        /*0010*/ 	.short	0x0000
        /*0012*/ 	.short	0x0000
        /*0014*/ 	.byte	0x00, 0xf0, 0x01, 0x0a


	//----- nvinfo : EIATTR_SPARSE_MMA_MASK
	.align		4
.L_506:
        /*0018*/ 	.byte	0x03, 0x50
        /*001a*/ 	.short	0x0000


	//----- nvinfo : EIATTR_MAXREG_COUNT
	.align		4
        /*001c*/ 	.byte	0x03, 0x1b
        /*001e*/ 	.short	0x00ff


	//----- nvinfo : EIATTR_NUM_BARRIERS
	.align		4
        /*0020*/ 	.byte	0x02, 0x4c
        /*0022*/ 	.byte	0x01
	.zero		1


	//----- nvinfo : EIATTR_ANNOTATIONS
	.align		4
        /*0024*/ 	.byte	0x04, 0x55
        /*0026*/ 	.short	(.L_508 - .L_507)


	//   ....[0]....
.L_507:
        /* <DEDUP_REMOVED lines=47> */


	//----- nvinfo : EIATTR_MERCURY_ISA_VERSION
	.align		4
.L_508:
        /*0308*/ 	.byte	0x03, 0x5f
        /*030a*/ 	.short	0x0101


	//----- nvinfo : EIATTR_VRC_CTA_INIT_COUNT
	.align		4
        /*030c*/ 	.byte	0x02, 0x4a
	.zero		1
	.zero		1


	//----- nvinfo : EIATTR_EXIT_INSTR_OFFSETS
	.align		4
        /*0310*/ 	.byte	0x04, 0x1c
        /*0312*/ 	.short	(.L_510 - .L_509)


	//   ....[0]....
.L_509:
        /*0314*/ 	.word	0x00000090


	//   ....[1]....
        /*0318*/ 	.word	0x000080c0


	//----- nvinfo : EIATTR_CRS_STACK_SIZE
	.align		4
.L_510:
        /*031c*/ 	.byte	0x04, 0x1e
        /*031e*/ 	.short	(.L_512 - .L_511)
.L_511:
        /*0320*/ 	.word	0x00000000


	//----- nvinfo : EIATTR_CBANK_PARAM_SIZE
	.align		4
.L_512:
        /*0324*/ 	.byte	0x03, 0x19
        /*0326*/ 	.short	0x0280


	//----- nvinfo : EIATTR_PARAM_CBANK
	.align		4
        /*0328*/ 	.byte	0x04, 0x0a
        /*032a*/ 	.short	(.L_514 - .L_513)
	.align		4
.L_513:
        /*032c*/ 	.word	index@(.nv.constant0._ZN5flash44flash_bwd_dq_dk_dv_loop_seqk_parallel_kernelI23Flash_bwd_kernel_traitsILi192ELi64ELi64ELi8ELi4ELi2ELi2ELb1ELb1EN7cutlass10bfloat16_tE19Flash_kernel_traitsILi192ELi64ELi64ELi8ES3_EELb0ELb0ELb0ELb0ELb0ELb1ELb1EEEvNS_16Flash_bwd_paramsE)
        /*0330*/ 	.short	0x0380
        /*0332*/ 	.short	0x0280


	//----- nvinfo : EIATTR_SW_WAR
	.align		4
.L_514:
        /*0334*/ 	.byte	0x04, 0x36
        /*0336*/ 	.short	(.L_516 - .L_515)
.L_515:
        /*0338*/ 	.word	0x00000008
.L_516:


//--------------------- .nv.info._ZN5flash44flash_bwd_dq_dk_dv_loop_seqk_parallel_kernelI23Flash_bwd_kernel_traitsILi192ELi64ELi64ELi8ELi4ELi2ELi2ELb1ELb1EN7cutlass10bfloat16_tE19Flash_kernel_traitsILi192ELi64ELi64ELi8ES3_EELb1ELb0ELb0ELb1ELb0ELb0ELb0EEEvNS_16Flash_bwd_paramsE --------------------------
	.section	.nv.info._ZN5flash44flash_bwd_dq_dk_dv_loop_seqk_parallel_kernelI23Flash_bwd_kernel_traitsILi192ELi64ELi64ELi8ELi4ELi2ELi2ELb1ELb1EN7cutlass10bfloat16_tE19Flash_kernel_traitsILi192ELi64ELi64ELi8ES3_EELb1ELb0ELb0ELb1ELb0ELb0ELb0EEEvNS_16Flash_bwd_paramsE,"",@"SHT_CUDA_INFO"
	.sectionflags	@""
	.align	4


	//----- nvinfo : EIATTR_CUDA_API_VERSION
	.align		4
        /*0000*/ 	.byte	0x04, 0x37
        /*0002*/ 	.short	(.L_518 - .L_517)
.L_517:
        /*0004*/ 	.word	0x00000082


	//----- nvinfo : EIATTR_KPARAM_INFO
	.align		4
.L_518:
        /*0008*/ 	.byte	0x04, 0x17
        /*000a*/ 	.short	(.L_520 - .L_519)
.L_519:
        /*000c*/ 	.word	0x00000000
        /*0010*/ 	.short	0x0000
        /*0012*/ 	.short	0x0000
        /*0014*/ 	.byte	0x00, 0xf0, 0x01, 0x0a


	//----- nvinfo : EIATTR_SPARSE_MMA_MASK
	.align		4
.L_520:
        /*0018*/ 	.byte	0x03, 0x50
        /*001a*/ 	.short	0x0000


	//----- nvinfo : EIATTR_MAXREG_COUNT
	.align		4
        /*001c*/ 	.byte	0x03, 0x1b
        /*001e*/ 	.short	0x00ff


	//----- nvinfo : EIATTR_NUM_BARRIERS
	.align		4
        /*0020*/ 	.byte	0x02, 0x4c
        /*0022*/ 	.byte	0x01
	.zero		1


	//----- nvinfo : EIATTR_ANNOTATIONS
	.align		4
        /*0024*/ 	.byte	0x04, 0x55
        /*0026*/ 	.short	(.L_522 - .L_521)


	//   ....[0]....
.L_521:
        /* <DEDUP_REMOVED lines=45> */


	//----- nvinfo : EIATTR_MERCURY_ISA_VERSION
	.align		4
.L_522:
        /*02e0*/ 	.byte	0x03, 0x5f
        /*02e2*/ 	.short	0x0101


	//----- nvinfo : EIATTR_VRC_CTA_INIT_COUNT
	.align		4
        /*02e4*/ 	.byte	0x02, 0x4a
	.zero		1
	.zero		1


	//----- nvinfo : EIATTR_EXIT_INSTR_OFFSETS
	.align		4
        /*02e8*/ 	.byte	0x04, 0x1c
        /*02ea*/ 	.short	(.L_524 - .L_523)


	//   ....[0]....
.L_523:
        /*02ec*/ 	.word	0x00000090


	//   ....[1]....
        /*02f0*/ 	.word	0x00009ce0


	//----- nvinfo : EIATTR_CRS_STACK_SIZE
	.align		4
.L_524:
        /*02f4*/ 	.byte	0x04, 0x1e
        /*02f6*/ 	.short	(.L_526 - .L_525)
.L_525:
        /*02f8*/ 	.word	0x00000000


	//----- nvinfo : EIATTR_CBANK_PARAM_SIZE
	.align		4
.L_526:
        /*02fc*/ 	.byte	0x03, 0x19
        /*02fe*/ 	.short	0x0280


	//----- nvinfo : EIATTR_PARAM_CBANK
	.align		4
        /*0300*/ 	.byte	0x04, 0x0a
        /*0302*/ 	.short	(.L_528 - .L_527)
	.align		4
.L_527:
        /*0304*/ 	.word	index@(.nv.constant0._ZN5flash44flash_bwd_dq_dk_dv_loop_seqk_parallel_kernelI23Flash_bwd_kernel_traitsILi192ELi64ELi64ELi8ELi4ELi2ELi2ELb1ELb1EN7cutlass10bfloat16_tE19Flash_kernel_traitsILi192ELi64ELi64ELi8ES3_EELb1ELb0ELb0ELb1ELb0ELb0ELb0EEEvNS_16Flash_bwd_paramsE)
        /*0308*/ 	.short	0x0380
        /*030a*/ 	.short	0x0280


	//----- nvinfo : EIATTR_SW_WAR
	.align		4
.L_528:
        /*030c*/ 	.byte	0x04, 0x36
        /*030e*/ 	.short	(.L_530 - .L_529)
.L_529:
        /*0310*/ 	.word	0x00000008
.L_530:


//--------------------- .nv.info._ZN5flash44flash_bwd_dq_dk_dv_loop_seqk_parallel_kernelI23Flash_bwd_kernel_traitsILi192ELi64ELi64ELi8ELi4ELi2ELi2ELb1ELb1EN7cutlass10bfloat16_tE19Flash_kernel_traitsILi192ELi64ELi64ELi8ES3_EELb0ELb0ELb0ELb1ELb0ELb0ELb1EEEvNS_16Flash_bwd_paramsE --------------------------
	.section	.nv.info._ZN5flash44flash_bwd_dq_dk_dv_loop_seqk_parallel_kernelI23Flash_bwd_kernel_traitsILi192ELi64ELi64ELi8ELi4ELi2ELi2ELb1ELb1EN7cutlass10bfloat16_tE19Flash_kernel_traitsILi192ELi64ELi64ELi8ES3_EELb0ELb0ELb0ELb1ELb0ELb0ELb1EEEvNS_16Flash_bwd_paramsE,"",@"SHT_CUDA_INFO"
	.sectionflags	@""
	.align	4


	//----- nvinfo : EIATTR_CUDA_API_VERSION
	.align		4
        /*0000*/ 	.byte	0x04, 0x37
        /*0002*/ 	.short	(.L_532 - .L_531)
.L_531:
        /*0004*/ 	.word	0x00000082


	//----- nvinfo : EIATTR_KPARAM_INFO
	.align		4
.L_532:
        /*0008*/ 	.byte	0x04, 0x17
        /*000a*/ 	.short	(.L_534 - .L_533)
.L_533:
        /*000c*/ 	.word	0x00000000
        /*0010*/ 	.short	0x0000
        /*0012*/ 	.short	0x0000
        /*0014*/ 	.byte	0x00, 0xf0, 0x01, 0x0a


	//----- nvinfo : EIATTR_SPARSE_MMA_MASK
	.align		4
.L_534:
        /*0018*/ 	.byte	0x03, 0x50
        /*001a*/ 	.short	0x0000


	//----- nvinfo : EIATTR_MAXREG_COUNT
	.align		4
        /*001c*/ 	.byte	0x03, 0x1b
        /*001e*/ 	.short	0x00ff


	//----- nvinfo : EIATTR_NUM_BARRIERS
	.align		4
        /*0020*/ 	.byte	0x02, 0x4c
        /*0022*/ 	.byte	0x01
	.zero		1


	//----- nvinfo : EIATTR_ANNOTATIONS
	.align		4
        /*0024*/ 	.byte	0x04, 0x55
        /*0026*/ 	.short	(.L_536 - .L_535)


	//   ....[0]....
.L_535:
        /* <DEDUP_REMOVED lines=54> */


	//----- nvinfo : EIATTR_MERCURY_ISA_VERSION
	.align		4
.L_536:
        /*0370*/ 	.byte	0x03, 0x5f
        /*0372*/ 	.short	0x0101


	//----- nvinfo : EIATTR_VRC_CTA_INIT_COUNT
	.align		4
        /*0374*/ 	.byte	0x02, 0x4a
	.zero		1
	.zero		1


	//----- nvinfo : EIATTR_EXIT_INSTR_OFFSETS
	.align		4
        /*0378*/ 	.byte	0x04, 0x1c
        /*037a*/ 	.short	(.L_538 - .L_537)


	//   ....[0]....
.L_537:
        /*037c*/ 	.word	0x00000090


	//   ....[1]....
        /*0380*/ 	.word	0x000096b0


	//----- nvinfo : EIATTR_CRS_STACK_SIZE
	.align		4
.L_538:
        /*0384*/ 	.byte	0x04, 0x1e
        /*0386*/ 	.short	(.L_540 - .L_539)
.L_539:
        /*0388*/ 	.word	0x00000000


	//----- nvinfo : EIATTR_CBANK_PARAM_SIZE
	.align		4
.L_540:
        /*038c*/ 	.byte	0x03, 0x19
        /*038e*/ 	.short	0x0280


	//----- nvinfo : EIATTR_PARAM_CBANK
	.align		4
        /*0390*/ 	.byte	0x04, 0x0a
        /*0392*/ 	.short	(.L_542 - .L_541)
	.align		4
.L_541:
        /*0394*/ 	.word	index@(.nv.constant0._ZN5flash44flash_bwd_dq_dk_dv_loop_seqk_parallel_kernelI23Flash_bwd_kernel_traitsILi192ELi64ELi64ELi8ELi4ELi2ELi2ELb1ELb1EN7cutlass10bfloat16_tE19Flash_kernel_traitsILi192ELi64ELi64ELi8ES3_EELb0ELb0ELb0ELb1ELb0ELb0ELb1EEEvNS_16Flash_bwd_paramsE)
        /*0398*/ 	.short	0x0380
        /*039a*/ 	.short	0x0280


	//----- nvinfo : EIATTR_SW_WAR
	.align		4
.L_542:
        /*039c*/ 	.byte	0x04, 0x36
        /*039e*/ 	.short	(.L_544 - .L_543)
.L_543:
        /*03a0*/ 	.word	0x00000008
.L_544:


//--------------------- .nv.info._ZN5flash44flash_bwd_dq_dk_dv_loop_seqk_parallel_kernelI23Flash_bwd_kernel_traitsILi192ELi64ELi64ELi8ELi4ELi2ELi2ELb1ELb1EN7cutlass10bfloat16_tE19Flash_kernel_traitsILi192ELi64ELi64ELi8ES3_EELb1ELb0ELb1ELb0ELb0ELb1ELb0EEEvNS_16Flash_bwd_paramsE --------------------------
	.section	.nv.info._ZN5flash44flash_bwd_dq_dk_dv_loop_seqk_parallel_kernelI23Flash_bwd_kernel_traitsILi192ELi64ELi64ELi8ELi4ELi2ELi2ELb1ELb1EN7cutlass10bfloat16_tE19Flash_kernel_traitsILi192ELi64ELi64ELi8ES3_EELb1ELb0ELb1ELb0ELb0ELb1ELb0EEEvNS_16Flash_bwd_paramsE,"",@"SHT_CUDA_INFO"
	.sectionflags	@""
	.align	4


	//----- nvinfo : EIATTR_CUDA_API_VERSION
	.align		4
        /*0000*/ 	.byte	0x04, 0x37
        /*0002*/ 	.short	(.L_546 - .L_545)
.L_545:
        /*0004*/ 	.word	0x00000082


	//----- nvinfo : EIATTR_KPARAM_INFO
	.align		4
.L_546:
        /*0008*/ 	.byte	0x04, 0x17
        /*000a*/ 	.short	(.L_548 - .L_547)
.L_547:
        /*000c*/ 	.word	0x00000000
        /*0010*/ 	.short	0x0000
        /*0012*/ 	.short	0x0000
        /*0014*/ 	.byte	0x00, 0xf0, 0x01, 0x0a


	//----- nvinfo : EIATTR_SPARSE_MMA_MASK
	.align		4
.L_548:
        /*0018*/ 	.byte	0x03, 0x50
        /*001a*/ 	.short	0x0000


	//----- nvinfo : EIATTR_MAXREG_COUNT
	.align		4
        /*001c*/ 	.byte	0x03, 0x1b
        /*001e*/ 	.short	0x00ff


	//----- nvinfo : EIATTR_NUM_BARRIERS
	.align		4
        /*0020*/ 	.byte	0x02, 0x4c
        /*0022*/ 	.byte	0x01
	.zero		1


	//----- nvinfo : EIATTR_ANNOTATIONS
	.align		4
        /*0024*/ 	.byte	0x04, 0x55
        /*0026*/ 	.short	(.L_550 - .L_549)


	//   ....[0]....
.L_549:
        /* <DEDUP_REMOVED lines=38> */


	//----- nvinfo : EIATTR_MERCURY_ISA_VERSION
	.align		4
.L_550:
        /*0270*/ 	.byte	0x03, 0x5f
        /*0272*/ 	.short	0x0101


	//----- nvinfo : EIATTR_VRC_CTA_INIT_COUNT
	.align		4
        /*0274*/ 	.byte	0x02, 0x4a
	.zero		1
	.zero		1


	//----- nvinfo : EIATTR_EXIT_INSTR_OFFSETS
	.align		4
        /*0278*/ 	.byte	0x04, 0x1c
        /*027a*/ 	.short	(.L_552 - .L_551)


	//   ....[0]....
.L_551:
        /*027c*/ 	.word	0x00000090


	//   ....[1]....
        /*0280*/ 	.word	0x000087b0


	//----- nvinfo : EIATTR_CRS_STACK_SIZE
	.align		4
.L_552:
        /*0284*/ 	.byte	0x04, 0x1e
        /*0286*/ 	.short	(.L_554 - .L_553)
.L_553:
        /*0288*/ 	.word	0x00000000


	//----- nvinfo : EIATTR_CBANK_PARAM_SIZE
	.align		4
.L_554:
        /*028c*/ 	.byte	0x03, 0x19
        /*028e*/ 	.short	0x0280


	//----- nvinfo : EIATTR_PARAM_CBANK
	.align		4
        /*0290*/ 	.byte	0x04, 0x0a
        /*0292*/ 	.short	(.L_556 - .L_555)
	.align		4
.L_555:
        /*0294*/ 	.word	index@(.nv.constant0._ZN5flash44flash_bwd_dq_dk_dv_loop_seqk_parallel_kernelI23Flash_bwd_kernel_traitsILi192ELi64ELi64ELi8ELi4ELi2ELi2ELb1ELb1EN7cutlass10bfloat16_tE19Flash_kernel_traitsILi192ELi64ELi64ELi8ES3_EELb1ELb0ELb1ELb0ELb0ELb1ELb0EEEvNS_16Flash_bwd_paramsE)
        /*0298*/ 	.short	0x0380
        /*029a*/ 	.short	0x0280


	//----- nvinfo : EIATTR_SW_WAR
	.align		4
.L_556:
        /*029c*/ 	.byte	0x04, 0x36
        /*029e*/ 	.short	(.L_558 - .L_557)
.L_557:
        /*02a0*/ 	.word	0x00000008
.L_558:


//--------------------- .nv.info._ZN5flash44flash_bwd_dq_dk_dv_loop_seqk_parallel_kernelI23Flash_bwd_kernel_traitsILi192ELi64ELi64ELi8ELi4ELi2ELi2ELb1ELb1EN7cutlass10bfloat16_tE19Flash_kernel_traitsILi192ELi64ELi64ELi8ES3_EELb0ELb0ELb1ELb0ELb0ELb1ELb1EEEvNS_16Flash_bwd_paramsE --------------------------
	.section	.nv.info._ZN5flash44flash_bwd_dq_dk_dv_loop_seqk_parallel_kernelI23Flash_bwd_kernel_traitsILi192ELi64ELi64ELi8ELi4ELi2ELi2ELb1ELb1EN7cutlass10bfloat16_tE19Flash_kernel_traitsILi192ELi64ELi64ELi8ES3_EELb0ELb0ELb1ELb0ELb0ELb1ELb1EEEvNS_16Flash_bwd_paramsE,"",@"SHT_CUDA_INFO"
	.sectionflags	@""
	.align	4


	//----- nvinfo : EIATTR_CUDA_API_VERSION
	.align		4
        /*0000*/ 	.byte	0x04, 0x37
        /*0002*/ 	.short	(.L_560 - .L_559)
.L_559:
        /*0004*/ 	.word	0x00000082


	//----- nvinfo : EIATTR_KPARAM_INFO
	.align		4
.L_560:
        /*0008*/ 	.byte	0x04, 0x17
        /*000a*/ 	.short	(.L_562 - .L_561)
.L_561:
        /*000c*/ 	.word	0x00000000
        /*0010*/ 	.short	0x0000
        /*0012*/ 	.short	0x0000
        /*0014*/ 	.byte	0x00, 0xf0, 0x01, 0x0a


	//----- nvinfo : EIATTR_SPARSE_MMA_MASK
	.align		4
.L_562:
        /*0018*/ 	.byte	0x03, 0x50
        /*001a*/ 	.short	0x0000


	//----- nvinfo : EIATTR_MAXREG_COUNT
	.align		4
        /*001c*/ 	.byte	0x03, 0x1b
        /*001e*/ 	.short	0x00ff


	//----- nvinfo : EIATTR_NUM_BARRIERS
	.align		4
        /*0020*/ 	.byte	0x02, 0x4c
        /*0022*/ 	.byte	0x01
	.zero		1


	//----- nvinfo : EIATTR_ANNOTATIONS
	.align		4
        /*0024*/ 	.byte	0x04, 0x55
        /*0026*/ 	.short	(.L_564 - .L_563)


	//   ....[0]....
.L_563:
        /* <DEDUP_REMOVED lines=48> */


	//----- nvinfo : EIATTR_MERCURY_ISA_VERSION
	.align		4
.L_564:
        /*0318*/ 	.byte	0x03, 0x5f
        /*031a*/ 	.short	0x0101


	//----- nvinfo : EIATTR_VRC_CTA_INIT_COUNT
	.align		4
        /*031c*/ 	.byte	0x02, 0x4a
	.zero		1
	.zero		1


	//----- nvinfo : EIATTR_EXIT_INSTR_OFFSETS
	.align		4
        /*0320*/ 	.byte	0x04, 0x1c
        /*0322*/ 	.short	(.L_566 - .L_565)


	//   ....[0]....
.L_565:
        /*0324*/ 	.word	0x00000090


	//   ....[1]....
        /*0328*/ 	.word	0x00008400


	//----- nvinfo : EIATTR_CRS_STACK_SIZE
	.align		4
.L_566:
        /*032c*/ 	.byte	0x04, 0x1e
        /*032e*/ 	.short	(.L_568 - .L_567)
.L_567:
        /*0330*/ 	.word	0x00000000


	//----- nvinfo : EIATTR_CBANK_PARAM_SIZE
	.align		4
.L_568:
        /*0334*/ 	.byte	0x03, 0x19
        /*0336*/ 	.short	0x0280


	//----- nvinfo : EIATTR_PARAM_CBANK
	.align		4
        /*0338*/ 	.byte	0x04, 0x0a
        /*033a*/ 	.short	(.L_570 - .L_569)
	.align		4
.L_569:
        /*033c*/ 	.word	index@(.nv.constant0._ZN5flash44flash_bwd_dq_dk_dv_loop_seqk_parallel_kernelI23Flash_bwd_kernel_traitsILi192ELi64ELi64ELi8ELi4ELi2ELi2ELb1ELb1EN7cutlass10bfloat16_tE19Flash_kernel_traitsILi192ELi64ELi64ELi8ES3_EELb0ELb0ELb1ELb0ELb0ELb1ELb1EEEvNS_16Flash_bwd_paramsE)
        /*0340*/ 	.short	0x0380
        /*0342*/ 	.short	0x0280


	//----- nvinfo : EIATTR_SW_WAR
	.align		4
.L_570:
        /*0344*/ 	.byte	0x04, 0x36
        /*0346*/ 	.short	(.L_572 - .L_571)
.L_571:
        /*0348*/ 	.word	0x00000008
.L_572:


//--------------------- .nv.info._ZN5flash44flash_bwd_dq_dk_dv_loop_seqk_parallel_kernelI23Flash_bwd_kernel_traitsILi192ELi64ELi64ELi8ELi4ELi2ELi2ELb1ELb1EN7cutlass10bfloat16_tE19Flash_kernel_traitsILi192ELi64ELi64ELi8ES3_EELb1ELb0ELb1ELb1ELb0ELb0ELb0EEEvNS_16Flash_bwd_paramsE --------------------------
	.section	.nv.info._ZN5flash44flash_bwd_dq_dk_dv_loop_seqk_parallel_kernelI23Flash_bwd_kernel_traitsILi192ELi64ELi64ELi8ELi4ELi2ELi2ELb1ELb1EN7cutlass10bfloat16_tE19Flash_kernel_traitsILi192ELi64ELi64ELi8ES3_EELb1ELb0ELb1ELb1ELb0ELb0ELb0EEEvNS_16Flash_bwd_paramsE,"",@"SHT_CUDA_INFO"
	.sectionflags	@""
	.align	4


	//----- nvinfo : EIATTR_CUDA_API_VERSION
	.align		4
        /*0000*/ 	.byte	0x04, 0x37
        /*0002*/ 	.short	(.L_574 - .L_573)
.L_573:
        /*0004*/ 	.word	0x00000082


	//----- nvinfo : EIATTR_KPARAM_INFO
	.align		4
.L_574:
        /*0008*/ 	.byte	0x04, 0x17
        /*000a*/ 	.short	(.L_576 - .L_575)
.L_575:
        /*000c*/ 	.word	0x00000000
        /*0010*/ 	.short	0x0000
        /*0012*/ 	.short	0x0000
        /*0014*/ 	.byte	0x00, 0xf0, 0x01, 0x0a


	//----- nvinfo : EIATTR_SPARSE_MMA_MASK
	.align		4
.L_576:
        /*0018*/ 	.byte	0x03, 0x50
        /*001a*/ 	.short	0x0000


	//----- nvinfo : EIATTR_MAXREG_COUNT
	.align		4
        /*001c*/ 	.byte	0x03, 0x1b
        /*001e*/ 	.short	0x00ff


	//----- nvinfo : EIATTR_NUM_BARRIERS
	.align		4
        /*0020*/ 	.byte	0x02, 0x4c
        /*0022*/ 	.byte	0x01
	.zero		1


	//----- nvinfo : EIATTR_ANNOTATIONS
	.align		4
        /*0024*/ 	.byte	0x04, 0x55
        /*0026*/ 	.short	(.L_578 - .L_577)


	//   ....[0]....
.L_577:
        /* <DEDUP_REMOVED lines=44> */


	//----- nvinfo : EIATTR_MERCURY_ISA_VERSION
	.align		4
.L_578:
        /*02d8*/ 	.byte	0x03, 0x5f
        /*02da*/ 	.short	0x0101


	//----- nvinfo : EIATTR_VRC_CTA_INIT_COUNT
	.align		4
        /*02dc*/ 	.byte	0x02, 0x4a
	.zero		1
	.zero		1


	//----- nvinfo : EIATTR_EXIT_INSTR_OFFSETS
	.align		4
        /*02e0*/ 	.byte	0x04, 0x1c
        /*02e2*/ 	.short	(.L_580 - .L_579)


	//   ....[0]....
.L_579:
        /*02e4*/ 	.word	0x00000090


	//   ....[1]....
        /*02e8*/ 	.word	0x00009fb0


	//----- nvinfo : EIATTR_CRS_STACK_SIZE
	.align		4
.L_580:
        /*02ec*/ 	.byte	0x04, 0x1e
        /*02ee*/ 	.short	(.L_582 - .L_581)
.L_581:
        /*02f0*/ 	.word	0x00000000


	//----- nvinfo : EIATTR_CBANK_PARAM_SIZE
	.align		4
.L_582:
        /*02f4*/ 	.byte	0x03, 0x19
        /*02f6*/ 	.short	0x0280


	//----- nvinfo : EIATTR_PARAM_CBANK
	.align		4
        /*02f8*/ 	.byte	0x04, 0x0a
        /*02fa*/ 	.short	(.L_584 - .L_583)
	.align		4
.L_583:
        /*02fc*/ 	.word	index@(.nv.constant0._ZN5flash44flash_bwd_dq_dk_dv_loop_seqk_parallel_kernelI23Flash_bwd_kernel_traitsILi192ELi64ELi64ELi8ELi4ELi2ELi2ELb1ELb1EN7cutlass10bfloat16_tE19Flash_kernel_traitsILi192ELi64ELi64ELi8ES3_EELb1ELb0ELb1ELb1ELb0ELb0ELb0EEEvNS_16Flash_bwd_paramsE)
        /*0300*/ 	.short	0x0380
        /*0302*/ 	.short	0x0280


	//----- nvinfo : EIATTR_SW_WAR
	.align		4
.L_584:
        /*0304*/ 	.byte	0x04, 0x36
        /*0306*/ 	.short	(.L_586 - .L_585)
.L_585:
        /*0308*/ 	.word	0x00000008
.L_586:


//--------------------- .nv.info._ZN5flash44flash_bwd_dq_dk_dv_loop_seqk_parallel_kernelI23Flash_bwd_kernel_traitsILi192ELi64ELi64ELi8ELi4ELi2ELi2ELb1ELb1EN7cutlass10bfloat16_tE19Flash_kernel_traitsILi192ELi64ELi64ELi8ES3_EELb0ELb0ELb1ELb1ELb0ELb0ELb1EEEvNS_16Flash_bwd_paramsE --------------------------
	.section	.nv.info._ZN5flash44flash_bwd_dq_dk_dv_loop_seqk_parallel_kernelI23Flash_bwd_kernel_traitsILi192ELi64ELi64ELi8ELi4ELi2ELi2ELb1ELb1EN7cutlass10bfloat16_tE19Flash_kernel_traitsILi192ELi64ELi64ELi8ES3_EELb0ELb0ELb1ELb1ELb0ELb0ELb1EEEvNS_16Flash_bwd_paramsE,"",@"SHT_CUDA_INFO"
	.sectionflags	@""
	.align	4


	//----- nvinfo : EIATTR_CUDA_API_VERSION
	.align		4
        /*0000*/ 	.byte	0x04, 0x37
        /*0002*/ 	.short	(.L_588 - .L_587)
.L_587:
        /*0004*/ 	.word	0x00000082


	//----- nvinfo : EIATTR_KPARAM_INFO
	.align		4
.L_588:
        /*0008*/ 	.byte	0x04, 0x17
        /*000a*/ 	.short	(.L_590 - .L_589)
.L_589:
        /*000c*/ 	.word	0x00000000
        /*0010*/ 	.short	0x0000
        /*0012*/ 	.short	0x0000
        /*0014*/ 	.byte	0x00, 0xf0, 0x01, 0x0a


	//----- nvinfo : EIATTR_SPARSE_MMA_MASK
	.align		4
.L_590:
        /*0018*/ 	.byte	0x03, 0x50
        /*001a*/ 	.short	0x0000


	//----- nvinfo : EIATTR_MAXREG_COUNT
	.align		4
        /*001c*/ 	.byte	0x03, 0x1b
        /*001e*/ 	.short	0x00ff


	//----- nvinfo : EIATTR_NUM_BARRIERS
	.align		4
        /*0020*/ 	.byte	0x02, 0x4c
        /*0022*/ 	.byte	0x01
	.zero		1


	//----- nvinfo : EIATTR_ANNOTATIONS
	.align		4
        /*0024*/ 	.byte	0x04, 0x55
        /*0026*/ 	.short	(.L_592 - .L_591)


	//   ....[0]....
.L_591:
        /* <DEDUP_REMOVED lines=56> */


	//----- nvinfo : EIATTR_MERCURY_ISA_VERSION
	.align		4
.L_592:
        /*0398*/ 	.byte	0x03, 0x5f
        /*039a*/ 	.short	0x0101


	//----- nvinfo : EIATTR_VRC_CTA_INIT_COUNT
	.align		4
        /*039c*/ 	.byte	0x02, 0x4a
	.zero		1
	.zero		1


	//----- nvinfo : EIATTR_EXIT_INSTR_OFFSETS
	.align		4
        /*03a0*/ 	.byte	0x04, 0x1c
        /*03a2*/ 	.short	(.L_594 - .L_593)


	//   ....[0]....
.L_593:
        /*03a4*/ 	.word	0x00000090


	//   ....[1]....
        /*03a8*/ 	.word	0x00009980


	//----- nvinfo : EIATTR_CRS_STACK_SIZE
	.align		4
.L_594:
        /*03ac*/ 	.byte	0x04, 0x1e
        /*03ae*/ 	.short	(.L_596 - .L_595)
.L_595:
        /*03b0*/ 	.word	0x00000000


	//----- nvinfo : EIATTR_CBANK_PARAM_SIZE
	.align		4
.L_596:
        /*03b4*/ 	.byte	0x03, 0x19
        /*03b6*/ 	.short	0x0280


	//----- nvinfo : EIATTR_PARAM_CBANK
	.align		4
        /*03b8*/ 	.byte	0x04, 0x0a
        /*03ba*/ 	.short	(.L_598 - .L_597)
	.align		4
.L_597:
        /*03bc*/ 	.word	index@(.nv.constant0._ZN5flash44flash_bwd_dq_dk_dv_loop_seqk_parallel_kernelI23Flash_bwd_kernel_traitsILi192ELi64ELi64ELi8ELi4ELi2ELi2ELb1ELb1EN7cutlass10bfloat16_tE19Flash_kernel_traitsILi192ELi64ELi64ELi8ES3_EELb0ELb0ELb1ELb1ELb0ELb0ELb1EEEvNS_16Flash_bwd_paramsE)
        /*03c0*/ 	.short	0x0380
        /*03c2*/ 	.short	0x0280


	//----- nvinfo : EIATTR_SW_WAR
	.align		4
.L_598:
        /*03c4*/ 	.byte	0x04, 0x36
        /*03c6*/ 	.short	(.L_600 - .L_599)
.L_599:
        /*03c8*/ 	.word	0x00000008
.L_600:


//--------------------- .nv.info._ZN5flash25flash_bwd_dot_do_o_kernelILb0E23Flash_bwd_kernel_traitsILi192ELi64ELi64ELi8ELi4ELi2ELi2ELb1ELb1EN7cutlass10bfloat16_tE19Flash_kernel_traitsILi192ELi64ELi64ELi8ES3_EEEEvNS_16Flash_bwd_paramsE --------------------------
	.section	.nv.info._ZN5flash25flash_bwd_dot_do_o_kernelILb0E23Flash_bwd_kernel_traitsILi192ELi64ELi64ELi8ELi4ELi2ELi2ELb1ELb1EN7cutlass10bfloat16_tE19Flash_kernel_traitsILi192ELi64ELi64ELi8ES3_EEEEvNS_16Flash_bwd_paramsE,"",@"SHT_CUDA_INFO"
	.sectionflags	@""
	.align	4


	//----- nvinfo : EIATTR_CUDA_API_VERSION
	.align		4
        /*0000*/ 	.byte	0x04, 0x37
        /*0002*/ 	.short	(.L_602 - .L_601)
.L_601:
        /*0004*/ 	.word	0x00000082


	//----- nvinfo : EIATTR_KPARAM_INFO
	.align		4
.L_602:
        /*0008*/ 	.byte	0x04, 0x17
        /*000a*/ 	.short	(.L_604 - .L_603)
.L_603:
        /*000c*/ 	.word	0x00000000
        /*0010*/ 	.short	0x0000
        /*0012*/ 	.short	0x0000
        /*0014*/ 	.byte	0x00, 0xf0, 0x01, 0x0a


	//----- nvinfo : EIATTR_SPARSE_MMA_MASK
	.align		4
.L_604:
        /*0018*/ 	.byte	0x03, 0x50
        /*001a*/ 	.short	0x0000


	//----- nvinfo : EIATTR_MAXREG_COUNT
	.align		4
        /*001c*/ 	.byte	0x03, 0x1b
        /*001e*/ 	.short	0x00ff


	//----- nvinfo : EIATTR_MERCURY_ISA_VERSION
	.align		4
        /*0020*/ 	.byte	0x03, 0x5f
        /*0022*/ 	.short	0x0101


	//----- nvinfo : EIATTR_COOP_GROUP_MASK_REGIDS
	.align		4
        /*0024*/ 	.byte	0x04, 0x29
        /*0026*/ 	.short	(.L_606 - .L_605)


	//   ....[0]....
.L_605:
        /*0028*/ 	.word	0xffffffff


	//   ....[1]....
        /*002c*/ 	.word	0xffffffff


	//   ....[2]....
        /*0030*/ 	.word	0xffffffff


	//   ....[3]....
        /*0034*/ 	.word	0xffffffff


	//   ....[4]....
        /*0038*/ 	.word	0xffffffff


	//   ....[5]....
        /*003c*/ 	.word	0xffffffff


	//----- nvinfo : EIATTR_COOP_GROUP_INSTR_OFFSETS
	.align		4
.L_606:
        /*0040*/ 	.byte	0x04, 0x28
        /*0042*/ 	.short	(.L_608 - .L_607)


	//   ....[0]....
.L_607:
        /*0044*/ 	.word	0x00001490


	//   ....[1]....
        /*0048*/ 	.word	0x000014c0


	//   ....[2]....
        /*004c*/ 	.word	0x000014f0


	//   ....[3]....
        /*0050*/ 	.word	0x00001500


	//   ....[4]....
        /*0054*/ 	.word	0x00001550


	//   ....[5]....
        /*0058*/ 	.word	0x00001570


	//----- nvinfo : EIATTR_VRC_CTA_INIT_COUNT
	.align		4
.L_608:
        /*005c*/ 	.byte	0x02, 0x4a
	.zero		1
	.zero		1


	//----- nvinfo : EIATTR_EXIT_INSTR_OFFSETS
	.align		4
        /*0060*/ 	.byte	0x04, 0x1c
        /*0062*/ 	.short	(.L_610 - .L_609)


	//   ....[0]....
.L_609:
        /*0064*/ 	.word	0x00000140


	//   ....[1]....
        /*0068*/ 	.word	0x000015e0


	//   ....[2]....
        /*006c*/ 	.word	0x00001600


	//----- nvinfo : EIATTR_CRS_STACK_SIZE
	.align		4
.L_610:
        /*0070*/ 	.byte	0x04, 0x1e
        /*0072*/ 	.short	(.L_612 - .L_611)
.L_611:
        /*0074*/ 	.word	0x00000000


	//----- nvinfo : EIATTR_CBANK_PARAM_SIZE
	.align		4
.L_612:
        /*0078*/ 	.byte	0x03, 0x19
        /*007a*/ 	.short	0x0280


	//----- nvinfo : EIATTR_PARAM_CBANK
	.align		4
        /*007c*/ 	.byte	0x04, 0x0a
        /*007e*/ 	.short	(.L_614 - .L_613)
	.align		4
.L_613:
        /*0080*/ 	.word	index@(.nv.constant0._ZN5flash25flash_bwd_dot_do_o_kernelILb0E23Flash_bwd_kernel_traitsILi192ELi64ELi64ELi8ELi4ELi2ELi2ELb1ELb1EN7cutlass10bfloat16_tE19Flash_kernel_traitsILi192ELi64ELi64ELi8ES3_EEEEvNS_16Flash_bwd_paramsE)
        /*0084*/ 	.short	0x0380
        /*0086*/ 	.short	0x0280


	//----- nvinfo : EIATTR_SW_WAR
	.align		4
.L_614:
        /*0088*/ 	.byte	0x04, 0x36
        /*008a*/ 	.short	(.L_616 - .L_615)
.L_615:
        /*008c*/ 	.word	0x00000008
.L_616:


//--------------------- .nv.info._ZN5flash25flash_bwd_dot_do_o_kernelILb1E23Flash_bwd_kernel_traitsILi192ELi64ELi64ELi8ELi4ELi2ELi2ELb1ELb1EN7cutlass10bfloat16_tE19Flash_kernel_traitsILi192ELi64ELi64ELi8ES3_EEEEvNS_16Flash_bwd_paramsE --------------------------
	.section	.nv.info._ZN5flash25flash_bwd_dot_do_o_kernelILb1E23Flash_bwd_kernel_traitsILi192ELi64ELi64ELi8ELi4ELi2ELi2ELb1ELb1EN7cutlass10bfloat16_tE19Flash_kernel_traitsILi192ELi64ELi64ELi8ES3_EEEEvNS_16Flash_bwd_paramsE,"",@"SHT_CUDA_INFO"
	.sectionflags	@""
	.align	4


	//----- nvinfo : EIATTR_CUDA_API_VERSION
	.align		4
        /*0000*/ 	.byte	0x04, 0x37
        /*0002*/ 	.short	(.L_618 - .L_617)
.L_617:
        /*0004*/ 	.word	0x00000082


	//----- nvinfo : EIATTR_KPARAM_INFO
	.align		4
.L_618:
        /*0008*/ 	.byte	0x04, 0x17
        /*000a*/ 	.short	(.L_620 - .L_619)
.L_619:
        /*000c*/ 	.word	0x00000000
        /*0010*/ 	.short	0x0000
        /*0012*/ 	.short	0x0000
        /*0014*/ 	.byte	0x00, 0xf0, 0x01, 0x0a


	//----- nvinfo : EIATTR_SPARSE_MMA_MASK
	.align		4
.L_620:
        /*0018*/ 	.byte	0x03, 0x50
        /*001a*/ 	.short	0x0000


	//----- nvinfo : EIATTR_MAXREG_COUNT
	.align		4
        /*001c*/ 	.byte	0x03, 0x1b
        /*001e*/ 	.short	0x00ff


	//----- nvinfo : EIATTR_MERCURY_ISA_VERSION
	.align		4
        /*0020*/ 	.byte	0x03, 0x5f
        /*0022*/ 	.short	0x0101


	//----- nvinfo : EIATTR_COOP_GROUP_MASK_REGIDS
	.align		4
        /*0024*/ 	.byte	0x04, 0x29
        /*0026*/ 	.short	(.L_622 - .L_621)


	//   ....[0]....
.L_621:
        /*0028*/ 	.word	0xffffffff


	//   ....[1]....
        /*002c*/ 	.word	0xffffffff


	//   ....[2]....
        /*0030*/ 	.word	0xffffffff


	//   ....[3]....
        /*0034*/ 	.word	0xffffffff


	//   ....[4]....
        /*0038*/ 	.word	0xffffffff


	//   ....[5]....
        /*003c*/ 	.word	0xffffffff


	//----- nvinfo : EIATTR_COOP_GROUP_INSTR_OFFSETS
	.align		4
.L_622:
        /*0040*/ 	.byte	0x04, 0x28
        /*0042*/ 	.short	(.L_624 - .L_623)


	//   ....[0]....
.L_623:
        /*0044*/ 	.word	0x00001750


	//   ....[1]....
        /*0048*/ 	.word	0x00001770


	//   ....[2]....
        /*004c*/ 	.word	0x000017b0


	//   ....[3]....
        /*0050*/ 	.word	0x000017d0


	//   ....[4]....
        /*0054*/ 	.word	0x00001860


	//   ....[5]....
        /*0058*/ 	.word	0x00001890


	//----- nvinfo : EIATTR_VRC_CTA_INIT_COUNT
	.align		4
.L_624:
        /*005c*/ 	.byte	0x02, 0x4a
	.zero		1
	.zero		1


	//----- nvinfo : EIATTR_EXIT_INSTR_OFFSETS
	.align		4
        /*0060*/ 	.byte	0x04, 0x1c
        /*0062*/ 	.short	(.L_626 - .L_625)


	//   ....[0]....
.L_625:
        /*0064*/ 	.word	0x00000140


	//   ....[1]....
        /*0068*/ 	.word	0x00001a40


	//----- nvinfo : EIATTR_CRS_STACK_SIZE
	.align		4
.L_626:
        /*006c*/ 	.byte	0x04, 0x1e
        /*006e*/ 	.short	(.L_628 - .L_627)
.L_627:
        /*0070*/ 	.word	0x00000000


	//----- nvinfo : EIATTR_CBANK_PARAM_SIZE
	.align		4
.L_628:
        /*0074*/ 	.byte	0x03, 0x19
        /*0076*/ 	.short	0x0280


	//----- nvinfo : EIATTR_PARAM_CBANK
	.align		4
        /*0078*/ 	.byte	0x04, 0x0a
        /*007a*/ 	.short	(.L_630 - .L_629)
	.align		4
.L_629:
        /*007c*/ 	.word	index@(.nv.constant0._ZN5flash25flash_bwd_dot_do_o_kernelILb1E23Flash_bwd_kernel_traitsILi192ELi64ELi64ELi8ELi4ELi2ELi2ELb1ELb1EN7cutlass10bfloat16_tE19Flash_kernel_traitsILi192ELi64ELi64ELi8ES3_EEEEvNS_16Flash_bwd_paramsE)
        /*0080*/ 	.short	0x0380
        /*0082*/ 	.short	0x0280


	//----- nvinfo : EIATTR_SW_WAR
	.align		4
.L_630:
        /*0084*/ 	.byte	0x04, 0x36
        /*0086*/ 	.short	(.L_632 - .L_631)
.L_631:
        /*0088*/ 	.word	0x00000008
.L_632:


//--------------------- .nv.info._ZN5flash27flash_bwd_convert_dq_kernelI23Flash_bwd_kernel_traitsILi192ELi64ELi64ELi8ELi4ELi2ELi2ELb0ELb0EN7cutlass10bfloat16_tE19Flash_kernel_traitsILi192ELi64ELi64ELi8ES3_EEEEvNS_16Flash_bwd_paramsEi --------------------------
	.section	.nv.info._ZN5flash27flash_bwd_convert_dq_kernelI23Flash_bwd_kernel_traitsILi192ELi64ELi64ELi8ELi4ELi2ELi2ELb0ELb0EN7cutlass10bfloat16_tE19Flash_kernel_traitsILi192ELi64ELi64ELi8ES3_EEEEvNS_16Flash_bwd_paramsEi,"",@"SHT_CUDA_INFO"
	.sectionflags	@""
	.align	4


	//----- nvinfo : EIATTR_CUDA_API_VERSION
	.align		4
        /*0000*/ 	.byte	0x04, 0x37
        /*0002*/ 	.short	(.L_634 - .L_633)
.L_633:
        /*0004*/ 	.word	0x00000082


	//----- nvinfo : EIATTR_KPARAM_INFO
	.align		4
.L_634:
        /*0008*/ 	.byte	0x04, 0x17
        /*000a*/ 	.short	(.L_636 - .L_635)
.L_635:
        /*000c*/ 	.word	0x00000000
        /*0010*/ 	.short	0x0001
        /*0012*/ 	.short	0x0280
        /*0014*/ 	.byte	0x00, 0xf0, 0x11, 0x00


	//----- nvinfo : EIATTR_KPARAM_INFO
	.align		4
.L_636:
        /*0018*/ 	.byte	0x04, 0x17
        /*001a*/ 	.short	(.L_638 - .L_637)
.L_637:
        /*001c*/ 	.word	0x00000000
        /*0020*/ 	.short	0x0000
        /*0022*/ 	.short	0x0000
        /*0024*/ 	.byte	0x00, 0xf0, 0x01, 0x0a


	//----- nvinfo : EIATTR_SPARSE_MMA_MASK
	.align		4
.L_638:
        /*0028*/ 	.byte	0x03, 0x50
        /*002a*/ 	.short	0x0000


	//----- nvinfo : EIATTR_MAXREG_COUNT
	.align		4
        /*002c*/ 	.byte	0x03, 0x1b
        /*002e*/ 	.short	0x00ff


	//----- nvinfo : EIATTR_NUM_BARRIERS
	.align		4
        /*0030*/ 	.byte	0x02, 0x4c
        /*0032*/ 	.byte	0x01
	.zero		1


	//----- nvinfo : EIATTR_MERCURY_ISA_VERSION
	.align		4
        /*0034*/ 	.byte	0x03, 0x5f
        /*0036*/ 	.short	0x0101


	//----- nvinfo : EIATTR_VRC_CTA_INIT_COUNT
	.align		4
        /*0038*/ 	.byte	0x02, 0x4a
	.zero		1
	.zero		1


	//----- nvinfo : EIATTR_EXIT_INSTR_OFFSETS
	.align		4
        /*003c*/ 	.byte	0x04, 0x1c
        /*003e*/ 	.short	(.L_640 - .L_639)


	//   ....[0]....
.L_639:
        /*0040*/ 	.word	0x00000120


	//   ....[1]....
        /*0044*/ 	.word	0x00001790


	//   ....[2]....
        /*0048*/ 	.word	0x000018c0


	//   ....[3]....
        /*004c*/ 	.word	0x000018e0


	//----- nvinfo : EIATTR_CRS_STACK_SIZE
	.align		4
.L_640:
        /*0050*/ 	.byte	0x04, 0x1e
        /*0052*/ 	.short	(.L_642 - .L_641)
.L_641:
        /*0054*/ 	.word	0x00000000


	//----- nvinfo : EIATTR_CBANK_PARAM_SIZE
	.align		4
.L_642:
        /*0058*/ 	.byte	0x03, 0x19
        /*005a*/ 	.short	0x0284


	//----- nvinfo : EIATTR_PARAM_CBANK
	.align		4
        /*005c*/ 	.byte	0x04, 0x0a
        /*005e*/ 	.short	(.L_644 - .L_643)
	.align		4
.L_643:
        /*0060*/ 	.word	index@(.nv.constant0._ZN5flash27flash_bwd_convert_dq_kernelI23Flash_bwd_kernel_traitsILi192ELi64ELi64ELi8ELi4ELi2ELi2ELb0ELb0EN7cutlass10bfloat16_tE19Flash_kernel_traitsILi192ELi64ELi64ELi8ES3_EEEEvNS_16Flash_bwd_paramsEi)
        /*0064*/ 	.short	0x0380
        /*0066*/ 	.short	0x0284


	//----- nvinfo : EIATTR_SW_WAR
	.align		4
.L_644:
        /*0068*/ 	.byte	0x04, 0x36
        /*006a*/ 	.short	(.L_646 - .L_645)
.L_645:
        /*006c*/ 	.word	0x00000008
.L_646:


//--------------------- .nv.info._ZN5flash44flash_bwd_dq_dk_dv_loop_seqk_parallel_kernelI23Flash_bwd_kernel_traitsILi192ELi64ELi64ELi8ELi4ELi2ELi2ELb0ELb0EN7cutlass10bfloat16_tE19Flash_kernel_traitsILi192ELi64ELi64ELi8ES3_EELb1ELb0ELb0ELb0ELb0ELb0ELb0EEEvNS_16Flash_bwd_paramsE --------------------------
	.section	.nv.info._ZN5flash44flash_bwd_dq_dk_dv_loop_seqk_parallel_kernelI23Flash_bwd_kernel_traitsILi192ELi64ELi64ELi8ELi4ELi2ELi2ELb0ELb0EN7cutlass10bfloat16_tE19Flash_kernel_traitsILi192ELi64ELi64ELi8ES3_EELb1ELb0ELb0ELb0ELb0ELb0ELb0EEEvNS_16Flash_bwd_paramsE,"",@"SHT_CUDA_INFO"
	.sectionflags	@""
	.align	4


	//----- nvinfo : EIATTR_CUDA_API_VERSION
	.align		4
        /*0000*/ 	.byte	0x04, 0x37
        /*0002*/ 	.short	(.L_648 - .L_647)
.L_647:
        /*0004*/ 	.word	0x00000082


	//----- nvinfo : EIATTR_KPARAM_INFO
	.align		4
.L_648:
        /*0008*/ 	.byte	0x04, 0x17
        /*000a*/ 	.short	(.L_650 - .L_649)
.L_649:
        /*000c*/ 	.word	0x00000000
        /*0010*/ 	.short	0x0000
        /*0012*/ 	.short	0x0000
        /*0014*/ 	.byte	0x00, 0xf0, 0x01, 0x0a


	//----- nvinfo : EIATTR_SPARSE_MMA_MASK
	.align		4
.L_650:
        /*0018*/ 	.byte	0x03, 0x50
        /*001a*/ 	.short	0x0000


	//----- nvinfo : EIATTR_MAXREG_COUNT
	.align		4
        /*001c*/ 	.byte	0x03, 0x1b
        /*001e*/ 	.short	0x00ff


	//----- nvinfo : EIATTR_NUM_BARRIERS
	.align		4
        /*0020*/ 	.byte	0x02, 0x4c
        /*0022*/ 	.byte	0x01
	.zero		1


	//----- nvinfo : EIATTR_MERCURY_ISA_VERSION
	.align		4
        /*0024*/ 	.byte	0x03, 0x5f
        /*0026*/ 	.short	0x0101


	//----- nvinfo : EIATTR_VRC_CTA_INIT_COUNT
	.align		4
        /*0028*/ 	.byte	0x02, 0x4a
	.zero		1
	.zero		1


	//----- nvinfo : EIATTR_EXIT_INSTR_OFFSETS
	.align		4
        /*002c*/ 	.byte	0x04, 0x1c
        /*002e*/ 	.short	(.L_652 - .L_651)


	//   ....[0]....
.L_651:
        /*0030*/ 	.word	0x00000080


	//   ....[1]....
        /*0034*/ 	.word	0x000084f0


	//----- nvinfo : EIATTR_CRS_STACK_SIZE
	.align		4
.L_652:
        /*0038*/ 	.byte	0x04, 0x1e
        /*003a*/ 	.short	(.L_654 - .L_653)
.L_653:
        /*003c*/ 	.word	0x00000000


	//----- nvinfo : EIATTR_CBANK_PARAM_SIZE
	.align		4
.L_654:
        /*0040*/ 	.byte	0x03, 0x19
        /*0042*/ 	.short	0x0280


	//----- nvinfo : EIATTR_PARAM_CBANK
	.align		4
        /*0044*/ 	.byte	0x04, 0x0a
        /*0046*/ 	.short	(.L_656 - .L_655)
	.align		4
.L_655:
        /*0048*/ 	.word	index@(.nv.constant0._ZN5flash44flash_bwd_dq_dk_dv_loop_seqk_parallel_kernelI23Flash_bwd_kernel_traitsILi192ELi64ELi64ELi8ELi4ELi2ELi2ELb0ELb0EN7cutlass10bfloat16_tE19Flash_kernel_traitsILi192ELi64ELi64ELi8ES3_EELb1ELb0ELb0ELb0ELb0ELb0ELb0EEEvNS_16Flash_bwd_paramsE)
        /*004c*/ 	.short	0x0380
        /*004e*/ 	.short	0x0280


	//----- nvinfo : EIATTR_SW_WAR
	.align		4
.L_656:
        /*0050*/ 	.byte	0x04, 0x36
        /*0052*/ 	.short	(.L_658 - .L_657)
.L_657:
        /*0054*/ 	.word	0x00000008
.L_658:


//--------------------- .nv.info._ZN5flash44flash_bwd_dq_dk_dv_loop_seqk_parallel_kernelI23Flash_bwd_kernel_traitsILi192ELi64ELi64ELi8ELi4ELi2ELi2ELb0ELb0EN7cutlass10bfloat16_tE19Flash_kernel_traitsILi192ELi64ELi64ELi8ES3_EELb0ELb0ELb0ELb0ELb0ELb0ELb1EEEvNS_16Flash_bwd_paramsE --------------------------
	.section	.nv.info._ZN5flash44flash_bwd_dq_dk_dv_loop_seqk_parallel_kernelI23Flash_bwd_kernel_traitsILi192ELi64ELi64ELi8ELi4ELi2ELi2ELb0ELb0EN7cutlass10bfloat16_tE19Flash_kernel_traitsILi192ELi64ELi64ELi8ES3_EELb0ELb0ELb0ELb0ELb0ELb0ELb1EEEvNS_16Flash_bwd_paramsE,"",@"SHT_CUDA_INFO"
	.sectionflags	@""
	.align	4


	//----- nvinfo : EIATTR_CUDA_API_VERSION
	.align		4
        /*0000*/ 	.byte	0x04, 0x37
        /*0002*/ 	.short	(.L_660 - .L_659)
.L_659:
        /*0004*/ 	.word	0x00000082


	//----- nvinfo : EIATTR_KPARAM_INFO
	.align		4
.L_660:
        /*0008*/ 	.byte	0x04, 0x17
        /*000a*/ 	.short	(.L_662 - .L_661)
.L_661:
        /*000c*/ 	.word	0x00000000
        /*0010*/ 	.short	0x0000
        /*0012*/ 	.short	0x0000
        /*0014*/ 	.byte	0x00, 0xf0, 0x01, 0x0a


	//----- nvinfo : EIATTR_SPARSE_MMA_MASK
	.align		4
.L_662:
        /*0018*/ 	.byte	0x03, 0x50
        /*001a*/ 	.short	0x0000


	//----- nvinfo : EIATTR_MAXREG_COUNT
	.align		4
        /*001c*/ 	.byte	0x03, 0x1b
        /*001e*/ 	.short	0x00ff


	//----- nvinfo : EIATTR_NUM_BARRIERS
	.align		4
        /*0020*/ 	.byte	0x02, 0x4c
        /*0022*/ 	.byte	0x01
	.zero		1


	//----- nvinfo : EIATTR_MERCURY_ISA_VERSION
	.align		4
        /*0024*/ 	.byte	0x03, 0x5f
        /*0026*/ 	.short	0x0101


	//----- nvinfo : EIATTR_VRC_CTA_INIT_COUNT
	.align		4
        /*0028*/ 	.byte	0x02, 0x4a
	.zero		1
	.zero		1


	//----- nvinfo : EIATTR_EXIT_INSTR_OFFSETS
	.align		4
        /*002c*/ 	.byte	0x04, 0x1c
        /*002e*/ 	.short	(.L_664 - .L_663)


	//   ....[0]....
.L_663:
        /*0030*/ 	.word	0x00000080


	//   ....[1]....
        /*0034*/ 	.word	0x00007e40


	//----- nvinfo : EIATTR_CRS_STACK_SIZE
	.align		4
.L_664:
        /*0038*/ 	.byte	0x04, 0x1e
        /*003a*/ 	.short	(.L_666 - .L_665)
.L_665:
        /*003c*/ 	.word	0x00000000


	//----- nvinfo : EIATTR_CBANK_PARAM_SIZE
	.align		4
.L_666:
        /*0040*/ 	.byte	0x03, 0x19
        /*0042*/ 	.short	0x0280


	//----- nvinfo : EIATTR_PARAM_CBANK
	.align		4
        /*0044*/ 	.byte	0x04, 0x0a
        /*0046*/ 	.short	(.L_668 - .L_667)
	.align		4
.L_667:
        /*0048*/ 	.word	index@(.nv.constant0._ZN5flash44flash_bwd_dq_dk_dv_loop_seqk_parallel_kernelI23Flash_bwd_kernel_traitsILi192ELi64ELi64ELi8ELi4ELi2ELi2ELb0ELb0EN7cutlass10bfloat16_tE19Flash_kernel_traitsILi192ELi64ELi64ELi8ES3_EELb0ELb0ELb0ELb0ELb0ELb0ELb1EEEvNS_16Flash_bwd_paramsE)
        /*004c*/ 	.short	0x0380
        /*004e*/ 	.short	0x0280


	//----- nvinfo : EIATTR_SW_WAR
	.align		4
.L_668:
        /*0050*/ 	.byte	0x04, 0x36
        /*0052*/ 	.short	(.L_670 - .L_669)
.L_669:
        /*0054*/ 	.word	0x00000008
.L_670:


//--------------------- .nv.info._ZN5flash44flash_bwd_dq_dk_dv_loop_seqk_parallel_kernelI23Flash_bwd_kernel_traitsILi192ELi64ELi64ELi8ELi4ELi2ELi2ELb0ELb0EN7cutlass10bfloat16_tE19Flash_kernel_traitsILi192ELi64ELi64ELi8ES3_EELb1ELb0ELb1ELb0ELb0ELb0ELb0EEEvNS_16Flash_bwd_paramsE --------------------------
	.section	.nv.info._ZN5flash44flash_bwd_dq_dk_dv_loop_seqk_parallel_kernelI23Flash_bwd_kernel_traitsILi192ELi64ELi64ELi8ELi4ELi2ELi2ELb0ELb0EN7cutlass10bfloat16_tE19Flash_kernel_traitsILi192ELi64ELi64ELi8ES3_EELb1ELb0ELb1ELb0ELb0ELb0ELb0EEEvNS_16Flash_bwd_paramsE,"",@"SHT_CUDA_INFO"
	.sectionflags	@""
	.align	4


	//----- nvinfo : EIATTR_CUDA_API_VERSION
	.align		4
        /*0000*/ 	.byte	0x04, 0x37
        /*0002*/ 	.short	(.L_672 - .L_671)
.L_671:
        /*0004*/ 	.word	0x00000082


	//----- nvinfo : EIATTR_KPARAM_INFO
	.align		4
.L_672:
        /*0008*/ 	.byte	0x04, 0x17
        /*000a*/ 	.short	(.L_674 - .L_673)
.L_673:
        /*000c*/ 	.word	0x00000000
        /*0010*/ 	.short	0x0000
        /*0012*/ 	.short	0x0000
        /*0014*/ 	.byte	0x00, 0xf0, 0x01, 0x0a


	//----- nvinfo : EIATTR_SPARSE_MMA_MASK
	.align		4
.L_674:
        /*0018*/ 	.byte	0x03, 0x50
        /*001a*/ 	.short	0x0000


	//----- nvinfo : EIATTR_MAXREG_COUNT
	.align		4
        /*001c*/ 	.byte	0x03, 0x1b
        /*001e*/ 	.short	0x00ff


	//----- nvinfo : EIATTR_NUM_BARRIERS
	.align		4
        /*0020*/ 	.byte	0x02, 0x4c
        /*0022*/ 	.byte	0x01
	.zero		1


	//----- nvinfo : EIATTR_MERCURY_ISA_VERSION
	.align		4
        /*0024*/ 	.byte	0x03, 0x5f
        /*0026*/ 	.short	0x0101


	//----- nvinfo : EIATTR_VRC_CTA_INIT_COUNT
	.align		4
        /*0028*/ 	.byte	0x02, 0x4a
	.zero		1
	.zero		1


	//----- nvinfo : EIATTR_EXIT_INSTR_OFFSETS
	.align		4
        /*002c*/ 	.byte	0x04, 0x1c
        /*002e*/ 	.short	(.L_676 - .L_675)


	//   ....[0]....
.L_675:
        /*0030*/ 	.word	0x00000080


	//   ....[1]....
        /*0034*/ 	.word	0x00008850


	//----- nvinfo : EIATTR_CRS_STACK_SIZE
	.align		4
.L_676:
        /*0038*/ 	.byte	0x04, 0x1e
        /*003a*/ 	.short	(.L_678 - .L_677)
.L_677:
        /*003c*/ 	.word	0x00000000


	//----- nvinfo : EIATTR_CBANK_PARAM_SIZE
	.align		4
.L_678:
        /*0040*/ 	.byte	0x03, 0x19
        /*0042*/ 	.short	0x0280


	//----- nvinfo : EIATTR_PARAM_CBANK
	.align		4
        /*0044*/ 	.byte	0x04, 0x0a
        /*0046*/ 	.short	(.L_680 - .L_679)
	.align		4
.L_679:
        /*0048*/ 	.word	index@(.nv.constant0._ZN5flash44flash_bwd_dq_dk_dv_loop_seqk_parallel_kernelI23Flash_bwd_kernel_traitsILi192ELi64ELi64ELi8ELi4ELi2ELi2ELb0ELb0EN7cutlass10bfloat16_tE19Flash_kernel_traitsILi192ELi64ELi64ELi8ES3_EELb1ELb0ELb1ELb0ELb0ELb0ELb0EEEvNS_16Flash_bwd_paramsE)
        /*004c*/ 	.short	0x0380
        /*004e*/ 	.short	0x0280


	//----- nvinfo : EIATTR_SW_WAR
	.align		4
.L_680:
        /*0050*/ 	.byte	0x04, 0x36
        /*0052*/ 	.short	(.L_682 - .L_681)
.L_681:
        /*0054*/ 	.word	0x00000008
.L_682:


//--------------------- .nv.info._ZN5flash44flash_bwd_dq_dk_dv_loop_seqk_parallel_kernelI23Flash_bwd_kernel_traitsILi192ELi64ELi64ELi8ELi4ELi2ELi2ELb0ELb0EN7cutlass10bfloat16_tE19Flash_kernel_traitsILi192ELi64ELi64ELi8ES3_EELb0ELb0ELb1ELb0ELb0ELb0ELb1EEEvNS_16Flash_bwd_paramsE --------------------------
	.section	.nv.info._ZN5flash44flash_bwd_dq_dk_dv_loop_seqk_parallel_kernelI23Flash_bwd_kernel_traitsILi192ELi64ELi64ELi8ELi4ELi2ELi2ELb0ELb0EN7cutlass10bfloat16_tE19Flash_kernel_traitsILi192ELi64ELi64ELi8ES3_EELb0ELb0ELb1ELb0ELb0ELb0ELb1EEEvNS_16Flash_bwd_paramsE,"",@"SHT_CUDA_INFO"
	.sectionflags	@""
	.align	4


	//----- nvinfo : EIATTR_CUDA_API_VERSION
	.align		4
        /*0000*/ 	.byte	0x04, 0x37
        /*0002*/ 	.short	(.L_684 - .L_683)
.L_683:
        /*0004*/ 	.word	0x00000082


	//----- nvinfo : EIATTR_KPARAM_INFO
	.align		4
.L_684:
        /*0008*/ 	.byte	0x04, 0x17
        /*000a*/ 	.short	(.L_686 - .L_685)
.L_685:
        /*000c*/ 	.word	0x00000000
        /*0010*/ 	.short	0x0000
        /*0012*/ 	.short	0x0000
        /*0014*/ 	.byte	0x00, 0xf0, 0x01, 0x0a


	//----- nvinfo : EIATTR_SPARSE_MMA_MASK
	.align		4
.L_686:
        /*0018*/ 	.byte	0x03, 0x50
        /*001a*/ 	.short	0x0000


	//----- nvinfo : EIATTR_MAXREG_COUNT
	.align		4
        /*001c*/ 	.byte	0x03, 0x1b
        /*001e*/ 	.short	0x00ff


	//----- nvinfo : EIATTR_NUM_BARRIERS
	.align		4
        /*0020*/ 	.byte	0x02, 0x4c
        /*0022*/ 	.byte	0x01
	.zero		1


	//----- nvinfo : EIATTR_MERCURY_ISA_VERSION
	.align		4
        /*0024*/ 	.byte	0x03, 0x5f
        /*0026*/ 	.short	0x0101


	//----- nvinfo : EIATTR_VRC_CTA_INIT_COUNT
	.align		4
        /*0028*/ 	.byte	0x02, 0x4a
	.zero		1
	.zero		1


	//----- nvinfo : EIATTR_EXIT_INSTR_OFFSETS
	.align		4
        /*002c*/ 	.byte	0x04, 0x1c
        /*002e*/ 	.short	(.L_688 - .L_687)


	//   ....[0]....
.L_687:
        /*0030*/ 	.word	0x00000080


	//   ....[1]....
        /*0034*/ 	.word	0x00008290


	//----- nvinfo : EIATTR_CRS_STACK_SIZE
	.align		4
.L_688:
        /*0038*/ 	.byte	0x04, 0x1e
        /*003a*/ 	.short	(.L_690 - .L_689)
.L_689:
        /*003c*/ 	.word	0x00000000


	//----- nvinfo : EIATTR_CBANK_PARAM_SIZE
	.align		4
.L_690:
        /*0040*/ 	.byte	0x03, 0x19
        /*0042*/ 	.short	0x0280


	//----- nvinfo : EIATTR_PARAM_CBANK
	.align		4
        /*0044*/ 	.byte	0x04, 0x0a
        /*0046*/ 	.short	(.L_692 - .L_691)
	.align		4
.L_691:
        /*0048*/ 	.word	index@(.nv.constant0._ZN5flash44flash_bwd_dq_dk_dv_loop_seqk_parallel_kernelI23Flash_bwd_kernel_traitsILi192ELi64ELi64ELi8ELi4ELi2ELi2ELb0ELb0EN7cutlass10bfloat16_tE19Flash_kernel_traitsILi192ELi64ELi64ELi8ES3_EELb0ELb0ELb1ELb0ELb0ELb0ELb1EEEvNS_16Flash_bwd_paramsE)
        /*004c*/ 	.short	0x0380
        /*004e*/ 	.short	0x0280


	//----- nvinfo : EIATTR_SW_WAR
	.align		4
.L_692:
        /*0050*/ 	.byte	0x04, 0x36
        /*0052*/ 	.short	(.L_694 - .L_693)
.L_693:
        /*0054*/ 	.word	0x00000008
.L_694:


//--------------------- .nv.info._ZN5flash44flash_bwd_dq_dk_dv_loop_seqk_parallel_kernelI23Flash_bwd_kernel_traitsILi192ELi64ELi64ELi8ELi4ELi2ELi2ELb0ELb0EN7cutlass10bfloat16_tE19Flash_kernel_traitsILi192ELi64ELi64ELi8ES3_EELb1ELb0ELb0ELb0ELb0ELb1ELb0EEEvNS_16Flash_bwd_paramsE --------------------------
	.section	.nv.info._ZN5flash44flash_bwd_dq_dk_dv_loop_seqk_parallel_kernelI23Flash_bwd_kernel_traitsILi192ELi64ELi64ELi8ELi4ELi2ELi2ELb0ELb0EN7cutlass10bfloat16_tE19Flash_kernel_traitsILi192ELi64ELi64ELi8ES3_EELb1ELb0ELb0ELb0ELb0ELb1ELb0EEEvNS_16Flash_bwd_paramsE,"",@"SHT_CUDA_INFO"
	.sectionflags	@""
	.align	4


	//----- nvinfo : EIATTR_CUDA_API_VERSION
	.align		4
        /*0000*/ 	.byte	0x04, 0x37
        /*0002*/ 	.short	(.L_696 - .L_695)
.L_695:
        /*0004*/ 	.word	0x00000082


	//----- nvinfo : EIATTR_KPARAM_INFO
	.align		4
.L_696:
        /*0008*/ 	.byte	0x04, 0x17
        /*000a*/ 	.short	(.L_698 - .L_697)
.L_697:
        /*000c*/ 	.word	0x00000000
        /*0010*/ 	.short	0x0000
        /*0012*/ 	.short	0x0000
        /*0014*/ 	.byte	0x00, 0xf0, 0x01, 0x0a


	//----- nvinfo : EIATTR_SPARSE_MMA_MASK
	.align		4
.L_698:
        /*0018*/ 	.byte	0x03, 0x50
        /*001a*/ 	.short	0x0000


	//----- nvinfo : EIATTR_MAXREG_COUNT
	.align		4
        /*001c*/ 	.byte	0x03, 0x1b
        /*001e*/ 	.short	0x00ff


	//----- nvinfo : EIATTR_NUM_BARRIERS
	.align		4
        /*0020*/ 	.byte	0x02, 0x4c
        /*0022*/ 	.byte	0x01
	.zero		1


	//----- nvinfo : EIATTR_MERCURY_ISA_VERSION
	.align		4
        /*0024*/ 	.byte	0x03, 0x5f
        /*0026*/ 	.short	0x0101


	//----- nvinfo : EIATTR_VRC_CTA_INIT_COUNT
	.align		4
        /*0028*/ 	.byte	0x02, 0x4a
	.zero		1
	.zero		1


	//----- nvinfo : EIATTR_EXIT_INSTR_OFFSETS
	.align		4
        /*002c*/ 	.byte	0x04, 0x1c
        /*002e*/ 	.short	(.L_700 - .L_699)


	//   ....[0]....
.L_699:
        /*0030*/ 	.word	0x00000080


	//   ....[1]....
        /*0034*/ 	.word	0x000074c0


	//----- nvinfo : EIATTR_CRS_STACK_SIZE
	.align		4
.L_700:
        /*0038*/ 	.byte	0x04, 0x1e
        /*003a*/ 	.short	(.L_702 - .L_701)
.L_701:
        /*003c*/ 	.word	0x00000000


	//----- nvinfo : EIATTR_CBANK_PARAM_SIZE
	.align		4
.L_702:
        /*0040*/ 	.byte	0x03, 0x19
        /*0042*/ 	.short	0x0280


	//----- nvinfo : EIATTR_PARAM_CBANK
	.align		4
        /*0044*/ 	.byte	0x04, 0x0a
        /*0046*/ 	.short	(.L_704 - .L_703)
	.align		4
.L_703:
        /*0048*/ 	.word	index@(.nv.constant0._ZN5flash44flash_bwd_dq_dk_dv_loop_seqk_parallel_kernelI23Flash_bwd_kernel_traitsILi192ELi64ELi64ELi8ELi4ELi2ELi2ELb0ELb0EN7cutlass10bfloat16_tE19Flash_kernel_traitsILi192ELi64ELi64ELi8ES3_EELb1ELb0ELb0ELb0ELb0ELb1ELb0EEEvNS_16Flash_bwd_paramsE)
        /*004c*/ 	.short	0x0380
        /*004e*/ 	.short	0x0280


	//----- nvinfo : EIATTR_SW_WAR
	.align		4
.L_704:
        /*0050*/ 	.byte	0x04, 0x36
        /*0052*/ 	.short	(.L_706 - .L_705)
.L_705:
        /*0054*/ 	.word	0x00000008
.L_706:


//--------------------- .nv.info._ZN5flash44flash_bwd_dq_dk_dv_loop_seqk_parallel_kernelI23Flash_bwd_kernel_traitsILi192ELi64ELi64ELi8ELi4ELi2ELi2ELb0ELb0EN7cutlass10bfloat16_tE19Flash_kernel_traitsILi192ELi64ELi64ELi8ES3_EELb0ELb0ELb0ELb0ELb0ELb1ELb1EEEvNS_16Flash_bwd_paramsE --------------------------
	.section	.nv.info._ZN5flash44flash_bwd_dq_dk_dv_loop_seqk_parallel_kernelI23Flash_bwd_kernel_traitsILi192ELi64ELi64ELi8ELi4ELi2ELi2ELb0ELb0EN7cutlass10bfloat16_tE19Flash_kernel_traitsILi192ELi64ELi64ELi8ES3_EELb0ELb0ELb0ELb0ELb0ELb1ELb1EEEvNS_16Flash_bwd_paramsE,"",@"SHT_CUDA_INFO"
	.sectionflags	@""
	.align	4


	//----- nvinfo : EIATTR_CUDA_API_VERSION
	.align		4
        /*0000*/ 	.byte	0x04, 0x37
        /*0002*/ 	.short	(.L_708 - .L_707)
.L_707:
        /*0004*/ 	.word	0x00000082


	//----- nvinfo : EIATTR_KPARAM_INFO
	.align		4
.L_708:
        /*0008*/ 	.byte	0x04, 0x17
        /*000a*/ 	.short	(.L_710 - .L_709)
.L_709:
        /*000c*/ 	.word	0x00000000
        /*0010*/ 	.short	0x0000
        /*0012*/ 	.short	0x0000
        /*0014*/ 	.byte	0x00, 0xf0, 0x01, 0x0a


	//----- nvinfo : EIATTR_SPARSE_MMA_MASK
	.align		4
.L_710:
        /*0018*/ 	.byte	0x03, 0x50
        /*001a*/ 	.short	0x0000


	//----- nvinfo : EIATTR_MAXREG_COUNT
	.align		4
        /*001c*/ 	.byte	0x03, 0x1b
        /*001e*/ 	.short	0x00ff


	//----- nvinfo : EIATTR_NUM_BARRIERS
	.align		4
        /*0020*/ 	.byte	0x02, 0x4c
        /*0022*/ 	.byte	0x01
	.zero		1


	//----- nvinfo : EIATTR_MERCURY_ISA_VERSION
	.align		4
        /*0024*/ 	.byte	0x03, 0x5f
        /*0026*/ 	.short	0x0101


	//----- nvinfo : EIATTR_VRC_CTA_INIT_COUNT
	.align		4
        /*0028*/ 	.byte	0x02, 0x4a
	.zero		1
	.zero		1


	//----- nvinfo : EIATTR_EXIT_INSTR_OFFSETS
	.align		4
        /*002c*/ 	.byte	0x04, 0x1c
        /*002e*/ 	.short	(.L_712 - .L_711)


	//   ....[0]....
.L_711:
        /*0030*/ 	.word	0x00000080


	//   ....[1]....
        /*0034*/ 	.word	0x00006e90


	//----- nvinfo : EIATTR_CRS_STACK_SIZE
	.align		4
.L_712:
        /*0038*/ 	.byte	0x04, 0x1e
        /*003a*/ 	.short	(.L_714 - .L_713)
.L_713:
        /*003c*/ 	.word	0x00000000


	//----- nvinfo : EIATTR_CBANK_PARAM_SIZE
	.align		4
.L_714:
        /*0040*/ 	.byte	0x03, 0x19
        /*0042*/ 	.short	0x0280


	//----- nvinfo : EIATTR_PARAM_CBANK
	.align		4
        /*0044*/ 	.byte	0x04, 0x0a
        /*0046*/ 	.short	(.L_716 - .L_715)
	.align		4
.L_715:
        /*0048*/ 	.word	index@(.nv.constant0._ZN5flash44flash_bwd_dq_dk_dv_loop_seqk_parallel_kernelI23Flash_bwd_kernel_traitsILi192ELi64ELi64ELi8ELi4ELi2ELi2ELb0ELb0EN7cutlass10bfloat16_tE19Flash_kernel_traitsILi192ELi64ELi64ELi8ES3_EELb0ELb0ELb0ELb0ELb0ELb1ELb1EEEvNS_16Flash_bwd_paramsE)
        /*004c*/ 	.short	0x0380
        /*004e*/ 	.short	0x0280


	//----- nvinfo : EIATTR_SW_WAR
	.align		4
.L_716:
        /*0050*/ 	.byte	0x04, 0x36
        /*0052*/ 	.short	(.L_718 - .L_717)
.L_717:
        /*0054*/ 	.word	0x00000008
.L_718:


//--------------------- .nv.info._ZN5flash44flash_bwd_dq_dk_dv_loop_seqk_parallel_kernelI23Flash_bwd_kernel_traitsILi192ELi64ELi64ELi8ELi4ELi2ELi2ELb0ELb0EN7cutlass10bfloat16_tE19Flash_kernel_traitsILi192ELi64ELi64ELi8ES3_EELb1ELb0ELb0ELb1ELb0ELb0ELb0EEEvNS_16Flash_bwd_paramsE --------------------------
	.section	.nv.info._ZN5flash44flash_bwd_dq_dk_dv_loop_seqk_parallel_kernelI23Flash_bwd_kernel_traitsILi192ELi64ELi64ELi8ELi4ELi2ELi2ELb0ELb0EN7cutlass10bfloat16_tE19Flash_kernel_traitsILi192ELi64ELi64ELi8ES3_EELb1ELb0ELb0ELb1ELb0ELb0ELb0EEEvNS_16Flash_bwd_paramsE,"",@"SHT_CUDA_INFO"
	.sectionflags	@""
	.align	4


	//----- nvinfo : EIATTR_CUDA_API_VERSION
	.align		4
        /*0000*/ 	.byte	0x04, 0x37
        /*0002*/ 	.short	(.L_720 - .L_719)
.L_719:
        /*0004*/ 	.word	0x00000082


	//----- nvinfo : EIATTR_KPARAM_INFO
	.align		4
.L_720:
        /*0008*/ 	.byte	0x04, 0x17
        /*000a*/ 	.short	(.L_722 - .L_721)
.L_721:
        /*000c*/ 	.word	0x00000000
        /*0010*/ 	.short	0x0000
        /*0012*/ 	.short	0x0000
        /*0014*/ 	.byte	0x00, 0xf0, 0x01, 0x0a


	//----- nvinfo : EIATTR_SPARSE_MMA_MASK
	.align		4
.L_722:
        /*0018*/ 	.byte	0x03, 0x50
        /*001a*/ 	.short	0x0000


	//----- nvinfo : EIATTR_MAXREG_COUNT
	.align		4
        /*001c*/ 	.byte	0x03, 0x1b
        /*001e*/ 	.short	0x00ff


	//----- nvinfo : EIATTR_NUM_BARRIERS
	.align		4
        /*0020*/ 	.byte	0x02, 0x4c
        /*0022*/ 	.byte	0x01
	.zero		1


	//----- nvinfo : EIATTR_MERCURY_ISA_VERSION
	.align		4
        /*0024*/ 	.byte	0x03, 0x5f
        /*0026*/ 	.short	0x0101


	//----- nvinfo : EIATTR_VRC_CTA_INIT_COUNT
	.align		4
        /*0028*/ 	.byte	0x02, 0x4a
	.zero		1
	.zero		1


	//----- nvinfo : EIATTR_EXIT_INSTR_OFFSETS
	.align		4
        /*002c*/ 	.byte	0x04, 0x1c
        /*002e*/ 	.short	(.L_724 - .L_723)


	//   ....[0]....
.L_723:
        /*0030*/ 	.word	0x00000080


	//   ....[1]....
        /*0034*/ 	.word	0x00008a00


	//----- nvinfo : EIATTR_CRS_STACK_SIZE
	.align		4
.L_724:
        /*0038*/ 	.byte	0x04, 0x1e
        /*003a*/ 	.short	(.L_726 - .L_725)
.L_725:
        /*003c*/ 	.word	0x00000000


	//----- nvinfo : EIATTR_CBANK_PARAM_SIZE
	.align		4
.L_726:
        /*0040*/ 	.byte	0x03, 0x19
        /*0042*/ 	.short	0x0280


	//----- nvinfo : EIATTR_PARAM_CBANK
	.align		4
        /*0044*/ 	.byte	0x04, 0x0a
        /*0046*/ 	.short	(.L_728 - .L_727)
	.align		4
.L_727:
        /*0048*/ 	.word	index@(.nv.constant0._ZN5flash44flash_bwd_dq_dk_dv_loop_seqk_parallel_kernelI23Flash_bwd_kernel_traitsILi192ELi64ELi64ELi8ELi4ELi2ELi2ELb0ELb0EN7cutlass10bfloat16_tE19Flash_kernel_traitsILi192ELi64ELi64ELi8ES3_EELb1ELb0ELb0ELb1ELb0ELb0ELb0EEEvNS_16Flash_bwd_paramsE)
        /*004c*/ 	.short	0x0380
        /*004e*/ 	.short	0x0280


	//----- nvinfo : EIATTR_SW_WAR
	.align		4
.L_728:
        /*0050*/ 	.byte	0x04, 0x36
        /*0052*/ 	.short	(.L_730 - .L_729)
.L_729:
        /*0054*/ 	.word	0x00000008
.L_730:


//--------------------- .nv.info._ZN5flash44flash_bwd_dq_dk_dv_loop_seqk_parallel_kernelI23Flash_bwd_kernel_traitsILi192ELi64ELi64ELi8ELi4ELi2ELi2ELb0ELb0EN7cutlass10bfloat16_tE19Flash_kernel_traitsILi192ELi64ELi64ELi8ES3_EELb0ELb0ELb0ELb1ELb0ELb0ELb1EEEvNS_16Flash_bwd_paramsE --------------------------
	.section	.nv.info._ZN5flash44flash_bwd_dq_dk_dv_loop_seqk_parallel_kernelI23Flash_bwd_kernel_traitsILi192ELi64ELi64ELi8ELi4ELi2ELi2ELb0ELb0EN7cutlass10bfloat16_tE19Flash_kernel_traitsILi192ELi64ELi64ELi8ES3_EELb0ELb0ELb0ELb1ELb0ELb0ELb1EEEvNS_16Flash_bwd_paramsE,"",@"SHT_CUDA_INFO"
	.sectionflags	@""
	.align	4


	//----- nvinfo : EIATTR_CUDA_API_VERSION
	.align		4
        /*0000*/ 	.byte	0x04, 0x37
        /*0002*/ 	.short	(.L_732 - .L_731)
.L_731:
        /*0004*/ 	.word	0x00000082


	//----- nvinfo : EIATTR_KPARAM_INFO
	.align		4
.L_732:
        /*0008*/ 	.byte	0x04, 0x17
        /*000a*/ 	.short	(.L_734 - .L_733)
.L_733:
        /*000c*/ 	.word	0x00000000
        /*0010*/ 	.short	0x0000
        /*0012*/ 	.short	0x0000
        /*0014*/ 	.byte	0x00, 0xf0, 0x01, 0x0a


	//----- nvinfo : EIATTR_SPARSE_MMA_MASK
	.align		4
.L_734:
        /*0018*/ 	.byte	0x03, 0x50
        /*001a*/ 	.short	0x0000


	//----- nvinfo : EIATTR_MAXREG_COUNT
	.align		4
        /*001c*/ 	.byte	0x03, 0x1b
        /*001e*/ 	.short	0x00ff


	//----- nvinfo : EIATTR_NUM_BARRIERS
	.align		4
        /*0020*/ 	.byte	0x02, 0x4c
        /*0022*/ 	.byte	0x01
	.zero		1


	//----- nvinfo : EIATTR_MERCURY_ISA_VERSION
	.align		4
        /*0024*/ 	.byte	0x03, 0x5f
        /*0026*/ 	.short	0x0101


	//----- nvinfo : EIATTR_VRC_CTA_INIT_COUNT
	.align		4
        /*0028*/ 	.byte	0x02, 0x4a
	.zero		1
	.zero		1


	//----- nvinfo : EIATTR_EXIT_INSTR_OFFSETS
	.align		4
        /*002c*/ 	.byte	0x04, 0x1c
        /*002e*/ 	.short	(.L_736 - .L_735)


	//   ....[0]....
.L_735:
        /*0030*/ 	.word	0x00000080


	//   ....[1]....
        /*0034*/ 	.word	0x00008180


	//----- nvinfo : EIATTR_CRS_STACK_SIZE
	.align		4
.L_736:
        /*0038*/ 	.byte	0x04, 0x1e
        /*003a*/ 	.short	(.L_738 - .L_737)
.L_737:
        /*003c*/ 	.word	0x00000000


	//----- nvinfo : EIATTR_CBANK_PARAM_SIZE
	.align		4
.L_738:
        /*0040*/ 	.byte	0x03, 0x19
        /*0042*/ 	.short	0x0280


	//----- nvinfo : EIATTR_PARAM_CBANK
	.align		4
        /*0044*/ 	.byte	0x04, 0x0a
        /*0046*/ 	.short	(.L_740 - .L_739)
	.align		4
.L_739:
        /*0048*/ 	.word	index@(.nv.constant0._ZN5flash44flash_bwd_dq_dk_dv_loop_seqk_parallel_kernelI23Flash_bwd_kernel_traitsILi192ELi64ELi64ELi8ELi4ELi2ELi2ELb0ELb0EN7cutlass10bfloat16_tE19Flash_kernel_traitsILi192ELi64ELi64ELi8ES3_EELb0ELb0ELb0ELb1ELb0ELb0ELb1EEEvNS_16Flash_bwd_paramsE)
        /*004c*/ 	.short	0x0380
        /*004e*/ 	.short	0x0280


	//----- nvinfo : EIATTR_SW_WAR
	.align		4
.L_740:
        /*0050*/ 	.byte	0x04, 0x36
        /*0052*/ 	.short	(.L_742 - .L_741)
.L_741:
        /*0054*/ 	.word	0x00000008
.L_742:


//--------------------- .nv.info._ZN5flash44flash_bwd_dq_dk_dv_loop_seqk_parallel_kernelI23Flash_bwd_kernel_traitsILi192ELi64ELi64ELi8ELi4ELi2ELi2ELb0ELb0EN7cutlass10bfloat16_tE19Flash_kernel_traitsILi192ELi64ELi64ELi8ES3_EELb1ELb0ELb1ELb0ELb0ELb1ELb0EEEvNS_16Flash_bwd_paramsE --------------------------
	.section	.nv.info._ZN5flash44flash_bwd_dq_dk_dv_loop_seqk_parallel_kernelI23Flash_bwd_kernel_traitsILi192ELi64ELi64ELi8ELi4ELi2ELi2ELb0ELb0EN7cutlass10bfloat16_tE19Flash_kernel_traitsILi192ELi64ELi64ELi8ES3_EELb1ELb0ELb1ELb0ELb0ELb1ELb0EEEvNS_16Flash_bwd_paramsE,"",@"SHT_CUDA_INFO"
	.sectionflags	@""
	.align	4


	//----- nvinfo : EIATTR_CUDA_API_VERSION
	.align		4
        /*0000*/ 	.byte	0x04, 0x37
        /*0002*/ 	.short	(.L_744 - .L_743)
.L_743:
        /*0004*/ 	.word	0x00000082


	//----- nvinfo : EIATTR_KPARAM_INFO
	.align		4
.L_744:
        /*0008*/ 	.byte	0x04, 0x17
        /*000a*/ 	.short	(.L_746 - .L_745)
.L_745:
        /*000c*/ 	.word	0x00000000
        /*0010*/ 	.short	0x0000
        /*0012*/ 	.short	0x0000
        /*0014*/ 	.byte	0x00, 0xf0, 0x01, 0x0a


	//----- nvinfo : EIATTR_SPARSE_MMA_MASK
	.align		4
.L_746:
        /*0018*/ 	.byte	0x03, 0x50
        /*001a*/ 	.short	0x0000


	//----- nvinfo : EIATTR_MAXREG_COUNT
	.align		4
        /*001c*/ 	.byte	0x03, 0x1b
        /*001e*/ 	.short	0x00ff


	//----- nvinfo : EIATTR_NUM_BARRIERS
	.align		4
        /*0020*/ 	.byte	0x02, 0x4c
        /*0022*/ 	.byte	0x01
	.zero		1


	//----- nvinfo : EIATTR_MERCURY_ISA_VERSION
	.align		4
        /*0024*/ 	.byte	0x03, 0x5f
        /*0026*/ 	.short	0x0101


	//----- nvinfo : EIATTR_VRC_CTA_INIT_COUNT
	.align		4
        /*0028*/ 	.byte	0x02, 0x4a
	.zero		1
	.zero		1


	//----- nvinfo : EIATTR_EXIT_INSTR_OFFSETS
	.align		4
        /*002c*/ 	.byte	0x04, 0x1c
        /*002e*/ 	.short	(.L_748 - .L_747)


	//   ....[0]....
.L_747:
        /*0030*/ 	.word	0x00000080


	//   ....[1]....
        /*0034*/ 	.word	0x00007890


	//----- nvinfo : EIATTR_CRS_STACK_SIZE
	.align		4
.L_748:
        /*0038*/ 	.byte	0x04, 0x1e
        /*003a*/ 	.short	(.L_750 - .L_749)
.L_749:
        /*003c*/ 	.word	0x00000000


	//----- nvinfo : EIATTR_CBANK_PARAM_SIZE
	.align		4
.L_750:
        /*0040*/ 	.byte	0x03, 0x19
        /*0042*/ 	.short	0x0280


	//----- nvinfo : EIATTR_PARAM_CBANK
	.align		4
        /*0044*/ 	.byte	0x04, 0x0a
        /*0046*/ 	.short	(.L_752 - .L_751)
	.align		4
.L_751:
        /*0048*/ 	.word	index@(.nv.constant0._ZN5flash44flash_bwd_dq_dk_dv_loop_seqk_parallel_kernelI23Flash_bwd_kernel_traitsILi192ELi64ELi64ELi8ELi4ELi2ELi2ELb0ELb0EN7cutlass10bfloat16_tE19Flash_kernel_traitsILi192ELi64ELi64ELi8ES3_EELb1ELb0ELb1ELb0ELb0ELb1ELb0EEEvNS_16Flash_bwd_paramsE)
        /*004c*/ 	.short	0x0380
        /*004e*/ 	.short	0x0280


	//----- nvinfo : EIATTR_SW_WAR
	.align		4
.L_752:
        /*0050*/ 	.byte	0x04, 0x36
        /*0052*/ 	.short	(.L_754 - .L_753)
.L_753:
        /*0054*/ 	.word	0x00000008
.L_754:


//--------------------- .nv.info._ZN5flash44flash_bwd_dq_dk_dv_loop_seqk_parallel_kernelI23Flash_bwd_kernel_traitsILi192ELi64ELi64ELi8ELi4ELi2ELi2ELb0ELb0EN7cutlass10bfloat16_tE19Flash_kernel_traitsILi192ELi64ELi64ELi8ES3_EELb0ELb0ELb1ELb0ELb0ELb1ELb1EEEvNS_16Flash_bwd_paramsE --------------------------
	.section	.nv.info._ZN5flash44flash_bwd_dq_dk_dv_loop_seqk_parallel_kernelI23Flash_bwd_kernel_traitsILi192ELi64ELi64ELi8ELi4ELi2ELi2ELb0ELb0EN7cutlass10bfloat16_tE19Flash_kernel_traitsILi192ELi64ELi64ELi8ES3_EELb0ELb0ELb1ELb0ELb0ELb1ELb1EEEvNS_16Flash_bwd_paramsE,"",@"SHT_CUDA_INFO"
	.sectionflags	@""
	.align	4


	//----- nvinfo : EIATTR_CUDA_API_VERSION
	.align		4
        /*0000*/ 	.byte	0x04, 0x37
        /*0002*/ 	.short	(.L_756 - .L_755)
.L_755:
        /*0004*/ 	.word	0x00000082


	//----- nvinfo : EIATTR_KPARAM_INFO
	.align		4
.L_756:
        /*0008*/ 	.byte	0x04, 0x17
        /*000a*/ 	.short	(.L_758 - .L_757)
.L_757:
        /*000c*/ 	.word	0x00000000
        /*0010*/ 	.short	0x0000
        /*0012*/ 	.short	0x0000
        /*0014*/ 	.byte	0x00, 0xf0, 0x01, 0x0a


	//----- nvinfo : EIATTR_SPARSE_MMA_MASK
	.align		4
.L_758:
        /*0018*/ 	.byte	0x03, 0x50
        /*001a*/ 	.short	0x0000


	//----- nvinfo : EIATTR_MAXREG_COUNT
	.align		4
        /*001c*/ 	.byte	0x03, 0x1b
        /*001e*/ 	.short	0x00ff


	//----- nvinfo : EIATTR_NUM_BARRIERS
	.align		4
        /*0020*/ 	.byte	0x02, 0x4c
        /*0022*/ 	.byte	0x01
	.zero		1


	//----- nvinfo : EIATTR_MERCURY_ISA_VERSION
	.align		4
        /*0024*/ 	.byte	0x03, 0x5f
        /*0026*/ 	.short	0x0101


	//----- nvinfo : EIATTR_VRC_CTA_INIT_COUNT
	.align		4
        /*0028*/ 	.byte	0x02, 0x4a
	.zero		1
	.zero		1


	//----- nvinfo : EIATTR_EXIT_INSTR_OFFSETS
	.align		4
        /*002c*/ 	.byte	0x04, 0x1c
        /*002e*/ 	.short	(.L_760 - .L_759)


	//   ....[0]....
.L_759:
        /*0030*/ 	.word	0x00000080


	//   ....[1]....
        /*0034*/ 	.word	0x00007330


	//----- nvinfo : EIATTR_CRS_STACK_SIZE
	.align		4
.L_760:
        /*0038*/ 	.byte	0x04, 0x1e
        /*003a*/ 	.short	(.L_762 - .L_761)
.L_761:
        /*003c*/ 	.word	0x00000000


	//----- nvinfo : EIATTR_CBANK_PARAM_SIZE
	.align		4
.L_762:
        /*0040*/ 	.byte	0x03, 0x19
        /*0042*/ 	.short	0x0280


	//----- nvinfo : EIATTR_PARAM_CBANK
	.align		4
        /*0044*/ 	.byte	0x04, 0x0a
        /*0046*/ 	.short	(.L_764 - .L_763)
	.align		4
.L_763:
        /*0048*/ 	.word	index@(.nv.constant0._ZN5flash44flash_bwd_dq_dk_dv_loop_seqk_parallel_kernelI23Flash_bwd_kernel_traitsILi192ELi64ELi64ELi8ELi4ELi2ELi2ELb0ELb0EN7cutlass10bfloat16_tE19Flash_kernel_traitsILi192ELi64ELi64ELi8ES3_EELb0ELb0ELb1ELb0ELb0ELb1ELb1EEEvNS_16Flash_bwd_paramsE)
        /*004c*/ 	.short	0x0380
        /*004e*/ 	.short	0x0280


	//----- nvinfo : EIATTR_SW_WAR
	.align		4
.L_764:
        /*0050*/ 	.byte	0x04, 0x36
        /*0052*/ 	.short	(.L_766 - .L_765)
.L_765:
        /*0054*/ 	.word	0x00000008
.L_766:


//--------------------- .nv.info._ZN5flash44flash_bwd_dq_dk_dv_loop_seqk_parallel_kernelI23Flash_bwd_kernel_traitsILi192ELi64ELi64ELi8ELi4ELi2ELi2ELb0ELb0EN7cutlass10bfloat16_tE19Flash_kernel_traitsILi192ELi64ELi64ELi8ES3_EELb1ELb0ELb1ELb1ELb0ELb0ELb0EEEvNS_16Flash_bwd_paramsE --------------------------
	.section	.nv.info._ZN5flash44flash_bwd_dq_dk_dv_loop_seqk_parallel_kernelI23Flash_bwd_kernel_traitsILi192ELi64ELi64ELi8ELi4ELi2ELi2ELb0ELb0EN7cutlass10bfloat16_tE19Flash_kernel_traitsILi192ELi64ELi64ELi8ES3_EELb1ELb0ELb1ELb1ELb0ELb0ELb0EEEvNS_16Flash_bwd_paramsE,"",@"SHT_CUDA_INFO"
	.sectionflags	@""
	.align	4


	//----- nvinfo : EIATTR_CUDA_API_VERSION
	.align		4
        /*0000*/ 	.byte	0x04, 0x37
        /*0002*/ 	.short	(.L_768 - .L_767)
.L_767:
        /*0004*/ 	.word	0x00000082


	//----- nvinfo : EIATTR_KPARAM_INFO
	.align		4
.L_768:
        /*0008*/ 	.byte	0x04, 0x17
        /*000a*/ 	.short	(.L_770 - .L_769)
.L_769:
        /*000c*/ 	.word	0x00000000
        /*0010*/ 	.short	0x0000
        /*0012*/ 	.short	0x0000
        /*0014*/ 	.byte	0x00, 0xf0, 0x01, 0x0a


	//----- nvinfo : EIATTR_SPARSE_MMA_MASK
	.align		4
.L_770:
        /*0018*/ 	.byte	0x03, 0x50
        /*001a*/ 	.short	0x0000


	//----- nvinfo : EIATTR_MAXREG_COUNT
	.align		4
        /*001c*/ 	.byte	0x03, 0x1b
        /*001e*/ 	.short	0x00ff


	//----- nvinfo : EIATTR_NUM_BARRIERS
	.align		4
        /*0020*/ 	.byte	0x02, 0x4c
        /*0022*/ 	.byte	0x01
	.zero		1


	//----- nvinfo : EIATTR_MERCURY_ISA_VERSION
	.align		4
        /*0024*/ 	.byte	0x03, 0x5f
        /*0026*/ 	.short	0x0101


	//----- nvinfo : EIATTR_VRC_CTA_INIT_COUNT
	.align		4
        /*0028*/ 	.byte	0x02, 0x4a
	.zero		1
	.zero		1


	//----- nvinfo : EIATTR_EXIT_INSTR_OFFSETS
	.align		4
        /*002c*/ 	.byte	0x04, 0x1c
        /*002e*/ 	.short	(.L_772 - .L_771)


	//   ....[0]....
.L_771:
        /*0030*/ 	.word	0x00000080


	//   ....[1]....
        /*0034*/ 	.word	0x00008d60


	//----- nvinfo : EIATTR_CRS_STACK_SIZE
	.align		4
.L_772:
        /*0038*/ 	.byte	0x04, 0x1e
        /*003a*/ 	.short	(.L_774 - .L_773)
.L_773:
        /*003c*/ 	.word	0x00000000


	//----- nvinfo : EIATTR_CBANK_PARAM_SIZE
	.align		4
.L_774:
        /*0040*/ 	.byte	0x03, 0x19
        /*0042*/ 	.short	0x0280


	//----- nvinfo : EIATTR_PARAM_CBANK
	.align		4
        /*0044*/ 	.byte	0x04, 0x0a
        /*0046*/ 	.short	(.L_776 - .L_775)
	.align		4
.L_775:
        /*0048*/ 	.word	index@(.nv.constant0._ZN5flash44flash_bwd_dq_dk_dv_loop_seqk_parallel_kernelI23Flash_bwd_kernel_traitsILi192ELi64ELi64ELi8ELi4ELi2ELi2ELb0ELb0EN7cutlass10bfloat16_tE19Flash_kernel_traitsILi192ELi64ELi64ELi8ES3_EELb1ELb0ELb1ELb1ELb0ELb0ELb0EEEvNS_16Flash_bwd_paramsE)
        /*004c*/ 	.short	0x0380
        /*004e*/ 	.short	0x0280


	//----- nvinfo : EIATTR_SW_WAR
	.align		4
.L_776:
        /*0050*/ 	.byte	0x04, 0x36
        /*0052*/ 	.short	(.L_778 - .L_777)
.L_777:
        /*0054*/ 	.word	0x00000008
.L_778:


//--------------------- .nv.info._ZN5flash44flash_bwd_dq_dk_dv_loop_seqk_parallel_kernelI23Flash_bwd_kernel_traitsILi192ELi64ELi64ELi8ELi4ELi2ELi2ELb0ELb0EN7cutlass10bfloat16_tE19Flash_kernel_traitsILi192ELi64ELi64ELi8ES3_EELb0ELb0ELb1ELb1ELb0ELb0ELb1EEEvNS_16Flash_bwd_paramsE --------------------------
	.section	.nv.info._ZN5flash44flash_bwd_dq_dk_dv_loop_seqk_parallel_kernelI23Flash_bwd_kernel_traitsILi192ELi64ELi64ELi8ELi4ELi2ELi2ELb0ELb0EN7cutlass10bfloat16_tE19Flash_kernel_traitsILi192ELi64ELi64ELi8ES3_EELb0ELb0ELb1ELb1ELb0ELb0ELb1EEEvNS_16Flash_bwd_paramsE,"",@"SHT_CUDA_INFO"
	.sectionflags	@""
	.align	4


	//----- nvinfo : EIATTR_CUDA_API_VERSION
	.align		4
        /*0000*/ 	.byte	0x04, 0x37
        /*0002*/ 	.short	(.L_780 - .L_779)
.L_779:
        /*0004*/ 	.word	0x00000082


	//----- nvinfo : EIATTR_KPARAM_INFO
	.align		4
.L_780:
        /*0008*/ 	.byte	0x04, 0x17
        /*000a*/ 	.short	(.L_782 - .L_781)
.L_781:
        /*000c*/ 	.word	0x00000000
        /*0010*/ 	.short	0x0000
        /*0012*/ 	.short	0x0000
        /*0014*/ 	.byte	0x00, 0xf0, 0x01, 0x0a


	//----- nvinfo : EIATTR_SPARSE_MMA_MASK
	.align		4
.L_782:
        /*0018*/ 	.byte	0x03, 0x50
        /*001a*/ 	.short	0x0000


	//----- nvinfo : EIATTR_MAXREG_COUNT
	.align		4
        /*001c*/ 	.byte	0x03, 0x1b
        /*001e*/ 	.short	0x00ff


	//----- nvinfo : EIATTR_NUM_BARRIERS
	.align		4
        /*0020*/ 	.byte	0x02, 0x4c
        /*0022*/ 	.byte	0x01
	.zero		1


	//----- nvinfo : EIATTR_MERCURY_ISA_VERSION
	.align		4
        /*0024*/ 	.byte	0x03, 0x5f
        /*0026*/ 	.short	0x0101


	//----- nvinfo : EIATTR_VRC_CTA_INIT_COUNT
	.align		4
        /*0028*/ 	.byte	0x02, 0x4a
	.zero		1
	.zero		1


	//----- nvinfo : EIATTR_EXIT_INSTR_OFFSETS
	.align		4
        /*002c*/ 	.byte	0x04, 0x1c
        /*002e*/ 	.short	(.L_784 - .L_783)


	//   ....[0]....
.L_783:
        /*0030*/ 	.word	0x00000080


	//   ....[1]....
        /*0034*/ 	.word	0x00008640


	//----- nvinfo : EIATTR_CRS_STACK_SIZE
	.align		4
.L_784:
        /*0038*/ 	.byte	0x04, 0x1e
        /*003a*/ 	.short	(.L_786 - .L_785)
.L_785:
        /*003c*/ 	.word	0x00000000


	//----- nvinfo : EIATTR_CBANK_PARAM_SIZE
	.align		4
.L_786:
        /*0040*/ 	.byte	0x03, 0x19
        /*0042*/ 	.short	0x0280


	//----- nvinfo : EIATTR_PARAM_CBANK
	.align		4
        /*0044*/ 	.byte	0x04, 0x0a
        /*0046*/ 	.short	(.L_788 - .L_787)
	.align		4
.L_787:
        /*0048*/ 	.word	index@(.nv.constant0._ZN5flash44flash_bwd_dq_dk_dv_loop_seqk_parallel_kernelI23Flash_bwd_kernel_traitsILi192ELi64ELi64ELi8ELi4ELi2ELi2ELb0ELb0EN7cutlass10bfloat16_tE19Flash_kernel_traitsILi192ELi64ELi64ELi8ES3_EELb0ELb0ELb1ELb1ELb0ELb0ELb1EEEvNS_16Flash_bwd_paramsE)
        /*004c*/ 	.short	0x0380
        /*004e*/ 	.short	0x0280


	//----- nvinfo : EIATTR_SW_WAR
	.align		4
.L_788:
        /*0050*/ 	.byte	0x04, 0x36
        /*0052*/ 	.short	(.L_790 - .L_789)
.L_789:
        /*0054*/ 	.word	0x00000008
.L_790:


//--------------------- .nv.info._ZN5flash25flash_bwd_dot_do_o_kernelILb0E23Flash_bwd_kernel_traitsILi192ELi64ELi64ELi8ELi4ELi2ELi2ELb0ELb0EN7cutlass10bfloat16_tE19Flash_kernel_traitsILi192ELi64ELi64ELi8ES3_EEEEvNS_16Flash_bwd_paramsE --------------------------
	.section	.nv.info._ZN5flash25flash_bwd_dot_do_o_kernelILb0E23Flash_bwd_kernel_traitsILi192ELi64ELi64ELi8ELi4ELi2ELi2ELb0ELb0EN7cutlass10bfloat16_tE19Flash_kernel_traitsILi192ELi64ELi64ELi8ES3_EEEEvNS_16Flash_bwd_paramsE,"",@"SHT_CUDA_INFO"
	.sectionflags	@""
	.align	4


	//----- nvinfo : EIATTR_CUDA_API_VERSION
	.align		4
        /*0000*/ 	.byte	0x04, 0x37
        /*0002*/ 	.short	(.L_792 - .L_791)
.L_791:
        /*0004*/ 	.word	0x00000082


	//----- nvinfo : EIATTR_KPARAM_INFO
	.align		4
.L_792:
        /*0008*/ 	.byte	0x04, 0x17
        /*000a*/ 	.short	(.L_794 - .L_793)
.L_793:
        /*000c*/ 	.word	0x00000000
        /*0010*/ 	.short	0x0000
        /*0012*/ 	.short	0x0000
        /*0014*/ 	.byte	0x00, 0xf0, 0x01, 0x0a


	//----- nvinfo : EIATTR_SPARSE_MMA_MASK
	.align		4
.L_794:
        /*0018*/ 	.byte	0x03, 0x50
        /*001a*/ 	.short	0x0000


	//----- nvinfo : EIATTR_MAXREG_COUNT
	.align		4
        /*001c*/ 	.byte	0x03, 0x1b
        /*001e*/ 	.short	0x00ff


	//----- nvinfo : EIATTR_MERCURY_ISA_VERSION
	.align		4
        /*0020*/ 	.byte	0x03, 0x5f
        /*0022*/ 	.short	0x0101


	//----- nvinfo : EIATTR_COOP_GROUP_MASK_REGIDS
	.align		4
        /*0024*/ 	.byte	0x04, 0x29
        /*0026*/ 	.short	(.L_796 - .L_795)


	//   ....[0]....
.L_795:
        /*0028*/ 	.word	0xffffffff


	//   ....[1]....
        /*002c*/ 	.word	0xffffffff


	//   ....[2]....
        /*0030*/ 	.word	0xffffffff


	//   ....[3]....
        /*0034*/ 	.word	0xffffffff


	//   ....[4]....
        /*0038*/ 	.word	0xffffffff


	//   ....[5]....
        /*003c*/ 	.word	0xffffffff


	//----- nvinfo : EIATTR_COOP_GROUP_INSTR_OFFSETS
	.align		4
.L_796:
        /*0040*/ 	.byte	0x04, 0x28
        /*0042*/ 	.short	(.L_798 - .L_797)


	//   ....[0]....
.L_797:
        /*0044*/ 	.word	0x00001490


	//   ....[1]....
        /*0048*/ 	.word	0x000014c0


	//   ....[2]....
        /*004c*/ 	.word	0x000014f0


	//   ....[3]....
        /*0050*/ 	.word	0x00001500


	//   ....[4]....
        /*0054*/ 	.word	0x00001550


	//   ....[5]....
        /*0058*/ 	.word	0x00001570


	//----- nvinfo : EIATTR_VRC_CTA_INIT_COUNT
	.align		4
.L_798:
        /*005c*/ 	.byte	0x02, 0x4a
	.zero		1
	.zero		1


	//----- nvinfo : EIATTR_EXIT_INSTR_OFFSETS
	.align		4
        /*0060*/ 	.byte	0x04, 0x1c
        /*0062*/ 	.short	(.L_800 - .L_799)


	//   ....[0]....
.L_799:
        /*0064*/ 	.word	0x00000140


	//   ....[1]....
        /*0068*/ 	.word	0x000015e0


	//   ....[2]....
        /*006c*/ 	.word	0x00001600


	//----- nvinfo : EIATTR_CRS_STACK_SIZE
	.align		4
.L_800:
        /*0070*/ 	.byte	0x04, 0x1e
        /*0072*/ 	.short	(.L_802 - .L_801)
.L_801:
        /*0074*/ 	.word	0x00000000


	//----- nvinfo : EIATTR_CBANK_PARAM_SIZE
	.align		4
.L_802:
        /*0078*/ 	.byte	0x03, 0x19
        /*007a*/ 	.short	0x0280


	//----- nvinfo : EIATTR_PARAM_CBANK
	.align		4
        /*007c*/ 	.byte	0x04, 0x0a
        /*007e*/ 	.short	(.L_804 - .L_803)
	.align		4
.L_803:
        /*0080*/ 	.word	index@(.nv.constant0._ZN5flash25flash_bwd_dot_do_o_kernelILb0E23Flash_bwd_kernel_traitsILi192ELi64ELi64ELi8ELi4ELi2ELi2ELb0ELb0EN7cutlass10bfloat16_tE19Flash_kernel_traitsILi192ELi64ELi64ELi8ES3_EEEEvNS_16Flash_bwd_paramsE)
        /*0084*/ 	.short	0x0380
        /*0086*/ 	.short	0x0280


	//----- nvinfo : EIATTR_SW_WAR
	.align		4
.L_804:
        /*0088*/ 	.byte	0x04, 0x36
        /*008a*/ 	.short	(.L_806 - .L_805)
.L_805:
        /*008c*/ 	.word	0x00000008
.L_806:


//--------------------- .nv.info._ZN5flash25flash_bwd_dot_do_o_kernelILb1E23Flash_bwd_kernel_traitsILi192ELi64ELi64ELi8ELi4ELi2ELi2ELb0ELb0EN7cutlass10bfloat16_tE19Flash_kernel_traitsILi192ELi64ELi64ELi8ES3_EEEEvNS_16Flash_bwd_paramsE --------------------------
	.section	.nv.info._ZN5flash25flash_bwd_dot_do_o_kernelILb1E23Flash_bwd_kernel_traitsILi192ELi64ELi64ELi8ELi4ELi2ELi2ELb0ELb0EN7cutlass10bfloat16_tE19Flash_kernel_traitsILi192ELi64ELi64ELi8ES3_EEEEvNS_16Flash_bwd_paramsE,"",@"SHT_CUDA_INFO"
	.sectionflags	@""
	.align	4


	//----- nvinfo : EIATTR_CUDA_API_VERSION
	.align		4
        /*0000*/ 	.byte	0x04, 0x37
        /*0002*/ 	.short	(.L_808 - .L_807)
.L_807:
        /*0004*/ 	.word	0x00000082


	//----- nvinfo : EIATTR_KPARAM_INFO
	.align		4
.L_808:
        /*0008*/ 	.byte	0x04, 0x17
        /*000a*/ 	.short	(.L_810 - .L_809)
.L_809:
        /*000c*/ 	.word	0x00000000
        /*0010*/ 	.short	0x0000
        /*0012*/ 	.short	0x0000
        /*0014*/ 	.byte	0x00, 0xf0, 0x01, 0x0a


	//----- nvinfo : EIATTR_SPARSE_MMA_MASK
	.align		4
.L_810:
        /*0018*/ 	.byte	0x03, 0x50
        /*001a*/ 	.short	0x0000


	//----- nvinfo : EIATTR_MAXREG_COUNT
	.align		4
        /*001c*/ 	.byte	0x03, 0x1b
        /*001e*/ 	.short	0x00ff


	//----- nvinfo : EIATTR_MERCURY_ISA_VERSION
	.align		4
        /*0020*/ 	.byte	0x03, 0x5f
        /*0022*/ 	.short	0x0101


	//----- nvinfo : EIATTR_COOP_GROUP_MASK_REGIDS
	.align		4
        /*0024*/ 	.byte	0x04, 0x29
        /*0026*/ 	.short	(.L_812 - .L_811)


	//   ....[0]....
.L_811:
        /*0028*/ 	.word	0xffffffff


	//   ....[1]....
        /*002c*/ 	.word	0xffffffff


	//   ....[2]....
        /*0030*/ 	.word	0xffffffff


	//   ....[3]....
        /*0034*/ 	.word	0xffffffff


	//   ....[4]....
        /*0038*/ 	.word	0xffffffff


	//   ....[5]....
        /*003c*/ 	.word	0xffffffff


	//----- nvinfo : EIATTR_COOP_GROUP_INSTR_OFFSETS
	.align		4
.L_812:
        /*0040*/ 	.byte	0x04, 0x28
        /*0042*/ 	.short	(.L_814 - .L_813)


	//   ....[0]....
.L_813:
        /*0044*/ 	.word	0x00001750


	//   ....[1]....
        /*0048*/ 	.word	0x00001770


	//   ....[2]....
        /*004c*/ 	.word	0x000017b0


	//   ....[3]....
        /*0050*/ 	.word	0x000017d0


	//   ....[4]....
        /*0054*/ 	.word	0x00001860


	//   ....[5]....
        /*0058*/ 	.word	0x00001890


	//----- nvinfo : EIATTR_VRC_CTA_INIT_COUNT
	.align		4
.L_814:
        /*005c*/ 	.byte	0x02, 0x4a
	.zero		1
	.zero		1


	//----- nvinfo : EIATTR_EXIT_INSTR_OFFSETS
	.align		4
        /*0060*/ 	.byte	0x04, 0x1c
        /*0062*/ 	.short	(.L_816 - .L_815)


	//   ....[0]....
.L_815:
        /*0064*/ 	.word	0x00000140


	//   ....[1]....
        /*0068*/ 	.word	0x00001a40


	//----- nvinfo : EIATTR_CRS_STACK_SIZE
	.align		4
.L_816:
        /*006c*/ 	.byte	0x04, 0x1e
        /*006e*/ 	.short	(.L_818 - .L_817)
.L_817:
        /*0070*/ 	.word	0x00000000


	//----- nvinfo : EIATTR_CBANK_PARAM_SIZE
	.align		4
.L_818:
        /*0074*/ 	.byte	0x03, 0x19
        /*0076*/ 	.short	0x0280


	//----- nvinfo : EIATTR_PARAM_CBANK
	.align		4
        /*0078*/ 	.byte	0x04, 0x0a
        /*007a*/ 	.short	(.L_820 - .L_819)
	.align		4
.L_819:
        /*007c*/ 	.word	index@(.nv.constant0._ZN5flash25flash_bwd_dot_do_o_kernelILb1E23Flash_bwd_kernel_traitsILi192ELi64ELi64ELi8ELi4ELi2ELi2ELb0ELb0EN7cutlass10bfloat16_tE19Flash_kernel_traitsILi192ELi64ELi64ELi8ES3_EEEEvNS_16Flash_bwd_paramsE)
        /*0080*/ 	.short	0x0380
        /*0082*/ 	.short	0x0280


	//----- nvinfo : EIATTR_SW_WAR
	.align		4
.L_820:
        /*0084*/ 	.byte	0x04, 0x36
        /*0086*/ 	.short	(.L_822 - .L_821)
.L_821:
        /*0088*/ 	.word	0x00000008
.L_822:


//--------------------- .nv.callgraph             --------------------------
	.section	.nv.callgraph,"",@"SHT_CUDA_CALLGRAPH"
	.align	4
	.sectionentsize	8
	.align		4
        /*0000*/ 	.word	0x00000000
	.align		4
        /*0004*/ 	.word	0xffffffff
	.align		4
        /*0008*/ 	.word	0x00000000
	.align		4
        /*000c*/ 	.word	0xfffffffe
	.align		4
        /*0010*/ 	.word	0x00000000
	.align		4
        /*0014*/ 	.word	0xfffffffd
	.align		4
        /*0018*/ 	.word	0x00000000
	.align		4
        /*001c*/ 	.word	0xfffffffc


//--------------------- .nv.constant4             --------------------------
	.section	.nv.constant4,"a",@progbits
	.align	8
	.align		8
.nv.constant4:
        /*0000*/ 	.dword	_ZN66_INTERNAL_f8426be4_30_flash_bwd_hdim192_bf16_sm80_cu_a6473388_29944cuda3std3__45__cpo5beginE
	.align		8
        /*0008*/ 	.dword	_ZN66_INTERNAL_f8426be4_30_flash_bwd_hdim192_bf16_sm80_cu_a6473388_29944cuda3std3__45__cpo3endE
	.align		8
        /*0010*/ 	.dword	_ZN66_INTERNAL_f8426be4_30_flash_bwd_hdim192_bf16_sm80_cu_a6473388_29944cuda3std3__45__cpo6cbeginE
	.align		8
        /*0018*/ 	.dword	_ZN66_INTERNAL_f8426be4_30_flash_bwd_hdim192_bf16_sm80_cu_a6473388_29944cuda3std3__45__cpo4cendE
	.align		8
        /*0020*/ 	.dword	_ZN66_INTERNAL_f8426be4_30_flash_bwd_hdim192_bf16_sm80_cu_a6473388_29944cuda3std3__468_GLOBAL__N__f8426be4_30_flash_bwd_hdim192_bf16_sm80_cu_a6473388_29946ignoreE
	.align		8
        /*0028*/ 	.dword	_ZN66_INTERNAL_f8426be4_30_flash_bwd_hdim192_bf16_sm80_cu_a6473388_29944cuda3std3__419piecewise_constructE
	.align		8
        /*0030*/ 	.dword	_ZN66_INTERNAL_f8426be4_30_flash_bwd_hdim192_bf16_sm80_cu_a6473388_29944cuda3std3__48in_placeE
	.align		8
        /*0038*/ 	.dword	_ZN66_INTERNAL_f8426be4_30_flash_bwd_hdim192_bf16_sm80_cu_a6473388_29944cuda3std6ranges3__45__cpo4swapE
	.align		8
        /*0040*/ 	.dword	_ZN66_INTERNAL_f8426be4_30_flash_bwd_hdim192_bf16_sm80_cu_a6473388_29944cuda3std6ranges3__45__cpo9iter_moveE
	.align		8
        /*0048*/ 	.dword	_ZN66_INTERNAL_f8426be4_30_flash_bwd_hdim192_bf16_sm80_cu_a6473388_29944cute7productE
	.align		8
        /*0050*/ 	.dword	_ZN66_INTERNAL_f8426be4_30_flash_bwd_hdim192_bf16_sm80_cu_a6473388_29944cute1_E


//--------------------- .text._ZN5flash44flash_bwd_dq_dk_dv_loop_seqk_parallel_kernelI23Flash_bwd_kernel_traitsILi192ELi64ELi64ELi8ELi4ELi2ELi2ELb1ELb1EN7cutlass10bfloat16_tE19Flash_kernel_traitsILi192ELi64ELi64ELi8ES3_EELb0ELb0ELb0ELb0ELb0ELb0ELb0EEEvNS_16Flash_bwd_paramsE --------------------------
	.section	.text._ZN5flash44flash_bwd_dq_dk_dv_loop_seqk_parallel_kernelI23Flash_bwd_kernel_traitsILi192ELi64ELi64ELi8ELi4ELi2ELi2ELb1ELb1EN7cutlass10bfloat16_tE19Flash_kernel_traitsILi192ELi64ELi64ELi8ES3_EELb0ELb0ELb0ELb0ELb0ELb0ELb0EEEvNS_16Flash_bwd_paramsE,"ax",@progbits
	.align	128
        .global         _ZN5flash44flash_bwd_dq_dk_dv_loop_seqk_parallel_kernelI23Flash_bwd_kernel_traitsILi192ELi64ELi64ELi8ELi4ELi2ELi2ELb1ELb1EN7cutlass10bfloat16_tE19Flash_kernel_traitsILi192ELi64ELi64ELi8ES3_EELb0ELb0ELb0ELb0ELb0ELb0ELb0EEEvNS_16Flash_bwd_paramsE
        .type           _ZN5flash44flash_bwd_dq_dk_dv_loop_seqk_parallel_kernelI23Flash_bwd_kernel_traitsILi192ELi64ELi64ELi8ELi4ELi2ELi2ELb1ELb1EN7cutlass10bfloat16_tE19Flash_kernel_traitsILi192ELi64ELi64ELi8ES3_EELb0ELb0ELb0ELb0ELb0ELb0ELb0EEEvNS_16Flash_bwd_paramsE,@function
        .size           _ZN5flash44flash_bwd_dq_dk_dv_loop_seqk_parallel_kernelI23Flash_bwd_kernel_traitsILi192ELi64ELi64ELi8ELi4ELi2ELi2ELb1ELb1EN7cutlass10bfloat16_tE19Flash_kernel_traitsILi192ELi64ELi64ELi8ES3_EELb0ELb0ELb0ELb0ELb0ELb0ELb0EEEvNS_16Flash_bwd_paramsE,(.L_x_2152 - _ZN5flash44flash_bwd_dq_dk_dv_loop_seqk_parallel_kernelI23Flash_bwd_kernel_traitsILi192ELi64ELi64ELi8ELi4ELi2ELi2ELb1ELb1EN7cutlass10bfloat16_tE19Flash_kernel_traitsILi192ELi64ELi64ELi8ES3_EELb0ELb0ELb0ELb0ELb0ELb0ELb0EEEvNS_16Flash_bwd_paramsE)
        .other          _ZN5flash44flash_bwd_dq_dk_dv_loop_seqk_parallel_kernelI23Flash_bwd_kernel_traitsILi192ELi64ELi64ELi8ELi4ELi2ELi2ELb1ELb1EN7cutlass10bfloat16_tE19Flash_kernel_traitsILi192ELi64ELi64ELi8ES3_EELb0ELb0ELb0ELb0ELb0ELb0ELb0EEEvNS_16Flash_bwd_paramsE,@"STO_CUDA_ENTRY STV_DEFAULT"
_ZN5flash44flash_bwd_dq_dk_dv_loop_seqk_parallel_kernelI23Flash_bwd_kernel_traitsILi192ELi64ELi64ELi8ELi4ELi2ELi2ELb1ELb1EN7cutlass10bfloat16_tE19Flash_kernel_traitsILi192ELi64ELi64ELi8ES3_EELb0ELb0ELb0ELb0ELb0ELb0ELb0EEEvNS_16Flash_bwd_paramsE:
.text._ZN5flash44flash_bwd_dq_dk_dv_loop_seqk_parallel_kernelI23Flash_bwd_kernel_traitsILi192ELi64ELi64ELi8ELi4ELi2ELi2ELb1ELb1EN7cutlass10bfloat16_tE19Flash_kernel_traitsILi192ELi64ELi64ELi8ES3_EELb0ELb0ELb0ELb0ELb0ELb0ELb0EEEvNS_16Flash_bwd_paramsE:
[----:B------:R-:W1:Y:S08]  /*0000*/  LDC R1, c[0x0][0x37c] ;  /* 0x0000df00ff017b82 */ /* 0x000e700000000800 */
[----:B------:R-:W2:Y:S01]  /*0010*/  LDC R0, c[0x0][0x438] ;  /* 0x00010e00ff007b82 */ /* 0x000ea20000000800 */
[----:B-1----:R-:W-:-:S07]  /*0020*/  VIADD R1, R1, 0xffffff40 ;  /* 0xffffff4001017836 */ /* 0x002fce0000000000 */
[----:B------:R-:W1:Y:S01]  /*0030*/  S2UR UR36, SR_CTAID.X ;  /* 0x00000000002479c3 */ /* 0x000e620000002500 */
[----:B--2---:R-:W-:-:S05]  /*0040*/  VIADD R0, R0, 0x3f ;  /* 0x0000003f00007836 */ /* 0x004fca0000000000 */
[----:B------:R-:W-:-:S04]  /*0050*/  SHF.R.S32.HI R2, RZ, 0x1f, R0 ;  /* 0x0000001fff027819 */ /* 0x000fc80000011400 */
[----:B------:R-:W-:-:S04]  /*0060*/  LEA.HI R0, R2, R0, RZ, 0x6 ;  /* 0x0000000002007211 */ /* 0x000fc800078f30ff */
[----:B------:R-:W-:-:S04]  /*0070*/  SHF.R.S32.HI R0, RZ, 0x6, R0 ;  /* 0x00000006ff007819 */ /* 0x000fc80000011400 */
[----:B-1----:R-:W-:-:S13]  /*0080*/  ISETP.LE.AND P0, PT, R0, UR36, PT ;  /* 0x0000002400007c0c */ /* 0x002fda000bf03270 */
[----:B------:R-:W-:Y:S05]  /*0090*/  @P0 EXIT ;  /* 0x000000000000094d */ /* 0x000fea0003800000 */
[----:B------:R-:W1:Y:S01]  /*00a0*/  S2UR UR40, SR_CTAID.Y ;  /* 0x00000000002879c3 */ /* 0x000e620000002600 */
[----:B------:R-:W1:Y:S01]  /*00b0*/  LDCU.64 UR38, c[0x0][0x468] ;  /* 0x00008d00ff2677ac */ /* 0x000e620008000a00 */
[----:B------:R-:W2:Y:S06]  /*00c0*/  LDCU.64 UR4, c[0x0][0x468] ;  /* 0x00008d00ff0477ac */ /* 0x000eac0008000a00 */
[----:B------:R-:W-:Y:S01]  /*00d0*/  S2UR UR24, SR_CTAID.Z ;  /* 0x00000000001879c3 */ /* 0x000fe20000002700 */
[----:B------:R-:W3:Y:S01]  /*00e0*/  LDCU.64 UR6, c[0x0][0x460] ;  /* 0x00008c00ff0677ac */ /* 0x000ee20008000a00 */
[----:B------:R-:W4:Y:S06]  /*00f0*/  LDCU.U8 UR8, c[0x0][0x532] ;  /* 0x0000a640ff0877ac */ /* 0x000f2c0008000000 */
[----:B------:R-:W-:Y:S01]  /*0100*/  S2UR UR22, SR_CTAID.X ;  /* 0x00000000001679c3 */ /* 0x000fe20000002500 */
[----:B------:R-:W5:Y:S01]  /*0110*/  LDCU.64 UR12, c[0x0][0x470] ;  /* 0x00008e00ff0c77ac */ /* 0x000f620008000a00 */
[----:B------:R-:W4:Y:S06]  /*0120*/  LDCU UR10, c[0x0][0x438] ;  /* 0x00008700ff0a77ac */ /* 0x000f2c0008000800 */
[----:B------:R-:W-:Y:S01]  /*0130*/  S2UR UR21, SR_CTAID.Z ;  /* 0x00000000001579c3 */ /* 0x000fe20000002700 */
[----:B-1----:R-:W-:-:S02]  /*0140*/  ULEA UR38, UP0, UR40, UR38, 0x2 ;  /* 0x0000002628267291 */ /* 0x002fc4000f8010ff */
[----:B--2---:R-:W-:Y:S02]  /*0150*/  UISETP.EQ.U32.AND UP2, UPT, UR4, URZ, UPT ;  /* 0x000000ff0400728c */ /* 0x004fe4000bf42070 */
[----:B------:R-:W-:Y:S02]  /*0160*/  ULEA.HI.X UR39, UR40, UR39, URZ, 0x2, UP0 ;  /* 0x0000002728277291 */ /* 0x000fe400080f14ff */
[----:B------:R-:W-:Y:S01]  /*0170*/  UISETP.NE.U32.AND UP6, UPT, UR4, URZ, UPT ;  /* 0x000000ff0400728c */ /* 0x000fe2000bfc5070 */
[----:B------:R-:W1:Y:S01]  /*0180*/  S2UR UR4, SR_CgaCtaId ;  /* 0x00000000000479c3 */ /* 0x000e620000008800 */
[----:B---3--:R-:W-:Y:S02]  /*0190*/  UISETP.NE.U32.AND UP1, UPT, UR6, URZ, UPT ;  /* 0x000000ff0600728c */ /* 0x008fe4000bf25070 */
[----:B------:R-:W-:Y:S02]  /*01a0*/  UISETP.NE.U32.AND UP0, UPT, UR6, URZ, UPT ;  /* 0x000000ff0600728c */ /* 0x000fe4000bf05070 */
[----:B------:R-:W-:-:S02]  /*01b0*/  UISETP.NE.AND.EX UP5, UPT, UR7, URZ, UPT, UP1 ;  /* 0x000000ff0700728c */ /* 0x000fc4000bfa5310 */
[----:B------:R-:W-:Y:S01]  /*01c0*/  UISETP.NE.AND.EX UP4, UPT, UR7, URZ, UPT, UP0 ;  /* 0x000000ff0700728c */ /* 0x000fe2000bf85300 */
[----:B------:R-:W2:Y:S01]  /*01d0*/  S2UR UR6, SR_CgaCtaId ;  /* 0x00000000000679c3 */ /* 0x000ea20000008800 */
[----:B----4-:R-:W-:Y:S02]  /*01e0*/  UISETP.NE.AND UP3, UPT, UR8, URZ, UPT ;  /* 0x000000ff0800728c */ /* 0x010fe4000bf65270 */
[----:B------:R-:W-:Y:S02]  /*01f0*/  UISETP.NE.AND.EX UP6, UPT, UR5, URZ, UPT, UP6 ;  /* 0x000000ff0500728c */ /* 0x000fe4000bfc5360 */
[----:B------:R-:W-:Y:S01]  /*0200*/  UISETP.EQ.OR.EX UP0, UPT, UR5, URZ, !UP3, UP2 ;  /* 0x000000ff0500728c */ /* 0x000fe2000df02720 */
[----:B------:R-:W-:Y:S02]  /*0210*/  UMOV UR8, 0x400 ;  /* 0x0000040000087882 */ /* 0x000fe40000000000 */
[----:B------:R-:W3:Y:S01]  /*0220*/  S2UR UR7, SR_CTAID.Y ;  /* 0x00000000000779c3 */ /* 0x000ee20000002600 */
[----:B------:R-:W-:Y:S01]  /*0230*/  UMOV UR5, 0x400 ;  /* 0x0000040000057882 */ /* 0x000fe20000000000 */
[----:B------:R-:W-:-:S02]  /*0240*/  UP2UR UR26, UPR, URZ, 0x1 ;  /* 0x00000001ff1a7883 */ /* 0x000fc40008000000 */
[----:B-----5:R-:W-:Y:S02]  /*0250*/  UISETP.NE.U32.AND UP0, UPT, UR12, URZ, UPT ;  /* 0x000000ff0c00728c */ /* 0x020fe4000bf05070 */
[----:B------:R-:W-:Y:S02]  /*0260*/  UP2UR UR25, UPR, URZ, 0x8 ;  /* 0x00000008ff197883 */ /* 0x000fe40008000000 */
[----:B-1----:R-:W-:Y:S01]  /*0270*/  ULEA UR4, UR4, UR5, 0x18 ;  /* 0x0000000504047291 */ /* 0x002fe2000f8ec0ff */
[----:B------:R-:W1:Y:S01]  /*0280*/  LDCU.64 UR34, c[0x0][0x358] ;  /* 0x00006b00ff2277ac */ /* 0x000e620008000a00 */
[----:B------:R-:W4:Y:S01]  /*0290*/  LDCU.64 UR28, c[0x0][0x460] ;  /* 0x00008c00ff1c77ac */ /* 0x000f220008000a00 */
[----:B------:R-:W1:Y:S01]  /*02a0*/  LDCU UR20, c[0x0][0x438] ;  /* 0x00008700ff1477ac */ /* 0x000e620008000800 */
[----:B------:R-:W1:Y:S01]  /*02b0*/  @!UP4 LDCU UR23, c[0x0][0x434] ;  /* 0x00008680ff17c7ac */ /* 0x000e620008000800 */
[----:B--2---:R-:W-:Y:S02]  /*02c0*/  ULEA UR6, UR6, UR8, 0x18 ;  /* 0x0000000806067291 */ /* 0x004fe4000f8ec0ff */
[----:B------:R-:W-:-:S02]  /*02d0*/  UIADD3 UR5, UPT, UPT, UR4, 0x14000, URZ ;  /* 0x0001400004057890 */ /* 0x000fc4000fffe0ff */
[----:B------:R-:W-:Y:S01]  /*02e0*/  UISETP.NE.AND.EX UP3, UPT, UR13, URZ, UPT, UP0 ;  /* 0x000000ff0d00728c */ /* 0x000fe2000bf65300 */
[----:B------:R-:W-:Y:S01]  /*02f0*/  UMOV UR31, URZ ;  /* 0x000000ff001f7c82 */ /* 0x000fe20008000000 */
[----:B------:R-:W-:-:S09]  /*0300*/  UMOV UR32, URZ ;  /* 0x000000ff00207c82 */ /* 0x000fd20008000000 */
.L_x_65:
[----:B--2---:R-:W2:Y:S01]  /*0310*/  LDCU.64 UR8, c[0x0][0x478] ;  /* 0x00008f00ff0877ac */ /* 0x004ea20008000a00 */
[----:B------:R-:W-:Y:S02]  /*0320*/  PLOP3.LUT P1, PT, PT, PT, UP3, 0x80, 0x8 ;  /* 0x000000000008781c */ /* 0x000fe40003f2f038 */
[----:B------:R-:W-:Y:S01]  /*0330*/  PLOP3.LUT P4, PT, PT, PT, UP5, 0x80, 0x8 ;  /* 0x000000000008781c */ /* 0x000fe20003f8f058 */
[----:B------:R-:W-:Y:S01]  /*0340*/  @UP3 ULEA UR14, UP0, UR40, UR12, 0x2 ;  /* 0x0000000c280e3291 */ /* 0x000fe2000f8010ff */
[----:B------:R-:W-:Y:S01]  /*0350*/  PLOP3.LUT P2, PT, PT, PT, UP4, 0x80, 0x8 ;  /* 0x000000000008781c */ /* 0x000fe20003f4f048 */
[----:B------:R-:W-:Y:S02]  /*0360*/  UISETP.NE.AND UP2, UPT, UR26, URZ, UPT ;  /* 0x000000ff1a00728c */ /* 0x000fe4000bf45270 */
[----:B------:R-:W-:Y:S02]  /*0370*/  @UP3 ULEA.HI.X UR15, UR40, UR13, URZ, 0x2, UP0 ;  /* 0x0000000d280f3291 */ /* 0x000fe400080f14ff */
[----:B------:R-:W-:-:S04]  /*0380*/  IMAD.U32 R4, RZ, RZ, UR14 ;  /* 0x0000000eff047e24 */ /* 0x000fc8000f8e00ff */
[----:B------:R-:W-:Y:S01]  /*0390*/  IMAD.U32 R5, RZ, RZ, UR15 ;  /* 0x0000000fff057e24 */ /* 0x000fe2000f8e00ff */
[----:B----4-:R-:W-:Y:S02]  /*03a0*/  UIMAD.WIDE.U32 UR14, UR40, 0x4, UR28 ;  /* 0x00000004280e78a5 */ /* 0x010fe4000f8e001c */
[----:B--2---:R-:W-:Y:S02]  /*03b0*/  UISETP.NE.U32.AND UP0, UPT, UR8, URZ, UPT ;  /* 0x000000ff0800728c */ /* 0x004fe4000bf05070 */
[----:B-1----:R-:W2:Y:S02]  /*03c0*/  @P1 LDG.E R6, desc[UR34][R4.64] ;  /* 0x0000002204061981 */ /* 0x002ea4000c1e1900 */
[----:B------:R-:W-:-:S06]  /*03d0*/  UISETP.NE.AND.EX UP0, UPT, UR9, URZ, UPT, UP0 ;  /* 0x000000ff0900728c */ /* 0x000fcc000bf05300 */
[----:B------:R-:W-:-:S05]  /*03e0*/  PLOP3.LUT P0, PT, PT, PT, UP0, 0x80, 0x8 ;  /* 0x000000000008781c */ /* 0x000fca0003f0f008 */
[----:B------:R-:W-:Y:S01]  /*03f0*/  @UP0 ULEA UR16, UP1, UR40, UR8, 0x2 ;  /* 0x0000000828100291 */ /* 0x000fe2000f8210ff */
[----:B------:R-:W-:Y:S01]  /*0400*/  PLOP3.LUT P3, PT, PT, PT, UP2, 0x80, 0x8 ;  /* 0x000000000008781c */ /* 0x000fe20003f6f028 */
[----:B------:R-:W1:Y:S02]  /*0410*/  @!UP0 LDCU UR11, c[0x0][0x43c] ;  /* 0x00008780ff0b87ac */ /* 0x000e640008000800 */
[----:B------:R-:W-:Y:S02]  /*0420*/  @UP0 ULEA.HI.X UR17, UR40, UR9, URZ, 0x2, UP1 ;  /* 0x0000000928110291 */ /* 0x000fe400088f14ff */
[----:B---3--:R-:W-:Y:S01]  /*0430*/  IMAD.U32 R2, RZ, RZ, UR16 ;  /* 0x00000010ff027e24 */ /* 0x008fe2000f8e00ff */
[----:B------:R-:W4:Y:S03]  /*0440*/  @!UP0 LDCU.64 UR8, c[0x0][0x488] ;  /* 0x00009100ff0887ac */ /* 0x000f260008000a00 */
[----:B------:R-:W-:-:S05]  /*0450*/  IMAD.U32 R3, RZ, RZ, UR17 ;  /* 0x00000011ff037e24 */ /* 0x000fca000f8e00ff */
[----:B------:R5:W3:Y:S01]  /*0460*/  @P0 LDG.E R4, desc[UR34][R2.64] ;  /* 0x0000002202040981 */ /* 0x000ae2000c1e1900 */
[----:B------:R-:W-:Y:S01]  /*0470*/  UMOV UR37, URZ ;  /* 0x000000ff00257c82 */ /* 0x000fe20008000000 */
[----:B------:R-:W-:Y:S01]  /*0480*/  UMOV UR18, 0xffffffff ;  /* 0xffffffff00127882 */ /* 0x000fe20000000000 */
[----:B------:R-:W-:Y:S01]  /*0490*/  UMOV UR41, 0xffffffff ;  /* 0xffffffff00297882 */ /* 0x000fe20000000000 */
[----:B----4-:R-:W-:-:S04]  /*04a0*/  @!UP0 UISETP.NE.U32.AND UP1, UPT, UR8, URZ, UPT ;  /* 0x000000ff0800828c */ /* 0x010fc8000bf25070 */
[----:B------:R-:W-:Y:S02]  /*04b0*/  @!UP0 UISETP.NE.AND.EX UP1, UPT, UR9, URZ, UPT, UP1 ;  /* 0x000000ff0900828c */ /* 0x000fe4000bf25310 */
[----:B------:R-:W-:Y:S02]  /*04c0*/  USHF.L.U32 UR30, UR36, 0x6, URZ ;  /* 0x00000006241e7899 */ /* 0x000fe400080006ff */
[----:B-1----:R-:W-:Y:S01]  /*04d0*/  @!UP0 USEL UR9, UR11, URZ, UP1 ;  /* 0x000000ff0b098287 */ /* 0x002fe20008800000 */
[----:B-----5:R-:W-:Y:S02]  /*04e0*/  IMAD.U32 R2, RZ, RZ, UR14 ;  /* 0x0000000eff027e24 */ /* 0x020fe4000f8e00ff */
[----:B------:R-:W-:-:S05]  /*04f0*/  IMAD.U32 R3, RZ, RZ, UR15 ;  /* 0x0000000fff037e24 */ /* 0x000fca000f8e00ff */
[----:B------:R-:W4:Y:S04]  /*0500*/  @P4 LDG.E R5, desc[UR34][R2.64] ;  /* 0x0000002202054981 */ /* 0x000f28000c1e1900 */
[----:B------:R1:W5:Y:S02]  /*0510*/  @P2 LDG.E R0, desc[UR34][R2.64+0x4] ;  /* 0x0000042202002981 */ /* 0x000364000c1e1900 */
[----:B-1----:R-:W-:Y:S02]  /*0520*/  IMAD.U32 R2, RZ, RZ, UR38 ;  /* 0x00000026ff027e24 */ /* 0x002fe4000f8e00ff */
[----:B------:R-:W-:-:S05]  /*0530*/  IMAD.U32 R3, RZ, RZ, UR39 ;  /* 0x00000027ff037e24 */ /* 0x000fca000f8e00ff */
[----:B------:R-:W5:Y:S01]  /*0540*/  @!P3 LDG.E R2, desc[UR34][R2.64] ;  /* 0x000000220202b981 */ /* 0x000f62000c1e1900 */
[----:B--2---:R-:W-:Y:S02]  /*0550*/  @P1 R2UR UR37, R6 ;  /* 0x00000000062512ca */ /* 0x004fe400000e0000 */
[----:B---3--:R-:W-:-:S13]  /*0560*/  @P0 R2UR UR33, R4 ;  /* 0x00000000042102ca */ /* 0x008fda00000e0000 */
[----:B------:R-:W-:Y:S01]  /*0570*/  @UP0 UIADD3 UR33, UPT, UPT, UR33, -UR37, URZ ;  /* 0x8000002521210290 */ /* 0x000fe2000fffe0ff */
[----:B----4-:R-:W-:Y:S02]  /*0580*/  @P4 R2UR UR18, R5 ;  /* 0x00000000051242ca */ /* 0x010fe400000e0000 */
[----:B-----5:R-:W-:Y:S02]  /*0590*/  @P2 R2UR UR8, R0 ;  /* 0x00000000000822ca */ /* 0x020fe400000e0000 */
[----:B------:R-:W-:Y:S01]  /*05a0*/  @!P3 R2UR UR41, R2 ;  /* 0x000000000229b2ca */ /* 0x000fe200000e0000 */
[----:B------:R-:W-:-:S14]  /*05b0*/  BRA.U !UP6, `(.L_x_0) ;  /* 0x000000010e247547 */ /* 0x000fdc000b800000 */
[----:B------:R-:W-:Y:S01]  /*05c0*/  UISETP.NE.AND UP1, UPT, UR25, URZ, UPT ;  /* 0x000000ff1900728c */ /* 0x000fe2000bf25270 */
[----:B------:R-:W-:Y:S02]  /*05d0*/  IMAD.U32 R2, RZ, RZ, UR38 ;  /* 0x00000026ff027e24 */ /* 0x000fe4000f8e00ff */
[----:B------:R-:W-:-:S03]  /*05e0*/  IMAD.U32 R3, RZ, RZ, UR39 ;  /* 0x00000027ff037e24 */ /* 0x000fc6000f8e00ff */
[----:B------:R-:W-:-:S13]  /*05f0*/  PLOP3.LUT P0, PT, PT, PT, UP1, 0x80, 0x8 ;  /* 0x000000000008781c */ /* 0x000fda0003f0f018 */
[----:B------:R-:W2:Y:S04]  /*0600*/  @P0 LDG.E R0, desc[UR34][R2.64+0x4] ;  /* 0x0000042202000981 */ /* 0x000ea8000c1e1900 */
[----:B------:R-:W3:Y:S01]  /*0610*/  @!P0 LDG.E R2, desc[UR34][R2.64] ;  /* 0x0000002202028981 */ /* 0x000ee2000c1e1900 */
[----:B--2---:R-:W-:-:S13]  /*0620*/  @P0 R2UR UR10, R0 ;  /* 0x00000000000a02ca */ /* 0x004fda00000e0000 */
[----:B------:R-:W-:-:S07]  /*0630*/  @UP1 UIADD3 UR10, UPT, UPT, UR10, -UR41, URZ ;  /* 0x800000290a0a1290 */ /* 0x000fce000fffe0ff */
[----:B---3--:R-:W-:-:S15]  /*0640*/  @!P0 R2UR UR10, R2 ;  /* 0x00000000020a82ca */ /* 0x008fde00000e0000 */
.L_x_0:
[----:B------:R-:W-:Y:S01]  /*0650*/  @!UP0 UIADD3 UR33, UPT, UPT, UR9, UR10, -UR37 ;  /* 0x0000000a09218290 */ /* 0x000fe2000fffe825 */
[----:B------:R-:W-:Y:S01]  /*0660*/  @!UP4 UMOV UR42, UR23 ;  /* 0x00000017002acc82 */ /* 0x000fe20008000000 */
[----:B------:R-:W-:Y:S02]  /*0670*/  @UP4 UIADD3 UR42, UPT, UPT, UR8, -UR18, URZ ;  /* 0x80000012082a4290 */ /* 0x000fe4000fffe0ff */
[----:B------:R-:W-:-:S09]  /*0680*/  UISETP.GT.AND UP0, UPT, UR33, UR30, UPT ;  /* 0x0000001e2100728c */ /* 0x000fd2000bf04270 */
[----:B------:R-:W-:Y:S05]  /*0690*/  BRA.U !UP0, `(.L_x_1) ;  /* 0x0000008108ec7547 */ /* 0x000fea000b800000 */
[----:B------:R-:W-:Y:S02]  /*06a0*/  UISETP.NE.AND UP1, UPT, UR18, -0x1, UPT ;  /* 0xffffffff1200788c */ /* 0x000fe4000bf25270 */
[----:B------:R-:W-:Y:S02]  /*06b0*/  UIADD3 UR15, UPT, UPT, UR42, 0x3f, URZ ;  /* 0x0000003f2a0f7890 */ /* 0x000fe4000fffe0ff */
[----:B------:R-:W-:Y:S02]  /*06c0*/  UISETP.NE.AND UP2, UPT, UR41, -0x1, UPT ;  /* 0xffffffff2900788c */ /* 0x000fe4000bf45270 */
[----:B------:R-:W-:-:S04]  /*06d0*/  USHF.R.S32.HI UR14, URZ, 0x1f, UR15 ;  /* 0x0000001fff0e7899 */ /* 0x000fc8000801140f */
[----:B------:R-:W-:Y:S01]  /*06e0*/  ULEA.HI UR14, UR14, UR15, URZ, 0x6 ;  /* 0x0000000f0e0e7291 */ /* 0x000fe2000f8f30ff */
[----:B------:R-:W1:Y:S01]  /*06f0*/  @!UP1 LDCU.64 UR10, c[0x0][0x398] ;  /* 0x00007300ff0a97ac */ /* 0x000e620008000a00 */
[----:B------:R-:W2:Y:S02]  /*0700*/  @UP1 LDCU.64 UR8, c[0x0][0x3b0] ;  /* 0x00007600ff0817ac */ /* 0x000ea40008000a00 */
[----:B------:R-:W-:-:S04]  /*0710*/  USHF.R.S32.HI UR43, URZ, 0x6, UR14 ;  /* 0x00000006ff2b7899 */ /* 0x000fc8000801140e */
[----:B------:R-:W-:-:S04]  /*0720*/  ULEA UR46, UR43, 0xffffffc0, 0x6 ;  /* 0xffffffc02b2e7891 */ /* 0x000fc8000f8e30ff */
[----:B------:R-:W-:Y:S02]  /*0730*/  USHF.R.S32.HI UR49, URZ, 0x1f, UR46 ;  /* 0x0000001fff317899 */ /* 0x000fe4000801142e */
[----:B-1----:R-:W-:Y:S02]  /*0740*/  @!UP1 UIMAD.WIDE.U32 UR50, UR40, UR10, URZ ;  /* 0x0000000a283292a5 */ /* 0x002fe4000f8e00ff */
[----:B--2---:R-:W-:Y:S02]  /*0750*/  @UP1 UIMAD.WIDE.U32 UR16, UR18, UR8, URZ ;  /* 0x00000008121012a5 */ /* 0x004fe4000f8e00ff */
[----:B------:R-:W-:Y:S02]  /*0760*/  @!UP1 UIMAD UR47, UR40, UR11, UR51 ;  /* 0x0000000b282f92a4 */ /* 0x000fe4000f8e0233 */
[----:B------:R-:W-:-:S03]  /*0770*/  @UP1 UIMAD UR47, UR18, UR9, UR17 ;  /* 0x00000009122f12a4 */ /* 0x000fc6000f8e0211 */
[----:B------:R-:W-:Y:S01]  /*0780*/  @UP1 UMOV UR50, UR16 ;  /* 0x0000001000321c82 */ /* 0x000fe20008000000 */
[----:B------:R-:W-:Y:S08]  /*0790*/  BRA.U UP2, `(.L_x_2) ;  /* 0x0000000102307547 */ /* 0x000ff0000b800000 */
[----:B------:R-:W1:Y:S01]  /*07a0*/  LDCU.64 UR16, c[0x0][0x3b8] ;  /* 0x00007700ff1077ac */ /* 0x000e620008000a00 */
[----:B------:R-:W2:Y:S01]  /*07b0*/  LDCU.64 UR8, c[0x0][0x3a0] ;  /* 0x00007400ff0877ac */ /* 0x000ea20008000a00 */
[----:B------:R-:W-:-:S04]  /*07c0*/  USHF.R.S32.HI UR10, URZ, 0x1f, UR37 ;  /* 0x0000001fff0a7899 */ /* 0x000fc80008011425 */
[----:B-1----:R-:W-:Y:S02]  /*07d0*/  UIMAD UR10, UR10, UR16, URZ ;  /* 0x000000100a0a72a4 */ /* 0x002fe4000f8e02ff */
[----:B------:R-:W-:Y:S02]  /*07e0*/  UIMAD.WIDE.U32 UR14, UR37, UR16, URZ ;  /* 0x00000010250e72a5 */ /* 0x000fe4000f8e00ff */
[----:B------:R-:W-:-:S04]  /*07f0*/  UIMAD UR10, UR37, UR17, UR10 ;  /* 0x00000011250a72a4 */ /* 0x000fc8000f8e020a */
[----:B------:R-:W-:-:S03]  /*0800*/  UIADD3 UR11, UPT, UPT, UR15, UR10, URZ ;  /* 0x0000000a0f0b7290 */ /* 0x000fc6000fffe0ff */
[----:B------:R-:W-:Y:S02]  /*0810*/  UMOV UR10, UR14 ;  /* 0x0000000e000a7c82 */ /* 0x000fe40008000000 */
[----:B--2---:R-:W-:-:S04]  /*0820*/  UIMAD.WIDE.U32 UR44, UR40, UR8, UR10 ;  /* 0x00000008282c72a5 */ /* 0x004fc8000f8e000a */
[----:B------:R-:W-:-:S06]  /*0830*/  UIMAD UR9, UR40, UR9, UR45 ;  /* 0x00000009280972a4 */ /* 0x000fcc000f8e022d */
[----:B------:R-:W-:Y:S01]  /*0840*/  MOV R20, UR9 ;  /* 0x0000000900147c02 */ /* 0x000fe20008000f00 */
[----:B------:R-:W-:Y:S05]  /*0850*/  BRA `(.L_x_3) ;  /* 0x0000000000187947 */ /* 0x000fea0003800000 */
.L_x_2:
[----:B------:R-:W1:Y:S01]  /*0860*/  LDCU.64 UR16, c[0x0][0x3b8] ;  /* 0x00007700ff1077ac */ /* 0x000e620008000a00 */
[----:B------:R-:W-:-:S04]  /*0870*/  UIADD3 UR8, UPT, UPT, UR37, UR41, URZ ;  /* 0x0000002925087290 */ /* 0x000fc8000fffe0ff */
[----:B-1----:R-:W-:Y:S02]  /*0880*/  UIMAD.WIDE.U32 UR44, UR8, UR16, URZ ;  /* 0x00000010082c72a5 */ /* 0x002fe4000f8e00ff */
[----:B------:R-:W-:-:S04]  /*0890*/  UIMAD UR8, UR8, UR17, URZ ;  /* 0x00000011080872a4 */ /* 0x000fc8000f8e02ff */
[----:B------:R-:W-:-:S06]  /*08a0*/  UIADD3 UR8, UPT, UPT, UR45, UR8, URZ ;  /* 0x000000082d087290 */ /* 0x000fcc000fffe0ff */
[----:B------:R-:W-:Y:S02]  /*08b0*/  MOV R20, UR8 ;  /* 0x0000000800147c02 */ /* 0x000fe40008000f00 */
.L_x_3:
[----:B------:R-:W1:Y:S01]  /*08c0*/  LDC R5, c[0x0][0x3e8] ;  /* 0x0000fa00ff057b82 */ /* 0x000e620000000800 */
[----:B------:R-:W2:Y:S01]  /*08d0*/  S2R R6, SR_CTAID.Z ;  /* 0x0000000000067919 */ /* 0x000ea20000002700 */
[----:B------:R-:W-:Y:S01]  /*08e0*/  USHF.R.S32.HI UR27, URZ, 0x1f, UR30 ;  /* 0x0000001fff1b7899 */ /* 0x000fe2000801141e */
[----:B-1----:R-:W-:-:S05]  /*08f0*/  IABS R0, R5 ;  /* 0x0000000500007213 */ /* 0x002fca0000000000 */
[----:B------:R-:W-:-:S04]  /*0900*/  IMAD.MOV.U32 R4, RZ, RZ, R0 ;  /* 0x000000ffff047224 */ /* 0x000fc800078e0000 */
[----:B------:R-:W1:Y:S01]  /*0910*/  I2F.RP R2, R4 ;  /* 0x0000000400027306 */ /* 0x000e620000209400 */
[----:B--2---:R-:W-:-:S07]  /*0920*/  IABS R6, R6 ;  /* 0x0000000600067213 */ /* 0x004fce0000000000 */
[----:B-1----:R-:W1:Y:S02]  /*0930*/  MUFU.RCP R2, R2 ;  /* 0x0000000200027308 */ /* 0x002e640000001000 */
[----:B-1----:R-:W-:-:S06]  /*0940*/  VIADD R2, R2, 0xffffffe ;  /* 0x0ffffffe02027836 */ /* 0x002fcc0000000000 */
[----:B------:R-:W1:Y:S02]  /*0950*/  F2I.FTZ.U32.TRUNC.NTZ R3, R2 ;  /* 0x0000000200037305 */ /* 0x000e64000021f000 */
[----:B-1----:R-:W-:Y:S01]  /*0960*/  IADD3 R0, PT, PT, RZ, -R3, RZ ;  /* 0x80000003ff007210 */ /* 0x002fe20007ffe0ff */
[----:B------:R-:W-:-:S04]  /*0970*/  IMAD.MOV.U32 R2, RZ, RZ, RZ ;  /* 0x000000ffff027224 */ /* 0x000fc800078e00ff */
[----:B------:R-:W-:-:S04]  /*0980*/  IMAD R0, R0, R4, RZ ;  /* 0x0000000400007224 */ /* 0x000fc800078e02ff */
[----:B------:R-:W-:-:S04]  /*0990*/  IMAD.HI.U32 R0, R3, R0, R2 ;  /* 0x0000000003007227 */ /* 0x000fc800078e0002 */
[----:B------:R-:W-:-:S04]  /*09a0*/  IMAD.MOV.U32 R3, RZ, RZ, R6 ;  /* 0x000000ffff037224 */ /* 0x000fc800078e0006 */
[----:B------:R-:W-:-:S05]  /*09b0*/  IMAD.HI.U32 R0, R0, R3, RZ ;  /* 0x0000000300007227 */ /* 0x000fca00078e00ff */
[----:B------:R-:W-:-:S05]  /*09c0*/  IADD3 R2, PT, PT, -R0, RZ, RZ ;  /* 0x000000ff00027210 */ /* 0x000fca0007ffe1ff */
[----:B------:R-:W-:-:S05]  /*09d0*/  IMAD R2, R4, R2, R3 ;  /* 0x0000000204027224 */ /* 0x000fca00078e0203 */
[----:B------:R-:W-:-:S13]  /*09e0*/  ISETP.GT.U32.AND P1, PT, R4, R2, PT ;  /* 0x000000020400720c */ /* 0x000fda0003f24070 */
[----:B------:R-:W-:Y:S02]  /*09f0*/  @!P1 IMAD.IADD R2, R2, 0x1, -R4 ;  /* 0x0000000102029824 */ /* 0x000fe400078e0a04 */
[----:B------:R-:W-:Y:S01]  /*0a00*/  @!P1 VIADD R0, R0, 0x1 ;  /* 0x0000000100009836 */ /* 0x000fe20000000000 */
[C---:B------:R-:W-:Y:S02]  /*0a10*/  ISETP.NE.AND P1, PT, R5.reuse, RZ, PT ;  /* 0x000000ff0500720c */ /* 0x040fe40003f25270 */
[----:B------:R-:W-:Y:S02]  /*0a20*/  ISETP.GE.U32.AND P2, PT, R2, R4, PT ;  /* 0x000000040200720c */ /* 0x000fe40003f46070 */
[----:B------:R-:W-:-:S04]  /*0a30*/  LOP3.LUT R2, R5, UR24, RZ, 0x3c, !PT ;  /* 0x0000001805027c12 */ /* 0x000fc8000f8e3cff */
[----:B------:R-:W-:-:S07]  /*0a40*/  ISETP.GE.AND P0, PT, R2, RZ, PT ;  /* 0x000000ff0200720c */ /* 0x000fce0003f06270 */
[----:B------:R-:W-:-:S05]  /*0a50*/  @P2 IADD3 R0, PT, PT, R0, 0x1, RZ ;  /* 0x0000000100002810 */ /* 0x000fca0007ffe0ff */
[----:B------:R-:W-:-:S05]  /*0a60*/  IMAD.MOV.U32 R14, RZ, RZ, R0 ;  /* 0x000000ffff0e7224 */ /* 0x000fca00078e0000 */
[----:B------:R-:W-:Y:S02]  /*0a70*/  @!P0 IADD3 R14, PT, PT, -R14, RZ, RZ ;  /* 0x000000ff0e0e8210 */ /* 0x000fe40007ffe1ff */
[----:B------:R-:W-:-:S04]  /*0a80*/  @!P1 LOP3.LUT R14, RZ, R5, RZ, 0x33, !PT ;  /* 0x00000005ff0e9212 */ /* 0x000fc800078e33ff */
[----:B------:R-:W-:Y:S01]  /*0a90*/  SHF.R.S32.HI R19, RZ, 0x1f, R14 ;  /* 0x0000001fff137819 */ /* 0x000fe2000001140e */
[----:B------:R-:W-:Y:S05]  /*0aa0*/  BRA.U UP2, `(.L_x_4) ;  /* 0x0000000102347547 */ /* 0x000fea000b800000 */
        /* <DEDUP_REMOVED lines=9> */
[----:B------:R-:W-:-:S03]  /*0b40*/  UIMAD UR9, UR40, UR9, UR11 ;  /* 0x00000009280972a4 */ /* 0x000fc6000f8e020b */
[----:B------:R-:W-:-:S03]  /*0b50*/  UMOV UR48, UR10 ;  /* 0x0000000a00307c82 */ /* 0x000fc60008000000 */
[----:B------:R-:W-:Y:S01]  /*0b60*/  MOV R18, UR9 ;  /* 0x0000000900127c02 */ /* 0x000fe20008000f00 */
[----:B------:R-:W-:Y:S06]  /*0b70*/  BRA `(.L_x_5) ;  /* 0x00000000001c7947 */ /* 0x000fec0003800000 */
.L_x_4:
[----:B------:R-:W1:Y:S01]  /*0b80*/  LDCU.64 UR14, c[0x0][0x3c0] ;  /* 0x00007800ff0e77ac */ /* 0x000e620008000a00 */
[----:B------:R-:W-:-:S04]  /*0b90*/  UIADD3 UR8, UPT, UPT, UR37, UR41, URZ ;  /* 0x0000002925087290 */ /* 0x000fc8000fffe0ff */
[----:B-1----:R-:W-:Y:S02]  /*0ba0*/  UIMAD.WIDE.U32 UR10, UR8, UR14, URZ ;  /* 0x0000000e080a72a5 */ /* 0x002fe4000f8e00ff */
[----:B------:R-:W-:-:S04]  /*0bb0*/  UIMAD UR8, UR8, UR15, URZ ;  /* 0x0000000f080872a4 */ /* 0x000fc8000f8e02ff */
[----:B------:R-:W-:Y:S01]  /*0bc0*/  UIADD3 UR8, UPT, UPT, UR11, UR8, URZ ;  /* 0x000000080b087290 */ /* 0x000fe2000fffe0ff */
[----:B------:R-:W-:-:S05]  /*0bd0*/  UMOV UR48, UR10 ;  /* 0x0000000a00307c82 */ /* 0x000fca0008000000 */
[----:B------:R-:W-:-:S07]  /*0be0*/  MOV R18, UR8 ;  /* 0x0000000800127c02 */ /* 0x000fce0008000f00 */
.L_x_5:
[----:B------:R-:W1:Y:S01]  /*0bf0*/  @!UP1 LDCU.64 UR10, c[0x0][0x588] ;  /* 0x0000b100ff0a97ac */ /* 0x000e620008000a00 */
[----:B------:R-:W2:Y:S01]  /*0c00*/  @UP1 LDCU.64 UR8, c[0x0][0x590] ;  /* 0x0000b200ff0817ac */ /* 0x000ea20008000a00 */
[----:B------:R-:W3:Y:S01]  /*0c10*/  LDCU UR19, c[0x0][0x3e0] ;  /* 0x00007c00ff1377ac */ /* 0x000ee20008000800 */
[----:B------:R-:W3:Y:S01]  /*0c20*/  LDCU UR55, c[0x0][0x44c] ;  /* 0x00008980ff3777ac */ /* 0x000ee20008000800 */
[----:B-1----:R-:W-:-:S04]  /*0c30*/  @!UP1 UIMAD.WIDE.U32 UR58, UR40, UR10, URZ ;  /* 0x0000000a283a92a5 */ /* 0x002fc8000f8e00ff */
[----:B------:R-:W-:Y:S02]  /*0c40*/  @!UP1 UIMAD UR45, UR40, UR11, UR59 ;  /* 0x0000000b282d92a4 */ /* 0x000fe4000f8e023b */
[----:B--2---:R-:W-:-:S04]  /*0c50*/  @UP1 UIMAD.WIDE.U32 UR10, UR18, UR8, URZ ;  /* 0x00000008120a12a5 */ /* 0x004fc8000f8e00ff */
[----:B------:R-:W-:Y:S02]  /*0c60*/  @UP1 UIMAD UR45, UR18, UR9, UR11 ;  /* 0x00000009122d12a4 */ /* 0x000fe4000f8e020b */
[----:B---3--:R-:W-:Y:S01]  /*0c70*/  UIMAD.WIDE UR62, UR19, UR55, URZ ;  /* 0x00000037133e72a5 */ /* 0x008fe2000f8e02ff */
[----:B------:R-:W-:Y:S01]  /*0c80*/  @UP1 UMOV UR58, UR10 ;  /* 0x0000000a003a1c82 */ /* 0x000fe20008000000 */
[----:B------:R-:W-:Y:S10]  /*0c90*/  BRA.U UP1, `(.L_x_6) ;  /* 0x0000000101407547 */ /* 0x000ff4000b800000 */
[----:B------:R-:W1:Y:S01]  /*0ca0*/  LDCU UR52, c[0x0][0x444] ;  /* 0x00008880ff3477ac */ /* 0x000e620008000800 */
[----:B------:R-:W-:Y:S02]  /*0cb0*/  USHF.R.S32.HI UR9, URZ, 0x1f, UR19 ;  /* 0x0000001fff097899 */ /* 0x000fe40008011413 */
[----:B-1----:R-:W-:Y:S02]  /*0cc0*/  USHF.R.S32.HI UR8, URZ, 0x1f, UR52 ;  /* 0x0000001fff087899 */ /* 0x002fe40008011434 */
[----:B------:R-:W-:Y:S02]  /*0cd0*/  UIMAD.WIDE.U32 UR52, UR40, UR52, URZ ;  /* 0x00000034283472a5 */ /* 0x000fe4000f8e00ff */
[----:B------:R-:W-:Y:S02]  /*0ce0*/  UIMAD UR8, UR8, UR40, URZ ;  /* 0x00000028080872a4 */ /* 0x000fe4000f8e02ff */
[----:B------:R-:W-:Y:S02]  /*0cf0*/  UIMAD.WIDE.U32 UR10, UR52, UR19, URZ ;  /* 0x00000013340a72a5 */ /* 0x000fe4000f8e00ff */
[----:B------:R-:W-:-:S04]  /*0d00*/  UIADD3 UR8, UPT, UPT, UR53, UR8, URZ ;  /* 0x0000000835087290 */ /* 0x000fc8000fffe0ff */
[----:B------:R-:W-:-:S04]  /*0d10*/  UIMAD UR8, UR8, UR19, URZ ;  /* 0x00000013080872a4 */ /* 0x000fc8000f8e02ff */
[----:B------:R-:W-:Y:S02]  /*0d20*/  UIMAD UR8, UR9, UR52, UR8 ;  /* 0x00000034090872a4 */ /* 0x000fe4000f8e0208 */
[----:B------:R-:W-:Y:S02]  /*0d30*/  USHF.R.S32.HI UR9, URZ, 0x1f, UR55 ;  /* 0x0000001fff097899 */ /* 0x000fe40008011437 */
[----:B------:R-:W-:Y:S02]  /*0d40*/  UIADD3 UR8, UPT, UPT, UR11, UR8, URZ ;  /* 0x000000080b087290 */ /* 0x000fe4000fffe0ff */
[----:B------:R-:W-:Y:S02]  /*0d50*/  UIMAD.WIDE.U32 UR52, UR10, UR55, URZ ;  /* 0x000000370a3472a5 */ /* 0x000fe4000f8e00ff */
[----:B------:R-:W-:-:S04]  /*0d60*/  UIMAD UR8, UR8, UR55, URZ ;  /* 0x00000037080872a4 */ /* 0x000fc8000f8e02ff */
[----:B------:R-:W-:-:S04]  /*0d70*/  UIMAD UR8, UR9, UR10, UR8 ;  /* 0x0000000a090872a4 */ /* 0x000fc8000f8e0208 */
[----:B------:R-:W-:Y:S01]  /*0d80*/  UIADD3 UR8, UPT, UPT, UR53, UR8, URZ ;  /* 0x0000000835087290 */ /* 0x000fe2000fffe0ff */
[----:B------:R-:W-:Y:S11]  /*0d90*/  BRA `(.L_x_7) ;  /* 0x00000000000c7947 */ /* 0x000ff60003800000 */
.L_x_6:
[----:B------:R-:W-:Y:S02]  /*0da0*/  UIMAD.WIDE.U32 UR52, UR62, UR18, URZ ;  /* 0x000000123e3472a5 */ /* 0x000fe4000f8e00ff */
[----:B------:R-:W-:-:S04]  /*0db0*/  UIMAD UR8, UR63, UR18, URZ ;  /* 0x000000123f0872a4 */ /* 0x000fc8000f8e02ff */
[----:B------:R-:W-:Y:S02]  /*0dc0*/  UIADD3 UR8, UPT, UPT, UR53, UR8, URZ ;  /* 0x0000000835087290 */ /* 0x000fe4000fffe0ff */
.L_x_7:
[----:B------:R-:W1:Y:S01]  /*0dd0*/  LDCU.U8 UR11, c[0x0][0x548] ;  /* 0x0000a900ff0b77ac */ /* 0x000e620008000000 */
[----:B------:R-:W-:Y:S01]  /*0de0*/  USHF.L.U32 UR10, UR40, 0x7, URZ ;  /* 0x00000007280a7899 */ /* 0x000fe200080006ff */
[----:B------:R-:W2:Y:S03]  /*0df0*/  LDCU.U8 UR56, c[0x0][0x5f0] ;  /* 0x0000be00ff3877ac */ /* 0x000ea60008000000 */
[----:B------:R-:W-:-:S04]  /*0e00*/  USEL UR9, UR10, URZ, UP5 ;  /* 0x000000ff0a097287 */ /* 0x000fc8000a800000 */
[----:B------:R-:W-:Y:S02]  /*0e10*/  UIADD3 UR9, UP0, UPT, UR46, UR9, URZ ;  /* 0x000000092e097290 */ /* 0x000fe4000ff1e0ff */
[----:B-1----:R-:W-:Y:S02]  /*0e20*/  UISETP.NE.AND UP1, UPT, UR11, URZ, UPT ;  /* 0x000000ff0b00728c */ /* 0x002fe4000bf25270 */
[----:B------:R-:W-:Y:S02]  /*0e30*/  UIADD3.X UR51, UPT, UPT, URZ, UR49, URZ, UP0, !UPT ;  /* 0x00000031ff337290 */ /* 0x000fe400087fe4ff */
[----:B------:R-:W-:Y:S02]  /*0e40*/  UIMAD.WIDE.U32 UR60, UR9, UR62, URZ ;  /* 0x0000003e093c72a5 */ /* 0x000fe4000f8e00ff */
[----:B------:R-:W-:-:S04]  /*0e50*/  UIMAD UR51, UR51, UR62, URZ ;  /* 0x0000003e333372a4 */ /* 0x000fc8000f8e02ff */
[----:B------:R-:W-:Y:S02]  /*0e60*/  UIMAD UR51, UR63, UR9, UR51 ;  /* 0x000000093f3372a4 */ /* 0x000fe4000f8e0233 */
[----:B------:R-:W-:Y:S02]  /*0e70*/  UIMAD UR9, UR24, UR55, URZ ;  /* 0x00000037180972a4 */ /* 0x000fe4000f8e02ff */
[----:B------:R-:W-:Y:S01]  /*0e80*/  UIADD3 UR51, UPT, UPT, UR61, UR51, URZ ;  /* 0x000000333d337290 */ /* 0x000fe2000fffe0ff */
[----:B--2---:R-:W-:Y:S11]  /*0e90*/  BRA.U !UP1, `(.L_x_8) ;  /* 0x00000001091c7547 */ /* 0x004ff6000b800000 */
[----:B------:R-:W1:Y:S01]  /*0ea0*/  LDCU UR11, c[0x0][0x434] ;  /* 0x00008680ff0b77ac */ /* 0x000e620008000800 */
[----:B------:R-:W2:Y:S01]  /*0eb0*/  LDCU UR54, c[0x0][0x454] ;  /* 0x00008a80ff3677ac */ /* 0x000ea20008000800 */
[----:B------:R-:W-:Y:S02]  /*0ec0*/  UISETP.NE.AND UP0, UPT, UR18, -0x1, UPT ;  /* 0xffffffff1200788c */ /* 0x000fe4000bf05270 */
[----:B-1----:R-:W-:-:S04]  /*0ed0*/  UIMAD UR11, UR40, UR11, URZ ;  /* 0x0000000b280b72a4 */ /* 0x002fc8000f8e02ff */
[----:B------:R-:W-:-:S04]  /*0ee0*/  USEL UR11, UR11, UR18, !UP0 ;  /* 0x000000120b0b7287 */ /* 0x000fc8000c000000 */
[----:B--2---:R-:W-:Y:S01]  /*0ef0*/  UIMAD UR54, UR24, UR54, UR11 ;  /* 0x00000036183672a4 */ /* 0x004fe2000f8e020b */
[----:B------:R-:W-:Y:S05]  /*0f00*/  BRA `(.L_x_9) ;  /* 0x00000000000c7947 */ /* 0x000fea0003800000 */
.L_x_8:
[----:B------:R-:W1:Y:S01]  /*0f10*/  LDCU UR54, c[0x0][0x434] ;  /* 0x00008680ff3677ac */ /* 0x000e620008000800 */
[----:B------:R-:W-:-:S04]  /*0f20*/  UIMAD UR11, UR40, UR19, UR24 ;  /* 0x00000013280b72a4 */ /* 0x000fc8000f8e0218 */
[----:B-1----:R-:W-:Y:S02]  /*0f30*/  UIMAD UR54, UR11, UR54, URZ ;  /* 0x000000360b3672a4 */ /* 0x002fe4000f8e02ff */
.L_x_9:
[----:B------:R-:W-:Y:S01]  /*0f40*/  UIADD3 UR43, UPT, UPT, UR43, -0x1, URZ ;  /* 0xffffffff2b2b7890 */ /* 0x000fe2000fffe0ff */
[----:B------:R-:W-:Y:S09]  /*0f50*/  BRA.U !UP1, `(.L_x_10) ;  /* 0x0000000109247547 */ /* 0x000ff2000b800000 */
[----:B------:R-:W1:Y:S01]  /*0f60*/  LDCU UR11, c[0x0][0x444] ;  /* 0x00008880ff0b77ac */ /* 0x000e620008000800 */
[----:B------:R-:W-:Y:S01]  /*0f70*/  UISETP.NE.AND UP0, UPT, UR18, -0x1, UPT ;  /* 0xffffffff1200788c */ /* 0x000fe2000bf05270 */
[----:B------:R-:W2:Y:S10]  /*0f80*/  LDCU UR53, c[0x0][0x430] ;  /* 0x00008600ff3577ac */ /* 0x000eb40008000800 */
[----:B-1----:R-:W-:Y:S01]  /*0f90*/  @!UP0 UIMAD UR18, UR40, UR11, URZ ;  /* 0x0000000b281282a4 */ /* 0x002fe2000f8e02ff */
[----:B------:R-:W2:Y:S03]  /*0fa0*/  LDCU UR11, c[0x0][0x454] ;  /* 0x00008a80ff0b77ac */ /* 0x000ea60008000800 */
[----:B------:R-:W-:-:S02]  /*0fb0*/  UIADD3 UR10, UPT, UPT, UR10, UR18, URZ ;  /* 0x000000120a0a7290 */ /* 0x000fc4000fffe0ff */
[----:B--2---:R-:W-:-:S04]  /*0fc0*/  ULEA UR53, UR53, UR11, 0x7 ;  /* 0x0000000b35357291 */ /* 0x004fc8000f8e38ff */
[----:B------:R-:W-:Y:S01]  /*0fd0*/  UIMAD UR53, UR53, UR24, UR10 ;  /* 0x00000018353572a4 */ /* 0x000fe2000f8e020a */
[----:B------:R-:W-:Y:S11]  /*0fe0*/  BRA `(.L_x_11) ;  /* 0x00000000000c7947 */ /* 0x000ff60003800000 */
.L_x_10:
[----:B------:R-:W1:Y:S01]  /*0ff0*/  LDCU UR53, c[0x0][0x444] ;  /* 0x00008880ff3577ac */ /* 0x000e620008000800 */
[----:B------:R-:W-:-:S04]  /*1000*/  UIMAD UR10, UR40, UR19, UR24 ;  /* 0x00000013280a72a4 */ /* 0x000fc8000f8e0218 */
[----:B-1----:R-:W-:-:S12]  /*1010*/  UIMAD UR53, UR10, UR53, URZ ;  /* 0x000000350a3572a4 */ /* 0x002fd8000f8e02ff */
.L_x_11:
[----:B------:R-:W1:Y:S01]  /*1020*/  S2R R23, SR_TID.X ;  /* 0x0000000000177919 */ /* 0x000e620000002100 */
[----:B------:R-:W-:Y:S01]  /*1030*/  USHF.R.S32.HI UR10, URZ, 0x1f, UR9 ;  /* 0x0000001fff0a7899 */ /* 0x000fe20008011409 */
[----:B------:R-:W2:Y:S01]  /*1040*/  LDC.64 R12, c[0x0][0x3b0] ;  /* 0x0000ec00ff0c7b82 */ /* 0x000ea20000000a00 */
[----:B------:R-:W-:Y:S01]  /*1050*/  UIADD3 UR52, UP1, UP0, UR60, UR52, UR9 ;  /* 0x000000343c347290 */ /* 0x000fe2000f83e009 */
[----:B------:R-:W-:Y:S01]  /*1060*/  IMAD.MOV.U32 R9, RZ, RZ, RZ ;  /* 0x000000ffff097224 */ /* 0x000fe200078e00ff */
[----:B------:R-:W-:Y:S01]  /*1070*/  UIMAD UR55, UR19, UR55, URZ ;  /* 0x00000037133772a4 */ /* 0x000fe2000f8e02ff */
[----:B------:R-:W-:Y:S01]  /*1080*/  ISETP.NE.AND P3, PT, RZ, UR56, PT ;  /* 0x00000038ff007c0c */ /* 0x000fe2000bf65270 */
[----:B------:R-:W-:Y:S01]  /*1090*/  UIADD3.X UR51, UPT, UPT, UR51, UR8, UR10, UP1, UP0 ;  /* 0x0000000833337290 */ /* 0x000fe20008fe040a */
[----:B------:R-:W-:Y:S01]  /*10a0*/  BSSY.RECONVERGENT B1, `(.L_x_1) ;  /* 0x000079a000017945 */ /* 0x000fe20003800200 */
[----:B------:R-:W3:Y:S01]  /*10b0*/  LDCU.64 UR56, c[0x0][0x420] ;  /* 0x00008400ff3877ac */ /* 0x000ee20008000a00 */
[----:B------:R-:W4:Y:S02]  /*10c0*/  LDC.64 R16, c[0x0][0x5f8] ;  /* 0x00017e00ff107b82 */ /* 0x000f240000000a00 */
[----:B------:R-:W5:Y:S01]  /*10d0*/  LDCU.128 UR8, c[0x0][0x590] ;  /* 0x0000b200ff0877ac */ /* 0x000f620008000c00 */
[----:B------:R-:W-:-:S02]  /*10e0*/  UISETP.GT.AND UP0, UPT, UR42, URZ, UPT ;  /* 0x000000ff2a00728c */ /* 0x000fc4000bf04270 */
[----:B------:R-:W-:Y:S02]  /*10f0*/  ULEA UR53, UR43, UR53, 0x6 ;  /* 0x000000352b357291 */ /* 0x000fe4000f8e30ff */
[----:B------:R-:W-:Y:S02]  /*1100*/  ULEA UR54, UR43, UR54, 0x6 ;  /* 0x000000362b367291 */ /* 0x000fe4000f8e30ff */
[----:B-----5:R-:W-:Y:S01]  /*1110*/  UIMAD UR18, UR49, UR8, URZ ;  /* 0x00000008311272a4 */ /* 0x020fe2000f8e02ff */
[----:B-1----:R-:W-:Y:S01]  /*1120*/  IMAD.SHL.U32 R24, R23, 0x8, RZ ;  /* 0x0000000817187824 */ /* 0x002fe200078e00ff */
[----:B------:R-:W-:Y:S01]  /*1130*/  MOV R4, UR10 ;  /* 0x0000000a00047c02 */ /* 0x000fe20008000f00 */
[----:B------:R-:W-:Y:S01]  /*1140*/  IMAD.U32 R0, RZ, RZ, UR8 ;  /* 0x00000008ff007e24 */ /* 0x000fe2000f8e00ff */
[----:B------:R-:W-:Y:S01]  /*1150*/  UIMAD UR18, UR46, UR9, UR18 ;  /* 0x000000092e1272a4 */ /* 0x000fe2000f8e0212 */
[----:B------:R-:W-:Y:S02]  /*1160*/  SHF.R.U32.HI R21, RZ, 0x3, R23 ;  /* 0x00000003ff157819 */ /* 0x000fe40000011617 */
[----:B------:R-:W-:-:S02]  /*1170*/  LOP3.LUT R8, R24, 0x38, RZ, 0xc0, !PT ;  /* 0x0000003818087812 */ /* 0x000fc400078ec0ff */
[----:B------:R-:W-:Y:S02]  /*1180*/  SHF.R.U32.HI R11, RZ, 0x5, R23 ;  /* 0x00000005ff0b7819 */ /* 0x000fe40000011617 */
[----:B------:R-:W-:Y:S01]  /*1190*/  IADD3 R2, P0, PT, R8, UR58, RZ ;  /* 0x0000003a08027c10 */ /* 0x000fe2000ff1e0ff */
[----:B------:R-:W1:Y:S01]  /*11a0*/  LDCU.64 UR58, c[0x0][0x5e8] ;  /* 0x0000bd00ff3a77ac */ /* 0x000e620008000a00 */
[----:B------:R-:W-:Y:S02]  /*11b0*/  LOP3.LUT R10, R23, 0x1f, RZ, 0xc0, !PT ;  /* 0x0000001f170a7812 */ /* 0x000fe400078ec0ff */
[----:B------:R-:W-:Y:S01]  /*11c0*/  IADD3 R22, PT, PT, R21, 0x20, RZ ;  /* 0x0000002015167810 */ /* 0x000fe20007ffe0ff */
[----:B------:R-:W-:Y:S01]  /*11d0*/  IMAD.X R3, RZ, RZ, UR45, P0 ;  /* 0x0000002dff037e24 */ /* 0x000fe200080e06ff */
[----:B------:R-:W-:Y:S01]  /*11e0*/  USHF.L.U64.HI UR45, UR8, 0x5, UR9 ;  /* 0x00000005082d7899 */ /* 0x000fe20008010209 */
[----:B------:R-:W-:Y:S01]  /*11f0*/  IMAD R10, R11, UR55, R10 ;  /* 0x000000370b0a7c24 */ /* 0x000fe2000f8e020a */
[----:B------:R-:W-:Y:S01]  /*1200*/  USHF.L.U32 UR55, UR55, 0x6, URZ ;  /* 0x0000000637377899 */ /* 0x000fe200080006ff */
[----:B------:R-:W-:-:S04]  /*1210*/  IMAD.WIDE.U32 R2, R0, UR46, R2 ;  /* 0x0000002e00027c25 */ /* 0x000fc8000f8e0002 */
[----:B------:R-:W-:Y:S01]  /*1220*/  VIADD R3, R3, UR18 ;  /* 0x0000001203037c36 */ /* 0x000fe20008000000 */
[----:B------:R-:W5:Y:S01]  /*1230*/  LDCU.64 UR18, c[0x0][0x3c8] ;  /* 0x00007900ff1277ac */ /* 0x000f620008000a00 */
[----:B------:R-:W-:Y:S02]  /*1240*/  IMAD.U32 R0, RZ, RZ, UR11 ;  /* 0x0000000bff007e24 */ /* 0x000fe4000f8e00ff */
[----:B------:R-:W-:Y:S01]  /*1250*/  IMAD.WIDE.U32 R2, R4, UR24, R2 ;  /* 0x0000001804027c25 */ /* 0x000fe2000f8e0002 */
[----:B------:R-:W3:Y:S03]  /*1260*/  LDCU.64 UR10, c[0x0][0x550] ;  /* 0x0000aa00ff0a77ac */ /* 0x000ee60008000a00 */
[----:B------:R-:W-:Y:S02]  /*1270*/  IMAD R3, R0, UR24, R3 ;  /* 0x0000001800037c24 */ /* 0x000fe4000f8e0203 */
[----:B--2---:R-:W-:-:S02]  /*1280*/  IMAD R0, R12, UR49, RZ ;  /* 0x000000310c007c24 */ /* 0x004fc4000f8e02ff */
[----:B------:R-:W-:-:S04]  /*1290*/  IMAD.WIDE.U32 R4, R12, UR46, R8 ;  /* 0x0000002e0c047c25 */ /* 0x000fc8000f8e0008 */
[----:B------:R-:W-:Y:S01]  /*12a0*/  IMAD R0, R13, UR46, R0 ;  /* 0x0000002e0d007c24 */ /* 0x000fe2000f8e0200 */
[----:B------:R-:W-:Y:S01]  /*12b0*/  USHF.L.U32 UR46, UR8, 0x5, URZ ;  /* 0x00000005082e7899 */ /* 0x000fe200080006ff */
[----:B------:R-:W-:Y:S01]  /*12c0*/  IMAD.WIDE.U32 R6, R21, UR8, R2 ;  /* 0x0000000815067c25 */ /* 0x000fe2000f8e0002 */
[----:B------:R-:W-:-:S03]  /*12d0*/  IADD3 R2, P0, PT, R4, UR50, RZ ;  /* 0x0000003204027c10 */ /* 0x000fc6000ff1e0ff */
[----:B------:R-:W-:Y:S01]  /*12e0*/  IMAD R15, R21, UR9, R7 ;  /* 0x00000009150f7c24 */ /* 0x000fe2000f8e0207 */
[----:B------:R-:W-:Y:S01]  /*12f0*/  IADD3.X R3, PT, PT, R5, UR47, R0, P0, !PT ;  /* 0x0000002f05037c10 */ /* 0x000fe200087fe400 */
[----:B-----5:R-:W-:Y:S01]  /*1300*/  IMAD.U32 R0, RZ, RZ, UR18 ;  /* 0x00000012ff007e24 */ /* 0x020fe2000f8e00ff */
[----:B------:R-:W2:Y:S01]  /*1310*/  LDCU.64 UR8, c[0x0][0x380] ;  /* 0x00007000ff0877ac */ /* 0x000ea20008000a00 */
[----:B----4-:R-:W-:Y:S01]  /*1320*/  IMAD.WIDE.U32 R4, R16, UR22, RZ ;  /* 0x0000001610047c25 */ /* 0x010fe2000f8e00ff */
[----:B---3--:R-:W-:-:S03]  /*1330*/  LEA R28, P2, R6, UR10, 0x1 ;  /* 0x0000000a061c7c11 */ /* 0x008fc6000f8408ff */
[----:B------:R-:W-:Y:S01]  /*1340*/  IMAD.WIDE.U32 R2, R0, UR24, R2 ;  /* 0x0000001800027c25 */ /* 0x000fe2000f8e0002 */
[----:B------:R-:W-:Y:S01]  /*1350*/  MOV R0, UR19 ;  /* 0x0000001300007c02 */ /* 0x000fe20008000f00 */
[----:B------:R-:W3:Y:S01]  /*1360*/  LDCU.64 UR18, c[0x0][0x570] ;  /* 0x0000ae00ff1277ac */ /* 0x000ee20008000a00 */
[----:B------:R-:W-:Y:S01]  /*1370*/  SEL R4, R4, RZ, P3 ;  /* 0x000000ff04047207 */ /* 0x000fe20001800000 */
[----:B------:R-:W-:Y:S01]  /*1380*/  IMAD R7, R17, UR22, R5 ;  /* 0x0000001611077c24 */ /* 0x000fe2000f8e0205 */
[----:B------:R-:W-:Y:S01]  /*1390*/  SHF.R.S32.HI R5, RZ, 0x1f, R10 ;  /* 0x0000001fff057819 */ /* 0x000fe2000001140a */
[----:B------:R-:W-:Y:S01]  /*13a0*/  IMAD R3, R0, UR24, R3 ;  /* 0x0000001800037c24 */ /* 0x000fe2000f8e0203 */
[----:B------:R-:W-:Y:S01]  /*13b0*/  IADD3 R11, P1, P0, R10, UR52, R4 ;  /* 0x000000340a0b7c10 */ /* 0x000fe2000f83e004 */
[----:B------:R-:W-:Y:S01]  /*13c0*/  IMAD.U32 R4, RZ, RZ, UR55 ;  /* 0x00000037ff047e24 */ /* 0x000fe2000f8e00ff */
[----:B------:R-:W-:Y:S01]  /*13d0*/  SEL R0, R7, RZ, P3 ;  /* 0x000000ff07007207 */ /* 0x000fe20001800000 */
[----:B------:R-:W-:Y:S01]  /*13e0*/  IMAD.WIDE.U32 R2, R21, R12, R2 ;  /* 0x0000000c15027225 */ /* 0x000fe200078e0002 */
[----:B------:R-:W-:Y:S01]  /*13f0*/  LEA.HI.X R27, R6, UR11, R15, 0x1, P2 ;  /* 0x0000000b061b7c11 */ /* 0x000fe200090f0c0f */
[----:B------:R4:W-:Y:S01]  /*1400*/  STL [R1+0x44], R28 ;  /* 0x0000441c01007387 */ /* 0x0009e20000100800 */
[----:B------:R-:W-:Y:S01]  /*1410*/  IADD3.X R5, PT, PT, R5, UR51, R0, P1, P0 ;  /* 0x0000003305057c10 */ /* 0x000fe20008fe0400 */
[----:B------:R-:W-:Y:S01]  /*1420*/  IMAD R3, R21, R13, R3 ;  /* 0x0000000d15037224 */ /* 0x000fe200078e0203 */
[----:B------:R-:W-:Y:S01]  /*1430*/  IADD3 R0, P0, PT, R11, UR55, RZ ;  /* 0x000000370b007c10 */ /* 0x000fe2000ff1e0ff */
[----:B------:R4:W-:Y:S01]  /*1440*/  STL [R1+0x40], R27 ;  /* 0x0000401b01007387 */ /* 0x0009e20000100800 */
[----:B--2---:R-:W-:Y:S01]  /*1450*/  LEA R26, P1, R2, UR8, 0x1 ;  /* 0x00000008021a7c11 */ /* 0x004fe2000f8208ff */
[----:B------:R-:W-:Y:S01]  /*1460*/  IMAD.SHL.U32 R15, R12, 0x20, RZ ;  /* 0x000000200c0f7824 */ /* 0x000fe200078e00ff */
[----:B------:R-:W-:Y:S01]  /*1470*/  LEA.HI.X.SX32 R4, R4, R5, 0x1, P0 ;  /* 0x0000000504047211 */ /* 0x000fe200000f0eff */
[----:B-1----:R-:W-:Y:S01]  /*1480*/  UIMAD.WIDE UR10, UR53, 0x4, UR58 ;  /* 0x00000004350a78a5 */ /* 0x002fe2000f8e023a */
[----:B---3--:R-:W-:Y:S01]  /*1490*/  LEA R30, P0, R0, UR18, 0x2 ;  /* 0x00000012001e7c11 */ /* 0x008fe2000f8010ff */
[----:B------:R4:W-:Y:S01]  /*14a0*/  STL [R1+0x3c], R26 ;  /* 0x00003c1a01007387 */ /* 0x0009e20000100800 */
[----:B------:R-:W-:-:S02]  /*14b0*/  LEA.HI.X R25, R2, UR9, R3, 0x1, P1 ;  /* 0x0000000902197c11 */ /* 0x000fc400088f0c03 */
[----:B------:R-:W-:Y:S01]  /*14c0*/  LEA.HI.X R31, R0, UR19, R4, 0x2, P0 ;  /* 0x00000013001f7c11 */ /* 0x000fe200080f1404 */
[----:B------:R-:W-:Y:S01]  /*14d0*/  UIMAD.WIDE UR18, UR54, 0x4, UR56 ;  /* 0x00000004361278a5 */ /* 0x000fe2000f8e0238 */
[----:B------:R-:W-:Y:S01]  /*14e0*/  SHF.L.U64.HI R17, R12, 0x5, R13 ;  /* 0x000000050c117819 */ /* 0x000fe2000001020d */
[----:B------:R4:W-:Y:S01]  /*14f0*/  STL [R1+0x38], R25 ;  /* 0x0000381901007387 */ /* 0x0009e20000100800 */
[----:B------:R-:W-:Y:S02]  /*1500*/  IADD3 R13, P0, PT, R21, 0x20, RZ ;  /* 0x00000020150d7810 */ /* 0x000fe40007f1e0ff */
[C---:B------:R-:W-:Y:S01]  /*1510*/  LOP3.LUT R11, R8.reuse, 0x40, RZ, 0xfc, !PT ;  /* 0x00000040080b7812 */ /* 0x040fe200078efcff */
[----:B------:R4:W-:Y:S01]  /*1520*/  STL.64 [R1+0x30], R30 ;  /* 0x0000301e01007387 */ /* 0x0009e20000100a00 */
[----:B------:R-:W-:Y:S01]  /*1530*/  LOP3.LUT R12, R8, 0x80, RZ, 0xfc, !PT ;  /* 0x00000080080c7812 */ /* 0x000fe200078efcff */
[----:B------:R-:W-:Y:S01]  /*1540*/  IMAD.X R16, RZ, RZ, RZ, P0 ;  /* 0x000000ffff107224 */ /* 0x000fe200000e06ff */
[----:B------:R-:W-:Y:S07]  /*1550*/  BRA.U UP0, `(.L_x_12) ;  /* 0x0000000900147547 */ /* 0x000fee000b800000 */
        /* <DEDUP_REMOVED lines=13> */
.L_x_13:
[----:B------:R-:W1:Y:S01]  /*1630*/  LDCU.64 UR14, c[0x0][0x5c0] ;  /* 0x0000b800ff0e77ac */ /* 0x000e620008000a00 */
[----:B------:R-:W-:-:S04]  /*1640*/  UIADD3 UR8, UPT, UPT, UR37, UR41, URZ ;  /* 0x0000002925087290 */ /* 0x000fc8000fffe0ff */
[----:B-1----:R-:W-:Y:S02]  /*1650*/  UIMAD.WIDE.U32 UR18, UR8, UR14, URZ ;  /* 0x0000000e081272a5 */ /* 0x002fe4000f8e00ff */
[----:B------:R-:W-:-:S04]  /*1660*/  UIMAD UR8, UR8, UR15, URZ ;  /* 0x0000000f080872a4 */ /* 0x000fc8000f8e02ff */
[----:B------:R-:W-:-:S06]  /*1670*/  UIADD3 UR8, UPT, UPT, UR19, UR8, URZ ;  /* 0x0000000813087290 */ /* 0x000fcc000fffe0ff */
[----:B------:R-:W-:Y:S02]  /*1680*/  MOV R0, UR8 ;  /* 0x0000000800007c02 */ /* 0x000fe40008000f00 */
.L_x_14:
        /* <DEDUP_REMOVED lines=12> */
[----:B------:R-:W-:Y:S06]  /*1750*/  BRA `(.L_x_16) ;  /* 0x0000000000187947 */ /* 0x000fec0003800000 */
.L_x_15:
[----:B------:R-:W1:Y:S01]  /*1760*/  LDCU.64 UR10, c[0x0][0x5c8] ;  /* 0x0000b900ff0a77ac */ /* 0x000e620008000a00 */
[----:B------:R-:W-:-:S04]  /*1770*/  UIADD3 UR37, UPT, UPT, UR37, UR41, URZ ;  /* 0x0000002925257290 */ /* 0x000fc8000fffe0ff */
[----:B-1----:R-:W-:Y:S02]  /*1780*/  UIMAD.WIDE.U32 UR16, UR37, UR10, URZ ;  /* 0x0000000a251072a5 */ /* 0x002fe4000f8e00ff */
[----:B------:R-:W-:-:S04]  /*1790*/  UIMAD UR37, UR37, UR11, URZ ;  /* 0x0000000b252572a4 */ /* 0x000fc8000f8e02ff */
[----:B------:R-:W-:-:S06]  /*17a0*/  UIADD3 UR37, UPT, UPT, UR17, UR37, URZ ;  /* 0x0000002511257290 */ /* 0x000fcc000fffe0ff */
[----:B------:R-:W-:-:S07]  /*17b0*/  MOV R10, UR37 ;  /* 0x00000025000a7c02 */ /* 0x000fce0008000f00 */
.L_x_16:
[----:B------:R-:W1:Y:S01]  /*17c0*/  LDCU.64 UR8, c[0x0][0x5d8] ;  /* 0x0000bb00ff0877ac */ /* 0x000e620008000a00 */
[----:B------:R-:W-:Y:S01]  /*17d0*/  IMAD.U32 R2, RZ, RZ, UR14 ;  /* 0x0000000eff027e24 */ /* 0x000fe2000f8e00ff */
[----:B------:R-:W-:Y:S01]  /*17e0*/  BSSY.RECONVERGENT B0, `(.L_x_17) ;  /* 0x000001c000007945 */ /* 0x000fe20003800200 */
[----:B------:R-:W-:Y:S02]  /*17f0*/  UIADD3 UR33, UPT, UPT, -UR30, UR33, URZ ;  /* 0x000000211e217290 */ /* 0x000fe4000fffe1ff */
[----:B------:R-:W-:Y:S01]  /*1800*/  IMAD.WIDE.U32 R2, R2, UR30, R8 ;  /* 0x0000001e02027c25 */ /* 0x000fe2000f8e0008 */
[----:B------:R-:W-:-:S04]  /*1810*/  UIMAD UR17, UR27, UR14, URZ ;  /* 0x0000000e1b1172a4 */ /* 0x000fc8000f8e02ff */
[----:B------:R-:W-:Y:S01]  /*1820*/  UIMAD UR17, UR30, UR15, UR17 ;  /* 0x0000000f1e1172a4 */ /* 0x000fe2000f8e0211 */
[----:B------:R-:W-:Y:S02]  /*1830*/  ISETP.GE.AND P5, PT, R21, UR33, PT ;  /* 0x0000002115007c0c */ /* 0x000fe4000bfa6270 */
[----:B------:R-:W-:Y:S02]  /*1840*/  IADD3 R2, P0, PT, R2, UR18, RZ ;  /* 0x0000001202027c10 */ /* 0x000fe4000ff1e0ff */
[----:B------:R-:W-:Y:S02]  /*1850*/  ISETP.GE.AND P4, PT, R22, UR33, PT ;  /* 0x0000002116007c0c */ /* 0x000fe4000bf86270 */
[----:B------:R-:W-:Y:S01]  /*1860*/  IADD3.X R3, PT, PT, R0, UR17, R3, P0, !PT ;  /* 0x0000001100037c10 */ /* 0x000fe200087fe403 */
[----:B-1----:R-:W-:Y:S01]  /*1870*/  IMAD.U32 R0, RZ, RZ, UR9 ;  /* 0x00000009ff007e24 */ /* 0x002fe2000f8e00ff */
[----:B------:R-:W-:-:S05]  /*1880*/  MOV R4, UR8 ;  /* 0x0000000800047c02 */ /* 0x000fca0008000f00 */
[----:B------:R-:W-:-:S04]  /*1890*/  IMAD.WIDE.U32 R4, R4, UR24, R2 ;  /* 0x0000001804047c25 */ /* 0x000fc8000f8e0002 */
[----:B------:R-:W-:Y:S01]  /*18a0*/  IMAD R0, R0, UR24, R5 ;  /* 0x0000001800007c24 */ /* 0x000fe2000f8e0205 */
[----:B------:R-:W-:Y:S06]  /*18b0*/  @P5 BRA `(.L_x_18) ;  /* 0x0000000000385947 */ /* 0x000fec0003800000 */
[----:B------:R-:W1:Y:S01]  /*18c0*/  LDCU UR17, c[0x0][0x440] ;  /* 0x00008800ff1177ac */ /* 0x000e620008000800 */
[----:B------:R-:W-:Y:S02]  /*18d0*/  IMAD.MOV.U32 R2, RZ, RZ, R4 ;  /* 0x000000ffff027224 */ /* 0x000fe400078e0004 */
[----:B------:R-:W-:Y:S01]  /*18e0*/  IMAD.MOV.U32 R3, RZ, RZ, R0 ;  /* 0x000000ffff037224 */ /* 0x000fe200078e0000 */
[----:B------:R-:W2:Y:S01]  /*18f0*/  LDCU.64 UR8, c[0x0][0x560] ;  /* 0x0000ac00ff0877ac */ /* 0x000ea20008000a00 */
[----:B------:R-:W-:-:S04]  /*1900*/  IMAD.WIDE.U32 R6, R21, UR14, R2 ;  /* 0x0000000e15067c25 */ /* 0x000fc8000f8e0002 */
[----:B------:R-:W-:Y:S01]  /*1910*/  IMAD R3, R21, UR15, R7 ;  /* 0x0000000f15037c24 */ /* 0x000fe2000f8e0207 */
[----:B-1----:R-:W-:Y:S02]  /*1920*/  ISETP.GE.AND P3, PT, R8, UR17, PT ;  /* 0x0000001108007c0c */ /* 0x002fe4000bf66270 */
[----:B------:R-:W-:Y:S02]  /*1930*/  ISETP.GE.AND P2, PT, R11, UR17, PT ;  /* 0x000000110b007c0c */ /* 0x000fe4000bf46270 */
[----:B------:R-:W-:Y:S02]  /*1940*/  ISETP.GE.AND P1, PT, R12, UR17, PT ;  /* 0x000000110c007c0c */ /* 0x000fe4000bf26270 */
[----:B--2---:R-:W-:-:S04]  /*1950*/  LEA R2, P0, R6, UR8, 0x1 ;  /* 0x0000000806027c11 */ /* 0x004fc8000f8008ff */
[----:B------:R-:W-:-:S05]  /*1960*/  LEA.HI.X R3, R6, UR9, R3, 0x1, P0 ;  /* 0x0000000906037c11 */ /* 0x000fca00080f0c03 */
[----:B------:R1:W-:Y:S04]  /*1970*/  @!P3 STG.E.128 desc[UR34][R2.64], RZ ;  /* 0x000000ff0200b986 */ /* 0x0003e8000c101d22 */
[----:B------:R1:W-:Y:S04]  /*1980*/  @!P2 STG.E.128 desc[UR34][R2.64+0x80], RZ ;  /* 0x000080ff0200a986 */ /* 0x0003e8000c101d22 */
[----:B------:R1:W-:Y:S02]  /*1990*/  @!P1 STG.E.128 desc[UR34][R2.64+0x100], RZ ;  /* 0x000100ff02009986 */ /* 0x0003e4000c101d22 */
.L_x_18:
[----:B------:R-:W-:Y:S05]  /*19a0*/  BSYNC.RECONVERGENT B0 ;  /* 0x0000000000007941 */ /* 0x000fea0003800200 */
.L_x_17:
[----:B------:R-:W-:Y:S04]  /*19b0*/  BSSY.RECONVERGENT B0, `(.L_x_19) ;  /* 0x0000011000007945 */ /* 0x000fe80003800200 */
[----:B------:R-:W-:Y:S05]  /*19c0*/  @P4 BRA `(.L_x_20) ;  /* 0x00000000003c4947 */ /* 0x000fea0003800000 */
[----:B------:R-:W2:Y:S01]  /*19d0*/  LDCU UR17, c[0x0][0x440] ;  /* 0x00008800ff1177ac */ /* 0x000ea20008000800 */
[----:B-1----:R-:W-:Y:S02]  /*19e0*/  IMAD R2, R16, UR14, RZ ;  /* 0x0000000e10027c24 */ /* 0x002fe4000f8e02ff */
[----:B------:R-:W-:Y:S01]  /*19f0*/  IMAD.MOV.U32 R5, RZ, RZ, R0 ;  /* 0x000000ffff057224 */ /* 0x000fe200078e0000 */
[----:B------:R-:W1:Y:S01]  /*1a00*/  LDCU.64 UR8, c[0x0][0x560] ;  /* 0x0000ac00ff0877ac */ /* 0x000e620008000a00 */
[C---:B------:R-:W-:Y:S02]  /*1a10*/  IMAD R0, R13.reuse, UR15, R2 ;  /* 0x0000000f0d007c24 */ /* 0x040fe4000f8e0202 */
[----:B------:R-:W-:-:S04]  /*1a20*/  IMAD.WIDE.U32 R4, R13, UR14, R4 ;  /* 0x0000000e0d047c25 */ /* 0x000fc8000f8e0004 */
[----:B------:R-:W-:Y:S01]  /*1a30*/  IMAD.IADD R0, R5, 0x1, R0 ;  /* 0x0000000105007824 */ /* 0x000fe200078e0200 */
[----:B--2---:R-:W-:Y:S02]  /*1a40*/  ISETP.GE.AND P2, PT, R8, UR17, PT ;  /* 0x0000001108007c0c */ /* 0x004fe4000bf46270 */
[----:B------:R-:W-:Y:S02]  /*1a50*/  ISETP.GE.AND P1, PT, R11, UR17, PT ;  /* 0x000000110b007c0c */ /* 0x000fe4000bf26270 */
[----:B------:R-:W-:Y:S02]  /*1a60*/  ISETP.GE.AND P0, PT, R12, UR17, PT ;  /* 0x000000110c007c0c */ /* 0x000fe4000bf06270 */
[----:B-1----:R-:W-:-:S04]  /*1a70*/  LEA R2, P3, R4, UR8, 0x1 ;  /* 0x0000000804027c11 */ /* 0x002fc8000f8608ff */
[----:B------:R-:W-:-:S05]  /*1a80*/  LEA.HI.X R3, R4, UR9, R0, 0x1, P3 ;  /* 0x0000000904037c11 */ /* 0x000fca00098f0c00 */
[----:B------:R2:W-:Y:S04]  /*1a90*/  @!P2 STG.E.128 desc[UR34][R2.64], RZ ;  /* 0x000000ff0200a986 */ /* 0x0005e8000c101d22 */
[----:B------:R2:W-:Y:S04]  /*1aa0*/  @!P1 STG.E.128 desc[UR34][R2.64+0x80], RZ ;  /* 0x000080ff02009986 */ /* 0x0005e8000c101d22 */
[----:B------:R2:W-:Y:S02]  /*1ab0*/  @!P0 STG.E.128 desc[UR34][R2.64+0x100], RZ ;  /* 0x000100ff02008986 */ /* 0x0005e4000c101d22 */
.L_x_20:
[----:B------:R-:W-:Y:S05]  /*1ac0*/  BSYNC.RECONVERGENT B0 ;  /* 0x0000000000007941 */ /* 0x000fea0003800200 */
.L_x_19:
[----:B------:R-:W3:Y:S01]  /*1ad0*/  LDCU.64 UR8, c[0x0][0x5e0] ;  /* 0x0000bc00ff0877ac */ /* 0x000ee20008000a00 */
[----:B-12---:R-:W-:Y:S01]  /*1ae0*/  MOV R2, UR10 ;  /* 0x0000000a00027c02 */ /* 0x006fe20008000f00 */
[----:B------:R-:W-:Y:S01]  /*1af0*/  BSSY.RECONVERGENT B0, `(.L_x_21) ;  /* 0x0000019000007945 */ /* 0x000fe20003800200 */
[----:B------:R-:W-:-:S03]  /*1b00*/  UIMAD UR27, UR27, UR10, URZ ;  /* 0x0000000a1b1b72a4 */ /* 0x000fc6000f8e02ff */
[----:B------:R-:W-:Y:S01]  /*1b10*/  IMAD.WIDE.U32 R2, R2, UR30, R8 ;  /* 0x0000001e02027c25 */ /* 0x000fe2000f8e0008 */
[----:B------:R-:W-:Y:S02]  /*1b20*/  UIMAD UR27, UR30, UR11, UR27 ;  /* 0x0000000b1e1b72a4 */ /* 0x000fe4000f8e021b */
[----:B------:R-:W-:-:S04]  /*1b30*/  IADD3 R2, P0, PT, R2, UR16, RZ ;  /* 0x0000001002027c10 */ /* 0x000fc8000ff1e0ff */
[----:B------:R-:W-:Y:S02]  /*1b40*/  IADD3.X R3, PT, PT, R10, UR27, R3, P0, !PT ;  /* 0x0000001b0a037c10 */ /* 0x000fe400087fe403 */
[----:B---3--:R-:W-:Y:S02]  /*1b50*/  MOV R4, UR8 ;  /* 0x0000000800047c02 */ /* 0x008fe40008000f00 */
[----:B------:R-:W-:-:S03]  /*1b60*/  MOV R0, UR9 ;  /* 0x0000000900007c02 */ /* 0x000fc60008000f00 */
        /* <DEDUP_REMOVED lines=17> */
.L_x_22:
[----:B------:R-:W-:Y:S05]  /*1c80*/  BSYNC.RECONVERGENT B0 ;  /* 0x0000000000007941 */ /* 0x000fea0003800200 */
.L_x_21:
        /* <DEDUP_REMOVED lines=10> */
[----:B-1----:R-:W-:-:S04]  /*1d30*/  LEA R2, P2, R4, UR8, 0x1 ;  /* 0x0000000804027c11 */ /* 0x002fc8000f8408ff */
[----:B------:R-:W-:-:S05]  /*1d40*/  LEA.HI.X R3, R4, UR9, R0, 0x1, P2 ;  /* 0x0000000904037c11 */ /* 0x000fca00090f0c00 */
[----:B------:R1:W-:Y:S04]  /*1d50*/  @!P1 STG.E.128 desc[UR34][R2.64], RZ ;  /* 0x000000ff02009986 */ /* 0x0003e8000c101d22 */
[----:B------:R1:W-:Y:S01]  /*1d60*/  @!P0 STG.E.128 desc[UR34][R2.64+0x80], RZ ;  /* 0x000080ff02008986 */ /* 0x0003e2000c101d22 */
[----:B------:R-:W-:-:S13]  /*1d70*/  ISETP.GE.AND P0, PT, R12, UR14, PT ;  /* 0x0000000e0c007c0c */ /* 0x000fda000bf06270 */
[----:B------:R-:W-:Y:S05]  /*1d80*/  @P0 BRA `(.L_x_23) ;  /* 0x0000006c002c0947 */ /* 0x000fea0003800000 */
[----:B------:R2:W-:Y:S01]  /*1d90*/  STG.E.128 desc[UR34][R2.64+0x100], RZ ;  /* 0x000100ff02007986 */ /* 0x0005e2000c101d22 */
[----:B------:R-:W-:Y:S05]  /*1da0*/  BRA `(.L_x_23) ;  /* 0x0000006c00247947 */ /* 0x000fea0003800000 */
.L_x_12:
[----:B------:R-:W-:Y:S01]  /*1db0*/  IMAD.U32 R2, RZ, RZ, UR14 ;  /* 0x0000000eff027e24 */ /* 0x000fe2000f8e00ff */
[----:B------:R-:W-:Y:S01]  /*1dc0*/  UIMAD UR40, UR27, UR14, URZ ;  /* 0x0000000e1b2872a4 */ /* 0x000fe2000f8e02ff */
[----:B------:R-:W-:Y:S01]  /*1dd0*/  LOP3.LUT R6, R24, 0x1f8, RZ, 0xc0, !PT ;  /* 0x000001f818067812 */ /* 0x000fe200078ec0ff */
[----:B------:R-:W1:Y:S01]  /*1de0*/  LDCU.64 UR8, c[0x0][0x3d8] ;  /* 0x00007b00ff0877ac */ /* 0x000e620008000a00 */
[----:B------:R-:W-:Y:S01]  /*1df0*/  IMAD.WIDE.U32 R2, R2, UR30, R8 ;  /* 0x0000001e02027c25 */ /* 0x000fe2000f8e0008 */
[----:B------:R-:W-:Y:S01]  /*1e00*/  BSSY.RECONVERGENT B0, `(.L_x_24) ;  /* 0x000002f000007945 */ /* 0x000fe20003800200 */
[----:B------:R-:W-:Y:S01]  /*1e10*/  LOP3.LUT R6, R6, 0x38, R23, 0x78, !PT ;  /* 0x0000003806067812 */ /* 0x000fe200078e7817 */
[----:B------:R-:W-:Y:S01]  /*1e20*/  UIMAD UR40, UR30, UR15, UR40 ;  /* 0x0000000f1e2872a4 */ /* 0x000fe2000f8e0228 */
[----:B------:R-:W-:Y:S01]  /*1e30*/  @P3 BAR.SYNC.DEFER_BLOCKING 0x0 ;  /* 0x0000000000003b1d */ /* 0x000fe20000010000 */
[----:B------:R-:W-:-:S04]  /*1e40*/  IADD3 R2, P0, PT, R2, UR48, RZ ;  /* 0x0000003002027c10 */ /* 0x000fc8000ff1e0ff */
[----:B------:R-:W-:Y:S01]  /*1e50*/  IADD3.X R3, PT, PT, R18, UR40, R3, P0, !PT ;  /* 0x0000002812037c10 */ /* 0x000fe200087fe403 */
[----:B------:R-:W-:-:S06]  /*1e60*/  UIADD3 UR40, UPT, UPT, -UR30, UR33, URZ ;  /* 0x000000211e287290 */ /* 0x000fcc000fffe1ff */
[----:B------:R-:W-:Y:S01]  /*1e70*/  ISETP.GE.AND P6, PT, R21, UR40, PT ;  /* 0x0000002815007c0c */ /* 0x000fe2000bfc6270 */
[----:B-1----:R-:W-:Y:S02]  /*1e80*/  IMAD R0, R19, UR8, RZ ;  /* 0x0000000813007c24 */ /* 0x002fe4000f8e02ff */
[----:B------:R-:W-:-:S04]  /*1e90*/  IMAD.WIDE.U32 R4, R14, UR8, R2 ;  /* 0x000000080e047c25 */ /* 0x000fc8000f8e0002 */
[----:B------:R-:W-:Y:S01]  /*1ea0*/  IMAD R10, R14, UR9, R0 ;  /* 0x000000090e0a7c24 */ /* 0x000fe2000f8e0200 */
[----:B------:R-:W-:-:S03]  /*1eb0*/  LOP3.LUT R0, R6, 0x1e00, R24, 0xf8, !PT ;  /* 0x00001e0006007812 */ /* 0x000fc600078ef818 */
[----:B------:R-:W-:Y:S01]  /*1ec0*/  IMAD.IADD R10, R5, 0x1, R10 ;  /* 0x00000001050a7824 */ /* 0x000fe200078e020a */
[----:B------:R-:W-:Y:S01]  /*1ed0*/  LEA R0, R0, UR6, 0x1 ;  /* 0x0000000600007c11 */ /* 0x000fe2000f8e08ff */
        /* <DEDUP_REMOVED lines=9> */
[----:B--2---:R-:W-:-:S04]  /*1f70*/  LEA R2, P2, R6, UR8, 0x1 ;  /* 0x0000000806027c11 */ /* 0x004fc8000f8408ff */
[----:B------:R-:W-:-:S05]  /*1f80*/  LEA.HI.X R3, R6, UR9, R3, 0x1, P2 ;  /* 0x0000000906037c11 */ /* 0x000fca00090f0c03 */
[----:B------:R-:W-:Y:S01]  /*1f90*/  @!PT LDS RZ, [RZ] ;  /* 0x00000000fffff984 */ /* 0x000fe20000000800 */
[----:B------:R-:W-:Y:S01]  /*1fa0*/  @!PT LDS RZ, [RZ] ;  /* 0x00000000fffff984 */ /* 0x000fe20000000800 */
[----:B------:R-:W-:Y:S01]  /*1fb0*/  @!PT LDS RZ, [RZ] ;  /* 0x00000000fffff984 */ /* 0x000fe20000000800 */
[----:B------:R1:W-:Y:S04]  /*1fc0*/  @!P1 LDGSTS.E.BYPASS.LTC128B.128 [R0+0x12000], desc[UR34][R2.64] ;  /* 0x1200000002009fae */ /* 0x0003e8000b981a22 */
[----:B------:R1:W-:Y:S04]  /*1fd0*/  @P1 STS.128 [R0+0x12000], RZ ;  /* 0x012000ff00001388 */ /* 0x0003e80000000c00 */
[----:B------:R-:W-:Y:S01]  /*1fe0*/  @!PT LDS RZ, [RZ] ;  /* 0x00000000fffff984 */ /* 0x000fe20000000800 */
[----:B------:R-:W-:Y:S01]  /*1ff0*/  @!PT LDS RZ, [RZ] ;  /* 0x00000000fffff984 */ /* 0x000fe20000000800 */
[----:B------:R-:W-:Y:S01]  /*2000*/  @!PT LDS RZ, [RZ] ;  /* 0x00000000fffff984 */ /* 0x000fe20000000800 */
[----:B------:R1:W-:Y:S04]  /*2010*/  @!P0 LDGSTS.E.BYPASS.LTC128B.128 [R0+0x14000], desc[UR34][R2.64+0x80] ;  /* 0x1400008002008fae */ /* 0x0003e8000b981a22 */
[----:B------:R1:W-:Y:S01]  /*2020*/  @P0 STS.128 [R0+0x14000], RZ ;  /* 0x014000ff00000388 */ /* 0x0003e20000000c00 */
[----:B------:R-:W-:-:S13]  /*2030*/  ISETP.GE.AND P0, PT, R12, UR47, PT ;  /* 0x0000002f0c007c0c */ /* 0x000fda000bf06270 */
[----:B------:R-:W-:Y:S05]  /*2040*/  @P0 BRA `(.L_x_26) ;  /* 0x0000000000140947 */ /* 0x000fea0003800000 */
[----:B------:R-:W-:Y:S01]  /*2050*/  @!PT LDS RZ, [RZ] ;  /* 0x00000000fffff984 */ /* 0x000fe20000000800 */
[----:B------:R-:W-:Y:S01]  /*2060*/  @!PT LDS RZ, [RZ] ;  /* 0x00000000fffff984 */ /* 0x000fe20000000800 */
[----:B------:R-:W-:Y:S01]  /*2070*/  @!PT LDS RZ, [RZ] ;  /* 0x00000000fffff984 */ /* 0x000fe20000000800 */
[----:B------:R3:W-:Y:S01]  /*2080*/  LDGSTS.E.BYPASS.LTC128B.128 [R0+0x16000], desc[UR34][R2.64+0x100] ;  /* 0x1600010002007fae */ /* 0x0007e2000b981a22 */
[----:B------:R-:W-:Y:S05]  /*2090*/  BRA `(.L_x_27) ;  /* 0x0000000000147947 */ /* 0x000fea0003800000 */
.L_x_26:
[----:B------:R2:W-:Y:S01]  /*20a0*/  STS.128 [R0+0x16000], RZ ;  /* 0x016000ff00007388 */ /* 0x0005e20000000c00 */
[----:B------:R-:W-:Y:S05]  /*20b0*/  BRA `(.L_x_27) ;  /* 0x00000000000c7947 */ /* 0x000fea0003800000 */
.L_x_25:
[----:B------:R1:W-:Y:S04]  /*20c0*/  STS.128 [R0+0x12000], RZ ;  /* 0x012000ff00007388 */ /* 0x0003e80000000c00 */
[----:B------:R1:W-:Y:S04]  /*20d0*/  STS.128 [R0+0x14000], RZ ;  /* 0x014000ff00007388 */ /* 0x0003e80000000c00 */
[----:B------:R1:W-:Y:S02]  /*20e0*/  STS.128 [R0+0x16000], RZ ;  /* 0x016000ff00007388 */ /* 0x0003e40000000c00 */
.L_x_27:
[----:B------:R-:W-:Y:S05]  /*20f0*/  BSYNC.RECONVERGENT B0 ;  /* 0x0000000000007941 */ /* 0x000fea0003800200 */
.L_x_24:
[----:B------:R-:W-:Y:S01]  /*2100*/  ISETP.GE.AND P5, PT, R22, UR40, PT ;  /* 0x0000002816007c0c */ /* 0x000fe2000bfa6270 */
[----:B------:R-:W-:-:S12]  /*2110*/  BSSY.RECONVERGENT B0, `(.L_x_28) ;  /* 0x0000022000007945 */ /* 0x000fd80003800200 */
[----:B------:R1:W-:Y:S04]  /*2120*/  @P5 STS.128 [R0+0x13000], RZ ;  /* 0x013000ff00005388 */ /* 0x0003e80000000c00 */
[----:B------:R1:W-:Y:S04]  /*2130*/  @P5 STS.128 [R0+0x15000], RZ ;  /* 0x015000ff00005388 */ /* 0x0003e80000000c00 */
[----:B------:R1:W-:Y:S01]  /*2140*/  @P5 STS.128 [R0+0x17000], RZ ;  /* 0x017000ff00005388 */ /* 0x0003e20000000c00 */
[----:B------:R-:W-:Y:S05]  /*2150*/  @P5 BRA `(.L_x_29) ;  /* 0x0000000000745947 */ /* 0x000fea0003800000 */
[----:B------:R-:W5:Y:S01]  /*2160*/  LDCU UR40, c[0x0][0x440] ;  /* 0x00008800ff2877ac */ /* 0x000f620008000800 */
[----:B-1-3--:R-:W-:Y:S02]  /*2170*/  IMAD R2, R16, UR14, RZ ;  /* 0x0000000e10027c24 */ /* 0x00afe4000f8e02ff */
[----:B------:R-:W-:Y:S01]  /*2180*/  IMAD.MOV.U32 R5, RZ, RZ, R10 ;  /* 0x000000ffff057224 */ /* 0x000fe200078e000a */
[----:B------:R-:W1:Y:S01]  /*2190*/  LDCU.64 UR8, c[0x0][0x390] ;  /* 0x00007200ff0877ac */ /* 0x000e620008000a00 */
[C---:B------:R-:W-:Y:S02]  /*21a0*/  IMAD R2, R13.reuse, UR15, R2 ;  /* 0x0000000f0d027c24 */ /* 0x040fe4000f8e0202 */
[----:B------:R-:W-:-:S04]  /*21b0*/  IMAD.WIDE.U32 R4, R13, UR14, R4 ;  /* 0x0000000e0d047c25 */ /* 0x000fc8000f8e0004 */
[----:B------:R-:W-:Y:S01]  /*21c0*/  IMAD.IADD R3, R5, 0x1, R2 ;  /* 0x0000000105037824 */ /* 0x000fe200078e0202 */
[----:B-----5:R-:W-:Y:S02]  /*21d0*/  ISETP.GE.AND P1, PT, R8, UR40, PT ;  /* 0x0000002808007c0c */ /* 0x020fe4000bf26270 */
[----:B------:R-:W-:Y:S02]  /*21e0*/  ISETP.GE.AND P0, PT, R11, UR40, PT ;  /* 0x000000280b007c0c */ /* 0x000fe4000bf06270 */
[----:B-1----:R-:W-:-:S04]  /*21f0*/  LEA R2, P2, R4, UR8, 0x1 ;  /* 0x0000000804027c11 */ /* 0x002fc8000f8408ff */
        /* <DEDUP_REMOVED lines=18> */
.L_x_30:
[----:B------:R3:W-:Y:S02]  /*2320*/  STS.128 [R0+0x17000], RZ ;  /* 0x017000ff00007388 */ /* 0x0007e40000000c00 */
.L_x_29:
[----:B------:R-:W-:Y:S05]  /*2330*/  BSYNC.RECONVERGENT B0 ;  /* 0x0000000000007941 */ /* 0x000fea0003800200 */
.L_x_28:
[----:B------:R-:W-:Y:S01]  /*2340*/  UIMAD UR9, UR43, -0x40, UR42 ;  /* 0xffffffc02b0978a4 */ /* 0x000fe2000f8e022a */
[----:B------:R-:W0:Y:S01]  /*2350*/  LDGDEPBAR ;  /* 0x00000000000079af */ /* 0x000e220000000000 */
[----:B------:R-:W-:Y:S04]  /*2360*/  BSSY.RECONVERGENT B0, `(.L_x_31) ;  /* 0x0000022000007945 */ /* 0x000fe80003800200 */
[----:B------:R-:W-:-:S13]  /*2370*/  ISETP.GE.AND P4, PT, R21, UR9, PT ;  /* 0x0000000915007c0c */ /* 0x000fda000bf86270 */
[----:B------:R-:W-:Y:S05]  /*2380*/  @P4 BRA `(.L_x_32) ;  /* 0x0000000000704947 */ /* 0x000fea0003800000 */
[----:B------:R-:W5:Y:S02]  /*2390*/  LDCU UR8, c[0x0][0x440] ;  /* 0x00008800ff0877ac */ /* 0x000f640008000800 */
[----:B-----5:R-:W-:Y:S02]  /*23a0*/  ISETP.GE.AND P1, PT, R8, UR8, PT ;  /* 0x0000000808007c0c */ /* 0x020fe4000bf26270 */
[----:B------:R-:W-:-:S11]  /*23b0*/  ISETP.GE.AND P0, PT, R11, UR8, PT ;  /* 0x000000080b007c0c */ /* 0x000fd6000bf06270 */
[----:B------:R-:W-:Y:S02]  /*23c0*/  @!P1 IMAD.MOV.U32 R4, RZ, RZ, R28 ;  /* 0x000000ffff049224 */ /* 0x000fe400078e001c */
[--C-:B------:R-:W-:Y:S01]  /*23d0*/  @!P1 IMAD.MOV.U32 R5, RZ, RZ, R27.reuse ;  /* 0x000000ffff059224 */ /* 0x100fe200078e001b */
[----:B-1-3--:R-:W-:Y:S01]  /*23e0*/  @!P0 MOV R2, R28 ;  /* 0x0000001c00028202 */ /* 0x00afe20000000f00 */
[----:B------:R-:W-:-:S03]  /*23f0*/  @!P0 IMAD.MOV.U32 R3, RZ, RZ, R27 ;  /* 0x000000ffff038224 */ /* 0x000fc600078e001b */
        /* <DEDUP_REMOVED lines=12> */
[----:B-1----:R-:W-:Y:S02]  /*24c0*/  MOV R2, R28 ;  /* 0x0000001c00027202 */ /* 0x002fe40000000f00 */
[----:B------:R-:W-:-:S05]  /*24d0*/  MOV R3, R27 ;  /* 0x0000001b00037202 */ /* 0x000fca0000000f00 */
[----:B------:R-:W-:Y:S01]  /*24e0*/  @!PT LDS RZ, [RZ] ;  /* 0x00000000fffff984 */ /* 0x000fe20000000800 */
[----:B------:R-:W-:Y:S01]  /*24f0*/  @!PT LDS RZ, [RZ] ;  /* 0x00000000fffff984 */ /* 0x000fe20000000800 */
[----:B------:R-:W-:Y:S01]  /*2500*/  @!PT LDS RZ, [RZ] ;  /* 0x00000000fffff984 */ /* 0x000fe20000000800 */
[----:B------:R1:W-:Y:S01]  /*2510*/  LDGSTS.E.BYPASS.LTC128B.128 [R0+0xa000], desc[UR34][R2.64+0x100] ;  /* 0x0a00010002007fae */ /* 0x0003e2000b981a22 */
[----:B------:R-:W-:Y:S05]  /*2520*/  BRA `(.L_x_34) ;  /* 0x0000000000147947 */ /* 0x000fea0003800000 */
.L_x_33:
[----:B------:R3:W-:Y:S01]  /*2530*/  STS.128 [R0+0xa000], RZ ;  /* 0x00a000ff00007388 */ /* 0x0007e20000000c00 */
[----:B------:R-:W-:Y:S05]  /*2540*/  BRA `(.L_x_34) ;  /* 0x00000000000c7947 */ /* 0x000fea0003800000 */
.L_x_32:
[----:B------:R1:W-:Y:S04]  /*2550*/  STS.128 [R0+0x6000], RZ ;  /* 0x006000ff00007388 */ /* 0x0003e80000000c00 */
[----:B------:R1:W-:Y:S04]  /*2560*/  STS.128 [R0+0x8000], RZ ;  /* 0x008000ff00007388 */ /* 0x0003e80000000c00 */
[----:B------:R1:W-:Y:S02]  /*2570*/  STS.128 [R0+0xa000], RZ ;  /* 0x00a000ff00007388 */ /* 0x0003e40000000c00 */
.L_x_34:
[----:B------:R-:W-:Y:S05]  /*2580*/  BSYNC.RECONVERGENT B0 ;  /* 0x0000000000007941 */ /* 0x000fea0003800200 */
.L_x_31:
[----:B------:R-:W-:Y:S01]  /*2590*/  ISETP.GE.AND P3, PT, R22, UR9, PT ;  /* 0x0000000916007c0c */ /* 0x000fe2000bf66270 */
[----:B------:R-:W-:-:S12]  /*25a0*/  BSSY.RECONVERGENT B0, `(.L_x_35) ;  /* 0x000001f000007945 */ /* 0x000fd80003800200 */
[----:B------:R1:W-:Y:S04]  /*25b0*/  @P3 STS.128 [R0+0x7000], RZ ;  /* 0x007000ff00003388 */ /* 0x0003e80000000c00 */
[----:B------:R1:W-:Y:S04]  /*25c0*/  @P3 STS.128 [R0+0x9000], RZ ;  /* 0x009000ff00003388 */ /* 0x0003e80000000c00 */
[----:B------:R1:W-:Y:S01]  /*25d0*/  @P3 STS.128 [R0+0xb000], RZ ;  /* 0x00b000ff00003388 */ /* 0x0003e20000000c00 */
[----:B------:R-:W-:Y:S05]  /*25e0*/  @P3 BRA `(.L_x_36) ;  /* 0x0000000000683947 */ /* 0x000fea0003800000 */
[----:B------:R-:W5:Y:S01]  /*25f0*/  LDCU UR8, c[0x0][0x440] ;  /* 0x00008800ff0877ac */ /* 0x000f620008000800 */
[----:B-1-3--:R-:W-:Y:S02]  /*2600*/  IMAD.U32 R2, RZ, RZ, UR46 ;  /* 0x0000002eff027e24 */ /* 0x00afe4000f8e00ff */
[----:B------:R-:W-:Y:S02]  /*2610*/  IMAD.U32 R4, RZ, RZ, UR46 ;  /* 0x0000002eff047e24 */ /* 0x000fe4000f8e00ff */
[----:B------:R-:W-:Y:S01]  /*2620*/  IMAD.U32 R3, RZ, RZ, UR45 ;  /* 0x0000002dff037e24 */ /* 0x000fe2000f8e00ff */
[----:B------:R-:W-:-:S04]  /*2630*/  LEA R2, P2, R2, R28, 0x1 ;  /* 0x0000001c02027211 */ /* 0x000fc800078408ff */
[----:B------:R-:W-:Y:S02]  /*2640*/  LEA.HI.X R3, R4, R27, R3, 0x1, P2 ;  /* 0x0000001b04037211 */ /* 0x000fe400010f0c03 */
[----:B-----5:R-:W-:Y:S02]  /*2650*/  ISETP.GE.AND P1, PT, R8, UR8, PT ;  /* 0x0000000808007c0c */ /* 0x020fe4000bf26270 */
[----:B------:R-:W-:-:S11]  /*2660*/  ISETP.GE.AND P0, PT, R11, UR8, PT ;  /* 0x000000080b007c0c */ /* 0x000fd6000bf06270 */
        /* <DEDUP_REMOVED lines=17> */
.L_x_37:
[----:B------:R3:W-:Y:S02]  /*2780*/  STS.128 [R0+0xb000], RZ ;  /* 0x00b000ff00007388 */ /* 0x0007e40000000c00 */
.L_x_36:
[----:B------:R-:W-:Y:S05]  /*2790*/  BSYNC.RECONVERGENT B0 ;  /* 0x0000000000007941 */ /* 0x000fea0003800200 */
.L_x_35:
[----:B------:R-:W-:Y:S04]  /*27a0*/  BSSY.RECONVERGENT B0, `(.L_x_38) ;  /* 0x0000021000007945 */ /* 0x000fe80003800200 */
[----:B------:R-:W-:Y:S05]  /*27b0*/  @P4 BRA `(.L_x_39) ;  /* 0x0000000000704947 */ /* 0x000fea0003800000 */
[----:B------:R-:W5:Y:S02]  /*27c0*/  LDCU UR8, c[0x0][0x440] ;  /* 0x00008800ff0877ac */ /* 0x000f640008000800 */
[----:B-----5:R-:W-:Y:S02]  /*27d0*/  ISETP.GE.AND P1, PT, R8, UR8, PT ;  /* 0x0000000808007c0c */ /* 0x020fe4000bf26270 */
[----:B------:R-:W-:-:S11]  /*27e0*/  ISETP.GE.AND P0, PT, R11, UR8, PT ;  /* 0x000000080b007c0c */ /* 0x000fd6000bf06270 */
[----:B-1----:R-:W-:Y:S02]  /*27f0*/  @!P1 IMAD.MOV.U32 R4, RZ, RZ, R26 ;  /* 0x000000ffff049224 */ /* 0x002fe400078e001a */
[--C-:B------:R-:W-:Y:S01]  /*2800*/  @!P1 IMAD.MOV.U32 R5, RZ, RZ, R25.reuse ;  /* 0x000000ffff059224 */ /* 0x100fe200078e0019 */
[----:B---3--:R-:W-:Y:S01]  /*2810*/  @!P0 MOV R2, R26 ;  /* 0x0000001a00028202 */ /* 0x008fe20000000f00 */
[----:B------:R-:W-:-:S03]  /*2820*/  @!P0 IMAD.MOV.U32 R3, RZ, RZ, R25 ;  /* 0x000000ffff038224 */ /* 0x000fc600078e0019 */
[----:B------:R-:W-:Y:S01]  /*2830*/  @!PT LDS RZ, [RZ] ;  /* 0x00000000fffff984 */ /* 0x000fe20000000800 */
[----:B------:R-:W-:Y:S01]  /*2840*/  @!PT LDS RZ, [RZ] ;  /* 0x00000000fffff984 */ /* 0x000fe20000000800 */
[----:B------:R-:W-:Y:S01]  /*2850*/  @!PT LDS RZ, [RZ] ;  /* 0x00000000fffff984 */ /* 0x000fe20000000800 */
[----:B------:R1:W-:Y:S04]  /*2860*/  @!P1 LDGSTS.E.BYPASS.LTC128B.128 [R0], desc[UR34][R4.64] ;  /* 0x0000000004009fae */ /* 0x0003e8000b981a22 */
[----:B------:R1:W-:Y:S04]  /*2870*/  @P1 STS.128 [R0], RZ ;  /* 0x000000ff00001388 */ /* 0x0003e80000000c00 */
        /* <DEDUP_REMOVED lines=14> */
.L_x_40:
[----:B------:R3:W-:Y:S01]  /*2960*/  STS.128 [R0+0x4000], RZ ;  /* 0x004000ff00007388 */ /* 0x0007e20000000c00 */
[----:B------:R-:W-:Y:S05]  /*2970*/  BRA `(.L_x_41) ;  /* 0x00000000000c7947 */ /* 0x000fea0003800000 */
.L_x_39:
[----:B------:R1:W-:Y:S04]  /*2980*/  STS.128 [R0], RZ ;  /* 0x000000ff00007388 */ /* 0x0003e80000000c00 */
[----:B------:R1:W-:Y:S04]  /*2990*/  STS.128 [R0+0x2000], RZ ;  /* 0x002000ff00007388 */ /* 0x0003e80000000c00 */
[----:B------:R1:W-:Y:S02]  /*29a0*/  STS.128 [R0+0x4000], RZ ;  /* 0x004000ff00007388 */ /* 0x0003e40000000c00 */
.L_x_41:
[----:B------:R-:W-:Y:S05]  /*29b0*/  BSYNC.RECONVERGENT B0 ;  /* 0x0000000000007941 */ /* 0x000fea0003800200 */
.L_x_38:
[----:B------:R1:W-:Y:S01]  /*29c0*/  @P3 STS.128 [R0+0x1000], RZ ;  /* 0x001000ff00003388 */ /* 0x0003e20000000c00 */
[----:B------:R-:W-:Y:S03]  /*29d0*/  BSSY.RECONVERGENT B0, `(.L_x_42) ;  /* 0x000001b000007945 */ /* 0x000fe60003800200 */
[----:B------:R1:W-:Y:S04]  /*29e0*/  @P3 STS.128 [R0+0x3000], RZ ;  /* 0x003000ff00003388 */ /* 0x0003e80000000c00 */
[----:B------:R1:W-:Y:S01]  /*29f0*/  @P3 STS.128 [R0+0x5000], RZ ;  /* 0x005000ff00003388 */ /* 0x0003e20000000c00 */
[----:B------:R-:W-:Y:S05]  /*2a00*/  @P3 BRA `(.L_x_43) ;  /* 0x00000000005c3947 */ /* 0x000fea0003800000 */
[----:B------:R-:W5:Y:S01]  /*2a10*/  LDCU UR8, c[0x0][0x440] ;  /* 0x00008800ff0877ac */ /* 0x000f620008000800 */
[----:B-1-3--:R-:W-:-:S04]  /*2a20*/  LEA R2, P2, R15, R26, 0x1 ;  /* 0x0000001a0f027211 */ /* 0x00afc800078408ff */
        /* <DEDUP_REMOVED lines=20> */
.L_x_44:
[----:B------:R3:W-:Y:S02]  /*2b70*/  STS.128 [R0+0x5000], RZ ;  /* 0x005000ff00007388 */ /* 0x0007e40000000c00 */
.L_x_43:
[----:B------:R-:W-:Y:S05]  /*2b80*/  BSYNC.RECONVERGENT B0 ;  /* 0x0000000000007941 */ /* 0x000fea0003800200 */
.L_x_42:
[--C-:B------:R-:W-:Y:S02]  /*2b90*/  SHF.R.U32.HI R15, RZ, 0x1, R23.reuse ;  /* 0x00000001ff0f7819 */ /* 0x100fe40000011617 */
[----:B-1-3--:R-:W-:Y:S02]  /*2ba0*/  SHF.R.U32.HI R3, RZ, 0x2, R23 ;  /* 0x00000002ff037819 */ /* 0x00afe40000011617 */
[----:B------:R-:W-:Y:S02]  /*2bb0*/  LOP3.LUT R2, R15, 0x30, RZ, 0xc0, !PT ;  /* 0x000000300f027812 */ /* 0x000fe400078ec0ff */
[----:B------:R-:W-:Y:S02]  /*2bc0*/  MOV R5, 0x7f800000 ;  /* 0x7f80000000057802 */ /* 0x000fe40000000f00 */
[----:B------:R-:W-:-:S04]  /*2bd0*/  LOP3.LUT R4, R2, 0x7, R3, 0xf8, !PT ;  /* 0x0000000702047812 */ /* 0x000fc800078ef803 */
[C---:B------:R-:W-:Y:S01]  /*2be0*/  ISETP.GE.AND P1, PT, R4.reuse, UR9, PT ;  /* 0x0000000904007c0c */ /* 0x040fe2000bf26270 */
[----:B------:R-:W-:Y:S01]  /*2bf0*/  VIADD R2, R4, 0x8 ;  /* 0x0000000804027836 */ /* 0x000fe20000000000 */
[----:B------:R1:W-:Y:S04]  /*2c00*/  STL [R1+0x48], R4 ;  /* 0x0000480401007387 */ /* 0x0003e80000100800 */
[----:B------:R-:W-:Y:S01]  /*2c10*/  ISETP.GE.AND P0, PT, R2, UR9, PT ;  /* 0x0000000902007c0c */ /* 0x000fe2000bf06270 */
[----:B------:R-:W-:Y:S01]  /*2c20*/  IMAD.MOV.U32 R2, RZ, RZ, 0x4 ;  /* 0x00000004ff027424 */ /* 0x000fe200078e00ff */
[----:B------:R-:W3:Y:S03]  /*2c30*/  LDCU.64 UR8, c[0x0][0x3d0] ;  /* 0x00007a00ff0877ac */ /* 0x000ee60008000a00 */
[----:B------:R-:W-:-:S05]  /*2c40*/  IMAD.WIDE.U32 R2, R4, R2, UR18 ;  /* 0x0000001204027e25 */ /* 0x000fca000f8e0002 */
[----:B------:R-:W5:Y:S01]  /*2c50*/  @!P1 LDG.E R5, desc[UR34][R2.64] ;  /* 0x0000002202059981 */ /* 0x000f62000c1e1900 */
[----:B-1----:R-:W-:-:S06]  /*2c60*/  IMAD.MOV.U32 R4, RZ, RZ, 0x7f800000 ;  /* 0x7f800000ff047424 */ /* 0x002fcc00078e00ff */
[----:B------:R1:W2:Y:S01]  /*2c70*/  @!P0 LDG.E R4, desc[UR34][R2.64+0x20] ;  /* 0x0000202202048981 */ /* 0x0002a2000c1e1900 */
[----:B------:R-:W-:-:S04]  /*2c80*/  UIMAD UR14, UR27, UR16, URZ ;  /* 0x000000101b0e72a4 */ /* 0x000fc8000f8e02ff */
[----:B------:R-:W-:Y:S01]  /*2c90*/  UIMAD UR14, UR30, UR17, UR14 ;  /* 0x000000111e0e72a4 */ /* 0x000fe2000f8e020e */
[----:B-1----:R-:W-:-:S05]  /*2ca0*/  MOV R2, UR16 ;  /* 0x0000001000027c02 */ /* 0x002fca0008000f00 */
[----:B------:R-:W-:-:S03]  /*2cb0*/  IMAD.WIDE.U32 R2, R2, UR30, R8 ;  /* 0x0000001e02027c25 */ /* 0x000fc6000f8e0008 */
[----:B------:R-:W-:-:S04]  /*2cc0*/  IADD3 R2, P0, PT, R2, UR44, RZ ;  /* 0x0000002c02027c10 */ /* 0x000fc8000ff1e0ff */
[----:B------:R-:W-:Y:S01]  /*2cd0*/  IADD3.X R3, PT, PT, R20, UR14, R3, P0, !PT ;  /* 0x0000000e14037c10 */ /* 0x000fe200087fe403 */
[----:B------:R-:W-:Y:S01]  /*2ce0*/  BSSY.RECONVERGENT B0, `(.L_x_45) ;  /* 0x0000028000007945 */ /* 0x000fe20003800200 */
[----:B--2---:R3:W-:Y:S04]  /*2cf0*/  STL [R1+0x4c], R4 ;  /* 0x00004c0401007387 */ /* 0x0047e80000100800 */
[----:B-----5:R1:W-:Y:S01]  /*2d00*/  STL [R1+0x50], R5 ;  /* 0x0000500501007387 */ /* 0x0203e20000100800 */
[----:B---3--:R-:W-:-:S04]  /*2d10*/  IMAD R4, R19, UR8, RZ ;  /* 0x0000000813047c24 */ /* 0x008fc8000f8e02ff */
[C---:B------:R-:W-:Y:S02]  /*2d20*/  IMAD R10, R14.reuse, UR9, R4 ;  /* 0x000000090e0a7c24 */ /* 0x040fe4000f8e0204 */
[----:B-1----:R-:W-:-:S04]  /*2d30*/  IMAD.WIDE.U32 R4, R14, UR8, R2 ;  /* 0x000000080e047c25 */ /* 0x002fc8000f8e0002 */
[----:B------:R-:W-:Y:S01]  /*2d40*/  IMAD.IADD R10, R5, 0x1, R10 ;  /* 0x00000001050a7824 */ /* 0x000fe200078e020a */
        /* <DEDUP_REMOVED lines=28> */
.L_x_47:
[----:B------:R3:W-:Y:S01]  /*2f10*/  STS.128 [R0+0x10000], RZ ;  /* 0x010000ff00007388 */ /* 0x0007e20000000c00 */
[----:B------:R-:W-:Y:S05]  /*2f20*/  BRA `(.L_x_48) ;  /* 0x00000000000c7947 */ /* 0x000fea0003800000 */
.L_x_46:
[----:B------:R1:W-:Y:S04]  /*2f30*/  STS.128 [R0+0xc000], RZ ;  /* 0x00c000ff00007388 */ /* 0x0003e80000000c00 */
[----:B------:R1:W-:Y:S04]  /*2f40*/  STS.128 [R0+0xe000], RZ ;  /* 0x00e000ff00007388 */ /* 0x0003e80000000c00 */
[----:B------:R1:W-:Y:S02]  /*2f50*/  STS.128 [R0+0x10000], RZ ;  /* 0x010000ff00007388 */ /* 0x0003e40000000c00 */
.L_x_48:
[----:B------:R-:W-:Y:S05]  /*2f60*/  BSYNC.RECONVERGENT B0 ;  /* 0x0000000000007941 */ /* 0x000fea0003800200 */
.L_x_45:
[----:B------:R1:W-:Y:S01]  /*2f70*/  @P5 STS.128 [R0+0xd000], RZ ;  /* 0x00d000ff00005388 */ /* 0x0003e20000000c00 */
[----:B------:R-:W-:Y:S03]  /*2f80*/  BSSY.RECONVERGENT B0, `(.L_x_49) ;  /* 0x0000021000007945 */ /* 0x000fe60003800200 */
[----:B------:R1:W-:Y:S04]  /*2f90*/  @P5 STS.128 [R0+0xf000], RZ ;  /* 0x00f000ff00005388 */ /* 0x0003e80000000c00 */
[----:B------:R1:W-:Y:S01]  /*2fa0*/  @P5 STS.128 [R0+0x11000], RZ ;  /* 0x011000ff00005388 */ /* 0x0003e20000000c00 */
[----:B------:R-:W-:Y:S05]  /*2fb0*/  @P5 BRA `(.L_x_50) ;  /* 0x0000000000745947 */ /* 0x000fea0003800000 */
[----:B------:R-:W5:Y:S01]  /*2fc0*/  LDCU UR14, c[0x0][0x440] ;  /* 0x00008800ff0e77ac */ /* 0x000f620008000800 */
[----:B-12---:R-:W-:Y:S02]  /*2fd0*/  IMAD R2, R16, UR16, RZ ;  /* 0x0000001010027c24 */ /* 0x006fe4000f8e02ff */
        /* <DEDUP_REMOVED lines=26> */
.L_x_51:
[----:B------:R2:W-:Y:S02]  /*3180*/  STS.128 [R0+0x11000], RZ ;  /* 0x011000ff00007388 */ /* 0x0005e40000000c00 */
.L_x_50:
[----:B------:R-:W-:Y:S05]  /*3190*/  BSYNC.RECONVERGENT B0 ;  /* 0x0000000000007941 */ /* 0x000fea0003800200 */
.L_x_49:
[----:B------:R-:W5:Y:S01]  /*31a0*/  S2R R13, SR_TID.X ;  /* 0x00000000000d7919 */ /* 0x000f620000002100 */
[C---:B-12---:R-:W-:Y:S01]  /*31b0*/  IMAD.SHL.U32 R2, R23.reuse, 0x40, RZ ;  /* 0x0000004017027824 */ /* 0x046fe200078e00ff */
[C---:B------:R-:W-:Y:S01]  /*31c0*/  LOP3.LUT P4, RZ, R23.reuse, 0x2, RZ, 0xc0, !PT ;  /* 0x0000000217ff7812 */ /* 0x040fe2000788c0ff */
[C---:B------:R-:W-:Y:S01]  /*31d0*/  IMAD.SHL.U32 R5, R23.reuse, 0x20, RZ ;  /* 0x0000002017057824 */ /* 0x040fe200078e00ff */
[----:B------:R-:W0:Y:S01]  /*31e0*/  LDGDEPBAR ;  /* 0x00000000000079af */ /* 0x000e220000000000 */
[----:B------:R-:W-:Y:S01]  /*31f0*/  IMAD.SHL.U32 R7, R23, 0x10, RZ ;  /* 0x0000001017077824 */ /* 0x000fe200078e00ff */
[C---:B---3--:R-:W-:Y:S01]  /*3200*/  LOP3.LUT R0, R2.reuse, 0x1c0, RZ, 0xc0, !PT ;  /* 0x000001c002007812 */ /* 0x048fe200078ec0ff */
[----:B------:R-:W1:Y:S01]  /*3210*/  LDCU UR15, c[0x0][0x590] ;  /* 0x0000b200ff0f77ac */ /* 0x000e620008000800 */
[----:B------:R-:W-:Y:S02]  /*3220*/  LOP3.LUT R6, R2, 0x200, RZ, 0xc0, !PT ;  /* 0x0000020002067812 */ /* 0x000fe400078ec0ff */
[----:B------:R-:W-:-:S02]  /*3230*/  CS2R R142, SRZ ;  /* 0x00000000008e7805 */ /* 0x000fc4000001ff00 */
[----:B------:R-:W-:Y:S01]  /*3240*/  LOP3.LUT R0, R0, 0x38, R24, 0xf8, !PT ;  /* 0x0000003800007812 */ /* 0x000fe200078ef818 */
[----:B------:R-:W-:Y:S01]  /*3250*/  UIADD3 UR30, UPT, UPT, UR30, 0x40, URZ ;  /* 0x000000401e1e7890 */ /* 0x000fe2000fffe0ff */
[----:B------:R-:W-:Y:S02]  /*3260*/  LOP3.LUT R4, R5, 0x200, RZ, 0xc0, !PT ;  /* 0x0000020005047812 */ /* 0x000fe400078ec0ff */
[----:B------:R-:W-:Y:S02]  /*3270*/  CS2R R140, SRZ ;  /* 0x00000000008c7805 */ /* 0x000fe4000001ff00 */
[----:B------:R-:W-:Y:S02]  /*3280*/  LOP3.LUT R5, R6, 0xc00, R5, 0xf8, !PT ;  /* 0x00000c0006057812 */ /* 0x000fe400078ef805 */
[----:B------:R-:W-:Y:S02]  /*3290*/  CS2R R146, SRZ ;  /* 0x0000000000927805 */ /* 0x000fe4000001ff00 */
[----:B------:R-:W-:-:S02]  /*32a0*/  LOP3.LUT R4, R4, 0x3800, R7, 0xf8, !PT ;  /* 0x0000380004047812 */ /* 0x000fc400078ef807 */
[----:B------:R-:W-:Y:S02]  /*32b0*/  CS2R R144, SRZ ;  /* 0x0000000000907805 */ /* 0x000fe4000001ff00 */
[----:B------:R-:W-:Y:S02]  /*32c0*/  LOP3.LUT P5, RZ, R23, 0x4, RZ, 0xc0, !PT ;  /* 0x0000000417ff7812 */ /* 0x000fe400078ac0ff */
[----:B------:R-:W-:Y:S02]  /*32d0*/  CS2R R138, SRZ ;  /* 0x00000000008a7805 */ /* 0x000fe4000001ff00 */
[----:B------:R-:W-:Y:S02]  /*32e0*/  CS2R R136, SRZ ;  /* 0x0000000000887805 */ /* 0x000fe4000001ff00 */
[----:B------:R-:W-:Y:S02]  /*32f0*/  CS2R R134, SRZ ;  /* 0x0000000000867805 */ /* 0x000fe4000001ff00 */
[----:B------:R-:W-:-:S02]  /*3300*/  CS2R R132, SRZ ;  /* 0x0000000000847805 */ /* 0x000fc4000001ff00 */
[----:B------:R-:W-:Y:S02]  /*3310*/  CS2R R126, SRZ ;  /* 0x00000000007e7805 */ /* 0x000fe4000001ff00 */
[----:B------:R-:W-:Y:S02]  /*3320*/  CS2R R124, SRZ ;  /* 0x00000000007c7805 */ /* 0x000fe4000001ff00 */
[----:B------:R-:W-:Y:S02]  /*3330*/  CS2R R130, SRZ ;  /* 0x0000000000827805 */ /* 0x000fe4000001ff00 */
[----:B------:R-:W-:Y:S02]  /*3340*/  CS2R R128, SRZ ;  /* 0x0000000000807805 */ /* 0x000fe4000001ff00 */
[----:B------:R-:W-:Y:S01]  /*3350*/  CS2R R122, SRZ ;  /* 0x00000000007a7805 */ /* 0x000fe2000001ff00 */
[----:B------:R-:W-:-:S04]  /*3360*/  DEPBAR.LE SB0, 0x1 ;  /* 0x000080400000791a */ /* 0x000fc80000000000 */
[C---:B-----5:R-:W-:Y:S01]  /*3370*/  LOP3.LUT P1, R2, R13.reuse, 0x2, RZ, 0xc0, !PT ;  /* 0x000000020d027812 */ /* 0x060fe2000782c0ff */
[C---:B------:R-:W-:Y:S01]  /*3380*/  IMAD.SHL.U32 R16, R13.reuse, 0x2, RZ ;  /* 0x000000020d107824 */ /* 0x040fe200078e00ff */
[C---:B------:R-:W-:Y:S01]  /*3390*/  LOP3.LUT P2, R3, R13.reuse, 0x4, RZ, 0xc0, !PT ;  /* 0x000000040d037812 */ /* 0x040fe2000784c0ff */
[C---:B------:R-:W-:Y:S01]  /*33a0*/  IMAD.SHL.U32 R12, R13.reuse, 0x20, RZ ;  /* 0x000000200d0c7824 */ /* 0x040fe200078e00ff */
[----:B------:R-:W-:Y:S01]  /*33b0*/  ISETP.NE.AND P0, PT, R2, RZ, PT ;  /* 0x000000ff0200720c */ /* 0x000fe20003f05270 */
[----:B------:R-:W-:Y:S01]  /*33c0*/  IMAD.SHL.U32 R14, R13, 0x8, RZ ;  /* 0x000000080d0e7824 */ /* 0x000fe200078e00ff */
[C---:B------:R-:W-:Y:S02]  /*33d0*/  LOP3.LUT R2, R0.reuse, 0x8, R23, 0x78, !PT ;  /* 0x0000000800027812 */ /* 0x040fe400078e7817 */
[----:B------:R-:W-:Y:S02]  /*33e0*/  CS2R R120, SRZ ;  /* 0x0000000000787805 */ /* 0x000fe4000001ff00 */
[----:B------:R-:W-:-:S02]  /*33f0*/  LOP3.LUT R0, R0, 0x8, R15, 0x78, !PT ;  /* 0x0000000800007812 */ /* 0x000fc400078e780f */
[----:B------:R-:W-:Y:S02]  /*3400*/  CS2R R118, SRZ ;  /* 0x0000000000767805 */ /* 0x000fe4000001ff00 */
[----:B------:R-:W-:Y:S02]  /*3410*/  ISETP.NE.AND P3, PT, R3, RZ, PT ;  /* 0x000000ff0300720c */ /* 0x000fe40003f65270 */
[----:B------:R-:W-:Y:S02]  /*3420*/  CS2R R116, SRZ ;  /* 0x0000000000747805 */ /* 0x000fe4000001ff00 */
[----:B------:R-:W-:Y:S02]  /*3430*/  SHF.R.U32.HI R3, RZ, 0x3, R13 ;  /* 0x00000003ff037819 */ /* 0x000fe4000001160d */
[----:B------:R-:W-:Y:S02]  /*3440*/  CS2R R110, SRZ ;  /* 0x00000000006e7805 */ /* 0x000fe4000001ff00 */
[----:B------:R-:W-:-:S02]  /*3450*/  LOP3.LUT R8, R16, 0x20, RZ, 0xc0, !PT ;  /* 0x0000002010087812 */ /* 0x000fc400078ec0ff */
[----:B------:R-:W-:Y:S02]  /*3460*/  CS2R R108, SRZ ;  /* 0x00000000006c7805 */ /* 0x000fe4000001ff00 */
[----:B------:R-:W-:Y:S01]  /*3470*/  LOP3.LUT R252, R5, R0, RZ, 0xfc, !PT ;  /* 0x0000000005fc7212 */ /* 0x000fe200078efcff */
[C---:B------:R-:W-:Y:S01]  /*3480*/  IMAD.SHL.U32 R0, R13.reuse, 0x10, RZ ;  /* 0x000000100d007824 */ /* 0x040fe200078e00ff */
[----:B------:R-:W-:Y:S01]  /*3490*/  LOP3.LUT R8, R8, 0x18, R3, 0xf8, !PT ;  /* 0x0000001808087812 */ /* 0x000fe200078ef803 */
[----:B------:R-:W-:Y:S01]  /*34a0*/  IMAD.SHL.U32 R5, R13, 0x40, RZ ;  /* 0x000000400d057824 */ /* 0x000fe200078e00ff */
[----:B------:R-:W-:Y:S02]  /*34b0*/  SHF.R.U32.HI R3, RZ, 0x1, R13 ;  /* 0x00000001ff037819 */ /* 0x000fe4000001160d */
[----:B------:R-:W-:Y:S02]  /*34c0*/  CS2R R114, SRZ ;  /* 0x0000000000727805 */ /* 0x000fe4000001ff00 */
[----:B------:R-:W-:-:S02]  /*34d0*/  LOP3.LUT R2, R4, R2, RZ, 0xfc, !PT ;  /* 0x0000000204027212 */ /* 0x000fc400078efcff */
[----:B------:R-:W-:Y:S02]  /*34e0*/  CS2R R112, SRZ ;  /* 0x0000000000707805 */ /* 0x000fe4000001ff00 */
[----:B------:R-:W-:Y:S02]  /*34f0*/  LOP3.LUT R9, R0, 0x1c0, RZ, 0xc0, !PT ;  /* 0x000001c000097812 */ /* 0x000fe400078ec0ff */
[----:B------:R-:W-:Y:S02]  /*3500*/  CS2R R106, SRZ ;  /* 0x00000000006a7805 */ /* 0x000fe4000001ff00 */
[----:B------:R-:W-:Y:S02]  /*3510*/  LOP3.LUT R0, R5, 0x1c0, RZ, 0xc0, !PT ;  /* 0x000001c005007812 */ /* 0x000fe400078ec0ff */
[----:B------:R-:W-:Y:S02]  /*3520*/  CS2R R104, SRZ ;  /* 0x0000000000687805 */ /* 0x000fe4000001ff00 */
[----:B------:R-:W-:-:S02]  /*3530*/  LOP3.LUT R4, R3, 0x10, RZ, 0xc0, !PT ;  /* 0x0000001003047812 */ /* 0x000fc400078ec0ff */
[----:B------:R-:W-:Y:S02]  /*3540*/  CS2R R102, SRZ ;  /* 0x0000000000667805 */ /* 0x000fe4000001ff00 */
[----:B------:R-:W-:Y:S02]  /*3550*/  SHF.R.U32.HI R11, RZ, 0x2, R13 ;  /* 0x00000002ff0b7819 */ /* 0x000fe4000001160d */
[----:B------:R-:W-:Y:S02]  /*3560*/  CS2R R100, SRZ ;  /* 0x0000000000647805 */ /* 0x000fe4000001ff00 */
[----:B------:R-:W-:Y:S02]  /*3570*/  LOP3.LUT R7, R12, 0xc00, RZ, 0xc0, !PT ;  /* 0x00000c000c077812 */ /* 0x000fe400078ec0ff */
[----:B------:R-:W-:Y:S02]  /*3580*/  CS2R R62, SRZ ;  /* 0x00000000003e7805 */ /* 0x000fe4000001ff00 */
[----:B------:R-:W-:-:S02]  /*3590*/  LOP3.LUT R6, R16, 0x38, RZ, 0xc0, !PT ;  /* 0x0000003810067812 */ /* 0x000fc400078ec0ff */
[----:B------:R-:W-:Y:S02]  /*35a0*/  CS2R R60, SRZ ;  /* 0x00000000003c7805 */ /* 0x000fe4000001ff00 */
[----:B------:R-:W-:Y:S02]  /*35b0*/  LOP3.LUT R0, R0, 0x38, R14, 0xf8, !PT ;  /* 0x0000003800007812 */ /* 0x000fe400078ef80e */
[----:B------:R-:W-:Y:S02]  /*35c0*/  CS2R R66, SRZ ;  /* 0x0000000000427805 */ /* 0x000fe4000001ff00 */
[----:B------:R-:W-:Y:S02]  /*35d0*/  LOP3.LUT R4, R4, 0x8, R13, 0xf8, !PT ;  /* 0x0000000804047812 */ /* 0x000fe400078ef80d */
[----:B------:R-:W-:Y:S02]  /*35e0*/  CS2R R64, SRZ ;  /* 0x0000000000407805 */ /* 0x000fe4000001ff00 */
[----:B------:R-:W-:-:S02]  /*35f0*/  LOP3.LUT R7, R7, 0x6, R16, 0xf8, !PT ;  /* 0x0000000607077812 */ /* 0x000fc400078ef810 */
[----:B------:R-:W-:Y:S02]  /*3600*/  CS2R R58, SRZ ;  /* 0x00000000003a7805 */ /* 0x000fe4000001ff00 */
[----:B------:R-:W-:Y:S02]  /*3610*/  LOP3.LUT R6, R6, 0x20, R11, 0x78, !PT ;  /* 0x0000002006067812 */ /* 0x000fe400078e780b */
[----:B------:R-:W-:Y:S02]  /*3620*/  CS2R R56, SRZ ;  /* 0x0000000000387805 */ /* 0x000fe4000001ff00 */
[----:B------:R-:W-:Y:S02]  /*3630*/  LOP3.LUT R4, R4, R0, RZ, 0x3c, !PT ;  /* 0x0000000004047212 */ /* 0x000fe400078e3cff */
[----:B------:R-:W-:Y:S02]  /*3640*/  CS2R R54, SRZ ;  /* 0x0000000000367805 */ /* 0x000fe4000001ff00 */
[----:B------:R-:W-:-:S02]  /*3650*/  LOP3.LUT R11, R0, 0x8, R3, 0x78, !PT ;  /* 0x00000008000b7812 */ /* 0x000fc400078e7803 */
[----:B------:R-:W-:Y:S02]  /*3660*/  CS2R R52, SRZ ;  /* 0x0000000000347805 */ /* 0x000fe4000001ff00 */
[----:B------:R-:W-:Y:S01]  /*3670*/  LOP3.LUT R0, R7, R6, R9, 0xfe, !PT ;  /* 0x0000000607007212 */ /* 0x000fe200078efe09 */
[----:B------:R-:W-:Y:S01]  /*3680*/  IMAD.MOV.U32 R0, RZ, RZ, 0x20 ;  /* 0x00000020ff007424 */ /* 0x000fe200078e00ff */
[----:B------:R-:W-:Y:S01]  /*3690*/  LEA R10, R2, UR6, 0x1 ;  /* 0x00000006020a7c11 */ /* 0x000fe2000f8e08ff */
[----:B------:R-:W-:Y:S01]  /*36a0*/  BAR.SYNC.DEFER_BLOCKING 0x0 ;  /* 0x0000000000007b1d */ /* 0x000fe20000010000 */
[----:B------:R-:W-:Y:S01]  /*36b0*/  IMAD.MOV.U32 R7, RZ, RZ, 0x40 ;  /* 0x00000040ff077424 */ /* 0x000fe200078e00ff */
[----:B------:R-:W-:Y:S01]  /*36c0*/  LEA R252, R252, UR6, 0x1 ;  /* 0x00000006fcfc7c11 */ /* 0x000fe2000f8e08ff */
[----:B------:R-:W-:Y:S01]  /*36d0*/  IMAD.MOV.U32 R9, RZ, RZ, 0x10 ;  /* 0x00000010ff097424 */ /* 0x000fe200078e00ff */
[----:B------:R-:W-:Y:S01]  /*36e0*/  SEL R0, R0, 0xffffffe0, !P4 ;  /* 0xffffffe000007807 */ /* 0x000fe20006000000 */
[C---:B------:R-:W-:Y:S01]  /*36f0*/  VIADD R2, R10.reuse, 0x12000 ;  /* 0x000120000a027836 */ /* 0x040fe20000000000 */
[----:B------:R-:W-:Y:S01]  /*3700*/  LOP3.LUT P4, RZ, R13, 0x8, RZ, 0xc0, !PT ;  /* 0x000000080dff7812 */ /* 0x000fe2000788c0ff */
[C---:B------:R-:W-:Y:S01]  /*3710*/  VIADD R232, R10.reuse, 0x12040 ;  /* 0x000120400ae87836 */ /* 0x040fe20000000000 */
[----:B------:R-:W-:Y:S01]  /*3720*/  STL [R1], R10 ;  /* 0x0000000a01007387 */ /* 0x000fe20000100800 */
[----:B------:R-:W-:Y:S01]  /*3730*/  IMAD.IADD R3, R10, 0x1, R0 ;  /* 0x000000010a037824 */ /* 0x000fe200078e0200 */
[----:B------:R-:W-:Y:S01]  /*3740*/  CS2R R46, SRZ ;  /* 0x00000000002e7805 */ /* 0x000fe2000001ff00 */
[----:B------:R-:W-:Y:S01]  /*3750*/  @P5 VIADD R232, R2, 0xffffffc0 ;  /* 0xffffffc002e85836 */ /* 0x000fe20000000000 */
[----:B------:R-:W-:Y:S01]  /*3760*/  CS2R R44, SRZ ;  /* 0x00000000002c7805 */ /* 0x000fe2000001ff00 */
[----:B------:R-:W-:Y:S01]  /*3770*/  IMAD.MOV.U32 R6, RZ, RZ, 0x20 ;  /* 0x00000020ff067424 */ /* 0x000fe200078e00ff */
[----:B------:R-:W-:Y:S01]  /*3780*/  STL [R1+0x4], R3 ;  /* 0x0000040301007387 */ /* 0x000fe20000100800 */
[----:B------:R-:W-:Y:S01]  /*3790*/  IMAD.IADD R240, R0, 0x1, R232 ;  /* 0x0000000100f07824 */ /* 0x000fe200078e02e8 */
[----:B------:R-:W-:Y:S01]  /*37a0*/  CS2R R50, SRZ ;  /* 0x0000000000327805 */ /* 0x000fe2000001ff00 */
[----:B------:R-:W-:Y:S01]  /*37b0*/  IMAD.MOV.U32 R2, RZ, RZ, 0x40 ;  /* 0x00000040ff027424 */ /* 0x000fe200078e00ff */
[----:B------:R-:W-:-:S02]  /*37c0*/  CS2R R48, SRZ ;  /* 0x0000000000307805 */ /* 0x000fc4000001ff00 */
[----:B------:R-:W-:Y:S02]  /*37d0*/  CS2R R42, SRZ ;  /* 0x00000000002a7805 */ /* 0x000fe4000001ff00 */
[----:B------:R-:W-:Y:S02]  /*37e0*/  CS2R R40, SRZ ;  /* 0x0000000000287805 */ /* 0x000fe4000001ff00 */
[----:B------:R-:W-:Y:S02]  /*37f0*/  CS2R R38, SRZ ;  /* 0x0000000000267805 */ /* 0x000fe4000001ff00 */
[----:B------:R-:W-:Y:S02]  /*3800*/  SEL R2, R2, 0xffffffc0, !P5 ;  /* 0xffffffc002027807 */ /* 0x000fe40006800000 */
[----:B------:R-:W-:Y:S01]  /*3810*/  CS2R R36, SRZ ;  /* 0x0000000000247805 */ /* 0x000fe2000001ff00 */
[----:B------:R-:W2:Y:S01]  /*3820*/  LDSM.16.M88.4 R156, [R3+0x12000] ;  /* 0x01200000039c783b */ /* 0x000ea20000000200 */
[----:B----4-:R-:W-:-:S02]  /*3830*/  CS2R R30, SRZ ;  /* 0x00000000001e7805 */ /* 0x010fc4000001ff00 */
[----:B------:R-:W-:Y:S02]  /*3840*/  CS2R R28, SRZ ;  /* 0x00000000001c7805 */ /* 0x000fe4000001ff00 */
[----:B------:R-:W-:Y:S01]  /*3850*/  CS2R R34, SRZ ;  /* 0x0000000000227805 */ /* 0x000fe2000001ff00 */
[----:B------:R-:W3:Y:S01]  /*3860*/  LDSM.16.M88.4 R160, [R3+0x12800] ;  /* 0x0128000003a0783b */ /* 0x000ee20000000200 */
[----:B------:R-:W-:Y:S02]  /*3870*/  CS2R R32, SRZ ;  /* 0x0000000000207805 */ /* 0x000fe4000001ff00 */
[----:B------:R-:W-:Y:S02]  /*3880*/  CS2R R26, SRZ ;  /* 0x00000000001a7805 */ /* 0x000fe4000001ff00 */
[----:B------:R-:W-:Y:S01]  /*3890*/  CS2R R24, SRZ ;  /* 0x0000000000187805 */ /* 0x000fe2000001ff00 */
[----:B------:R-:W4:Y:S01]  /*38a0*/  LDSM.16.M88.4 R188, [R3+0x14000] ;  /* 0x0140000003bc783b */ /* 0x000f220000000200 */
[----:B------:R-:W-:-:S02]  /*38b0*/  CS2R R22, SRZ ;  /* 0x0000000000167805 */ /* 0x000fc4000001ff00 */
[----:B------:R-:W-:Y:S01]  /*38c0*/  CS2R R20, SRZ ;  /* 0x0000000000147805 */ /* 0x000fe2000001ff00 */
[----:B------:R-:W2:Y:S01]  /*38d0*/  LDCU UR8, c[0x0][0x440] ;  /* 0x00008800ff0877ac */ /* 0x000ea20008000800 */
[----:B------:R-:W2:Y:S01]  /*38e0*/  LDSM.16.M88.4 R192, [R3+0x14800] ;  /* 0x0148000003c0783b */ /* 0x000ea20000000200 */
[----:B------:R-:W2:Y:S03]  /*38f0*/  LDCU UR9, c[0x0][0x3e0] ;  /* 0x00007c00ff0977ac */ /* 0x000ea60008000800 */
[----:B------:R-:W2:Y:S01]  /*3900*/  LDSM.16.M88.4 R220, [R3+0x16000] ;  /* 0x0160000003dc783b */ /* 0x000ea20000000200 */
[----:B------:R-:W2:Y:S03]  /*3910*/  LDCU UR14, c[0x0][0x45c] ;  /* 0x00008b80ff0e77ac */ /* 0x000ea60008000800 */
[----:B------:R5:W2:Y:S01]  /*3920*/  LDSM.16.M88.4 R224, [R3+0x16800] ;  /* 0x0168000003e0783b */ /* 0x000aa20000000200 */
[----:B------:R-:W-:-:S03]  /*3930*/  UISETP.GE.AND UP1, UPT, UR30, UR33, UPT ;  /* 0x000000211e00728c */ /* 0x000fc6000bf26270 */
[----:B------:R-:W2:Y:S01]  /*3940*/  LDSM.16.M88.4 R164, [R232] ;  /* 0x00000000e8a4783b */ /* 0x000ea20000000200 */
[----:B-1----:R-:W-:-:S03]  /*3950*/  USHF.L.U32 UR15, UR15, 0x6, URZ ;  /* 0x000000060f0f7899 */ /* 0x002fc600080006ff */
[----:B------:R-:W1:Y:S04]  /*3960*/  LDSM.16.M88.4 R168, [R232+0x800] ;  /* 0x00080000e8a8783b */ /* 0x000e680000000200 */
[----:B------:R-:W1:Y:S04]  /*3970*/  LDSM.16.M88.4 R196, [R232+0x2000] ;  /* 0x00200000e8c4783b */ /* 0x000e680000000200 */
[----:B------:R-:W1:Y:S04]  /*3980*/  LDSM.16.M88.4 R200, [R232+0x2800] ;  /* 0x00280000e8c8783b */ /* 0x000e680000000200 */
[----:B------:R-:W1:Y:S01]  /*3990*/  LDSM.16.M88.4 R228, [R232+0x4000] ;  /* 0x00400000e8e4783b */ /* 0x000e620000000200 */
[----:B-----5:R-:W-:-:S03]  /*39a0*/  LOP3.LUT R3, R8, 0x1c0, R5, 0xf8, !PT ;  /* 0x000001c008037812 */ /* 0x020fc600078ef805 */
[----:B------:R-:W1:Y:S01]  /*39b0*/  LDSM.16.M88.4 R172, [R240] ;  /* 0x00000000f0ac783b */ /* 0x000e620000000200 */
[----:B------:R-:W-:Y:S02]  /*39c0*/  LOP3.LUT R8, R5, 0x200, RZ, 0xc0, !PT ;  /* 0x0000020005087812 */ /* 0x000fe400078ec0ff */
[----:B------:R-:W-:Y:S01]  /*39d0*/  LOP3.LUT R3, R3, 0x38, R14, 0x78, !PT ;  /* 0x0000003803037812 */ /* 0x000fe200078e780e */
[----:B------:R-:W1:Y:S03]  /*39e0*/  LDSM.16.M88.4 R176, [R240+0x800] ;  /* 0x00080000f0b0783b */ /* 0x000e660000000200 */
[----:B------:R-:W-:Y:S01]  /*39f0*/  LOP3.LUT R13, R3, 0x200, R5, 0xf8, !PT ;  /* 0x00000200030d7812 */ /* 0x000fe200078ef805 */
[----:B------:R-:W1:Y:S01]  /*3a00*/  LDSM.16.M88.4 R204, [R240+0x2000] ;  /* 0x00200000f0cc783b */ /* 0x000e620000000200 */
[----:B------:R-:W-:Y:S02]  /*3a10*/  SEL R3, R7, 0xffffffc0, !P2 ;  /* 0xffffffc007037807 */ /* 0x000fe40005000000 */
[----:B------:R-:W-:Y:S01]  /*3a20*/  SEL R5, R9, 0xfffffff0, !P2 ;  /* 0xfffffff009057807 */ /* 0x000fe20005000000 */
[----:B------:R-:W-:Y:S01]  /*3a30*/  STL [R1+0x2c], R13 ;  /* 0x00002c0d01007387 */ /* 0x000fe20000100800 */
[----:B------:R-:W-:-:S03]  /*3a40*/  SEL R7, R6, 0xffffffe0, !P1 ;  /* 0xffffffe006077807 */ /* 0x000fc60004800000 */
[----:B------:R5:W-:Y:S04]  /*3a50*/  STL [R1+0x28], R3 ;  /* 0x0000280301007387 */ /* 0x000be80000100800 */
[----:B------:R3:W-:Y:S04]  /*3a60*/  STL [R1+0x54], R5 ;  /* 0x0000540501007387 */ /* 0x0007e80000100800 */
[----:B------:R-:W1:Y:S04]  /*3a70*/  LDSM.16.M88.4 R208, [R240+0x2800] ;  /* 0x00280000f0d0783b */ /* 0x000e680000000200 */
[----:B------:R-:W1:Y:S04]  /*3a80*/  LDSM.16.M88.4 R236, [R240+0x4000] ;  /* 0x00400000f0ec783b */ /* 0x000e680000000200 */
[----:B------:R-:W1:Y:S04]  /*3a90*/  LDSM.16.M88.4 R148, [R10+0x12000] ;  /* 0x012000000a94783b */ /* 0x000e680000000200 */
[----:B------:R-:W1:Y:S04]  /*3aa0*/  LDSM.16.M88.4 R152, [R10+0x12800] ;  /* 0x012800000a98783b */ /* 0x000e680000000200 */
[----:B------:R-:W1:Y:S01]  /*3ab0*/  LDSM.16.M88.4 R180, [R10+0x14000] ;  /* 0x014000000ab4783b */ /* 0x000e620000000200 */
[----:B-----5:R-:W-:-:S03]  /*3ac0*/  LOP3.LUT R3, R8, 0xc00, R12, 0xf8, !PT ;  /* 0x00000c0008037812 */ /* 0x020fc600078ef80c */
[----:B------:R-:W1:Y:S01]  /*3ad0*/  LDSM.16.M88.4 R184, [R10+0x14800] ;  /* 0x014800000ab8783b */ /* 0x000e620000000200 */
[----:B---3--:R-:W-:Y:S02]  /*3ae0*/  SEL R5, R6, 0xffffffe0, !P0 ;  /* 0xffffffe006057807 */ /* 0x008fe40004000000 */
[----:B------:R-:W-:Y:S01]  /*3af0*/  LOP3.LUT R6, R4, 0x200, R12, 0xf8, !PT ;  /* 0x0000020004067812 */ /* 0x000fe200078ef80c */
[----:B------:R-:W3:Y:S01]  /*3b00*/  LDSM.16.M88.4 R212, [R10+0x16000] ;  /* 0x016000000ad4783b */ /* 0x000ee20000000200 */
[----:B------:R-:W-:-:S03]  /*3b10*/  IMAD.IADD R4, R10, 0x1, R2 ;  /* 0x000000010a047824 */ /* 0x000fc600078e0202 */
[----:B------:R-:W1:Y:S04]  /*3b20*/  LDSM.16.M88.4 R216, [R10+0x16800] ;  /* 0x016800000ad8783b */ /* 0x000e680000000200 */
[----:B------:R-:W1:Y:S04]  /*3b30*/  LDSM.16.M88.4 R232, [R232+0x4800] ;  /* 0x00480000e8e8783b */ /* 0x000e680000000200 */
[----:B------:R-:W1:Y:S04]  /*3b40*/  LDSM.16.M88.4 R240, [R240+0x4800] ;  /* 0x00480000f0f0783b */ /* 0x000e680000000200 */
[----:B------:R-:W-:Y:S04]  /*3b50*/  STL [R1+0x20], R7 ;  /* 0x0000200701007387 */ /* 0x000fe80000100800 */
[----:B------:R5:W-:Y:S04]  /*3b60*/  STL [R1+0x1c], R5 ;  /* 0x00001c0501007387 */ /* 0x000be80000100800 */
[----:B------:R-:W-:Y:S01]  /*3b70*/  STL [R1+0x24], R6 ;  /* 0x0000240601007387 */ /* 0x000fe20000100800 */
[----:B-----5:R-:W-:Y:S01]  /*3b80*/  LOP3.LUT R5, R3, R11, RZ, 0xfc, !PT ;  /* 0x0000000b03057212 */ /* 0x020fe200078efcff */
[----:B------:R-:W-:-:S02]  /*3b90*/  IMAD.IADD R3, R2, 0x1, R252 ;  /* 0x0000000102037824 */ /* 0x000fc400078e02fc */
[C---:B------:R-:W-:Y:S02]  /*3ba0*/  IMAD.IADD R2, R0.reuse, 0x1, R4 ;  /* 0x0000000100027824 */ /* 0x040fe400078e0204 */
[----:B------:R5:W-:Y:S04]  /*3bb0*/  STL [R1+0x58], R5 ;  /* 0x0000580501007387 */ /* 0x000be80000100800 */
[----:B------:R1:W-:Y:S01]  /*3bc0*/  STL [R1+0x8], R4 ;  /* 0x0000080401007387 */ /* 0x0003e20000100800 */
[C---:B-----5:R-:W-:Y:S02]  /*3bd0*/  IMAD.IADD R5, R0.reuse, 0x1, R252 ;  /* 0x0000000100057824 */ /* 0x060fe400078e02fc */
[----:B------:R-:W-:-:S03]  /*3be0*/  IMAD.IADD R0, R0, 0x1, R3 ;  /* 0x0000000100007824 */ /* 0x000fc600078e0203 */
[----:B------:R1:W-:Y:S04]  /*3bf0*/  STL [R1+0x14], R5 ;  /* 0x0000140501007387 */ /* 0x0003e80000100800 */
[----:B------:R1:W-:Y:S04]  /*3c00*/  STL [R1+0x10], R3 ;  /* 0x0000100301007387 */ /* 0x0003e80000100800 */
[----:B------:R1:W-:Y:S04]  /*3c10*/  STL [R1+0xc], R2 ;  /* 0x00000c0201007387 */ /* 0x0003e80000100800 */
[----:B--234-:R1:W-:Y:S02]  /*3c20*/  STL [R1+0x18], R0 ;  /* 0x0000180001007387 */ /* 0x01c3e40000100800 */
.L_x_54:
[----:B------:R-:W2:Y:S01]  /*3c30*/  LDL R249, [R1] ;  /* 0x0000000001f97983 */ /* 0x000ea20000100800 */
[----:B------:R-:W-:Y:S01]  /*3c40*/  PLOP3.LUT P2, PT, PT, PT, UP1, 0x80, 0x8 ;  /* 0x000000000008781c */ /* 0x000fe20003f4f018 */
[----:B-1----:R-:W-:Y:S01]  /*3c50*/  IMAD.U32 R244, RZ, RZ, UR10 ;  /* 0x0000000afff47e24 */ /* 0x002fe2000f8e00ff */
[----:B------:R-:W-:Y:S02]  /*3c60*/  PLOP3.LUT P0, PT, PT, PT, UP1, 0x80, 0x8 ;  /* 0x000000000008781c */ /* 0x000fe40003f0f018 */
[----:B------:R-:W3:Y:S01]  /*3c70*/  LDL R248, [R1+0x14] ;  /* 0x0000140001f87983 */ /* 0x000ee20000100800 */
[----:B------:R-:W-:Y:S01]  /*3c80*/  PLOP3.LUT P6, PT, PT, PT, UP1, 0x80, 0x8 ;  /* 0x000000000008781c */ /* 0x000fe20003fcf018 */
[----:B------:R-:W-:Y:S01]  /*3c90*/  IMAD.U32 R245, RZ, RZ, UR11 ;  /* 0x0000000bfff57e24 */ /* 0x000fe2000f8e00ff */
[----:B------:R-:W-:Y:S02]  /*3ca0*/  PLOP3.LUT P1, PT, PT, PT, UP1, 0x80, 0x8 ;  /* 0x000000000008781c */ /* 0x000fe40003f2f018 */
[----:B------:R-:W4:Y:S01]  /*3cb0*/  LDL R247, [R1+0x4] ;  /* 0x0000040001f77983 */ /* 0x000f220000100800 */
[----:B------:R-:W-:Y:S01]  /*3cc0*/  PLOP3.LUT P5, PT, PT, PT, UP1, 0x80, 0x8 ;  /* 0x000000000008781c */ /* 0x000fe20003faf018 */
[----:B------:R-:W-:Y:S03]  /*3cd0*/  UISETP.NE.AND UP2, UPT, UR43, URZ, UPT ;  /* 0x000000ff2b00728c */ /* 0x000fe6000bf45270 */
[----:B-1---5:R-:W5:Y:S05]  /*3ce0*/  LDL R3, [R1+0x10] ;  /* 0x0000100001037983 */ /* 0x022f6a0000100800 */
[----:B------:R-:W5:Y:S05]  /*3cf0*/  LDL R2, [R1+0x8] ;  /* 0x0000080001027983 */ /* 0x000f6a0000100800 */
[----:B------:R-:W5:Y:S01]  /*3d00*/  LDL R0, [R1+0x18] ;  /* 0x0000180001007983 */ /* 0x000f620000100800 */
[----:B------:R-:W-:Y:S04]  /*3d10*/  @UP2 UIADD3 UR17, UP0, UPT, UR18, -0x100, URZ ;  /* 0xffffff0012112890 */ /* 0x000fe8000ff1e0ff */
[----:B------:R-:W5:Y:S01]  /*3d20*/  LDL R246, [R1+0xc] ;  /* 0x00000c0001f67983 */ /* 0x000f620000100800 */
[----:B------:R-:W-:Y:S02]  /*3d30*/  @UP2 UIADD3.X UR16, UPT, UPT, UR19, -0x1, URZ, UP0, !UPT ;  /* 0xffffffff13102890 */ /* 0x000fe400087fe4ff */
[----:B------:R-:W-:Y:S02]  /*3d40*/  @UP2 UIADD3 UR10, UP0, UPT, UR10, -0x100, URZ ;  /* 0xffffff000a0a2890 */ /* 0x000fe4000ff1e0ff */
[----:B------:R-:W0:Y:S02]  /*3d50*/  LDGDEPBAR ;  /* 0x00000000000079af */ /* 0x000e240000000000 */
[----:B------:R-:W-:Y:S01]  /*3d60*/  @UP2 UIADD3.X UR11, UPT, UPT, UR11, -0x1, URZ, UP0, !UPT ;  /* 0xffffffff0b0b2890 */ /* 0x000fe200087fe4ff */
[----:B------:R-:W-:Y:S04]  /*3d70*/  DEPBAR.LE SB0, 0x0 ;  /* 0x000080000000791a */ /* 0x000fe80000000000 */
[----:B------:R-:W-:Y:S06]  /*3d80*/  BAR.SYNC.DEFER_BLOCKING 0x0 ;  /* 0x0000000000007b1d */ /* 0x000fec0000010000 */
[----:B------:R-:W-:Y:S05]  /*3d90*/  LDSM.16.M88.4 R16, [R252] ;  /* 0x00000000fc10783b */ /* 0x000fea0000000200 */
[----:B--2---:R-:W1:Y:S05]  /*3da0*/  LDSM.16.M88.4 R8, [R249+0xc000] ;  /* 0x00c00000f908783b */ /* 0x004e6a0000000200 */
[----:B------:R-:W2:Y:S05]  /*3db0*/  LDSM.16.M88.4 R68, [R249+0xc800] ;  /* 0x00c80000f944783b */ /* 0x000eaa0000000200 */
[----:B---3--:R-:W-:Y:S05]  /*3dc0*/  LDSM.16.M88.4 R72, [R248] ;  /* 0x00000000f848783b */ /* 0x008fea0000000200 */
[----:B----4-:R-:W3:Y:S05]  /*3dd0*/  LDSM.16.M88.4 R76, [R247+0xc000] ;  /* 0x00c00000f74c783b */ /* 0x010eea0000000200 */
[----:B------:R-:W4:Y:S05]  /*3de0*/  LDSM.16.M88.4 R80, [R247+0xc800] ;  /* 0x00c80000f750783b */ /* 0x000f2a0000000200 */
[----:B-----5:R-:W-:Y:S05]  /*3df0*/  LDSM.16.M88.4 R84, [R3] ;  /* 0x000000000354783b */ /* 0x020fea0000000200 */
[----:B------:R-:W5:Y:S05]  /*3e00*/  LDSM.16.M88.4 R88, [R2+0xc000] ;  /* 0x00c000000258783b */ /* 0x000f6a0000000200 */
[----:B------:R-:W-:Y:S01]  /*3e10*/  LDSM.16.M88.4 R92, [R0] ;  /* 0x00000000005c783b */ /* 0x000fe20000000200 */
[C---:B-1----:R-:W-:Y:S04]  /*3e20*/  HMMA.16816.F32.BF16 R4, R16.reuse, R8, RZ ;  /* 0x000000081004723c */ /* 0x042fe800000418ff */
[----:B------:R-:W-:Y:S04]  /*3e30*/  LDSM.16.M88.4 R96, [R246+0xc000] ;  /* 0x00c00000f660783b */ /* 0x000fe80000000200 */
[C---:B------:R-:W-:Y:S08]  /*3e40*/  HMMA.16816.F32.BF16 R8, R16.reuse, R10, RZ ;  /* 0x0000000a1008723c */ /* 0x040ff000000418ff */
[C---:B--2---:R-:W-:Y:S08]  /*3e50*/  HMMA.16816.F32.BF16 R12, R16.reuse, R68, RZ ;  /* 0x00000044100c723c */ /* 0x044ff000000418ff */
[----:B------:R-:W-:Y:S01]  /*3e60*/  HMMA.16816.F32.BF16 R16, R16, R70, RZ ;  /* 0x000000461010723c */ /* 0x000fe200000418ff */
[----:B------:R-:W1:Y:S07]  /*3e70*/  LDSM.16.M88.4 R68, [R2+0xc800] ;  /* 0x00c800000244783b */ /* 0x000e6e0000000200 */
[C---:B---3--:R-:W-:Y:S08]  /*3e80*/  HMMA.16816.F32.BF16 R4, R72.reuse, R76, R4 ;  /* 0x0000004c4804723c */ /* 0x048ff00000041804 */
[C---:B------:R-:W-:Y:S01]  /*3e90*/  HMMA.16816.F32.BF16 R8, R72.reuse, R78, R8 ;  /* 0x0000004e4808723c */ /* 0x040fe20000041808 */
[----:B------:R-:W-:Y:S07]  /*3ea0*/  LDSM.16.M88.4 R76, [R252+0x2000] ;  /* 0x00200000fc4c783b */ /* 0x000fee0000000200 */
[C---:B----4-:R-:W-:Y:S08]  /*3eb0*/  HMMA.16816.F32.BF16 R12, R72.reuse, R80, R12 ;  /* 0x00000050480c723c */ /* 0x050ff0000004180c */
[----:B------:R-:W-:Y:S01]  /*3ec0*/  HMMA.16816.F32.BF16 R16, R72, R82, R16 ;  /* 0x000000524810723c */ /* 0x000fe20000041810 */
[----:B------:R-:W2:Y:S05]  /*3ed0*/  LDSM.16.M88.4 R72, [R246+0xc800] ;  /* 0x00c80000f648783b */ /* 0x000eaa0000000200 */
[----:B------:R-:W3:Y:S02]  /*3ee0*/  LDSM.16.M88.4 R80, [R249+0xe000] ;  /* 0x00e00000f950783b */ /* 0x000ee40000000200 */
[C---:B-----5:R-:W-:Y:S08]  /*3ef0*/  HMMA.16816.F32.BF16 R4, R84.reuse, R88, R4 ;  /* 0x000000585404723c */ /* 0x060ff00000041804 */
[C---:B------:R-:W-:Y:S01]  /*3f00*/  HMMA.16816.F32.BF16 R8, R84.reuse, R90, R8 ;  /* 0x0000005a5408723c */ /* 0x040fe20000041808 */
[----:B------:R-:W-:Y:S07]  /*3f10*/  LDSM.16.M88.4 R88, [R247+0xe000] ;  /* 0x00e00000f758783b */ /* 0x000fee0000000200 */
[C---:B-1----:R-:W-:Y:S08]  /*3f20*/  HMMA.16816.F32.BF16 R12, R84.reuse, R68, R12 ;  /* 0x00000044540c723c */ /* 0x042ff0000004180c */
[----:B------:R-:W-:Y:S01]  /*3f30*/  HMMA.16816.F32.BF16 R16, R84, R70, R16 ;  /* 0x000000465410723c */ /* 0x000fe20000041810 */
[----:B------:R-:W1:Y:S05]  /*3f40*/  LDSM.16.M88.4 R68, [R249+0xe800] ;  /* 0x00e80000f944783b */ /* 0x000e6a0000000200 */
[----:B------:R-:W4:Y:S02]  /*3f50*/  LDSM.16.M88.4 R84, [R248+0x2000] ;  /* 0x00200000f854783b */ /* 0x000f240000000200 */
[C---:B------:R-:W-:Y:S08]  /*3f60*/  HMMA.16816.F32.BF16 R4, R92.reuse, R96, R4 ;  /* 0x000000605c04723c */ /* 0x040ff00000041804 */
[C---:B------:R-:W-:Y:S01]  /*3f70*/  HMMA.16816.F32.BF16 R8, R92.reuse, R98, R8 ;  /* 0x000000625c08723c */ /* 0x040fe20000041808 */
[----:B------:R-:W-:Y:S07]  /*3f80*/  LDSM.16.M88.4 R96, [R2+0xe000] ;  /* 0x00e000000260783b */ /* 0x000fee0000000200 */
[C---:B--2---:R-:W-:Y:S08]  /*3f90*/  HMMA.16816.F32.BF16 R12, R92.reuse, R72, R12 ;  /* 0x000000485c0c723c */ /* 0x044ff0000004180c */
[----:B------:R-:W-:Y:S01]  /*3fa0*/  HMMA.16816.F32.BF16 R16, R92, R74, R16 ;  /* 0x0000004a5c10723c */ /* 0x000fe20000041810 */
[----:B------:R-:W2:Y:S05]  /*3fb0*/  LDSM.16.M88.4 R72, [R247+0xe800] ;  /* 0x00e80000f748783b */ /* 0x000eaa0000000200 */
[----:B------:R-:W5:Y:S02]  /*3fc0*/  LDSM.16.M88.4 R92, [R3+0x2000] ;  /* 0x00200000035c783b */ /* 0x000f640000000200 */
[C---:B---3--:R-:W-:Y:S08]  /*3fd0*/  HMMA.16816.F32.BF16 R4, R76.reuse, R80, R4 ;  /* 0x000000504c04723c */ /* 0x048ff00000041804 */
[C---:B------:R-:W-:Y:S01]  /*3fe0*/  HMMA.16816.F32.BF16 R8, R76.reuse, R82, R8 ;  /* 0x000000524c08723c */ /* 0x040fe20000041808 */
[----:B------:R-:W-:Y:S07]  /*3ff0*/  LDSM.16.M88.4 R80, [R246+0xe000] ;  /* 0x00e00000f650783b */ /* 0x000fee0000000200 */
[C---:B-1----:R-:W-:Y:S08]  /*4000*/  HMMA.16816.F32.BF16 R12, R76.reuse, R68, R12 ;  /* 0x000000444c0c723c */ /* 0x042ff0000004180c */
[----:B------:R-:W-:Y:S01]  /*4010*/  HMMA.16816.F32.BF16 R16, R76, R70, R16 ;  /* 0x000000464c10723c */ /* 0x000fe20000041810 */
[----:B------:R-:W1:Y:S05]  /*4020*/  LDSM.16.M88.4 R68, [R2+0xe800] ;  /* 0x00e800000244783b */ /* 0x000e6a0000000200 */
[----:B------:R-:W3:Y:S02]  /*4030*/  LDSM.16.M88.4 R76, [R0+0x2000] ;  /* 0x00200000004c783b */ /* 0x000ee40000000200 */
[C---:B----4-:R-:W-:Y:S08]  /*4040*/  HMMA.16816.F32.BF16 R4, R84.reuse, R88, R4 ;  /* 0x000000585404723c */ /* 0x050ff00000041804 */
[C---:B------:R-:W-:Y:S01]  /*4050*/  HMMA.16816.F32.BF16 R8, R84.reuse, R90, R8 ;  /* 0x0000005a5408723c */ /* 0x040fe20000041808 */
[----:B------:R-:W-:Y:S07]  /*4060*/  LDSM.16.M88.4 R88, [R249+0x10000] ;  /* 0x01000000f958783b */ /* 0x000fee0000000200 */
[C---:B--2---:R-:W-:Y:S08]  /*4070*/  HMMA.16816.F32.BF16 R12, R84.reuse, R72, R12 ;  /* 0x00000048540c723c */ /* 0x044ff0000004180c */
[----:B------:R-:W-:Y:S01]  /*4080*/  HMMA.16816.F32.BF16 R16, R84, R74, R16 ;  /* 0x0000004a5410723c */ /* 0x000fe20000041810 */
[----:B------:R-:W2:Y:S05]  /*4090*/  LDSM.16.M88.4 R72, [R246+0xe800] ;  /* 0x00e80000f648783b */ /* 0x000eaa0000000200 */
[----:B------:R-:W4:Y:S02]  /*40a0*/  LDSM.16.M88.4 R84, [R252+0x4000] ;  /* 0x00400000fc54783b */ /* 0x000f240000000200 */
[C---:B-----5:R-:W-:Y:S08]  /*40b0*/  HMMA.16816.F32.BF16 R4, R92.reuse, R96, R4 ;  /* 0x000000605c04723c */ /* 0x060ff00000041804 */
[C---:B------:R-:W-:Y:S01]  /*40c0*/  HMMA.16816.F32.BF16 R8, R92.reuse, R98, R8 ;  /* 0x000000625c08723c */ /* 0x040fe20000041808 */
[----:B------:R-:W-:Y:S07]  /*40d0*/  LDSM.16.M88.4 R96, [R247+0x10000] ;  /* 0x01000000f760783b */ /* 0x000fee0000000200 */
[C---:B-1----:R-:W-:Y:S08]  /*40e0*/  HMMA.16816.F32.BF16 R12, R92.reuse, R68, R12 ;  /* 0x000000445c0c723c */ /* 0x042ff0000004180c */
[----:B------:R-:W-:Y:S01]  /*40f0*/  HMMA.16816.F32.BF16 R16, R92, R70, R16 ;  /* 0x000000465c10723c */ /* 0x000fe20000041810 */
[----:B------:R-:W1:Y:S05]  /*4100*/  LDSM.16.M88.4 R68, [R249+0x10800] ;  /* 0x01080000f944783b */ /* 0x000e6a0000000200 */
[----:B------:R5:W1:Y:S02]  /*4110*/  LDSM.16.M88.4 R92, [R248+0x4000] ;  /* 0x00400000f85c783b */ /* 0x000a640000000200 */
[C---:B---3--:R-:W-:Y:S08]  /*4120*/  HMMA.16816.F32.BF16 R4, R76.reuse, R80, R4 ;  /* 0x000000504c04723c */ /* 0x048ff00000041804 */
[C---:B------:R-:W-:Y:S01]  /*4130*/  HMMA.16816.F32.BF16 R8, R76.reuse, R82, R8 ;  /* 0x000000524c08723c */ /* 0x040fe20000041808 */
[----:B------:R3:W1:Y:S07]  /*4140*/  LDSM.16.M88.4 R80, [R247+0x10800] ;  /* 0x01080000f750783b */ /* 0x00066e0000000200 */
[C---:B--2---:R-:W-:Y:S01]  /*4150*/  HMMA.16816.F32.BF16 R12, R76.reuse, R72, R12 ;  /* 0x000000484c0c723c */ /* 0x044fe2000004180c */
[----:B-----5:R-:W2:Y:S07]  /*4160*/  S2R R248, SR_TID.X ;  /* 0x0000000000f87919 */ /* 0x020eae0000002100 */
[----:B------:R-:W-:Y:S01]  /*4170*/  HMMA.16816.F32.BF16 R16, R76, R74, R16 ;  /* 0x0000004a4c10723c */ /* 0x000fe20000041810 */
[----:B------:R5:W-:Y:S05]  /*4180*/  LDSM.16.M88.4 R72, [R3+0x4000] ;  /* 0x004000000348783b */ /* 0x000bea0000000200 */
[----:B------:R-:W5:Y:S02]  /*4190*/  LDSM.16.M88.4 R76, [R2+0x10000] ;  /* 0x01000000024c783b */ /* 0x000f640000000200 */
[C---:B----4-:R-:W-:Y:S03]  /*41a0*/  HMMA.16816.F32.BF16 R4, R84.reuse, R88, R4 ;  /* 0x000000585404723c */ /* 0x050fe60000041804 */
[----:B---3--:R-:W3:Y:S05]  /*41b0*/  LDL R247, [R1+0x50] ;  /* 0x0000500001f77983 */ /* 0x008eea0000100800 */
[C---:B------:R-:W-:Y:S01]  /*41c0*/  HMMA.16816.F32.BF16 R8, R84.reuse, R90, R8 ;  /* 0x0000005a5408723c */ /* 0x040fe20000041808 */
[----:B------:R-:W4:Y:S07]  /*41d0*/  LDSM.16.M88.4 R88, [R2+0x10800] ;  /* 0x010800000258783b */ /* 0x000f2e0000000200 */
[C---:B-1----:R-:W-:Y:S03]  /*41e0*/  HMMA.16816.F32.BF16 R12, R84.reuse, R68, R12 ;  /* 0x00000044540c723c */ /* 0x042fe6000004180c */
[----:B--2---:R-:W-:Y:S01]  /*41f0*/  SHF.R.U32.HI R251, RZ, 0x2, R248 ;  /* 0x00000002fffb7819 */ /* 0x004fe200000116f8 */
[C---:B------:R-:W-:Y:S04]  /*4200*/  IMAD.SHL.U32 R249, R248.reuse, 0x2, RZ ;  /* 0x00000002f8f97824 */ /* 0x040fe800078e00ff */
[----:B------:R-:W-:Y:S01]  /*4210*/  HMMA.16816.F32.BF16 R16, R84, R70, R16 ;  /* 0x000000465410723c */ /* 0x000fe20000041810 */
[----:B------:R1:W-:Y:S02]  /*4220*/  LDSM.16.M88.4 R68, [R0+0x4000] ;  /* 0x004000000044783b */ /* 0x0003e40000000200 */
[C---:B------:R-:W-:Y:S01]  /*4230*/  IMAD.SHL.U32 R250, R248.reuse, 0x20, RZ ;  /* 0x00000020f8fa7824 */ /* 0x040fe200078e00ff */
[----:B-----5:R-:W-:Y:S01]  /*4240*/  @P2 LOP3.LUT R3, R249, 0x6, RZ, 0xc0, !PT ;  /* 0x00000006f9032812 */ /* 0x020fe200078ec0ff */
[----:B------:R-:W-:Y:S01]  /*4250*/  IMAD.SHL.U32 R248, R248, 0x10, RZ ;  /* 0x00000010f8f87824 */ /* 0x000fe200078e00ff */
[----:B------:R-:W2:Y:S01]  /*4260*/  LDSM.16.M88.4 R84, [R246+0x10000] ;  /* 0x01000000f654783b */ /* 0x000ea20000000200 */
[----:B------:R-:W-:Y:S01]  /*4270*/  PLOP3.LUT P2, PT, PT, PT, UP1, 0x80, 0x8 ;  /* 0x000000000008781c */ /* 0x000fe20003f4f018 */
[C---:B------:R-:W-:Y:S03]  /*4280*/  HMMA.16816.F32.BF16 R4, R92.reuse, R96, R4 ;  /* 0x000000605c04723c */ /* 0x040fe60000041804 */
[----:B------:R-:W5:Y:S02]  /*4290*/  LDL R96, [R1+0x4c] ;  /* 0x00004c0001607983 */ /* 0x000f640000100800 */
[----:B------:R-:W-:Y:S02]  /*42a0*/  LOP3.LUT R248, R248, 0x1c0, RZ, 0xc0, !PT ;  /* 0x000001c0f8f87812 */ /* 0x000fe400078ec0ff */
[----:B------:R-:W-:Y:S01]  /*42b0*/  @P0 LOP3.LUT R3, R3, 0xe0, R251, 0xf8, !PT ;  /* 0x000000e003030812 */ /* 0x000fe200078ef8fb */
[C---:B------:R-:W-:Y:S08]  /*42c0*/  HMMA.16816.F32.BF16 R8, R92.reuse, R98, R8 ;  /* 0x000000625c08723c */ /* 0x040ff00000041808 */
[C---:B------:R-:W-:Y:S01]  /*42d0*/  HMMA.16816.F32.BF16 R12, R92.reuse, R80, R12 ;  /* 0x000000505c0c723c */ /* 0x040fe2000004180c */
[----:B------:R-:W5:Y:S01]  /*42e0*/  LDL R81, [R1+0x48] ;  /* 0x0000480001517983 */ /* 0x000f620000100800 */
[----:B-1----:R-:W-:Y:S01]  /*42f0*/  IMAD.U32 R0, RZ, RZ, UR36 ;  /* 0x00000024ff007e24 */ /* 0x002fe2000f8e00ff */
[----:B------:R-:W-:Y:S03]  /*4300*/  LOP3.LUT R80, R249, 0x38, RZ, 0xc0, !PT ;  /* 0x00000038f9507812 */ /* 0x000fe600078ec0ff */
[----:B------:R-:W-:Y:S01]  /*4310*/  @P6 IMAD R3, R0, 0x40, R3 ;  /* 0x0000004000036824 */ /* 0x000fe200078e0203 */
[----:B------:R-:W-:Y:S01]  /*4320*/  LOP3.LUT R80, R80, 0x20, R251, 0x78, !PT ;  /* 0x0000002050507812 */ /* 0x000fe200078e78fb */
[----:B------:R-:W-:Y:S01]  /*4330*/  HMMA.16816.F32.BF16 R16, R92, R82, R16 ;  /* 0x000000525c10723c */ /* 0x000fe20000041810 */
[----:B------:R-:W-:Y:S01]  /*4340*/  PLOP3.LUT P6, PT, PT, PT, UP1, 0x80, 0x8 ;  /* 0x000000000008781c */ /* 0x000fe20003fcf018 */
[----:B------:R-:W1:Y:S01]  /*4350*/  S2R R251, SR_TID.X ;  /* 0x0000000000fb7919 */ /* 0x000e620000002100 */
[C---:B------:R-:W-:Y:S01]  /*4360*/  @P2 VIADD R0, R3.reuse, 0x1 ;  /* 0x0000000103002836 */ /* 0x040fe20000000000 */
[----:B------:R-:W-:Y:S02]  /*4370*/  @P1 ISETP.GE.AND P1, PT, R3, UR33, PT ;  /* 0x0000002103001c0c */ /* 0x000fe4000bf26270 */
[----:B------:R-:W-:Y:S02]  /*4380*/  PLOP3.LUT P2, PT, PT, PT, UP1, 0x80, 0x8 ;  /* 0x000000000008781c */ /* 0x000fe40003f4f018 */
[C---:B------:R-:W-:Y:S01]  /*4390*/  HMMA.16816.F32.BF16 R4, R72.reuse, R76, R4 ;  /* 0x0000004c4804723c */ /* 0x040fe20000041804 */
[----:B------:R-:W5:Y:S05]  /*43a0*/  LDL R77, [R1+0x58] ;  /* 0x00005800014d7983 */ /* 0x000f6a0000100800 */
[----:B------:R-:W5:Y:S01]  /*43b0*/  LDL R76, [R1+0x20] ;  /* 0x00002000014c7983 */ /* 0x000f620000100800 */
[----:B------:R-:W-:Y:S01]  /*43c0*/  @P6 ISETP.GE.AND P6, PT, R0, UR33, PT ;  /* 0x0000002100006c0c */ /* 0x000fe2000bfc6270 */
[C---:B------:R-:W-:Y:S03]  /*43d0*/  HMMA.16816.F32.BF16 R8, R72.reuse, R78, R8 ;  /* 0x0000004e4808723c */ /* 0x040fe60000041808 */
[----:B------:R-:W5:Y:S01]  /*43e0*/  LDL R78, [R1+0x54] ;  /* 0x00005400014e7983 */ /* 0x000f620000100800 */
[----:B------:R-:W-:Y:S04]  /*43f0*/  LOP3.LUT R79, R250, 0xc00, RZ, 0xc0, !PT ;  /* 0x00000c00fa4f7812 */ /* 0x000fe800078ec0ff */
[----:B------:R-:W-:Y:S01]  /*4400*/  LOP3.LUT R79, R79, 0x6, R249, 0xf8, !PT ;  /* 0x000000064f4f7812 */ /* 0x000fe200078ef8f9 */
[C---:B----4-:R-:W-:Y:S03]  /*4410*/  HMMA.16816.F32.BF16 R12, R72.reuse, R88, R12 ;  /* 0x00000058480c723c */ /* 0x050fe6000004180c */
[----:B------:R-:W-:Y:S02]  /*4420*/  LOP3.LUT R79, R79, R80, R248, 0xfe, !PT ;  /* 0x000000504f4f7212 */ /* 0x000fe400078efef8 */
[----:B------:R-:W4:Y:S02]  /*4430*/  LDL R248, [R1+0x24] ;  /* 0x0000240001f87983 */ /* 0x000f240000100800 */
[----:B------:R-:W-:Y:S01]  /*4440*/  LEA R83, R79, UR4, 0x1 ;  /* 0x000000044f537c11 */ /* 0x000fe2000f8e08ff */
[----:B------:R-:W-:Y:S02]  /*4450*/  HMMA.16816.F32.BF16 R16, R72, R90, R16 ;  /* 0x0000005a4810723c */ /* 0x000fe40000041810 */
[----:B------:R-:W2:Y:S01]  /*4460*/  LDSM.16.M88.4 R72, [R246+0x10800] ;  /* 0x01080000f648783b */ /* 0x000ea20000000200 */
[----:B-1----:R-:W-:Y:S05]  /*4470*/  SHF.R.U32.HI R249, RZ, 0x1, R251 ;  /* 0x00000001fff97819 */ /* 0x002fea00000116fb */
[C---:B--2---:R-:W-:Y:S08]  /*4480*/  HMMA.16816.F32.BF16 R4, R68.reuse, R84, R4 ;  /* 0x000000544404723c */ /* 0x044ff00000041804 */
[C---:B------:R-:W-:Y:S11]  /*4490*/  HMMA.16816.F32.BF16 R8, R68.reuse, R86, R8 ;  /* 0x000000564408723c */ /* 0x040ff60000041808 */
[----:B------:R-:W-:Y:S02]  /*44a0*/  @P2 FSEL R5, R5, -INF , !P6 ;  /* 0xff80000005052808 */ /* 0x000fe40007000000 */
[----:B------:R-:W-:Y:S02]  /*44b0*/  @P5 FSEL R4, R4, -INF , !P1 ;  /* 0xff80000004045808 */ /* 0x000fe40004800000 */
[----:B------:R-:W-:Y:S02]  /*44c0*/  PLOP3.LUT P5, PT, PT, PT, UP1, 0x80, 0x8 ;  /* 0x000000000008781c */ /* 0x000fe40003faf018 */
[----:B------:R-:W-:Y:S01]  /*44d0*/  PLOP3.LUT P2, PT, PT, PT, UP1, 0x80, 0x8 ;  /* 0x000000000008781c */ /* 0x000fe20003f4f018 */
[C---:B------:R-:W-:Y:S10]  /*44e0*/  HMMA.16816.F32.BF16 R12, R68.reuse, R72, R12 ;  /* 0x00000048440c723c */ /* 0x040ff4000004180c */
[----:B------:R-:W-:Y:S02]  /*44f0*/  @P5 FSEL R7, R7, -INF , !P6 ;  /* 0xff80000007075808 */ /* 0x000fe40007000000 */
[----:B------:R-:W-:Y:S02]  /*4500*/  PLOP3.LUT P6, PT, PT, PT, UP1, 0x80, 0x8 ;  /* 0x000000000008781c */ /* 0x000fe40003fcf018 */
[----:B------:R-:W-:Y:S01]  /*4510*/  PLOP3.LUT P5, PT, PT, PT, UP1, 0x80, 0x8 ;  /* 0x000000000008781c */ /* 0x000fe20003faf018 */
[----:B------:R-:W-:Y:S03]  /*4520*/  HMMA.16816.F32.BF16 R16, R68, R74, R16 ;  /* 0x0000004a4410723c */ /* 0x000fe60000041810 */
[C---:B---3--:R-:W-:Y:S01]  /*4530*/  FMUL.FTZ R2, R247.reuse, 1.4426950216293334961 ;  /* 0x3fb8aa3bf7027820 */ /* 0x048fe20000410000 */
[----:B------:R-:W-:Y:S04]  /*4540*/  FSETP.NEU.FTZ.AND P0, PT, R247, -INF , PT ;  /* 0xff800000f700780b */ /* 0x000fe80003f1d000 */
[----:B------:R-:W-:Y:S02]  /*4550*/  FSEL R2, R2, RZ, P0 ;  /* 0x000000ff02027208 */ /* 0x000fe40000000000 */
[----:B------:R-:W-:Y:S03]  /*4560*/  PLOP3.LUT P0, PT, PT, PT, UP1, 0x80, 0x8 ;  /* 0x000000000008781c */ /* 0x000fe60003f0f018 */
[--C-:B------:R-:W-:Y:S01]  /*4570*/  FFMA.FTZ R5, R5, UR14, -R2.reuse ;  /* 0x0000000e05057c23 */ /* 0x100fe20008010802 */
[----:B------:R-:W-:Y:S04]  /*4580*/  FFMA.FTZ R4, R4, UR14, -R2 ;  /* 0x0000000e04047c23 */ /* 0x000fe80008010802 */
[----:B------:R1:W-:Y:S05]  /*4590*/  MUFU.EX2 R97, R4 ;  /* 0x0000000400617308 */ /* 0x0003ea0000000800 */
[----:B------:R-:W-:Y:S02]  /*45a0*/  @P0 FSEL R6, R6, -INF , !P1 ;  /* 0xff80000006060808 */ /* 0x000fe40004800000 */
[----:B------:R-:W-:Y:S02]  /*45b0*/  PLOP3.LUT P0, PT, PT, PT, UP1, 0x80, 0x8 ;  /* 0x000000000008781c */ /* 0x000fe40003f0f018 */
[C---:B-----5:R-:W-:Y:S01]  /*45c0*/  FSETP.NEU.FTZ.AND P1, PT, R96.reuse, -INF , PT ;  /* 0xff8000006000780b */ /* 0x060fe20003f3d000 */
[----:B------:R-:W-:Y:S01]  /*45d0*/  FMUL.FTZ R0, R96, 1.4426950216293334961 ;  /* 0x3fb8aa3b60007820 */ /* 0x000fe20000410000 */
[----:B-1----:R-:W-:Y:S01]  /*45e0*/  @P2 VIADD R4, R3, 0x9 ;  /* 0x0000000903042836 */ /* 0x002fe20000000000 */
[----:B------:R1:W2:Y:S01]  /*45f0*/  MUFU.EX2 R96, R5 ;  /* 0x0000000500607308 */ /* 0x0002a20000000800 */
[----:B------:R-:W-:Y:S02]  /*4600*/  PLOP3.LUT P2, PT, PT, PT, UP1, 0x80, 0x8 ;  /* 0x000000000008781c */ /* 0x000fe40003f4f018 */
[----:B------:R-:W-:Y:S02]  /*4610*/  FSEL R0, R0, RZ, P1 ;  /* 0x000000ff00007208 */ /* 0x000fe40000800000 */
[----:B------:R-:W-:Y:S02]  /*4620*/  PLOP3.LUT P1, PT, PT, PT, UP1, 0x80, 0x8 ;  /* 0x000000000008781c */ /* 0x000fe40003f2f018 */
[----:B------:R-:W-:Y:S01]  /*4630*/  @P5 ISETP.GE.AND P5, PT, R4, UR33, PT ;  /* 0x0000002104005c0c */ /* 0x000fe2000bfa6270 */
[--C-:B------:R-:W-:Y:S01]  /*4640*/  FFMA.FTZ R6, R6, UR14, -R0.reuse ;  /* 0x0000000e06067c23 */ /* 0x100fe20008010800 */
[----:B------:R-:W-:Y:S03]  /*4650*/  FFMA.FTZ R7, R7, UR14, -R0 ;  /* 0x0000000e07077c23 */ /* 0x000fe60008010800 */
[----:B------:R-:W-:Y:S01]  /*4660*/  MUFU.EX2 R247, R6 ;  /* 0x0000000600f77308 */ /* 0x000fe20000000800 */
[----:B-1----:R-:W-:Y:S01]  /*4670*/  @P0 VIADD R5, R3, 0x8 ;  /* 0x0000000803050836 */ /* 0x002fe20000000000 */
[----:B------:R-:W-:Y:S08]  /*4680*/  PLOP3.LUT P0, PT, PT, PT, UP1, 0x80, 0x8 ;  /* 0x000000000008781c */ /* 0x000ff00003f0f018 */
[----:B------:R2:W1:Y:S01]  /*4690*/  MUFU.EX2 R246, R7 ;  /* 0x0000000700f67308 */ /* 0x0004620000000800 */
[----:B------:R-:W-:Y:S04]  /*46a0*/  @P6 ISETP.GE.AND P6, PT, R5, UR33, PT ;  /* 0x0000002105006c0c */ /* 0x000fe8000bfc6270 */
[----:B------:R-:W-:Y:S02]  /*46b0*/  @P1 FSEL R8, R8, -INF , !P6 ;  /* 0xff80000008081808 */ /* 0x000fe40007000000 */
[----:B------:R-:W-:Y:S02]  /*46c0*/  PLOP3.LUT P1, PT, PT, PT, UP1, 0x80, 0x8 ;  /* 0x000000000008781c */ /* 0x000fe40003f2f018 */
[----:B------:R-:W-:Y:S01]  /*46d0*/  @P2 FSEL R10, R10, -INF , !P6 ;  /* 0xff8000000a0a2808 */ /* 0x000fe20007000000 */
[----:B------:R-:W-:Y:S01]  /*46e0*/  FFMA.FTZ R8, R8, UR14, -R2 ;  /* 0x0000000e08087c23 */ /* 0x000fe20008010802 */
[----:B------:R-:W-:Y:S02]  /*46f0*/  @P0 FSEL R9, R9, -INF , !P5 ;  /* 0xff80000009090808 */ /* 0x000fe40006800000 */
[----:B------:R-:W-:Y:S01]  /*4700*/  PLOP3.LUT P0, PT, PT, PT, UP1, 0x80, 0x8 ;  /* 0x000000000008781c */ /* 0x000fe20003f0f018 */
[----:B------:R-:W-:Y:S01]  /*4710*/  FFMA.FTZ R10, R10, UR14, -R0 ;  /* 0x0000000e0a0a7c23 */ /* 0x000fe20008010800 */
[----:B------:R-:W-:Y:S01]  /*4720*/  PLOP3.LUT P6, PT, PT, PT, UP1, 0x80, 0x8 ;  /* 0x000000000008781c */ /* 0x000fe20003fcf018 */
[----:B------:R-:W-:Y:S01]  /*4730*/  FFMA.FTZ R9, R9, UR14, -R2 ;  /* 0x0000000e09097c23 */ /* 0x000fe20008010802 */
[----:B------:R-:W-:Y:S01]  /*4740*/  PLOP3.LUT P2, PT, PT, PT, UP1, 0x80, 0x8 ;  /* 0x000000000008781c */ /* 0x000fe20003f4f018 */
[----:B------:R-:W-:Y:S01]  /*4750*/  MUFU.EX2 R95, R8 ;  /* 0x00000008005f7308 */ /* 0x000fe20000000800 */
[----:B--2---:R-:W-:Y:S02]  /*4760*/  F2FP.BF16.F32.PACK_AB R7, R96, R97 ;  /* 0x000000616007723e */ /* 0x004fe400000010ff */
[----:B------:R-:W-:Y:S02]  /*4770*/  @P1 FSEL R11, R11, -INF , !P5 ;  /* 0xff8000000b0b1808 */ /* 0x000fe40006800000 */
[----:B------:R-:W-:Y:S01]  /*4780*/  PLOP3.LUT P1, PT, PT, PT, UP1, 0x80, 0x8 ;  /* 0x000000000008781c */ /* 0x000fe20003f2f018 */
[----:B------:R-:W-:Y:S01]  /*4790*/  STS [R83+0x14000], R7 ;  /* 0x0140000753007388 */ /* 0x000fe20000000800 */
[----:B------:R-:W-:Y:S01]  /*47a0*/  PLOP3.LUT P5, PT, PT, PT, UP1, 0x80, 0x8 ;  /* 0x000000000008781c */ /* 0x000fe20003faf018 */
[----:B------:R-:W-:Y:S01]  /*47b0*/  @P0 VIADD R4, R3, 0x10 ;  /* 0x0000001003040836 */ /* 0x000fe20000000000 */
[----:B------:R-:W-:Y:S01]  /*47c0*/  PLOP3.LUT P0, PT, PT, PT, UP1, 0x80, 0x8 ;  /* 0x000000000008781c */ /* 0x000fe20003f0f018 */
[----:B------:R-:W-:Y:S01]  /*47d0*/  FFMA.FTZ R11, R11, UR14, -R0 ;  /* 0x0000000e0b0b7c23 */ /* 0x000fe20008010800 */
[----:B------:R-:W2:Y:S01]  /*47e0*/  MUFU.EX2 R93, R9 ;  /* 0x00000009005d7308 */ /* 0x000ea20000000800 */
[----:B-1----:R-:W-:Y:S02]  /*47f0*/  F2FP.BF16.F32.PACK_AB R6, R246, R247 ;  /* 0x000000f7f606723e */ /* 0x002fe400000010ff */
[----:B------:R-:W-:Y:S01]  /*4800*/  @P6 ISETP.GE.AND P6, PT, R4, UR33, PT ;  /* 0x0000002104006c0c */ /* 0x000fe2000bfc6270 */
[----:B------:R-:W-:Y:S01]  /*4810*/  @P2 VIADD R4, R3, 0x11 ;  /* 0x0000001103042836 */ /* 0x000fe20000000000 */
[----:B------:R-:W-:Y:S01]  /*4820*/  PLOP3.LUT P2, PT, PT, PT, UP1, 0x80, 0x8 ;  /* 0x000000000008781c */ /* 0x000fe20003f4f018 */
[----:B------:R1:W-:Y:S01]  /*4830*/  STS [R83+0x14400], R6 ;  /* 0x0144000653007388 */ /* 0x0003e20000000800 */
[----:B------:R-:W-:Y:S03]  /*4840*/  @P1 FSEL R12, R12, -INF , !P6 ;  /* 0xff8000000c0c1808 */ /* 0x000fe60007000000 */
[----:B------:R-:W-:Y:S01]  /*4850*/  MUFU.EX2 R99, R10 ;  /* 0x0000000a00637308 */ /* 0x000fe20000000800 */
[----:B------:R-:W-:Y:S02]  /*4860*/  PLOP3.LUT P1, PT, PT, PT, UP1, 0x80, 0x8 ;  /* 0x000000000008781c */ /* 0x000fe40003f2f018 */
[----:B------:R-:W-:Y:S01]  /*4870*/  @P0 FSEL R14, R14, -INF , !P6 ;  /* 0xff8000000e0e0808 */ /* 0x000fe20007000000 */
[----:B------:R-:W-:Y:S01]  /*4880*/  FFMA.FTZ R12, R12, UR14, -R2 ;  /* 0x0000000e0c0c7c23 */ /* 0x000fe20008010802 */
[----:B------:R-:W-:Y:S02]  /*4890*/  PLOP3.LUT P0, PT, PT, PT, UP1, 0x80, 0x8 ;  /* 0x000000000008781c */ /* 0x000fe40003f0f018 */
[----:B------:R-:W-:Y:S01]  /*48a0*/  PLOP3.LUT P6, PT, PT, PT, UP1, 0x80, 0x8 ;  /* 0x000000000008781c */ /* 0x000fe20003fcf018 */
[----:B------:R-:W-:Y:S01]  /*48b0*/  FFMA.FTZ R14, R14, UR14, -R0 ;  /* 0x0000000e0e0e7c23 */ /* 0x000fe20008010800 */
[----:B------:R-:W-:Y:S01]  /*48c0*/  @P5 ISETP.GE.AND P5, PT, R4, UR33, PT ;  /* 0x0000002104005c0c */ /* 0x000fe2000bfa6270 */
[----:B------:R-:W-:Y:S01]  /*48d0*/  MUFU.EX2 R98, R11 ;  /* 0x0000000b00627308 */ /* 0x000fe20000000800 */
[----:B------:R-:W-:Y:S02]  /*48e0*/  LEA R252, R77, UR4, 0x1 ;  /* 0x000000044dfc7c11 */ /* 0x000fe4000f8e08ff */
[----:B------:R-:W-:Y:S02]  /*48f0*/  @P2 FSEL R13, R13, -INF , !P5 ;  /* 0xff8000000d0d2808 */ /* 0x000fe40006800000 */
[----:B------:R-:W-:Y:S02]  /*4900*/  @P1 FSEL R15, R15, -INF , !P5 ;  /* 0xff8000000f0f1808 */ /* 0x000fe40006800000 */
[----:B------:R-:W-:Y:S01]  /*4910*/  PLOP3.LUT P5, PT, PT, PT, UP1, 0x80, 0x8 ;  /* 0x000000000008781c */ /* 0x000fe20003faf018 */
[C---:B------:R-:W-:Y:S01]  /*4920*/  @P0 VIADD R4, R3.reuse, 0x18 ;  /* 0x0000001803040836 */ /* 0x040fe20000000000 */
[----:B------:R-:W-:Y:S01]  /*4930*/  PLOP3.LUT P0, PT, PT, PT, UP1, 0x80, 0x8 ;  /* 0x000000000008781c */ /* 0x000fe20003f0f018 */
[----:B------:R-:W-:Y:S01]  /*4940*/  @P6 VIADD R3, R3, 0x19 ;  /* 0x0000001903036836 */ /* 0x000fe20000000000 */
[----:B------:R-:W-:Y:S01]  /*4950*/  PLOP3.LUT P2, PT, PT, PT, UP1, 0x80, 0x8 ;  /* 0x000000000008781c */ /* 0x000fe20003f4f018 */
[----:B------:R-:W-:Y:S01]  /*4960*/  FFMA.FTZ R13, R13, UR14, -R2 ;  /* 0x0000000e0d0d7c23 */ /* 0x000fe20008010802 */
[----:B------:R-:W-:Y:S01]  /*4970*/  PLOP3.LUT P1, PT, PT, PT, UP1, 0x80, 0x8 ;  /* 0x000000000008781c */ /* 0x000fe20003f2f018 */
[----:B------:R-:W-:Y:S01]  /*4980*/  FFMA.FTZ R15, R15, UR14, -R0 ;  /* 0x0000000e0f0f7c23 */ /* 0x000fe20008010800 */
[----:B------:R-:W-:Y:S05]  /*4990*/  MUFU.EX2 R89, R12 ;  /* 0x0000000c00597308 */ /* 0x000fea0000000800 */
[----:B------:R-:W-:Y:S02]  /*49a0*/  @P5 ISETP.GE.AND P6, PT, R3, UR33, PT ;  /* 0x0000002103005c0c */ /* 0x000fe4000bfc6270 */
[----:B------:R-:W-:Y:S03]  /*49b0*/  PLOP3.LUT P5, PT, PT, PT, UP1, 0x80, 0x8 ;  /* 0x000000000008781c */ /* 0x000fe60003faf018 */
[----:B------:R-:W1:Y:S01]  /*49c0*/  MUFU.EX2 R88, R13 ;  /* 0x0000000d00587308 */ /* 0x000e620000000800 */
[----:B------:R-:W-:Y:S02]  /*49d0*/  @P0 FSEL R17, R17, -INF , !P6 ;  /* 0xff80000011110808 */ /* 0x000fe40007000000 */
[----:B------:R-:W-:Y:S02]  /*49e0*/  PLOP3.LUT P0, PT, PT, PT, UP1, 0x80, 0x8 ;  /* 0x000000000008781c */ /* 0x000fe40003f0f018 */
[----:B------:R-:W-:Y:S02]  /*49f0*/  @P2 ISETP.GE.AND P2, PT, R4, UR33, PT ;  /* 0x0000002104002c0c */ /* 0x000fe4000bf46270 */
[----:B--2---:R-:W-:Y:S03]  /*4a00*/  F2FP.BF16.F32.PACK_AB R3, R93, R95 ;  /* 0x0000005f5d03723e */ /* 0x004fe600000010ff */
[----:B------:R-:W-:Y:S01]  /*4a10*/  MUFU.EX2 R94, R14 ;  /* 0x0000000e005e7308 */ /* 0x000fe20000000800 */
[----:B------:R-:W-:Y:S02]  /*4a20*/  @P1 FSEL R16, R16, -INF , !P2 ;  /* 0xff80000010101808 */ /* 0x000fe40005000000 */
[----:B------:R-:W-:Y:S03]  /*4a30*/  @P5 FSEL R18, R18, -INF , !P2 ;  /* 0xff80000012125808 */ /* 0x000fe60005000000 */
[--C-:B------:R-:W-:Y:S01]  /*4a40*/  FFMA.FTZ R16, R16, UR14, -R2.reuse ;  /* 0x0000000e10107c23 */ /* 0x100fe20008010802 */
[----:B------:R-:W-:Y:S01]  /*4a50*/  FFMA.FTZ R2, R17, UR14, -R2 ;  /* 0x0000000e11027c23 */ /* 0x000fe20008010802 */
[----:B------:R-:W-:Y:S01]  /*4a60*/  @P0 FSEL R19, R19, -INF , !P6 ;  /* 0xff80000013130808 */ /* 0x000fe20007000000 */
[--C-:B------:R-:W-:Y:S01]  /*4a70*/  FFMA.FTZ R18, R18, UR14, -R0.reuse ;  /* 0x0000000e12127c23 */ /* 0x100fe20008010800 */
[----:B------:R-:W-:Y:S01]  /*4a80*/  LEA R4, P0, R81, R244, 0x2 ;  /* 0x000000f451047211 */ /* 0x000fe200078010ff */
[----:B------:R2:W-:Y:S01]  /*4a90*/  MUFU.EX2 R86, R2 ;  /* 0x0000000200567308 */ /* 0x0005e20000000800 */
[----:B------:R-:W3:Y:S01]  /*4aa0*/  LDL R244, [R1+0x28] ;  /* 0x0000280001f47983 */ /* 0x000ee20000100800 */
[----:B------:R-:W-:Y:S01]  /*4ab0*/  FFMA.FTZ R0, R19, UR14, -R0 ;  /* 0x0000000e13007c23 */ /* 0x000fe20008010800 */
[----:B-1----:R-:W-:Y:S02]  /*4ac0*/  F2FP.BF16.F32.PACK_AB R6, R88, R89 ;  /* 0x000000595806723e */ /* 0x002fe400000010ff */
[----:B------:R-:W-:Y:S02]  /*4ad0*/  LEA.HI.X R5, R81, R245, RZ, 0x2, P0 ;  /* 0x000000f551057211 */ /* 0x000fe400000f14ff */
[----:B------:R-:W5:Y:S03]  /*4ae0*/  LDL R245, [R1+0x2c] ;  /* 0x00002c0001f57983 */ /* 0x000f660000100800 */
[----:B------:R1:W-:Y:S02]  /*4af0*/  MUFU.EX2 R90, R0 ;  /* 0x00000000005a7308 */ /* 0x0003e40000000800 */
[----:B------:R-:W4:Y:S05]  /*4b00*/  LDG.E R81, desc[UR34][R4.64] ;  /* 0x0000002204517981 */ /* 0x000f2a000c1e1900 */
[----:B------:R1:W5:Y:S03]  /*4b10*/  LDG.E R80, desc[UR34][R4.64+0x20] ;  /* 0x0000202204507981 */ /* 0x000366000c1e1900 */
[----:B------:R-:W-:Y:S01]  /*4b20*/  MUFU.EX2 R92, R15 ;  /* 0x0000000f005c7308 */ /* 0x000fe20000000800 */
[----:B--2---:R-:W-:Y:S05]  /*4b30*/  LEA R2, R79, UR5, 0x1 ;  /* 0x000000054f027c11 */ /* 0x004fea000f8e08ff */
[----:B------:R-:W-:Y:S04]  /*4b40*/  IMAD.IADD R84, R2, 0x1, R78 ;  /* 0x0000000102547824 */ /* 0x000fe800078e024e */
[----:B------:R-:W2:Y:S01]  /*4b50*/  MUFU.EX2 R87, R16 ;  /* 0x0000001000577308 */ /* 0x000ea20000000800 */
[----:B-1----:R-:W-:Y:S01]  /*4b60*/  F2FP.BF16.F32.PACK_AB R0, R98, R99 ;  /* 0x000000636200723e */ /* 0x002fe200000010ff */
[C---:B------:R-:W-:Y:S01]  /*4b70*/  VIADD R82, R2.reuse, 0x20 ;  /* 0x0000002002527836 */ /* 0x040fe20000000000 */
[----:B------:R1:W-:Y:S01]  /*4b80*/  STS [R84], R3 ;  /* 0x0000000354007388 */ /* 0x0003e20000000800 */
[----:B------:R-:W-:Y:S04]  /*4b90*/  @P4 VIADD R82, R2, 0xffffffe0 ;  /* 0xffffffe002524836 */ /* 0x000fe80000000000 */
[----:B------:R1:W-:Y:S02]  /*4ba0*/  STS [R84+0x400], R0 ;  /* 0x0004000054007388 */ /* 0x0003e40000000800 */
[----:B------:R-:W1:Y:S01]  /*4bb0*/  MUFU.EX2 R91, R18 ;  /* 0x00000012005b7308 */ /* 0x000e620000000800 */
[----:B------:R-:W-:Y:S02]  /*4bc0*/  IMAD.IADD R85, R78, 0x1, R82 ;  /* 0x000000014e557824 */ /* 0x000fe400078e0252 */
[----:B------:R-:W-:Y:S01]  /*4bd0*/  STS [R82], R6 ;  /* 0x0000000652007388 */ /* 0x000fe20000000800 */
[----:B--2---:R-:W-:Y:S02]  /*4be0*/  F2FP.BF16.F32.PACK_AB R2, R86, R87 ;  /* 0x000000575602723e */ /* 0x004fe400000010ff */
[----:B-1----:R-:W-:Y:S02]  /*4bf0*/  F2FP.BF16.F32.PACK_AB R3, R92, R94 ;  /* 0x0000005e5c03723e */ /* 0x002fe400000010ff */
[----:B------:R-:W-:Y:S03]  /*4c00*/  F2FP.BF16.F32.PACK_AB R0, R90, R91 ;  /* 0x0000005b5a00723e */ /* 0x000fe600000010ff */
[----:B------:R1:W-:Y:S05]  /*4c10*/  STS [R82+0x400], R3 ;  /* 0x0004000352007388 */ /* 0x0003ea0000000800 */
[----:B------:R-:W-:Y:S05]  /*4c20*/  STS [R85], R2 ;  /* 0x0000000255007388 */ /* 0x000fea0000000800 */
[----:B------:R-:W-:Y:S05]  /*4c30*/  STS [R85+0x400], R0 ;  /* 0x0004000055007388 */ /* 0x000fea0000000800 */
[----:B------:R-:W2:Y:S01]  /*4c40*/  LDSM.16.M88.4 R16, [R252+0x6000] ;  /* 0x00600000fc10783b */ /* 0x000ea20000000200 */
[C---:B-1----:R-:W-:Y:S05]  /*4c50*/  IMAD.IADD R3, R252.reuse, 0x1, R76 ;  /* 0x00000001fc037824 */ /* 0x042fea00078e024c */
[----:B------:R-:W1:Y:S01]  /*4c60*/  LDSM.16.M88.4 R68, [R3+0x6000] ;  /* 0x006000000344783b */ /* 0x000e620000000200 */
[C---:B--2---:R-:W-:Y:S08]  /*4c70*/  HMMA.16816.F32.BF16 R4, R16.reuse, R148, RZ ;  /* 0x000000941004723c */ /* 0x044ff000000418ff */
[C---:B------:R-:W-:Y:S08]  /*4c80*/  HMMA.16816.F32.BF16 R8, R16.reuse, R150, RZ ;  /* 0x000000961008723c */ /* 0x040ff000000418ff */
[C---:B------:R-:W-:Y:S08]  /*4c90*/  HMMA.16816.F32.BF16 R12, R16.reuse, R152, RZ ;  /* 0x00000098100c723c */ /* 0x040ff000000418ff */
[----:B------:R-:W-:Y:S08]  /*4ca0*/  HMMA.16816.F32.BF16 R16, R16, R154, RZ ;  /* 0x0000009a1010723c */ /* 0x000ff000000418ff */
[C---:B-1----:R-:W-:Y:S08]  /*4cb0*/  HMMA.16816.F32.BF16 R4, R68.reuse, R156, R4 ;  /* 0x0000009c4404723c */ /* 0x042ff00000041804 */
[C---:B------:R-:W-:Y:S08]  /*4cc0*/  HMMA.16816.F32.BF16 R8, R68.reuse, R158, R8 ;  /* 0x0000009e4408723c */ /* 0x040ff00000041808 */
[C---:B------:R-:W-:Y:S08]  /*4cd0*/  HMMA.16816.F32.BF16 R12, R68.reuse, R160, R12 ;  /* 0x000000a0440c723c */ /* 0x040ff0000004180c */
[----:B------:R-:W-:Y:S01]  /*4ce0*/  HMMA.16816.F32.BF16 R16, R68, R162, R16 ;  /* 0x000000a24410723c */ /* 0x000fe20000041810 */
[----:B------:R-:W-:Y:S02]  /*4cf0*/  LDSM.16.M88.4 R68, [R252+0x8000] ;  /* 0x00800000fc44783b */ /* 0x000fe40000000200 */
[----:B---3--:R-:W-:Y:S04]  /*4d00*/  IMAD.IADD R2, R252, 0x1, R244 ;  /* 0x00000001fc027824 */ /* 0x008fe800078e02f4 */
[----:B------:R-:W-:Y:S01]  /*4d10*/  IMAD.IADD R0, R2, 0x1, R76 ;  /* 0x0000000102007824 */ /* 0x000fe200078e024c */
[----:B------:R-:W1:Y:S05]  /*4d20*/  LDSM.16.M88.4 R72, [R2+0x6000] ;  /* 0x006000000248783b */ /* 0x000e6a0000000200 */
[----:B------:R-:W2:Y:S01]  /*4d30*/  LDSM.16.M88.4 R76, [R0+0x6000] ;  /* 0x00600000004c783b */ /* 0x000ea20000000200 */
[C---:B-1----:R-:W-:Y:S08]  /*4d40*/  HMMA.16816.F32.BF16 R4, R72.reuse, R164, R4 ;  /* 0x000000a44804723c */ /* 0x042ff00000041804 */
[C---:B------:R-:W-:Y:S08]  /*4d50*/  HMMA.16816.F32.BF16 R8, R72.reuse, R166, R8 ;  /* 0x000000a64808723c */ /* 0x040ff00000041808 */
[C---:B------:R-:W-:Y:S08]  /*4d60*/  HMMA.16816.F32.BF16 R12, R72.reuse, R168, R12 ;  /* 0x000000a8480c723c */ /* 0x040ff0000004180c */
[----:B------:R-:W-:Y:S01]  /*4d70*/  HMMA.16816.F32.BF16 R16, R72, R170, R16 ;  /* 0x000000aa4810723c */ /* 0x000fe20000041810 */
[----:B------:R-:W1:Y:S07]  /*4d80*/  LDSM.16.M88.4 R72, [R3+0x8000] ;  /* 0x008000000348783b */ /* 0x000e6e0000000200 */
[C---:B--2---:R-:W-:Y:S08]  /*4d90*/  HMMA.16816.F32.BF16 R4, R76.reuse, R172, R4 ;  /* 0x000000ac4c04723c */ /* 0x044ff00000041804 */
[C---:B------:R-:W-:Y:S08]  /*4da0*/  HMMA.16816.F32.BF16 R8, R76.reuse, R174, R8 ;  /* 0x000000ae4c08723c */ /* 0x040ff00000041808 */
[C---:B------:R-:W-:Y:S08]  /*4db0*/  HMMA.16816.F32.BF16 R12, R76.reuse, R176, R12 ;  /* 0x000000b04c0c723c */ /* 0x040ff0000004180c */
[----:B------:R-:W-:Y:S01]  /*4dc0*/  HMMA.16816.F32.BF16 R16, R76, R178, R16 ;  /* 0x000000b24c10723c */ /* 0x000fe20000041810 */
[----:B------:R-:W2:Y:S07]  /*4dd0*/  LDSM.16.M88.4 R76, [R2+0x8000] ;  /* 0x00800000024c783b */ /* 0x000eae0000000200 */
[C---:B------:R-:W-:Y:S08]  /*4de0*/  HMMA.16816.F32.BF16 R4, R68.reuse, R180, R4 ;  /* 0x000000b44404723c */ /* 0x040ff00000041804 */
[C---:B------:R-:W-:Y:S08]  /*4df0*/  HMMA.16816.F32.BF16 R8, R68.reuse, R182, R8 ;  /* 0x000000b64408723c */ /* 0x040ff00000041808 */
[C---:B------:R-:W-:Y:S08]  /*4e00*/  HMMA.16816.F32.BF16 R12, R68.reuse, R184, R12 ;  /* 0x000000b8440c723c */ /* 0x040ff0000004180c */
[----:B------:R-:W-:Y:S01]  /*4e10*/  HMMA.16816.F32.BF16 R16, R68, R186, R16 ;  /* 0x000000ba4410723c */ /* 0x000fe20000041810 */
[----:B------:R-:W3:Y:S07]  /*4e20*/  LDSM.16.M88.4 R68, [R0+0x8000] ;  /* 0x008000000044783b */ /* 0x000eee0000000200 */
        /* <DEDUP_REMOVED lines=10> */
[C---:B---3--:R-:W-:Y:S08]  /*4ed0*/  HMMA.16816.F32.BF16 R4, R68.reuse, R204, R4 ;  /* 0x000000cc4404723c */ /* 0x048ff00000041804 */
        /* <DEDUP_REMOVED lines=12> */
[----:B------:R-:W-:Y:S08]  /*4fa0*/  HMMA.16816.F32.BF16 R16, R76, R226, R16 ;  /* 0x000000e24c10723c */ /* 0x000ff00000041810 */
[C---:B---3--:R-:W-:Y:S08]  /*4fb0*/  HMMA.16816.F32.BF16 R4, R68.reuse, R228, R4 ;  /* 0x000000e44404723c */ /* 0x048ff00000041804 */
[C---:B------:R-:W-:Y:S08]  /*4fc0*/  HMMA.16816.F32.BF16 R8, R68.reuse, R230, R8 ;  /* 0x000000e64408723c */ /* 0x040ff00000041808 */
[C---:B------:R-:W-:Y:S08]  /*4fd0*/  HMMA.16816.F32.BF16 R12, R68.reuse, R232, R12 ;  /* 0x000000e8440c723c */ /* 0x040ff0000004180c */
[----:B------:R-:W-:Y:S08]  /*4fe0*/  HMMA.16816.F32.BF16 R16, R68, R234, R16 ;  /* 0x000000ea4410723c */ /* 0x000ff00000041810 */
[C---:B-1----:R-:W-:Y:S08]  /*4ff0*/  HMMA.16816.F32.BF16 R4, R72.reuse, R236, R4 ;  /* 0x000000ec4804723c */ /* 0x042ff00000041804 */
[C---:B------:R-:W-:Y:S08]  /*5000*/  HMMA.16816.F32.BF16 R8, R72.reuse, R238, R8 ;  /* 0x000000ee4808723c */ /* 0x040ff00000041808 */
[C---:B------:R-:W-:Y:S03]  /*5010*/  HMMA.16816.F32.BF16 R12, R72.reuse, R240, R12 ;  /* 0x000000f0480c723c */ /* 0x040fe6000004180c */
[C---:B----4-:R-:W-:Y:S01]  /*5020*/  FADD.FTZ R2, -R81.reuse, R4 ;  /* 0x0000000451027221 */ /* 0x050fe20000010100 */
[----:B------:R-:W-:Y:S01]  /*5030*/  FADD.FTZ R0, -R81, R5 ;  /* 0x0000000551007221 */ /* 0x000fe20000010100 */
[----:B-----5:R-:W-:Y:S02]  /*5040*/  FADD.FTZ R7, -R80, R7 ;  /* 0x0000000750077221 */ /* 0x020fe40000010100 */
[----:B------:R-:W-:Y:S01]  /*5050*/  FMUL.FTZ R2, R97, R2 ;  /* 0x0000000261027220 */ /* 0x000fe20000410000 */
[----:B------:R-:W-:Y:S03]  /*5060*/  HMMA.16816.F32.BF16 R16, R72, R242, R16 ;  /* 0x000000f24810723c */ /* 0x000fe60000041810 */
[----:B------:R-:W-:Y:S01]  /*5070*/  FMUL.FTZ R0, R96, R0 ;  /* 0x0000000060007220 */ /* 0x000fe20000410000 */
[----:B------:R-:W-:Y:S01]  /*5080*/  FADD.FTZ R11, -R80, R11 ;  /* 0x0000000b500b7221 */ /* 0x000fe20000010100 */
[C---:B------:R-:W-:Y:S01]  /*5090*/  FADD.FTZ R4, -R81.reuse, R8 ;  /* 0x0000000851047221 */ /* 0x040fe20000010100 */
[C---:B------:R-:W-:Y:S02]  /*50a0*/  FADD.FTZ R5, -R81.reuse, R9 ;  /* 0x0000000951057221 */ /* 0x040fe40000010100 */
[----:B------:R-:W-:Y:S01]  /*50b0*/  F2FP.BF16.F32.PACK_AB R0, R0, R2 ;  /* 0x000000020000723e */ /* 0x000fe200000010ff */
[C---:B------:R-:W-:Y:S01]  /*50c0*/  FADD.FTZ R2, -R80.reuse, R6 ;  /* 0x0000000650027221 */ /* 0x040fe20000010100 */
[----:B------:R-:W-:Y:S01]  /*50d0*/  FADD.FTZ R6, -R80, R10 ;  /* 0x0000000a50067221 */ /* 0x000fe20000010100 */
[C---:B------:R-:W-:Y:S01]  /*50e0*/  FADD.FTZ R8, -R81.reuse, R12 ;  /* 0x0000000c51087221 */ /* 0x040fe20000010100 */
[----:B------:R-:W-:Y:S01]  /*50f0*/  FADD.FTZ R3, -R81, R13 ;  /* 0x0000000d51037221 */ /* 0x000fe20000010100 */
[----:B------:R1:W-:Y:S01]  /*5100*/  STS [R83+0x12000], R0 ;  /* 0x0120000053007388 */ /* 0x0003e20000000800 */
[----:B------:R-:W-:Y:S01]  /*5110*/  FMUL.FTZ R2, R247, R2 ;  /* 0x00000002f7027220 */ /* 0x000fe20000410000 */
[----:B------:R-:W-:Y:S01]  /*5120*/  FMUL.FTZ R6, R99, R6 ;  /* 0x0000000663067220 */ /* 0x000fe20000410000 */
[----:B------:R-:W-:Y:S01]  /*5130*/  FMUL.FTZ R8, R89, R8 ;  /* 0x0000000859087220 */ /* 0x000fe20000410000 */
[----:B------:R-:W-:Y:S01]  /*5140*/  FMUL.FTZ R3, R88, R3 ;  /* 0x0000000358037220 */ /* 0x000fe20000410000 */
[----:B------:R-:W-:Y:S01]  /*5150*/  FMUL.FTZ R4, R95, R4 ;  /* 0x000000045f047220 */ /* 0x000fe20000410000 */
[----:B------:R-:W-:Y:S01]  /*5160*/  FMUL.FTZ R5, R93, R5 ;  /* 0x000000055d057220 */ /* 0x000fe20000410000 */
[C---:B------:R-:W-:Y:S01]  /*5170*/  FADD.FTZ R9, -R81.reuse, R16 ;  /* 0x0000001051097221 */ /* 0x040fe20000010100 */
[----:B------:R-:W-:Y:S01]  /*5180*/  FADD.FTZ R17, -R81, R17 ;  /* 0x0000001151117221 */ /* 0x000fe20000010100 */
[----:B------:R-:W-:Y:S01]  /*5190*/  F2FP.BF16.F32.PACK_AB R3, R3, R8 ;  /* 0x000000080303723e */ /* 0x000fe200000010ff */
[C---:B------:R-:W-:Y:S01]  /*51a0*/  FADD.FTZ R8, -R80.reuse, R14 ;  /* 0x0000000e50087221 */ /* 0x040fe20000010100 */
[C---:B------:R-:W-:Y:S01]  /*51b0*/  FADD.FTZ R18, -R80.reuse, R18 ;  /* 0x0000001250127221 */ /* 0x040fe20000010100 */
[----:B------:R-:W-:Y:S01]  /*51c0*/  FADD.FTZ R19, -R80, R19 ;  /* 0x0000001350137221 */ /* 0x000fe20000010100 */
[----:B------:R-:W-:Y:S01]  /*51d0*/  F2FP.BF16.F32.PACK_AB R5, R5, R4 ;  /* 0x000000040505723e */ /* 0x000fe200000010ff */
[----:B------:R-:W-:Y:S01]  /*51e0*/  FMUL.FTZ R8, R94, R8 ;  /* 0x000000085e087220 */ /* 0x000fe20000410000 */
[----:B------:R-:W-:Y:S01]  /*51f0*/  FMUL.FTZ R9, R87, R9 ;  /* 0x0000000957097220 */ /* 0x000fe20000410000 */
[----:B------:R-:W-:Y:S05]  /*5200*/  FMUL.FTZ R4, R86, R17 ;  /* 0x0000001156047220 */ /* 0x000fea0000410000 */
[----:B------:R-:W-:Y:S01]  /*5210*/  F2FP.BF16.F32.PACK_AB R4, R4, R9 ;  /* 0x000000090404723e */ /* 0x000fe200000010ff */
[----:B-1----:R-:W-:Y:S01]  /*5220*/  FMUL.FTZ R0, R246, R7 ;  /* 0x00000007f6007220 */ /* 0x002fe20000410000 */
[----:B------:R-:W-:Y:S04]  /*5230*/  FADD.FTZ R7, -R80, R15 ;  /* 0x0000000f50077221 */ /* 0x000fe80000010100 */
[----:B------:R-:W-:Y:S01]  /*5240*/  F2FP.BF16.F32.PACK_AB R0, R0, R2 ;  /* 0x000000020000723e */ /* 0x000fe200000010ff */
[----:B------:R-:W-:Y:S01]  /*5250*/  FMUL.FTZ R2, R98, R11 ;  /* 0x0000000b62027220 */ /* 0x000fe20000410000 */
[----:B------:R-:W-:Y:S01]  /*5260*/  FMUL.FTZ R7, R92, R7 ;  /* 0x000000075c077220 */ /* 0x000fe20000410000 */
[----:B------:R-:W-:Y:S02]  /*5270*/  LEA R92, R248, UR5, 0x1 ;  /* 0x00000005f85c7c11 */ /* 0x000fe4000f8e08ff */
[----:B------:R1:W-:Y:S01]  /*5280*/  STS [R83+0x12400], R0 ;  /* 0x0124000053007388 */ /* 0x0003e20000000800 */
[----:B------:R-:W-:Y:S01]  /*5290*/  F2FP.BF16.F32.PACK_AB R2, R2, R6 ;  /* 0x000000060202723e */ /* 0x000fe200000010ff */
[----:B------:R-:W-:Y:S01]  /*52a0*/  FMUL.FTZ R6, R90, R19 ;  /* 0x000000135a067220 */ /* 0x000fe20000410000 */
[----:B------:R-:W-:Y:S02]  /*52b0*/  IMAD.IADD R92, R244, 0x1, R92 ;  /* 0x00000001f45c7824 */ /* 0x000fe400078e025c */
[----:B------:R-:W-:Y:S05]  /*52c0*/  STS [R84+-0x2000], R5 ;  /* 0xffe0000554007388 */ /* 0x000fea0000000800 */
[----:B------:R2:W-:Y:S05]  /*52d0*/  STS [R84+-0x1c00], R2 ;  /* 0xffe4000254007388 */ /* 0x0005ea0000000800 */
[----:B------:R3:W-:Y:S01]  /*52e0*/  STS [R82+-0x2000], R3 ;  /* 0xffe0000352007388 */ /* 0x0007e20000000800 */
[----:B-1----:R-:W-:Y:S01]  /*52f0*/  F2FP.BF16.F32.PACK_AB R0, R7, R8 ;  /* 0x000000080700723e */ /* 0x002fe200000010ff */
[----:B------:R-:W-:Y:S04]  /*5300*/  FMUL.FTZ R7, R91, R18 ;  /* 0x000000125b077220 */ /* 0x000fe80000410000 */
[----:B------:R1:W-:Y:S01]  /*5310*/  STS [R82+-0x1c00], R0 ;  /* 0xffe4000052007388 */ /* 0x0003e20000000800 */
[----:B--2---:R-:W-:Y:S04]  /*5320*/  F2FP.BF16.F32.PACK_AB R2, R6, R7 ;  /* 0x000000070602723e */ /* 0x004fe800000010ff */
[----:B------:R-:W-:Y:S01]  /*5330*/  STS [R85+-0x2000], R4 ;  /* 0xffe0000455007388 */ /* 0x000fe20000000800 */
[----:B---3--:R-:W-:Y:S04]  /*5340*/  LEA R3, R248, UR4, 0x1 ;  /* 0x00000004f8037c11 */ /* 0x008fe8000f8e08ff */
[----:B------:R-:W-:Y:S01]  /*5350*/  STS [R85+-0x1c00], R2 ;  /* 0xffe4000255007388 */ /* 0x000fe20000000800 */
[----:B------:R-:W-:Y:S01]  /*5360*/  BAR.SYNC.DEFER_BLOCKING 0x0 ;  /* 0x0000000000007b1d */ /* 0x000fe20000010000 */
[----:B-1----:R-:W-:Y:S05]  /*5370*/  LEA R0, R245, UR4, 0x1 ;  /* 0x00000004f5007c11 */ /* 0x002fea000f8e08ff */
[----:B------:R-:W-:Y:S05]  /*5380*/  LDSM.16.MT88.4 R4, [R3+0x14000] ;  /* 0x014000000304783b */ /* 0x000fea0000004200 */
[----:B------:R-:W1:Y:S05]  /*5390*/  LDSM.16.MT88.4 R8, [R0+0x6000] ;  /* 0x006000000008783b */ /* 0x000e6a0000004200 */
[----:B------:R-:W2:Y:S05]  /*53a0*/  LDSM.16.MT88.4 R12, [R92] ;  /* 0x000000005c0c783b */ /* 0x000eaa0000004200 */
[----:B------:R-:W3:Y:S05]  /*53b0*/  LDSM.16.MT88.4 R16, [R0+0x8000] ;  /* 0x008000000010783b */ /* 0x000eea0000004200 */
[----:B------:R-:W4:Y:S05]  /*53c0*/  LDSM.16.MT88.4 R68, [R0+0xa000] ;  /* 0x00a000000044783b */ /* 0x000f2a0000004200 */
[----:B------:R-:W-:Y:S05]  /*53d0*/  LDSM.16.MT88.4 R72, [R3+0x14800] ;  /* 0x014800000348783b */ /* 0x000fea0000004200 */
[----:B------:R-:W5:Y:S05]  /*53e0*/  LDSM.16.MT88.4 R76, [R0+0x6800] ;  /* 0x00680000004c783b */ /* 0x000f6a0000004200 */
[----:B------:R-:W5:Y:S05]  /*53f0*/  LDSM.16.MT88.4 R80, [R92+0x800] ;  /* 0x000800005c50783b */ /* 0x000f6a0000004200 */
[----:B------:R-:W5:Y:S01]  /*5400*/  LDSM.16.MT88.4 R84, [R0+0x8800] ;  /* 0x008800000054783b */ /* 0x000f620000004200 */
[-C--:B-1----:R-:W-:Y:S04]  /*5410*/  HMMA.16816.F32.BF16 R20, R4, R8.reuse, R20 ;  /* 0x000000080414723c */ /* 0x082fe80000041814 */
[----:B------:R-:W-:Y:S05]  /*5420*/  LDSM.16.MT88.4 R88, [R0+0x7800] ;  /* 0x007800000058783b */ /* 0x000fea0000004200 */
[----:B------:R-:W-:Y:S01]  /*5430*/  LDSM.16.MT88.4 R96, [R0+0x9800] ;  /* 0x009800000060783b */ /* 0x000fe20000004200 */
[C---:B--2---:R-:W-:Y:S04]  /*5440*/  HMMA.16816.F32.BF16 R24, R12.reuse, R8, R24 ;  /* 0x000000080c18723c */ /* 0x044fe80000041818 */
[----:B------:R-:W-:Y:S04]  /*5450*/  LDSM.16.MT88.4 R244, [R0+0xb800] ;  /* 0x00b8000000f4783b */ /* 0x000fe80000004200 */
[-C--:B------:R-:W-:Y:S01]  /*5460*/  HMMA.16816.F32.BF16 R28, R12, R10.reuse, R28 ;  /* 0x0000000a0c1c723c */ /* 0x080fe2000004181c */
[----:B------:R-:W1:Y:S07]  /*5470*/  S2R R248, SR_TID.X ;  /* 0x0000000000f87919 */ /* 0x000e6e0000002100 */
[C---:B------:R-:W-:Y:S01]  /*5480*/  HMMA.16816.F32.BF16 R32, R4.reuse, R10, R32 ;  /* 0x0000000a0420723c */ /* 0x040fe20000041820 */
[----:B------:R-:W2:Y:S07]  /*5490*/  LDSM.16.MT88.4 R8, [R0+0xa800] ;  /* 0x00a800000008783b */ /* 0x000eae0000004200 */
[-C--:B---3--:R-:W-:Y:S08]  /*54a0*/  HMMA.16816.F32.BF16 R36, R4, R16.reuse, R36 ;  /* 0x000000100424723c */ /* 0x088ff00000041824 */
[C---:B------:R-:W-:Y:S08]  /*54b0*/  HMMA.16816.F32.BF16 R40, R12.reuse, R16, R40 ;  /* 0x000000100c28723c */ /* 0x040ff00000041828 */
[-C--:B------:R-:W-:Y:S03]  /*54c0*/  HMMA.16816.F32.BF16 R44, R12, R18.reuse, R44 ;  /* 0x000000120c2c723c */ /* 0x080fe6000004182c */
[----:B-1----:R-:W-:Y:S02]  /*54d0*/  IMAD.SHL.U32 R250, R248, 0x8, RZ ;  /* 0x00000008f8fa7824 */ /* 0x002fe400078e00ff */
[C---:B------:R-:W-:Y:S03]  /*54e0*/  IMAD.SHL.U32 R248, R251.reuse, 0x40, RZ ;  /* 0x00000040fbf87824 */ /* 0x040fe600078e00ff */
[C---:B------:R-:W-:Y:S01]  /*54f0*/  HMMA.16816.F32.BF16 R48, R4.reuse, R18, R48 ;  /* 0x000000120430723c */ /* 0x040fe20000041830 */
[----:B------:R-:W-:Y:S03]  /*5500*/  LDSM.16.MT88.4 R16, [R92+0x1000] ;  /* 0x001000005c10783b */ /* 0x000fe60000004200 */
[----:B------:R-:W-:Y:S02]  /*5510*/  LOP3.LUT R248, R248, 0x1c0, RZ, 0xc0, !PT ;  /* 0x000001c0f8f87812 */ /* 0x000fe400078ec0ff */
[----:B------:R-:W-:Y:S02]  /*5520*/  LDSM.16.MT88.4 R92, [R92+0x1800] ;  /* 0x001800005c5c783b */ /* 0x000fe40000004200 */
[-C--:B----4-:R-:W-:Y:S03]  /*5530*/  HMMA.16816.F32.BF16 R52, R4, R68.reuse, R52 ;  /* 0x000000440434723c */ /* 0x090fe60000041834 */
[----:B------:R-:W-:Y:S01]  /*5540*/  LOP3.LUT R248, R248, 0x38, R250, 0xf8, !PT ;  /* 0x00000038f8f87812 */ /* 0x000fe200078ef8fa */
[C---:B------:R-:W-:Y:S02]  /*5550*/  IMAD.SHL.U32 R250, R251.reuse, 0x40, RZ ;  /* 0x00000040fbfa7824 */ /* 0x040fe400078e00ff */
[----:B------:R-:W-:Y:S01]  /*5560*/  IMAD.SHL.U32 R251, R251, 0x20, RZ ;  /* 0x00000020fbfb7824 */ /* 0x000fe200078e00ff */
[----:B------:R-:W-:Y:S01]  /*5570*/  LOP3.LUT R248, R248, 0x8, R249, 0x78, !PT ;  /* 0x00000008f8f87812 */ /* 0x000fe200078e78f9 */
[C---:B------:R-:W-:Y:S04]  /*5580*/  HMMA.16816.F32.BF16 R56, R12.reuse, R68, R56 ;  /* 0x000000440c38723c */ /* 0x040fe80000041838 */
[----:B------:R-:W-:Y:S04]  /*5590*/  LOP3.LUT R250, R250, 0x200, RZ, 0xc0, !PT ;  /* 0x00000200fafa7812 */ /* 0x000fe800078ec0ff */
[-C--:B------:R-:W-:Y:S01]  /*55a0*/  HMMA.16816.F32.BF16 R60, R12, R70.reuse, R60 ;  /* 0x000000460c3c723c */ /* 0x080fe2000004183c */
[----:B------:R-:W-:Y:S02]  /*55b0*/  LDSM.16.MT88.4 R12, [R0+0x7000] ;  /* 0x00700000000c783b */ /* 0x000fe40000004200 */
[----:B------:R-:W-:Y:S04]  /*55c0*/  LOP3.LUT R2, R250, 0x400, R251, 0xf8, !PT ;  /* 0x00000400fa027812 */ /* 0x000fe800078ef8fb */
[----:B------:R-:W-:Y:S01]  /*55d0*/  LOP3.LUT R2, R2, R248, RZ, 0xfc, !PT ;  /* 0x000000f802027212 */ /* 0x000fe200078efcff */
[----:B------:R-:W-:Y:S01]  /*55e0*/  HMMA.16816.F32.BF16 R64, R4, R70, R64 ;  /* 0x000000460440723c */ /* 0x000fe20000041840 */
[----:B------:R-:W1:Y:S03]  /*55f0*/  LDSM.16.MT88.4 R4, [R3+0x15000] ;  /* 0x015000000304783b */ /* 0x000e660000004200 */
[----:B------:R-:W-:Y:S02]  /*5600*/  LEA R2, R2, UR4, 0x1 ;  /* 0x0000000402027c11 */ /* 0x000fe4000f8e08ff */
[----:B------:R-:W3:Y:S02]  /*5610*/  LDSM.16.MT88.4 R68, [R0+0x9000] ;  /* 0x009000000044783b */ /* 0x000ee40000004200 */
[-C--:B-----5:R-:W-:Y:S08]  /*5620*/  HMMA.16816.F32.BF16 R20, R72, R76.reuse, R20 ;  /* 0x0000004c4814723c */ /* 0x0a0ff00000041814 */
[C---:B------:R-:W-:Y:S08]  /*5630*/  HMMA.16816.F32.BF16 R24, R80.reuse, R76, R24 ;  /* 0x0000004c5018723c */ /* 0x040ff00000041818 */
[-C--:B------:R-:W-:Y:S08]  /*5640*/  HMMA.16816.F32.BF16 R28, R80, R78.reuse, R28 ;  /* 0x0000004e501c723c */ /* 0x080ff0000004181c */
[C---:B------:R-:W-:Y:S01]  /*5650*/  HMMA.16816.F32.BF16 R32, R72.reuse, R78, R32 ;  /* 0x0000004e4820723c */ /* 0x040fe20000041820 */
[----:B------:R-:W4:Y:S07]  /*5660*/  LDSM.16.MT88.4 R76, [R0+0xb000] ;  /* 0x00b00000004c783b */ /* 0x000f2e0000004200 */
[-C--:B------:R-:W-:Y:S08]  /*5670*/  HMMA.16816.F32.BF16 R36, R72, R84.reuse, R36 ;  /* 0x000000544824723c */ /* 0x080ff00000041824 */
[C---:B------:R-:W-:Y:S08]  /*5680*/  HMMA.16816.F32.BF16 R40, R80.reuse, R84, R40 ;  /* 0x000000545028723c */ /* 0x040ff00000041828 */
[-C--:B------:R-:W-:Y:S08]  /*5690*/  HMMA.16816.F32.BF16 R44, R80, R86.reuse, R44 ;  /* 0x00000056502c723c */ /* 0x080ff0000004182c */
[C---:B------:R-:W-:Y:S01]  /*56a0*/  HMMA.16816.F32.BF16 R48, R72.reuse, R86, R48 ;  /* 0x000000564830723c */ /* 0x040fe20000041830 */
[----:B------:R-:W5:Y:S01]  /*56b0*/  LDSM.16.MT88.4 R84, [R3+0x15800] ;  /* 0x015800000354783b */ /* 0x000f620000004200 */
[----:B------:R-:W-:Y:S06]  /*56c0*/  BAR.SYNC.DEFER_BLOCKING 0x0 ;  /* 0x0000000000007b1d */ /* 0x000fec0000010000 */
[-C--:B--2---:R-:W-:Y:S08]  /*56d0*/  HMMA.16816.F32.BF16 R52, R72, R8.reuse, R52 ;  /* 0x000000084834723c */ /* 0x084ff00000041834 */
[C---:B------:R-:W-:Y:S08]  /*56e0*/  HMMA.16816.F32.BF16 R56, R80.reuse, R8, R56 ;  /* 0x000000085038723c */ /* 0x040ff00000041838 */
[-C--:B------:R-:W-:Y:S08]  /*56f0*/  HMMA.16816.F32.BF16 R60, R80, R10.reuse, R60 ;  /* 0x0000000a503c723c */ /* 0x080ff0000004183c */
[----:B------:R-:W-:Y:S08]  /*5700*/  HMMA.16816.F32.BF16 R64, R72, R10, R64 ;  /* 0x0000000a4840723c */ /* 0x000ff00000041840 */
[-C--:B-1----:R-:W-:Y:S08]  /*5710*/  HMMA.16816.F32.BF16 R20, R4, R12.reuse, R20 ;  /* 0x0000000c0414723c */ /* 0x082ff00000041814 */
[C---:B------:R-:W-:Y:S08]  /*5720*/  HMMA.16816.F32.BF16 R24, R16.reuse, R12, R24 ;  /* 0x0000000c1018723c */ /* 0x040ff00000041818 */
[-C--:B------:R-:W-:Y:S08]  /*5730*/  HMMA.16816.F32.BF16 R28, R16, R14.reuse, R28 ;  /* 0x0000000e101c723c */ /* 0x080ff0000004181c */
[C---:B------:R-:W-:Y:S08]  /*5740*/  HMMA.16816.F32.BF16 R32, R4.reuse, R14, R32 ;  /* 0x0000000e0420723c */ /* 0x040ff00000041820 */
[-C--:B---3--:R-:W-:Y:S08]  /*5750*/  HMMA.16816.F32.BF16 R36, R4, R68.reuse, R36 ;  /* 0x000000440424723c */ /* 0x088ff00000041824 */
[C---:B------:R-:W-:Y:S08]  /*5760*/  HMMA.16816.F32.BF16 R40, R16.reuse, R68, R40 ;  /* 0x000000441028723c */ /* 0x040ff00000041828 */
[-C--:B------:R-:W-:Y:S08]  /*5770*/  HMMA.16816.F32.BF16 R44, R16, R70.reuse, R44 ;  /* 0x00000046102c723c */ /* 0x080ff0000004182c */
[C---:B------:R-:W-:Y:S08]  /*5780*/  HMMA.16816.F32.BF16 R48, R4.reuse, R70, R48 ;  /* 0x000000460430723c */ /* 0x040ff00000041830 */
[-C--:B----4-:R-:W-:Y:S08]  /*5790*/  HMMA.16816.F32.BF16 R52, R4, R76.reuse, R52 ;  /* 0x0000004c0434723c */ /* 0x090ff00000041834 */
[C---:B------:R-:W-:Y:S08]  /*57a0*/  HMMA.16816.F32.BF16 R56, R16.reuse, R76, R56 ;  /* 0x0000004c1038723c */ /* 0x040ff00000041838 */
[-C--:B------:R-:W-:Y:S08]  /*57b0*/  HMMA.16816.F32.BF16 R60, R16, R78.reuse, R60 ;  /* 0x0000004e103c723c */ /* 0x080ff0000004183c */
[----:B------:R-:W-:Y:S08]  /*57c0*/  HMMA.16816.F32.BF16 R64, R4, R78, R64 ;  /* 0x0000004e0440723c */ /* 0x000ff00000041840 */
[-C--:B-----5:R-:W-:Y:S08]  /*57d0*/  HMMA.16816.F32.BF16 R20, R84, R88.reuse, R20 ;  /* 0x000000585414723c */ /* 0x0a0ff00000041814 */
[C---:B------:R-:W-:Y:S08]  /*57e0*/  HMMA.16816.F32.BF16 R24, R92.reuse, R88, R24 ;  /* 0x000000585c18723c */ /* 0x040ff00000041818 */
[-C--:B------:R-:W-:Y:S08]  /*57f0*/  HMMA.16816.F32.BF16 R28, R92, R90.reuse, R28 ;  /* 0x0000005a5c1c723c */ /* 0x080ff0000004181c */
        /* <DEDUP_REMOVED lines=8> */
[----:B------:R-:W-:Y:S01]  /*5880*/  HMMA.16816.F32.BF16 R64, R84, R246, R64 ;  /* 0x000000f65440723c */ /* 0x000fe20000041840 */
[----:B------:R-:W-:Y:S08]  /*5890*/  @!UPT UIADD3 URZ, UPT, UPT, URZ, URZ, URZ ;  /* 0x000000fffffff290 */ /* 0x000ff0000fffe0ff */
[----:B------:R-:W-:Y:S11]  /*58a0*/  BRA.U !UP2, `(.L_x_52) ;  /* 0x000000050a2c7547 */ /* 0x000ff6000b800000 */
[----:B------:R-:W1:Y:S01]  /*58b0*/  S2R R248, SR_TID.X ;  /* 0x0000000000f87919 */ /* 0x000e620000002100 */
[----:B------:R-:W-:Y:S01]  /*58c0*/  IADD3 R5, P0, PT, RZ, -UR31, RZ ;  /* 0x8000001fff057c10 */ /* 0x000fe2000ff1e0ff */
[----:B------:R-:W-:Y:S01]  /*58d0*/  IMAD.U32 R10, RZ, RZ, UR46 ;  /* 0x0000002eff0a7e24 */ /* 0x000fe2000f8e00ff */
[----:B------:R-:W2:Y:S01]  /*58e0*/  LDL.LU R249, [R1+0x40] ;  /* 0x0000400001f97983 */ /* 0x000ea20000300800 */
[----:B------:R-:W-:Y:S02]  /*58f0*/  IMAD.U32 R8, RZ, RZ, UR46 ;  /* 0x0000002eff087e24 */ /* 0x000fe4000f8e00ff */
[----:B------:R-:W-:Y:S01]  /*5900*/  IMAD.X R4, RZ, RZ, ~UR15, P0 ;  /* 0x8000000fff047e24 */ /* 0x000fe200080e06ff */
[----:B------:R-:W3:Y:S01]  /*5910*/  S2R R251, SR_TID.X ;  /* 0x0000000000fb7919 */ /* 0x000ee20000002100 */
[----:B------:R-:W-:Y:S02]  /*5920*/  IMAD.U32 R12, RZ, RZ, UR46 ;  /* 0x0000002eff0c7e24 */ /* 0x000fe4000f8e00ff */
[----:B------:R-:W-:Y:S01]  /*5930*/  IMAD.U32 R9, RZ, RZ, UR45 ;  /* 0x0000002dff097e24 */ /* 0x000fe2000f8e00ff */
[----:B------:R-:W-:Y:S01]  /*5940*/  SHF.R.S64 R5, R5, 0x1f, R4 ;  /* 0x0000001f05057819 */ /* 0x000fe20000001004 */
[----:B-1----:R-:W-:Y:S05]  /*5950*/  IMAD.SHL.U32 R248, R248, 0x8, RZ ;  /* 0x00000008f8f87824 */ /* 0x002fea00078e00ff */
[----:B------:R-:W-:Y:S02]  /*5960*/  LOP3.LUT R250, R248, 0x38, RZ, 0xc0, !PT ;  /* 0x00000038f8fa7812 */ /* 0x000fe400078ec0ff */
[----:B------:R-:W4:Y:S02]  /*5970*/  LDL.LU R248, [R1+0x44] ;  /* 0x0000440001f87983 */ /* 0x000f240000300800 */
[C---:B------:R-:W-:Y:S02]  /*5980*/  ISETP.GE.AND P6, PT, R250.reuse, UR8, PT ;  /* 0x00000008fa007c0c */ /* 0x040fe4000bfc6270 */
[----:B------:R-:W-:Y:S04]  /*5990*/  LOP3.LUT R6, R250, 0x40, RZ, 0xfc, !PT ;  /* 0x00000040fa067812 */ /* 0x000fe800078efcff */
[----:B------:R-:W-:Y:S02]  /*59a0*/  ISETP.GE.AND P5, PT, R6, UR8, PT ;  /* 0x0000000806007c0c */ /* 0x000fe4000bfa6270 */
[----:B------:R-:W-:Y:S01]  /*59b0*/  LOP3.LUT R6, R250, 0x80, RZ, 0xfc, !PT ;  /* 0x00000080fa067812 */ /* 0x000fe200078efcff */
[----:B---3--:R-:W-:Y:S03]  /*59c0*/  IMAD.SHL.U32 R250, R251, 0x8, RZ ;  /* 0x00000008fbfa7824 */ /* 0x008fe600078e00ff */
[----:B------:R-:W-:Y:S01]  /*59d0*/  ISETP.GE.AND P2, PT, R6, UR8, PT ;  /* 0x0000000806007c0c */ /* 0x000fe2000bf46270 */
[----:B------:R-:W-:Y:S01]  /*59e0*/  IMAD.U32 R6, RZ, RZ, UR46 ;  /* 0x0000002eff067e24 */ /* 0x000fe2000f8e00ff */
[----:B------:R-:W-:Y:S02]  /*59f0*/  LOP3.LUT R7, R250, 0x1f8, RZ, 0xc0, !PT ;  /* 0x000001f8fa077812 */ /* 0x000fe400078ec0ff */
[----:B----4-:R-:W-:Y:S01]  /*5a00*/  IADD3 R248, P0, PT, R5, R248, RZ ;  /* 0x000000f805f87210 */ /* 0x010fe20007f1e0ff */
[----:B------:R-:W-:Y:S03]  /*5a10*/  IMAD.U32 R5, RZ, RZ, UR46 ;  /* 0x0000002eff057e24 */ /* 0x000fe6000f8e00ff */
[----:B--2---:R-:W-:Y:S01]  /*5a20*/  LEA.HI.X.SX32 R249, R4, R249, 0x1, P0 ;  /* 0x000000f904f97211 */ /* 0x004fe200000f0eff */
[----:B------:R1:W-:Y:S01]  /*5a30*/  STL [R1+0x44], R248 ;  /* 0x000044f801007387 */ /* 0x0003e20000100800 */
[----:B------:R-:W-:Y:S01]  /*5a40*/  IMAD.U32 R4, RZ, RZ, UR45 ;  /* 0x0000002dff047e24 */ /* 0x000fe2000f8e00ff */
[-C--:B------:R-:W-:Y:S02]  /*5a50*/  @!P6 LEA R10, P0, R10, R248.reuse, 0x1 ;  /* 0x000000f80a0ae211 */ /* 0x080fe400078008ff */
[----:B------:R1:W-:Y:S01]  /*5a60*/  STL [R1+0x40], R249 ;  /* 0x000040f901007387 */ /* 0x0003e20000100800 */
[-C--:B------:R-:W-:Y:S01]  /*5a70*/  @!P5 LEA R8, P1, R8, R248.reuse, 0x1 ;  /* 0x000000f80808d211 */ /* 0x080fe200078208ff */
[----:B------:R-:W-:Y:S01]  /*5a80*/  @!P6 IMAD.MOV.U32 R13, RZ, RZ, R249 ;  /* 0x000000ffff0de224 */ /* 0x000fe200078e00f9 */
[-C--:B------:R-:W-:Y:S01]  /*5a90*/  @!P6 LEA.HI.X R11, R5, R249.reuse, R4, 0x1, P0 ;  /* 0x000000f9050be211 */ /* 0x080fe200000f0c04 */
[----:B------:R-:W-:Y:S01]  /*5aa0*/  IMAD.U32 R5, RZ, RZ, UR45 ;  /* 0x0000002dff057e24 */ /* 0x000fe2000f8e00ff */
[----:B------:R-:W-:Y:S01]  /*5ab0*/  LOP3.LUT R4, R7, 0x38, R251, 0x78, !PT ;  /* 0x0000003807047812 */ /* 0x000fe200078e78fb */
[----:B------:R-:W-:Y:S01]  /*5ac0*/  IMAD.U32 R7, RZ, RZ, UR46 ;  /* 0x0000002eff077e24 */ /* 0x000fe2000f8e00ff */
[-C--:B------:R-:W-:Y:S01]  /*5ad0*/  @!P5 LEA.HI.X R9, R12, R249.reuse, R9, 0x1, P1 ;  /* 0x000000f90c09d211 */ /* 0x080fe200008f0c09 */
[----:B------:R-:W-:Y:S01]  /*5ae0*/  @!P6 IMAD.MOV.U32 R12, RZ, RZ, R248 ;  /* 0x000000ffff0ce224 */ /* 0x000fe200078e00f8 */
[----:B------:R-:W-:Y:S02]  /*5af0*/  LOP3.LUT R4, R4, 0x1e00, R250, 0xf8, !PT ;  /* 0x00001e0004047812 */ /* 0x000fe400078ef8fa */
[----:B------:R-:W-:Y:S02]  /*5b00*/  @!P2 LEA R6, P0, R6, R248, 0x1 ;  /* 0x000000f80606a211 */ /* 0x000fe400078008ff */
[----:B------:R-:W-:Y:S02]  /*5b10*/  LEA R4, R4, UR4, 0x1 ;  /* 0x0000000404047c11 */ /* 0x000fe4000f8e08ff */
[----:B------:R-:W-:Y:S03]  /*5b20*/  @!P2 LEA.HI.X R7, R7, R249, R5, 0x1, P0 ;  /* 0x000000f90707a211 */ /* 0x000fe600000f0c05 */
[----:B------:R-:W-:Y:S01]  /*5b30*/  @!PT LDS RZ, [RZ] ;  /* 0x00000000fffff984 */ /* 0x000fe20000000800 */
[----:B------:R-:W-:Y:S01]  /*5b40*/  @!PT LDS RZ, [RZ] ;  /* 0x00000000fffff984 */ /* 0x000fe20000000800 */
[----:B------:R-:W-:Y:S01]  /*5b50*/  @!PT LDS RZ, [RZ] ;  /* 0x00000000fffff984 */ /* 0x000fe20000000800 */
[----:B------:R2:W-:Y:S04]  /*5b60*/  @!P6 LDGSTS.E.BYPASS.LTC128B.128 [R4+0x6000], desc[UR34][R12.64] ;  /* 0x060000000c04efae */ /* 0x0005e8000b981a22 */
[----:B------:R1:W-:Y:S01]  /*5b70*/  @P6 STS.128 [R4+0x6000], RZ ;  /* 0x006000ff04006388 */ /* 0x0003e20000000c00 */
[--C-:B--2---:R-:W-:Y:S02]  /*5b80*/  @!P5 IMAD.MOV.U32 R12, RZ, RZ, R248.reuse ;  /* 0x000000ffff0cd224 */ /* 0x104fe400078e00f8 */
[--C-:B------:R-:W-:Y:S05]  /*5b90*/  @!P5 IMAD.MOV.U32 R13, RZ, RZ, R249.reuse ;  /* 0x000000ffff0dd224 */ /* 0x100fea00078e00f9 */
[----:B------:R-:W-:Y:S01]  /*5ba0*/  @!PT LDS RZ, [RZ] ;  /* 0x00000000fffff984 */ /* 0x000fe20000000800 */
[----:B------:R-:W-:Y:S01]  /*5bb0*/  @!PT LDS RZ, [RZ] ;  /* 0x00000000fffff984 */ /* 0x000fe20000000800 */
[----:B------:R-:W-:Y:S01]  /*5bc0*/  @!PT LDS RZ, [RZ] ;  /* 0x00000000fffff984 */ /* 0x000fe20000000800 */
[----:B------:R2:W-:Y:S04]  /*5bd0*/  @!P5 LDGSTS.E.BYPASS.LTC128B.128 [R4+0x8000], desc[UR34][R12.64+0x80] ;  /* 0x080000800c04dfae */ /* 0x0005e8000b981a22 */
[----:B------:R1:W-:Y:S01]  /*5be0*/  @P5 STS.128 [R4+0x8000], RZ ;  /* 0x008000ff04005388 */ /* 0x0003e20000000c00 */
[----:B--2---:R-:W-:Y:S02]  /*5bf0*/  @!P2 IMAD.MOV.U32 R12, RZ, RZ, R248 ;  /* 0x000000ffff0ca224 */ /* 0x004fe400078e00f8 */
[----:B------:R-:W-:Y:S05]  /*5c00*/  @!P2 IMAD.MOV.U32 R13, RZ, RZ, R249 ;  /* 0x000000ffff0da224 */ /* 0x000fea00078e00f9 */
        /* <DEDUP_REMOVED lines=20> */
[----:B------:R-:W0:Y:S02]  /*5d50*/  LDGDEPBAR ;  /* 0x00000000000079af */ /* 0x000e240000000000 */
.L_x_52:
[----:B------:R2:W-:Y:S01]  /*5d60*/  STL.64 [R1+0xb8], R42 ;  /* 0x0000b82a01007387 */ /* 0x0005e20000100a00 */
[----:B------:R-:W-:Y:S03]  /*5d70*/  PLOP3.LUT P1, PT, PT, PT, UP2, 0x80, 0x8 ;  /* 0x000000000008781c */ /* 0x000fe60003f2f028 */
[----:B------:R-:W-:Y:S04]  /*5d80*/  LDSM.16.M88.4 R96, [R2+0x12000] ;  /* 0x012000000260783b */ /* 0x000fe80000000200 */
[----:B------:R-:W1:Y:S04]  /*5d90*/  LDSM.16.MT88.4 R16, [R0+0xc000] ;  /* 0x00c000000010783b */ /* 0x000e680000004200 */
[----:B------:R-:W3:Y:S04]  /*5da0*/  LDSM.16.M88.4 R92, [R2+0x13000] ;  /* 0x01300000025c783b */ /* 0x000ee80000000200 */
[----:B------:R-:W4:Y:S04]  /*5db0*/  LDSM.16.MT88.4 R80, [R0+0xe000] ;  /* 0x00e000000050783b */ /* 0x000f280000004200 */
[----:B------:R-:W4:Y:S04]  /*5dc0*/  LDSM.16.MT88.4 R244, [R0+0x10000] ;  /* 0x0100000000f4783b */ /* 0x000f280000004200 */
[----:B--2---:R-:W2:Y:S04]  /*5dd0*/  LDL R43, [R1+0x1c] ;  /* 0x00001c00012b7983 */ /* 0x004ea80000100800 */
[----:B------:R4:W-:Y:S04]  /*5de0*/  STL.64 [R1+0xb0], R40 ;  /* 0x0000b02801007387 */ /* 0x0009e80000100a00 */
[----:B------:R-:W-:Y:S04]  /*5df0*/  STL.64 [R1+0xa8], R38 ;  /* 0x0000a82601007387 */ /* 0x000fe80000100a00 */
[----:B------:R-:W-:Y:S04]  /*5e00*/  STL.64 [R1+0xa0], R36 ;  /* 0x0000a02401007387 */ /* 0x000fe80000100a00 */
[----:B------:R-:W-:Y:S04]  /*5e10*/  STL.64 [R1+0x98], R34 ;  /* 0x0000982201007387 */ /* 0x000fe80000100a00 */
[----:B------:R-:W-:Y:S01]  /*5e20*/  STL.64 [R1+0x90], R32 ;  /* 0x0000902001007387 */ /* 0x000fe20000100a00 */
[-C--:B-1----:R-:W-:Y:S03]  /*5e30*/  HMMA.16816.F32.BF16 R4, R96, R16.reuse, RZ ;  /* 0x000000106004723c */ /* 0x082fe600000418ff */
[----:B------:R-:W-:Y:S04]  /*5e40*/  LDSM.16.MT88.4 R32, [R0+0xe800] ;  /* 0x00e800000020783b */ /* 0x000fe80000004200 */
[----:B------:R-:W-:Y:S01]  /*5e50*/  STL.64 [R1+0x88], R30 ;  /* 0x0000881e01007387 */ /* 0x000fe20000100a00 */
[C---:B---3--:R-:W-:Y:S03]  /*5e60*/  HMMA.16816.F32.BF16 R8, R92.reuse, R16, RZ ;  /* 0x000000105c08723c */ /* 0x048fe600000418ff */
[----:B------:R-:W-:Y:S04]  /*5e70*/  STL.64 [R1+0x80], R28 ;  /* 0x0000801c01007387 */ /* 0x000fe80000100a00 */
[----:B------:R-:W-:Y:S01]  /*5e80*/  LDSM.16.MT88.4 R28, [R0+0xc800] ;  /* 0x00c80000001c783b */ /* 0x000fe20000004200 */
[-C--:B------:R-:W-:Y:S03]  /*5e90*/  HMMA.16816.F32.BF16 R12, R92, R18.reuse, RZ ;  /* 0x000000125c0c723c */ /* 0x080fe600000418ff */
[----:B------:R-:W-:Y:S04]  /*5ea0*/  STL.64 [R1+0x78], R26 ;  /* 0x0000781a01007387 */ /* 0x000fe80000100a00 */
[----:B------:R-:W-:Y:S01]  /*5eb0*/  STL.64 [R1+0x70], R24 ;  /* 0x0000701801007387 */ /* 0x000fe20000100a00 */
[C---:B------:R-:W-:Y:S03]  /*5ec0*/  HMMA.16816.F32.BF16 R16, R96.reuse, R18, RZ ;  /* 0x000000126010723c */ /* 0x040fe600000418ff */
[----:B------:R1:W-:Y:S04]  /*5ed0*/  STL.64 [R1+0x68], R22 ;  /* 0x0000681601007387 */ /* 0x0003e80000100a00 */
[----:B------:R3:W-:Y:S01]  /*5ee0*/  STL.64 [R1+0x60], R20 ;  /* 0x0000601401007387 */ /* 0x0007e20000100a00 */
[-C--:B----4-:R-:W-:Y:S01]  /*5ef0*/  HMMA.16816.F32.BF16 R68, R96, R80.reuse, RZ ;  /* 0x000000506044723c */ /* 0x090fe200000418ff */
[----:B------:R-:W4:Y:S07]  /*5f00*/  S2R R40, SR_TID.X ;  /* 0x0000000000287919 */ /* 0x000f2e0000002100 */
[C---:B------:R-:W-:Y:S08]  /*5f10*/  HMMA.16816.F32.BF16 R72, R92.reuse, R80, RZ ;  /* 0x000000505c48723c */ /* 0x040ff000000418ff */
[-C--:B------:R-:W-:Y:S01]  /*5f20*/  HMMA.16816.F32.BF16 R76, R92, R82.reuse, RZ ;  /* 0x000000525c4c723c */ /* 0x080fe200000418ff */
[----:B-1----:R-:W4:Y:S07]  /*5f30*/  LDL.LU.64 R22, [R1+0x30] ;  /* 0x0000300001167983 */ /* 0x002f2e0000300a00 */
[C---:B------:R-:W-:Y:S01]  /*5f40*/  HMMA.16816.F32.BF16 R80, R96.reuse, R82, RZ ;  /* 0x000000526050723c */ /* 0x040fe200000418ff */
[----:B---3--:R-:W1:Y:S01]  /*5f50*/  LDC R20, c[0x0][0x44c] ;  /* 0x00011300ff147b82 */ /* 0x008e620000000800 */
[----:B------:R-:W3:Y:S06]  /*5f60*/  LDL R41, [R1+0x48] ;  /* 0x0000480001297983 */ /* 0x000eec0000100800 */
[-C--:B------:R-:W-:Y:S08]  /*5f70*/  HMMA.16816.F32.BF16 R84, R96, R244.reuse, RZ ;  /* 0x000000f46054723c */ /* 0x080ff000000418ff */
[C---:B------:R-:W-:Y:S08]  /*5f80*/  HMMA.16816.F32.BF16 R88, R92.reuse, R244, RZ ;  /* 0x000000f45c58723c */ /* 0x040ff000000418ff */
[-C--:B------:R-:W-:Y:S08]  /*5f90*/  HMMA.16816.F32.BF16 R92, R92, R246.reuse, RZ ;  /* 0x000000f65c5c723c */ /* 0x080ff000000418ff */
[----:B------:R-:W-:Y:S02]  /*5fa0*/  HMMA.16816.F32.BF16 R96, R96, R246, RZ ;  /* 0x000000f66060723c */ /* 0x000fe400000418ff */
[C---:B--2---:R-:W-:Y:S05]  /*5fb0*/  IMAD.IADD R244, R43.reuse, 0x1, R2 ;  /* 0x000000012bf47824 */ /* 0x044fea00078e0202 */
[----:B------:R-:W2:Y:S04]  /*5fc0*/  LDSM.16.M88.4 R248, [R244+0x12000] ;  /* 0x01200000f4f8783b */ /* 0x000ea80000000200 */
[----:B------:R-:W1:Y:S04]  /*5fd0*/  LDSM.16.M88.4 R36, [R244+0x13000] ;  /* 0x01300000f424783b */ /* 0x000e680000000200 */
[----:B------:R-:W4:Y:S01]  /*5fe0*/  LDSM.16.MT88.4 R244, [R0+0x10800] ;  /* 0x0108000000f4783b */ /* 0x000f220000004200 */
[-C--:B--2---:R-:W-:Y:S08]  /*5ff0*/  HMMA.16816.F32.BF16 R4, R248, R28.reuse, R4 ;  /* 0x0000001cf804723c */ /* 0x084ff00000041804 */
[C---:B-1----:R-:W-:Y:S08]  /*6000*/  HMMA.16816.F32.BF16 R8, R36.reuse, R28, R8 ;  /* 0x0000001c2408723c */ /* 0x042ff00000041808 */
[-C--:B------:R-:W-:Y:S08]  /*6010*/  HMMA.16816.F32.BF16 R12, R36, R30.reuse, R12 ;  /* 0x0000001e240c723c */ /* 0x080ff0000004180c */
[C---:B------:R-:W-:Y:S01]  /*6020*/  HMMA.16816.F32.BF16 R16, R248.reuse, R30, R16 ;  /* 0x0000001ef810723c */ /* 0x040fe20000041810 */
[----:B------:R-:W-:Y:S07]  /*6030*/  LDSM.16.MT88.4 R28, [R0+0xd000] ;  /* 0x00d00000001c783b */ /* 0x000fee0000004200 */
[-C--:B------:R-:W-:Y:S08]  /*6040*/  HMMA.16816.F32.BF16 R68, R248, R32.reuse, R68 ;  /* 0x00000020f844723c */ /* 0x080ff00000041844 */
[C---:B------:R-:W-:Y:S08]  /*6050*/  HMMA.16816.F32.BF16 R72, R36.reuse, R32, R72 ;  /* 0x000000202448723c */ /* 0x040ff00000041848 */
[-C--:B------:R-:W-:Y:S08]  /*6060*/  HMMA.16816.F32.BF16 R76, R36, R34.reuse, R76 ;  /* 0x00000022244c723c */ /* 0x080ff0000004184c */
[C---:B------:R-:W-:Y:S08]  /*6070*/  HMMA.16816.F32.BF16 R80, R248.reuse, R34, R80 ;  /* 0x00000022f850723c */ /* 0x040ff00000041850 */
[-C--:B----4-:R-:W-:Y:S08]  /*6080*/  HMMA.16816.F32.BF16 R84, R248, R244.reuse, R84 ;  /* 0x000000f4f854723c */ /* 0x090ff00000041854 */
[C---:B------:R-:W-:Y:S04]  /*6090*/  HMMA.16816.F32.BF16 R88, R36.reuse, R244, R88 ;  /* 0x000000f42458723c */ /* 0x040fe80000041858 */
[C---:B------:R-:W-:Y:S02]  /*60a0*/  VIADD R244, R2.reuse, 0x12000 ;  /* 0x0001200002f47836 */ /* 0x040fe40000000000 */
[----:B------:R-:W-:Y:S02]  /*60b0*/  VIADD R2, R2, 0x12040 ;  /* 0x0001204002027836 */ /* 0x000fe40000000000 */
[-C--:B------:R-:W-:Y:S01]  /*60c0*/  HMMA.16816.F32.BF16 R92, R36, R246.reuse, R92 ;  /* 0x000000f6245c723c */ /* 0x080fe2000004185c */
[----:B------:R-:W-:Y:S02]  /*60d0*/  LDSM.16.MT88.4 R36, [R0+0x11800] ;  /* 0x011800000024783b */ /* 0x000fe40000004200 */
[----:B------:R-:W-:Y:S05]  /*60e0*/  @P3 VIADD R2, R244, 0xffffffc0 ;  /* 0xffffffc0f4023836 */ /* 0x000fea0000000000 */
[----:B------:R-:W-:Y:S01]  /*60f0*/  HMMA.16816.F32.BF16 R96, R248, R246, R96 ;  /* 0x000000f6f860723c */ /* 0x000fe20000041860 */
[----:B------:R-:W1:Y:S04]  /*6100*/  LDSM.16.M88.4 R32, [R2] ;  /* 0x000000000220783b */ /* 0x000e680000000200 */
[----:B------:R2:W4:Y:S04]  /*6110*/  LDSM.16.M88.4 R24, [R2+0x1000] ;  /* 0x001000000218783b */ /* 0x0005280000000200 */
[----:B------:R-:W3:Y:S04]  /*6120*/  LDSM.16.MT88.4 R244, [R0+0xf000] ;  /* 0x00f0000000f4783b */ /* 0x000ee80000004200 */
[----:B------:R-:W3:Y:S01]  /*6130*/  LDSM.16.MT88.4 R248, [R0+0x11000] ;  /* 0x0110000000f8783b */ /* 0x000ee20000004200 */
[----:B--2---:R-:W-:Y:S01]  /*6140*/  IMAD.IADD R2, R43, 0x1, R2 ;  /* 0x000000012b027824 */ /* 0x004fe200078e0202 */
[-C--:B-1----:R-:W-:Y:S08]  /*6150*/  HMMA.16816.F32.BF16 R4, R32, R28.reuse, R4 ;  /* 0x0000001c2004723c */ /* 0x082ff00000041804 */
[C---:B----4-:R-:W-:Y:S08]  /*6160*/  HMMA.16816.F32.BF16 R8, R24.reuse, R28, R8 ;  /* 0x0000001c1808723c */ /* 0x050ff00000041808 */
[-C--:B------:R-:W-:Y:S08]  /*6170*/  HMMA.16816.F32.BF16 R12, R24, R30.reuse, R12 ;  /* 0x0000001e180c723c */ /* 0x080ff0000004180c */
[C---:B------:R-:W-:Y:S01]  /*6180*/  HMMA.16816.F32.BF16 R16, R32.reuse, R30, R16 ;  /* 0x0000001e2010723c */ /* 0x040fe20000041810 */
[----:B------:R-:W-:Y:S07]  /*6190*/  LDSM.16.MT88.4 R28, [R0+0xd800] ;  /* 0x00d80000001c783b */ /* 0x000fee0000004200 */
[-C--:B---3--:R-:W-:Y:S08]  /*61a0*/  HMMA.16816.F32.BF16 R68, R32, R244.reuse, R68 ;  /* 0x000000f42044723c */ /* 0x088ff00000041844 */
[C---:B------:R-:W-:Y:S08]  /*61b0*/  HMMA.16816.F32.BF16 R72, R24.reuse, R244, R72 ;  /* 0x000000f41848723c */ /* 0x040ff00000041848 */
[-C--:B------:R-:W-:Y:S08]  /*61c0*/  HMMA.16816.F32.BF16 R76, R24, R246.reuse, R76 ;  /* 0x000000f6184c723c */ /* 0x080ff0000004184c */
[C---:B------:R-:W-:Y:S01]  /*61d0*/  HMMA.16816.F32.BF16 R80, R32.reuse, R246, R80 ;  /* 0x000000f62050723c */ /* 0x040fe20000041850 */
[----:B------:R-:W1:Y:S07]  /*61e0*/  LDSM.16.M88.4 R244, [R2] ;  /* 0x0000000002f4783b */ /* 0x000e6e0000000200 */
[-C--:B------:R-:W-:Y:S08]  /*61f0*/  HMMA.16816.F32.BF16 R84, R32, R248.reuse, R84 ;  /* 0x000000f82054723c */ /* 0x080ff00000041854 */
[C---:B------:R-:W-:Y:S08]  /*6200*/  HMMA.16816.F32.BF16 R88, R24.reuse, R248, R88 ;  /* 0x000000f81858723c */ /* 0x040ff00000041858 */
[-C--:B------:R-:W-:Y:S01]  /*6210*/  HMMA.16816.F32.BF16 R92, R24, R250.reuse, R92 ;  /* 0x000000fa185c723c */ /* 0x080fe2000004185c */
[----:B------:R2:W3:Y:S07]  /*6220*/  LDSM.16.M88.4 R24, [R2+0x1000] ;  /* 0x001000000218783b */ /* 0x0004ee0000000200 */
[----:B------:R-:W-:Y:S01]  /*6230*/  HMMA.16816.F32.BF16 R96, R32, R250, R96 ;  /* 0x000000fa2060723c */ /* 0x000fe20000041860 */
[----:B------:R-:W4:Y:S07]  /*6240*/  LDSM.16.MT88.4 R248, [R0+0xf800] ;  /* 0x00f8000000f8783b */ /* 0x000f2e0000004200 */
[-C--:B-1----:R-:W-:Y:S05]  /*6250*/  HMMA.16816.F32.BF16 R4, R244, R28.reuse, R4 ;  /* 0x0000001cf404723c */ /* 0x082fea0000041804 */
[----:B--2---:R-:W-:Y:S04]  /*6260*/  IMAD R2, R20, UR9, RZ ;  /* 0x0000000914027c24 */ /* 0x004fe8000f8e02ff */
[C---:B------:R-:W-:Y:S02]  /*6270*/  IMAD.U32 R21, R2.reuse, -0x40, RZ ;  /* 0xffffffc002157824 */ /* 0x040fe400078e00ff */
[----:B------:R-:W-:Y:S03]  /*6280*/  IMAD.SHL.U32 R32, R2, 0x8, RZ ;  /* 0x0000000802207824 */ /* 0x000fe600078e00ff */
[C---:B------:R-:W-:Y:S04]  /*6290*/  LEA R20, P0, R21.reuse, R22, 0x2 ;  /* 0x0000001615147211 */ /* 0x040fe800078010ff */
[----:B------:R-:W-:Y:S02]  /*62a0*/  LEA.HI.X.SX32 R21, R21, R23, 0x2, P0 ;  /* 0x0000001715157211 */ /* 0x000fe400000f16ff */
[C---:B------:R-:W-:Y:S01]  /*62b0*/  LEA R22, P0, R32.reuse, R20, 0x2 ;  /* 0x0000001420167211 */ /* 0x040fe200078010ff */
[C---:B---3--:R-:W-:Y:S02]  /*62c0*/  HMMA.16816.F32.BF16 R8, R24.reuse, R28, R8 ;  /* 0x0000001c1808723c */ /* 0x048fe40000041808 */
[----:B------:R-:W-:Y:S02]  /*62d0*/  STL.64 [R1+0x30], R20 ;  /* 0x0000301401007387 */ /* 0x000fe40000100a00 */
[----:B------:R-:W-:Y:S02]  /*62e0*/  LEA.HI.X.SX32 R23, R32, R21, 0x2, P0 ;  /* 0x0000001520177211 */ /* 0x000fe400000f16ff */
[----:B------:R-:W2:Y:S01]  /*62f0*/  LDL R43, [R1+0x4c] ;  /* 0x00004c00012b7983 */ /* 0x000ea20000100800 */
[C---:B------:R-:W-:Y:S01]  /*6300*/  LEA R34, P0, R2.reuse, R22, 0x5 ;  /* 0x0000001602227211 */ /* 0x040fe200078028ff */
[-C--:B------:R-:W-:Y:S02]  /*6310*/  HMMA.16816.F32.BF16 R12, R24, R30.reuse, R12 ;  /* 0x0000001e180c723c */ /* 0x080fe4000004180c */
[----:B------:R-:W3:Y:S01]  /*6320*/  LDL R42, [R1+0x50] ;  /* 0x00005000012a7983 */ /* 0x000ee20000100800 */
[C---:B------:R-:W-:Y:S02]  /*6330*/  LEA.HI.X.SX32 R35, R2.reuse, R23, 0x5, P0 ;  /* 0x0000001702237211 */ /* 0x040fe400000f2eff */
[C---:B------:R-:W-:Y:S03]  /*6340*/  LEA R32, P0, R2.reuse, R34, 0x5 ;  /* 0x0000002202207211 */ /* 0x040fe600078028ff */
[C---:B------:R-:W-:Y:S04]  /*6350*/  HMMA.16816.F32.BF16 R16, R244.reuse, R30, R16 ;  /* 0x0000001ef410723c */ /* 0x040fe80000041810 */
[C---:B------:R-:W-:Y:S02]  /*6360*/  LEA.HI.X.SX32 R33, R2.reuse, R35, 0x5, P0 ;  /* 0x0000002302217211 */ /* 0x040fe400000f2eff */
[C---:B------:R-:W-:Y:S02]  /*6370*/  LEA R30, P0, R2.reuse, R32, 0x5 ;  /* 0x00000020021e7211 */ /* 0x040fe400078028ff */
[-C--:B----4-:R-:W-:Y:S03]  /*6380*/  HMMA.16816.F32.BF16 R68, R244, R248.reuse, R68 ;  /* 0x000000f8f444723c */ /* 0x090fe60000041844 */
[C---:B------:R-:W-:Y:S02]  /*6390*/  LEA.HI.X.SX32 R31, R2.reuse, R33, 0x5, P0 ;  /* 0x00000021021f7211 */ /* 0x040fe400000f2eff */
[C---:B------:R-:W-:Y:S03]  /*63a0*/  LEA R28, P0, R2.reuse, R30, 0x5 ;  /* 0x0000001e021c7211 */ /* 0x040fe600078028ff */
[C---:B------:R-:W-:Y:S04]  /*63b0*/  HMMA.16816.F32.BF16 R72, R24.reuse, R248, R72 ;  /* 0x000000f81848723c */ /* 0x040fe80000041848 */
[C---:B------:R-:W-:Y:S04]  /*63c0*/  LEA.HI.X.SX32 R29, R2.reuse, R31, 0x5, P0 ;  /* 0x0000001f021d7211 */ /* 0x040fe800000f2eff */
[-C--:B------:R-:W-:Y:S08]  /*63d0*/  HMMA.16816.F32.BF16 R76, R24, R250.reuse, R76 ;  /* 0x000000fa184c723c */ /* 0x080ff0000004184c */
[C---:B------:R-:W-:Y:S04]  /*63e0*/  HMMA.16816.F32.BF16 R80, R244.reuse, R250, R80 ;  /* 0x000000faf450723c */ /* 0x040fe80000041850 */
[C---:B------:R-:W-:Y:S04]  /*63f0*/  LEA R250, P0, R2.reuse, R28, 0x5 ;  /* 0x0000001c02fa7211 */ /* 0x040fe800078028ff */
[-C--:B------:R-:W-:Y:S03]  /*6400*/  HMMA.16816.F32.BF16 R84, R244, R36.reuse, R84 ;  /* 0x00000024f454723c */ /* 0x080fe60000041854 */
[C---:B------:R-:W-:Y:S05]  /*6410*/  LEA.HI.X.SX32 R251, R2.reuse, R29, 0x5, P0 ;  /* 0x0000001d02fb7211 */ /* 0x040fea00000f2eff */
[C---:B------:R-:W-:Y:S08]  /*6420*/  HMMA.16816.F32.BF16 R88, R24.reuse, R36, R88 ;  /* 0x000000241858723c */ /* 0x040ff00000041858 */
[-C--:B------:R-:W-:Y:S03]  /*6430*/  HMMA.16816.F32.BF16 R92, R24, R38.reuse, R92 ;  /* 0x00000026185c723c */ /* 0x080fe6000004185c */
[C---:B------:R-:W-:Y:S04]  /*6440*/  LEA R26, P0, R2.reuse, R250, 0x5 ;  /* 0x000000fa021a7211 */ /* 0x040fe800078028ff */
[C---:B------:R-:W-:Y:S01]  /*6450*/  LEA.HI.X.SX32 R27, R2.reuse, R251, 0x5, P0 ;  /* 0x000000fb021b7211 */ /* 0x040fe200000f2eff */
[----:B------:R-:W-:Y:S01]  /*6460*/  HMMA.16816.F32.BF16 R96, R244, R38, R96 ;  /* 0x00000026f460723c */ /* 0x000fe20000041860 */
[----:B------:R-:W-:Y:S03]  /*6470*/  IMAD.MOV.U32 R246, RZ, RZ, 0x4 ;  /* 0x00000004fff67424 */ /* 0x000fe600078e00ff */
[----:B------:R-:W-:Y:S01]  /*6480*/  SHF.R.U32.HI R244, RZ, 0x1, R40 ;  /* 0x00000001fff47819 */ /* 0x000fe20000011628 */
[----:B------:R-:W-:Y:S01]  /*6490*/  IMAD.WIDE R24, R2, -0xc0, R26 ;  /* 0xffffff4002187825 */ /* 0x000fe200078e021a */
[----:B------:R-:W-:Y:S02]  /*64a0*/  SHF.R.U32.HI R245, RZ, 0x2, R40 ;  /* 0x00000002fff57819 */ /* 0x000fe40000011628 */
[----:B------:R-:W-:Y:S04]  /*64b0*/  @P1 LOP3.LUT R244, R244, 0x30, RZ, 0xc0, !PT ;  /* 0x00000030f4f41812 */ /* 0x000fe800078ec0ff */
[----:B------:R-:W-:Y:S02]  /*64c0*/  @P1 LOP3.LUT R41, R244, 0x7, R245, 0xf8, !PT ;  /* 0x00000007f4291812 */ /* 0x000fe400078ef8f5 */
[C---:B------:R-:W-:Y:S03]  /*64d0*/  LEA R244, P0, R2.reuse, R24, 0x5 ;  /* 0x0000001802f47211 */ /* 0x040fe600078028ff */
[----:B------:R-:W-:Y:S01]  /*64e0*/  @P1 IMAD.WIDE.U32 R246, R41, R246, UR18 ;  /* 0x0000001229f61e25 */ /* 0x000fe2000f8e00f6 */
[----:B------:R-:W-:Y:S01]  /*64f0*/  @P1 STL [R1+0x48], R41 ;  /* 0x0000482901001387 */ /* 0x000fe20000100800 */
[----:B------:R-:W-:Y:S01]  /*6500*/  @UP2 UMOV UR18, UR17 ;  /* 0x0000001100122c82 */ /* 0x000fe20008000000 */
[C---:B------:R-:W-:Y:S01]  /*6510*/  LEA.HI.X.SX32 R245, R2.reuse, R25, 0x5, P0 ;  /* 0x0000001902f57211 */ /* 0x040fe200000f2eff */
[----:B------:R-:W-:Y:S01]  /*6520*/  @UP2 UMOV UR19, UR16 ;  /* 0x0000001000132c82 */ /* 0x000fe20008000000 */
[C---:B------:R-:W-:Y:S04]  /*6530*/  LEA R248, P0, R2.reuse, R244, 0x5 ;  /* 0x000000f402f87211 */ /* 0x040fe800078028ff */
[C---:B------:R-:W-:Y:S01]  /*6540*/  LEA.HI.X.SX32 R249, R2.reuse, R245, 0x5, P0 ;  /* 0x000000f502f97211 */ /* 0x040fe200000f2eff */
[----:B--2---:R-:W2:Y:S04]  /*6550*/  @P1 LDG.E R43, desc[UR34][R246.64+-0xe0] ;  /* 0xffff2022f62b1981 */ /* 0x004ea8000c1e1900 */
[----:B---3--:R1:W3:Y:S04]  /*6560*/  @P1 LDG.E R42, desc[UR34][R246.64+-0x100] ;  /* 0xffff0022f62a1981 */ /* 0x0082e8000c1e1900 */
[----:B------:R4:W-:Y:S04]  /*6570*/  REDG.E.ADD.F32.FTZ.RN.STRONG.GPU desc[UR34][R20.64], R4 ;  /* 0x00000004140079a6 */ /* 0x0009e8000c12f322 */
[----:B------:R1:W-:Y:S04]  /*6580*/  REDG.E.ADD.F32.FTZ.RN.STRONG.GPU desc[UR34][R22.64], R5 ;  /* 0x00000005160079a6 */ /* 0x0003e8000c12f322 */
[----:B------:R-:W-:Y:S04]  /*6590*/  REDG.E.ADD.F32.FTZ.RN.STRONG.GPU desc[UR34][R34.64], R6 ;  /* 0x00000006220079a6 */ /* 0x000fe8000c12f322 */
[----:B------:R-:W-:Y:S04]  /*65a0*/  REDG.E.ADD.F32.FTZ.RN.STRONG.GPU desc[UR34][R32.64], R7 ;  /* 0x00000007200079a6 */ /* 0x000fe8000c12f322 */
[----:B------:R-:W-:Y:S04]  /*65b0*/  REDG.E.ADD.F32.FTZ.RN.STRONG.GPU desc[UR34][R30.64], R8 ;  /* 0x000000081e0079a6 */ /* 0x000fe8000c12f322 */
[----:B------:R-:W-:Y:S04]  /*65c0*/  REDG.E.ADD.F32.FTZ.RN.STRONG.GPU desc[UR34][R28.64], R9 ;  /* 0x000000091c0079a6 */ /* 0x000fe8000c12f322 */
[----:B------:R-:W-:Y:S01]  /*65d0*/  REDG.E.ADD.F32.FTZ.RN.STRONG.GPU desc[UR34][R250.64], R10 ;  /* 0x0000000afa0079a6 */ /* 0x000fe2000c12f322 */
[C---:B----4-:R-:W-:Y:S03]  /*65e0*/  LEA R4, P0, R2.reuse, R248, 0x5 ;  /* 0x000000f802047211 */ /* 0x050fe600078028ff */
[----:B------:R-:W-:Y:S01]  /*65f0*/  REDG.E.ADD.F32.FTZ.RN.STRONG.GPU desc[UR34][R26.64], R11 ;  /* 0x0000000b1a0079a6 */ /* 0x000fe2000c12f322 */
[C---:B-1----:R-:W-:Y:S03]  /*6600*/  LEA.HI.X.SX32 R5, R2.reuse, R249, 0x5, P0 ;  /* 0x000000f902057211 */ /* 0x042fe600000f2eff */
[----:B------:R-:W-:Y:S01]  /*6610*/  REDG.E.ADD.F32.FTZ.RN.STRONG.GPU desc[UR34][R20.64+0x80], R16 ;  /* 0x00008010140079a6 */ /* 0x000fe2000c12f322 */
[C---:B------:R-:W-:Y:S03]  /*6620*/  LEA R22, P0, R2.reuse, R4, 0x5 ;  /* 0x0000000402167211 */ /* 0x040fe600078028ff */
[----:B------:R-:W-:Y:S01]  /*6630*/  REDG.E.ADD.F32.FTZ.RN.STRONG.GPU desc[UR34][R24.64+0x80], R17 ;  /* 0x00008011180079a6 */ /* 0x000fe2000c12f322 */
[C---:B------:R-:W-:Y:S02]  /*6640*/  LEA.HI.X.SX32 R23, R2.reuse, R5, 0x5, P0 ;  /* 0x0000000502177211 */ /* 0x040fe400000f2eff */
[C---:B------:R-:W-:Y:S01]  /*6650*/  LEA R246, P0, R2.reuse, R22, 0x5 ;  /* 0x0000001602f67211 */ /* 0x040fe200078028ff */
[----:B------:R-:W-:Y:S03]  /*6660*/  REDG.E.ADD.F32.FTZ.RN.STRONG.GPU desc[UR34][R244.64+0x80], R18 ;  /* 0x00008012f40079a6 */ /* 0x000fe6000c12f322 */
[C---:B------:R-:W-:Y:S01]  /*6670*/  LEA.HI.X.SX32 R247, R2.reuse, R23, 0x5, P0 ;  /* 0x0000001702f77211 */ /* 0x040fe200000f2eff */
[----:B------:R-:W-:Y:S04]  /*6680*/  REDG.E.ADD.F32.FTZ.RN.STRONG.GPU desc[UR34][R248.64+0x80], R19 ;  /* 0x00008013f80079a6 */ /* 0x000fe8000c12f322 */
[----:B------:R-:W-:Y:S04]  /*6690*/  REDG.E.ADD.F32.FTZ.RN.STRONG.GPU desc[UR34][R4.64+0x80], R12 ;  /* 0x0000800c040079a6 */ /* 0x000fe8000c12f322 */
[----:B------:R-:W-:Y:S04]  /*66a0*/  REDG.E.ADD.F32.FTZ.RN.STRONG.GPU desc[UR34][R22.64+0x80], R13 ;  /* 0x0000800d160079a6 */ /* 0x000fe8000c12f322 */
[----:B------:R-:W-:Y:S04]  /*66b0*/  REDG.E.ADD.F32.FTZ.RN.STRONG.GPU desc[UR34][R246.64+0x80], R14 ;  /* 0x0000800ef60079a6 */ /* 0x000fe8000c12f322 */
[----:B--2---:R-:W-:Y:S04]  /*66c0*/  @P1 STL [R1+0x4c], R43 ;  /* 0x00004c2b01001387 */ /* 0x004fe80000100800 */
[----:B---3--:R1:W-:Y:S02]  /*66d0*/  @P1 STL [R1+0x50], R42 ;  /* 0x0000502a01001387 */ /* 0x0083e40000100800 */
[C---:B-1----:R-:W-:Y:S04]  /*66e0*/  LEA R42, P0, R2.reuse, R246, 0x5 ;  /* 0x000000f6022a7211 */ /* 0x042fe800078028ff */
[C---:B------:R-:W-:Y:S03]  /*66f0*/  LEA.HI.X.SX32 R43, R2.reuse, R247, 0x5, P0 ;  /* 0x000000f7022b7211 */ /* 0x040fe600000f2eff */
[C---:B------:R-:W-:Y:S02]  /*6700*/  IMAD.WIDE R40, R2.reuse, -0xc0, R42 ;  /* 0xffffff4002287825 */ /* 0x040fe400078e022a */
[----:B------:R1:W-:Y:S01]  /*6710*/  REDG.E.ADD.F32.FTZ.RN.STRONG.GPU desc[UR34][R42.64+0x80], R15 ;  /* 0x0000800f2a0079a6 */ /* 0x0003e2000c12f322 */
[C---:B------:R-:W-:Y:S03]  /*6720*/  LEA R38, P0, R2.reuse, R40, 0x5 ;  /* 0x0000002802267211 */ /* 0x040fe600078028ff */
[----:B------:R-:W-:Y:S01]  /*6730*/  REDG.E.ADD.F32.FTZ.RN.STRONG.GPU desc[UR34][R20.64+0x100], R68 ;  /* 0x00010044140079a6 */ /* 0x000fe2000c12f322 */
[C---:B------:R-:W-:Y:S03]  /*6740*/  LEA.HI.X.SX32 R39, R2.reuse, R41, 0x5, P0 ;  /* 0x0000002902277211 */ /* 0x040fe600000f2eff */
[----:B------:R2:W-:Y:S01]  /*6750*/  REDG.E.ADD.F32.FTZ.RN.STRONG.GPU desc[UR34][R40.64+0x100], R69 ;  /* 0x00010045280079a6 */ /* 0x0005e2000c12f322 */
[C---:B------:R-:W-:Y:S03]  /*6760*/  LEA R8, P0, R2.reuse, R38, 0x5 ;  /* 0x0000002602087211 */ /* 0x040fe600078028ff */
[----:B------:R3:W-:Y:S01]  /*6770*/  REDG.E.ADD.F32.FTZ.RN.STRONG.GPU desc[UR34][R38.64+0x100], R70 ;  /* 0x00010046260079a6 */ /* 0x0007e2000c12f322 */
[C---:B------:R-:W-:Y:S02]  /*6780*/  LEA.HI.X.SX32 R9, R2.reuse, R39, 0x5, P0 ;  /* 0x0000002702097211 */ /* 0x040fe400000f2eff */
[C---:B------:R-:W-:Y:S03]  /*6790*/  LEA R6, P0, R2.reuse, R8, 0x5 ;  /* 0x0000000802067211 */ /* 0x040fe600078028ff */
[----:B------:R-:W-:Y:S01]  /*67a0*/  REDG.E.ADD.F32.FTZ.RN.STRONG.GPU desc[UR34][R8.64+0x100], R71 ;  /* 0x00010047080079a6 */ /* 0x000fe2000c12f322 */
[C---:B------:R-:W-:Y:S02]  /*67b0*/  LEA.HI.X.SX32 R7, R2.reuse, R9, 0x5, P0 ;  /* 0x0000000902077211 */ /* 0x040fe400000f2eff */
[C---:B------:R-:W-:Y:S03]  /*67c0*/  LEA R36, P0, R2.reuse, R6, 0x5 ;  /* 0x0000000602247211 */ /* 0x040fe600078028ff */
[----:B------:R-:W-:Y:S01]  /*67d0*/  REDG.E.ADD.F32.FTZ.RN.STRONG.GPU desc[UR34][R6.64+0x100], R72 ;  /* 0x00010048060079a6 */ /* 0x000fe2000c12f322 */
[C---:B------:R-:W-:Y:S02]  /*67e0*/  LEA.HI.X.SX32 R37, R2.reuse, R7, 0x5, P0 ;  /* 0x0000000702257211 */ /* 0x040fe400000f2eff */
[C---:B------:R-:W-:Y:S01]  /*67f0*/  LEA R34, P0, R2.reuse, R36, 0x5 ;  /* 0x0000002402227211 */ /* 0x040fe200078028ff */
[----:B-1----:R1:W5:Y:S03]  /*6800*/  LDL.LU.64 R42, [R1+0xb8] ;  /* 0x0000b800012a7983 */ /* 0x0023660000300a00 */
[C---:B------:R-:W-:Y:S01]  /*6810*/  LEA.HI.X.SX32 R35, R2.reuse, R37, 0x5, P0 ;  /* 0x0000002502237211 */ /* 0x040fe200000f2eff */
[----:B------:R4:W-:Y:S01]  /*6820*/  REDG.E.ADD.F32.FTZ.RN.STRONG.GPU desc[UR34][R36.64+0x100], R73 ;  /* 0x00010049240079a6 */ /* 0x0009e2000c12f322 */
[C---:B------:R-:W-:Y:S03]  /*6830*/  LEA R32, P0, R2.reuse, R34, 0x5 ;  /* 0x0000002202207211 */ /* 0x040fe600078028ff */
[----:B------:R-:W-:Y:S01]  /*6840*/  REDG.E.ADD.F32.FTZ.RN.STRONG.GPU desc[UR34][R34.64+0x100], R74 ;  /* 0x0001004a220079a6 */ /* 0x000fe2000c12f322 */
[C---:B------:R-:W-:Y:S03]  /*6850*/  LEA.HI.X.SX32 R33, R2.reuse, R35, 0x5, P0 ;  /* 0x0000002302217211 */ /* 0x040fe600000f2eff */
[----:B--2---:R1:W5:Y:S01]  /*6860*/  LDL.LU.64 R40, [R1+0xb0] ;  /* 0x0000b00001287983 */ /* 0x0043620000300a00 */
[C---:B------:R-:W-:Y:S03]  /*6870*/  IMAD.WIDE R30, R2.reuse, -0xc0, R32 ;  /* 0xffffff40021e7825 */ /* 0x040fe600078e0220 */
[----:B------:R-:W-:Y:S01]  /*6880*/  REDG.E.ADD.F32.FTZ.RN.STRONG.GPU desc[UR34][R32.64+0x100], R75 ;  /* 0x0001004b200079a6 */ /* 0x000fe2000c12f322 */
[C---:B------:R-:W-:Y:S03]  /*6890*/  LEA R28, P0, R2.reuse, R30, 0x5 ;  /* 0x0000001e021c7211 */ /* 0x040fe600078028ff */
[----:B------:R-:W-:Y:S01]  /*68a0*/  REDG.E.ADD.F32.FTZ.RN.STRONG.GPU desc[UR34][R20.64+0x180], R80 ;  /* 0x00018050140079a6 */ /* 0x000fe2000c12f322 */
[C---:B------:R-:W-:Y:S03]  /*68b0*/  LEA.HI.X.SX32 R29, R2.reuse, R31, 0x5, P0 ;  /* 0x0000001f021d7211 */ /* 0x040fe600000f2eff */
[----:B------:R-:W-:Y:S01]  /*68c0*/  REDG.E.ADD.F32.FTZ.RN.STRONG.GPU desc[UR34][R30.64+0x180], R81 ;  /* 0x000180511e0079a6 */ /* 0x000fe2000c12f322 */
[C---:B------:R-:W-:Y:S03]  /*68d0*/  LEA R26, P0, R2.reuse, R28, 0x5 ;  /* 0x0000001c021a7211 */ /* 0x040fe600078028ff */
[----:B------:R-:W-:Y:S01]  /*68e0*/  REDG.E.ADD.F32.FTZ.RN.STRONG.GPU desc[UR34][R28.64+0x180], R82 ;  /* 0x000180521c0079a6 */ /* 0x000fe2000c12f322 */
[C---:B------:R-:W-:Y:S02]  /*68f0*/  LEA.HI.X.SX32 R27, R2.reuse, R29, 0x5, P0 ;  /* 0x0000001d021b7211 */ /* 0x040fe400000f2eff */
[C---:B------:R-:W-:Y:S01]  /*6900*/  LEA R250, P0, R2.reuse, R26, 0x5 ;  /* 0x0000001a02fa7211 */ /* 0x040fe200078028ff */
[----:B------:R-:W-:Y:S03]  /*6910*/  LDSM.16.MT88.4 R72, [R3+0x12800] ;  /* 0x012800000348783b */ /* 0x000fe60000004200 */
[C---:B------:R-:W-:Y:S01]  /*6920*/  LEA.HI.X.SX32 R251, R2.reuse, R27, 0x5, P0 ;  /* 0x0000001b02fb7211 */ /* 0x040fe200000f2eff */
[----:B------:R-:W-:Y:S01]  /*6930*/  REDG.E.ADD.F32.FTZ.RN.STRONG.GPU desc[UR34][R26.64+0x180], R83 ;  /* 0x000180531a0079a6 */ /* 0x000fe2000c12f322 */
[C---:B------:R-:W-:Y:S03]  /*6940*/  LEA R248, P0, R2.reuse, R250, 0x5 ;  /* 0x000000fa02f87211 */ /* 0x040fe600078028ff */
[----:B------:R-:W-:Y:S01]  /*6950*/  REDG.E.ADD.F32.FTZ.RN.STRONG.GPU desc[UR34][R250.64+0x180], R76 ;  /* 0x0001804cfa0079a6 */ /* 0x000fe2000c12f322 */
[C---:B------:R-:W-:Y:S02]  /*6960*/  LEA.HI.X.SX32 R249, R2.reuse, R251, 0x5, P0 ;  /* 0x000000fb02f97211 */ /* 0x040fe400000f2eff */
[C---:B------:R-:W-:Y:S01]  /*6970*/  LEA R4, P0, R2.reuse, R248, 0x5 ;  /* 0x000000f802047211 */ /* 0x040fe200078028ff */
[----:B---3--:R1:W5:Y:S03]  /*6980*/  LDL.LU.64 R38, [R1+0xa8] ;  /* 0x0000a80001267983 */ /* 0x0083660000300a00 */
[C---:B------:R-:W-:Y:S01]  /*6990*/  LEA.HI.X.SX32 R5, R2.reuse, R249, 0x5, P0 ;  /* 0x000000f902057211 */ /* 0x040fe200000f2eff */
[----:B------:R2:W-:Y:S01]  /*69a0*/  REDG.E.ADD.F32.FTZ.RN.STRONG.GPU desc[UR34][R248.64+0x180], R77 ;  /* 0x0001804df80079a6 */ /* 0x0005e2000c12f322 */
[C---:B------:R-:W-:Y:S03]  /*69b0*/  LEA R24, P0, R2.reuse, R4, 0x5 ;  /* 0x0000000402187211 */ /* 0x040fe600078028ff */
[----:B------:R3:W-:Y:S01]  /*69c0*/  REDG.E.ADD.F32.FTZ.RN.STRONG.GPU desc[UR34][R4.64+0x180], R78 ;  /* 0x0001804e040079a6 */ /* 0x0007e2000c12f322 */
[C---:B------:R-:W-:Y:S03]  /*69d0*/  LEA.HI.X.SX32 R25, R2.reuse, R5, 0x5, P0 ;  /* 0x0000000502197211 */ /* 0x040fe600000f2eff */
[----:B----4-:R1:W5:Y:S01]  /*69e0*/  LDL.LU.64 R36, [R1+0xa0] ;  /* 0x0000a00001247983 */ /* 0x0103620000300a00 */
        /* <DEDUP_REMOVED lines=10> */
[----:B--2---:R-:W2:Y:S03]  /*6a90*/  S2R R249, SR_TID.X ;  /* 0x0000000000f97919 */ /* 0x004ea60000002100 */
[C---:B------:R-:W-:Y:S01]  /*6aa0*/  LEA.HI.X.SX32 R19, R2.reuse, R245, 0x5, P0 ;  /* 0x000000f502137211 */ /* 0x040fe200000f2eff */
        /* <DEDUP_REMOVED lines=9> */
[----:B------:R4:W-:Y:S01]  /*6b40*/  REDG.E.ADD.F32.FTZ.RN.STRONG.GPU desc[UR34][R14.64+0x200], R90 ;  /* 0x0002005a0e0079a6 */ /* 0x0009e2000c12f322 */
[C---:B------:R-:W-:Y:S03]  /*6b50*/  LEA.HI.X.SX32 R69, R2.reuse, R15, 0x5, P0 ;  /* 0x0000000f02457211 */ /* 0x040fe600000f2eff */
[----:B------:R-:W-:Y:S01]  /*6b60*/  LDSM.16.MT88.4 R16, [R0+0x2000] ;  /* 0x002000000010783b */ /* 0x000fe20000004200 */
[C---:B------:R-:W-:Y:S03]  /*6b70*/  IMAD.WIDE R70, R2.reuse, -0xc0, R68 ;  /* 0xffffff4002467825 */ /* 0x040fe600078e0244 */
[----:B------:R-:W-:Y:S01]  /*6b80*/  REDG.E.ADD.F32.FTZ.RN.STRONG.GPU desc[UR34][R68.64+0x200], R91 ;  /* 0x0002005b440079a6 */ /* 0x000fe2000c12f322 */
[C---:B------:R-:W-:Y:S03]  /*6b90*/  LEA R12, P0, R2.reuse, R70, 0x5 ;  /* 0x00000046020c7211 */ /* 0x040fe600078028ff */
[----:B------:R-:W-:Y:S01]  /*6ba0*/  REDG.E.ADD.F32.FTZ.RN.STRONG.GPU desc[UR34][R20.64+0x280], R96 ;  /* 0x00028060140079a6 */ /* 0x000fe2000c12f322 */
[C---:B--2---:R-:W-:Y:S01]  /*6bb0*/  IMAD.SHL.U32 R250, R249.reuse, 0x8, RZ ;  /* 0x00000008f9fa7824 */ /* 0x044fe200078e00ff */
[C---:B------:R-:W-:Y:S02]  /*6bc0*/  LEA.HI.X.SX32 R13, R2.reuse, R71, 0x5, P0 ;  /* 0x00000047020d7211 */ /* 0x040fe400000f2eff */
[----:B------:R-:W-:Y:S01]  /*6bd0*/  REDG.E.ADD.F32.FTZ.RN.STRONG.GPU desc[UR34][R70.64+0x280], R97 ;  /* 0x00028061460079a6 */ /* 0x000fe2000c12f322 */
[----:B------:R-:W-:Y:S02]  /*6be0*/  LEA R10, P0, R2, R12, 0x5 ;  /* 0x0000000c020a7211 */ /* 0x000fe400078028ff */
[----:B------:R-:W-:Y:S01]  /*6bf0*/  LOP3.LUT R251, R250, 0x38, RZ, 0xc0, !PT ;  /* 0x00000038fafb7812 */ /* 0x000fe200078ec0ff */
        /* <DEDUP_REMOVED lines=8> */
[C---:B------:R-:W-:Y:S02]  /*6c80*/  LEA.HI.X.SX32 R7, R2.reuse, R9, 0x5, P0 ;  /* 0x0000000902077211 */ /* 0x040fe400000f2eff */
[C---:B---3--:R-:W-:Y:S01]  /*6c90*/  LEA R4, P0, R2.reuse, R6, 0x5 ;  /* 0x0000000602047211 */ /* 0x048fe200078028ff */
[----:B------:R-:W-:Y:S03]  /*6ca0*/  LDSM.16.MT88.4 R8, [R0] ;  /* 0x000000000008783b */ /* 0x000fe60000004200 */
[C---:B------:R-:W-:Y:S01]  /*6cb0*/  LEA.HI.X.SX32 R5, R2.reuse, R7, 0x5, P0 ;  /* 0x0000000702057211 */ /* 0x040fe200000f2eff */
[----:B------:R-:W-:Y:S01]  /*6cc0*/  REDG.E.ADD.F32.FTZ.RN.STRONG.GPU desc[UR34][R6.64+0x280], R93 ;  /* 0x0002805d060079a6 */ /* 0x000fe2000c12f322 */
[C---:B----4-:R-:W-:Y:S03]  /*6cd0*/  LEA R14, P0, R2.reuse, R4, 0x5 ;  /* 0x00000004020e7211 */ /* 0x050fe600078028ff */
[----:B------:R-:W-:Y:S01]  /*6ce0*/  REDG.E.ADD.F32.FTZ.RN.STRONG.GPU desc[UR34][R4.64+0x280], R94 ;  /* 0x0002805e040079a6 */ /* 0x000fe2000c12f322 */
[----:B------:R-:W-:Y:S02]  /*6cf0*/  LEA.HI.X.SX32 R15, R2, R5, 0x5, P0 ;  /* 0x00000005020f7211 */ /* 0x000fe400000f2eff */
[----:B------:R-:W-:Y:S01]  /*6d00*/  LOP3.LUT P0, RZ, R249, 0x4, RZ, 0xc0, !PT ;  /* 0x00000004f9ff7812 */ /* 0x000fe2000780c0ff */
[----:B------:R-:W3:Y:S04]  /*6d10*/  LDSM.16.MT88.4 R4, [R3+0x12000] ;  /* 0x012000000304783b */ /* 0x000ee80000004200 */
[----:B------:R-:W-:Y:S04]  /*6d20*/  REDG.E.ADD.F32.FTZ.RN.STRONG.GPU desc[UR34][R14.64+0x280], R95 ;  /* 0x0002805f0e0079a6 */ /* 0x000fe8000c12f322 */
[----:B------:R-:W-:Y:S01]  /*6d30*/  LDSM.16.MT88.4 R84, [R0+0x2800] ;  /* 0x002800000054783b */ /* 0x000fe20000004200 */
[C---:B--2---:R-:W-:Y:S03]  /*6d40*/  VIADD R92, R3.reuse, 0x40 ;  /* 0x00000040035c7836 */ /* 0x044fe60000000000 */
[----:B------:R-:W-:Y:S01]  /*6d50*/  LDSM.16.MT88.4 R88, [R0+0x1800] ;  /* 0x001800000058783b */ /* 0x000fe20000004200 */
[----:B------:R-:W-:Y:S03]  /*6d60*/  @P0 VIADD R92, R3, 0xffffffc0 ;  /* 0xffffffc0035c0836 */ /* 0x000fe60000000000 */
[----:B------:R-:W-:Y:S04]  /*6d70*/  LDSM.16.MT88.4 R96, [R0+0x5800] ;  /* 0x005800000060783b */ /* 0x000fe80000004200 */
[----:B------:R-:W2:Y:S04]  /*6d80*/  LDSM.16.MT88.4 R12, [R92+0x12000] ;  /* 0x012000005c0c783b */ /* 0x000ea80000004200 */
[----:B------:R-:W4:Y:S04]  /*6d90*/  LDSM.16.MT88.4 R80, [R92+0x12800] ;  /* 0x012800005c50783b */ /* 0x000f280000004200 */
[----:B------:R1:W5:Y:S04]  /*6da0*/  LDL.LU.64 R34, [R1+0x98] ;  /* 0x0000980001227983 */ /* 0x0003680000300a00 */
[----:B------:R1:W5:Y:S04]  /*6db0*/  LDL.LU.64 R32, [R1+0x90] ;  /* 0x0000900001207983 */ /* 0x0003680000300a00 */
[----:B------:R1:W5:Y:S01]  /*6dc0*/  LDL.LU.64 R30, [R1+0x88] ;  /* 0x00008800011e7983 */ /* 0x0003620000300a00 */
[-C--:B---3--:R-:W-:Y:S03]  /*6dd0*/  HMMA.16816.F32.BF16 R100, R4, R8.reuse, R100 ;  /* 0x000000080464723c */ /* 0x088fe60000041864 */
[----:B------:R1:W5:Y:S04]  /*6de0*/  LDL.LU.64 R28, [R1+0x80] ;  /* 0x00008000011c7983 */ /* 0x0003680000300a00 */
[----:B------:R1:W5:Y:S04]  /*6df0*/  LDL.LU.64 R26, [R1+0x78] ;  /* 0x00007800011a7983 */ /* 0x0003680000300a00 */
[----:B------:R1:W5:Y:S04]  /*6e00*/  LDL.LU.64 R24, [R1+0x70] ;  /* 0x0000700001187983 */ /* 0x0003680000300a00 */
[----:B------:R1:W5:Y:S04]  /*6e10*/  LDL.LU.64 R22, [R1+0x68] ;  /* 0x0000680001167983 */ /* 0x0003680000300a00 */
[----:B------:R1:W5:Y:S01]  /*6e20*/  LDL.LU.64 R20, [R1+0x60] ;  /* 0x0000600001147983 */ /* 0x0003620000300a00 */
[C---:B--2---:R-:W-:Y:S08]  /*6e30*/  HMMA.16816.F32.BF16 R104, R12.reuse, R8, R104 ;  /* 0x000000080c68723c */ /* 0x044ff00000041868 */
[-C--:B------:R-:W-:Y:S08]  /*6e40*/  HMMA.16816.F32.BF16 R108, R12, R10.reuse, R108 ;  /* 0x0000000a0c6c723c */ /* 0x080ff0000004186c */
[C---:B------:R-:W-:Y:S01]  /*6e50*/  HMMA.16816.F32.BF16 R112, R4.reuse, R10, R112 ;  /* 0x0000000a0470723c */ /* 0x040fe20000041870 */
[----:B------:R-:W2:Y:S07]  /*6e60*/  LDSM.16.MT88.4 R8, [R0+0x4800] ;  /* 0x004800000008783b */ /* 0x000eae0000004200 */
[-C--:B------:R-:W-:Y:S08]  /*6e70*/  HMMA.16816.F32.BF16 R116, R4, R16.reuse, R116 ;  /* 0x000000100474723c */ /* 0x080ff00000041874 */
[C---:B------:R-:W-:Y:S08]  /*6e80*/  HMMA.16816.F32.BF16 R120, R12.reuse, R16, R120 ;  /* 0x000000100c78723c */ /* 0x040ff00000041878 */
[-C--:B------:R-:W-:Y:S08]  /*6e90*/  HMMA.16816.F32.BF16 R124, R12, R18.reuse, R124 ;  /* 0x000000120c7c723c */ /* 0x080ff0000004187c */
[C---:B------:R-:W-:Y:S01]  /*6ea0*/  HMMA.16816.F32.BF16 R128, R4.reuse, R18, R128 ;  /* 0x000000120480723c */ /* 0x040fe20000041880 */
[----:B------:R-:W-:Y:S04]  /*6eb0*/  LDSM.16.MT88.4 R16, [R92+0x13000] ;  /* 0x013000005c10783b */ /* 0x000fe80000004200 */
[----:B------:R-:W-:Y:S03]  /*6ec0*/  LDSM.16.MT88.4 R92, [R92+0x13800] ;  /* 0x013800005c5c783b */ /* 0x000fe60000004200 */
[-C--:B------:R-:W-:Y:S08]  /*6ed0*/  HMMA.16816.F32.BF16 R132, R4, R68.reuse, R132 ;  /* 0x000000440484723c */ /* 0x080ff00000041884 */
[C---:B------:R-:W-:Y:S08]  /*6ee0*/  HMMA.16816.F32.BF16 R136, R12.reuse, R68, R136 ;  /* 0x000000440c88723c */ /* 0x040ff00000041888 */
[-C--:B------:R-:W-:Y:S01]  /*6ef0*/  HMMA.16816.F32.BF16 R140, R12, R70.reuse, R140 ;  /* 0x000000460c8c723c */ /* 0x080fe2000004188c */
[----:B------:R-:W-:Y:S07]  /*6f00*/  LDSM.16.MT88.4 R12, [R0+0x1000] ;  /* 0x00100000000c783b */ /* 0x000fee0000004200 */
[----:B------:R-:W-:Y:S01]  /*6f10*/  HMMA.16816.F32.BF16 R144, R4, R70, R144 ;  /* 0x000000460490723c */ /* 0x000fe20000041890 */
[----:B------:R-:W3:Y:S04]  /*6f20*/  LDSM.16.MT88.4 R4, [R3+0x13000] ;  /* 0x013000000304783b */ /* 0x000ee80000004200 */
[----:B------:R-:W1:Y:S03]  /*6f30*/  LDSM.16.MT88.4 R68, [R0+0x3000] ;  /* 0x003000000044783b */ /* 0x000e660000004200 */
[-C--:B------:R-:W-:Y:S08]  /*6f40*/  HMMA.16816.F32.BF16 R100, R72, R76.reuse, R100 ;  /* 0x0000004c4864723c */ /* 0x080ff00000041864 */
[C---:B----4-:R-:W-:Y:S08]  /*6f50*/  HMMA.16816.F32.BF16 R104, R80.reuse, R76, R104 ;  /* 0x0000004c5068723c */ /* 0x050ff00000041868 */
[-C--:B------:R-:W-:Y:S08]  /*6f60*/  HMMA.16816.F32.BF16 R108, R80, R78.reuse, R108 ;  /* 0x0000004e506c723c */ /* 0x080ff0000004186c */
[C---:B------:R-:W-:Y:S01]  /*6f70*/  HMMA.16816.F32.BF16 R112, R72.reuse, R78, R112 ;  /* 0x0000004e4870723c */ /* 0x040fe20000041870 */
[----:B------:R-:W4:Y:S07]  /*6f80*/  LDSM.16.MT88.4 R76, [R0+0x5000] ;  /* 0x00500000004c783b */ /* 0x000f2e0000004200 */
[-C--:B------:R-:W-:Y:S08]  /*6f90*/  HMMA.16816.F32.BF16 R116, R72, R84.reuse, R116 ;  /* 0x000000544874723c */ /* 0x080ff00000041874 */
[C---:B------:R-:W-:Y:S08]  /*6fa0*/  HMMA.16816.F32.BF16 R120, R80.reuse, R84, R120 ;  /* 0x000000545078723c */ /* 0x040ff00000041878 */
[-C--:B------:R-:W-:Y:S08]  /*6fb0*/  HMMA.16816.F32.BF16 R124, R80, R86.reuse, R124 ;  /* 0x00000056507c723c */ /* 0x080ff0000004187c */
[C---:B------:R-:W-:Y:S01]  /*6fc0*/  HMMA.16816.F32.BF16 R128, R72.reuse, R86, R128 ;  /* 0x000000564880723c */ /* 0x040fe20000041880 */
[----:B------:R-:W4:Y:S07]  /*6fd0*/  LDSM.16.MT88.4 R84, [R3+0x13800] ;  /* 0x013800000354783b */ /* 0x000f2e0000004200 */
[-C--:B--2---:R-:W-:Y:S08]  /*6fe0*/  HMMA.16816.F32.BF16 R132, R72, R8.reuse, R132 ;  /* 0x000000084884723c */ /* 0x084ff00000041884 */
[C---:B------:R-:W-:Y:S04]  /*6ff0*/  HMMA.16816.F32.BF16 R136, R80.reuse, R8, R136 ;  /* 0x000000085088723c */ /* 0x040fe80000041888 */
[----:B------:R-:W-:Y:S04]  /*7000*/  LOP3.LUT R8, R250, 0x1f8, RZ, 0xc0, !PT ;  /* 0x000001f8fa087812 */ /* 0x000fe800078ec0ff */
[-C--:B------:R-:W-:Y:S01]  /*7010*/  HMMA.16816.F32.BF16 R140, R80, R10.reuse, R140 ;  /* 0x0000000a508c723c */ /* 0x080fe2000004188c */
[----:B------:R-:W2:Y:S02]  /*7020*/  LDSM.16.MT88.4 R80, [R0+0x3800] ;  /* 0x003800000050783b */ /* 0x000ea40000004200 */
[----:B------:R-:W-:Y:S04]  /*7030*/  LOP3.LUT R8, R8, 0x38, R249, 0x78, !PT ;  /* 0x0000003808087812 */ /* 0x000fe800078e78f9 */
[----:B------:R-:W-:Y:S01]  /*7040*/  LOP3.LUT R8, R8, 0x1e00, R250, 0xf8, !PT ;  /* 0x00001e0008087812 */ /* 0x000fe200078ef8fa */
[----:B------:R-:W-:Y:S04]  /*7050*/  HMMA.16816.F32.BF16 R144, R72, R10, R144 ;  /* 0x0000000a4890723c */ /* 0x000fe80000041890 */
[----:B------:R-:W-:Y:S04]  /*7060*/  LEA R8, R8, UR4, 0x1 ;  /* 0x0000000408087c11 */ /* 0x000fe8000f8e08ff */
[-C--:B---3--:R-:W-:Y:S08]  /*7070*/  HMMA.16816.F32.BF16 R100, R4, R12.reuse, R100 ;  /* 0x0000000c0464723c */ /* 0x088ff00000041864 */
[C---:B------:R-:W-:Y:S08]  /*7080*/  HMMA.16816.F32.BF16 R104, R16.reuse, R12, R104 ;  /* 0x0000000c1068723c */ /* 0x040ff00000041868 */
[-C--:B------:R-:W-:Y:S08]  /*7090*/  HMMA.16816.F32.BF16 R108, R16, R14.reuse, R108 ;  /* 0x0000000e106c723c */ /* 0x080ff0000004186c */
[C---:B------:R-:W-:Y:S08]  /*70a0*/  HMMA.16816.F32.BF16 R112, R4.reuse, R14, R112 ;  /* 0x0000000e0470723c */ /* 0x040ff00000041870 */
[-C--:B-1----:R-:W-:Y:S08]  /*70b0*/  HMMA.16816.F32.BF16 R116, R4, R68.reuse, R116 ;  /* 0x000000440474723c */ /* 0x082ff00000041874 */
[C---:B------:R-:W-:Y:S04]  /*70c0*/  HMMA.16816.F32.BF16 R120, R16.reuse, R68, R120 ;  /* 0x000000441078723c */ /* 0x040fe80000041878 */
[C---:B------:R-:W-:Y:S02]  /*70d0*/  LOP3.LUT R69, R251.reuse, 0x40, RZ, 0xfc, !PT ;  /* 0x00000040fb457812 */ /* 0x040fe400078efcff */
[----:B------:R-:W-:Y:S02]  /*70e0*/  LOP3.LUT R68, R251, 0x80, RZ, 0xfc, !PT ;  /* 0x00000080fb447812 */ /* 0x000fe400078efcff */
[-C--:B------:R-:W-:Y:S08]  /*70f0*/  HMMA.16816.F32.BF16 R124, R16, R70.reuse, R124 ;  /* 0x00000046107c723c */ /* 0x080ff0000004187c */
[C---:B------:R-:W-:Y:S08]  /*7100*/  HMMA.16816.F32.BF16 R128, R4.reuse, R70, R128 ;  /* 0x000000460480723c */ /* 0x040ff00000041880 */
[-C--:B----4-:R-:W-:Y:S08]  /*7110*/  HMMA.16816.F32.BF16 R132, R4, R76.reuse, R132 ;  /* 0x0000004c0484723c */ /* 0x090ff00000041884 */
[C---:B------:R-:W-:Y:S08]  /*7120*/  HMMA.16816.F32.BF16 R136, R16.reuse, R76, R136 ;  /* 0x0000004c1088723c */ /* 0x040ff00000041888 */
[-C--:B------:R-:W-:Y:S08]  /*7130*/  HMMA.16816.F32.BF16 R140, R16, R78.reuse, R140 ;  /* 0x0000004e108c723c */ /* 0x080ff0000004188c */
[----:B------:R-:W-:Y:S08]  /*7140*/  HMMA.16816.F32.BF16 R144, R4, R78, R144 ;  /* 0x0000004e0490723c */ /* 0x000ff00000041890 */
[-C--:B------:R-:W-:Y:S08]  /*7150*/  HMMA.16816.F32.BF16 R100, R84, R88.reuse, R100 ;  /* 0x000000585464723c */ /* 0x080ff00000041864 */
[C---:B------:R-:W-:Y:S08]  /*7160*/  HMMA.16816.F32.BF16 R104, R92.reuse, R88, R104 ;  /* 0x000000585c68723c */ /* 0x040ff00000041868 */
[-C--:B------:R-:W-:Y:S08]  /*7170*/  HMMA.16816.F32.BF16 R108, R92, R90.reuse, R108 ;  /* 0x0000005a5c6c723c */ /* 0x080ff0000004186c */
[C---:B------:R-:W-:Y:S08]  /*7180*/  HMMA.16816.F32.BF16 R112, R84.reuse, R90, R112 ;  /* 0x0000005a5470723c */ /* 0x040ff00000041870 */
[-C--:B--2---:R-:W-:Y:S08]  /*7190*/  HMMA.16816.F32.BF16 R116, R84, R80.reuse, R116 ;  /* 0x000000505474723c */ /* 0x084ff00000041874 */
        /* <DEDUP_REMOVED lines=9> */
[----:B------:R-:W2:Y:S01]  /*7230*/  LDL.LU R245, [R1+0x38] ;  /* 0x0000380001f57983 */ /* 0x000ea20000300800 */
[----:B------:R-:W1:Y:S08]  /*7240*/  LDC R9, c[0x0][0x3b0] ;  /* 0x0000ec00ff097b82 */ /* 0x000e700000000800 */
[----:B------:R-:W-:Y:S01]  /*7250*/  BAR.SYNC.DEFER_BLOCKING 0x0 ;  /* 0x0000000000007b1d */ /* 0x000fe20000010000 */
[----:B------:R-:W-:Y:S02]  /*7260*/  ISETP.GE.AND P5, PT, R251, UR8, PT ;  /* 0x00000008fb007c0c */ /* 0x000fe4000bfa6270 */
[----:B------:R-:W-:Y:S02]  /*7270*/  ISETP.GE.AND P2, PT, R69, UR8, PT ;  /* 0x0000000845007c0c */ /* 0x000fe4000bf46270 */
[----:B------:R-:W-:Y:S02]  /*7280*/  ISETP.GE.AND P1, PT, R68, UR8, PT ;  /* 0x0000000844007c0c */ /* 0x000fe4000bf26270 */
[----:B------:R-:W-:Y:S01]  /*7290*/  IADD3 R2, P0, PT, RZ, -UR32, RZ ;  /* 0x80000020ff027c10 */ /* 0x000fe2000ff1e0ff */
[----:B------:R-:W3:Y:S01]  /*72a0*/  LDL.LU R244, [R1+0x3c] ;  /* 0x00003c0001f47983 */ /* 0x000ee20000300800 */
[----:B------:R-:W4:Y:S01]  /*72b0*/  LDC R12, c[0x0][0x3b4] ;  /* 0x0000ed00ff0c7b82 */ /* 0x000f220000000800 */
[C---:B-1----:R-:W-:Y:S04]  /*72c0*/  IMAD.SHL.U32 R0, R9.reuse, 0x40, RZ ;  /* 0x0000004009007824 */ /* 0x042fe800078e00ff */
[----:B------:R-:W-:Y:S05]  /*72d0*/  IMAD.X R0, RZ, RZ, ~R0, P0 ;  /* 0x000000ffff007224 */ /* 0x000fea00000e0e00 */
[----:B------:R-:W-:Y:S02]  /*72e0*/  SHF.R.S64 R3, R2, 0x1f, R0 ;  /* 0x0000001f02037819 */ /* 0x000fe40000001000 */
[----:B------:R-:W-:Y:S02]  /*72f0*/  LEA R2, P0, R9, RZ, 0x6 ;  /* 0x000000ff09027211 */ /* 0x000fe400078030ff */
[----:B---3--:R-:W-:Y:S02]  /*7300*/  IADD3 R244, P6, PT, R3, R244, RZ ;  /* 0x000000f403f47210 */ /* 0x008fe40007fde0ff */
[----:B------:R-:W-:Y:S02]  /*7310*/  LEA.HI.X R3, R9, RZ, RZ, 0x6, P0 ;  /* 0x000000ff09037211 */ /* 0x000fe400000f34ff */
[----:B--2---:R-:W-:Y:S01]  /*7320*/  LEA.HI.X.SX32 R245, R0, R245, 0x1, P6 ;  /* 0x000000f500f57211 */ /* 0x004fe200030f0eff */
[----:B------:R1:W-:Y:S01]  /*7330*/  STL [R1+0x3c], R244 ;  /* 0x00003cf401007387 */ /* 0x0003e20000100800 */
[--C-:B------:R-:W-:Y:S01]  /*7340*/  @!P5 IMAD.MOV.U32 R4, RZ, RZ, R244.reuse ;  /* 0x000000ffff04d224 */ /* 0x100fe200078e00f4 */
[----:B------:R-:W-:Y:S01]  /*7350*/  @!P5 IADD3 R6, P0, PT, R244, R2, RZ ;  /* 0x00000002f406d210 */ /* 0x000fe20007f1e0ff */
[----:B------:R-:W-:Y:S01]  /*7360*/  @!P2 IMAD.MOV.U32 R10, RZ, RZ, R244 ;  /* 0x000000ffff0aa224 */ /* 0x000fe200078e00f4 */
[----:B------:R1:W-:Y:S01]  /*7370*/  STL [R1+0x38], R245 ;  /* 0x000038f501007387 */ /* 0x0003e20000100800 */
[--C-:B------:R-:W-:Y:S02]  /*7380*/  @!P5 IMAD.MOV.U32 R5, RZ, RZ, R245.reuse ;  /* 0x000000ffff05d224 */ /* 0x100fe400078e00f5 */
[--C-:B------:R-:W-:Y:S02]  /*7390*/  @!P2 IMAD.MOV.U32 R11, RZ, RZ, R245.reuse ;  /* 0x000000ffff0ba224 */ /* 0x100fe400078e00f5 */
[----:B----4-:R-:W-:Y:S01]  /*73a0*/  IMAD.SHL.U32 R0, R12, 0x40, RZ ;  /* 0x000000400c007824 */ /* 0x010fe200078e00ff */
[----:B------:R-:W-:Y:S01]  /*73b0*/  @!PT LDS RZ, [RZ] ;  /* 0x00000000fffff984 */ /* 0x000fe20000000800 */
[----:B------:R-:W-:Y:S01]  /*73c0*/  @!PT LDS RZ, [RZ] ;  /* 0x00000000fffff984 */ /* 0x000fe20000000800 */
[----:B------:R-:W-:Y:S01]  /*73d0*/  @!PT LDS RZ, [RZ] ;  /* 0x00000000fffff984 */ /* 0x000fe20000000800 */
[----:B------:R2:W-:Y:S04]  /*73e0*/  @!P5 LDGSTS.E.BYPASS.LTC128B.128 [R8], desc[UR34][R4.64] ;  /* 0x000000000408dfae */ /* 0x0005e8000b981a22 */
[----:B------:R1:W-:Y:S01]  /*73f0*/  @P5 STS.128 [R8], RZ ;  /* 0x000000ff08005388 */ /* 0x0003e20000000c00 */
[----:B------:R-:W-:Y:S02]  /*7400*/  @!P5 IADD3.X R7, PT, PT, R245, R3, R0, P0, !PT ;  /* 0x00000003f507d210 */ /* 0x000fe400007fe400 */
[CC--:B------:R-:W-:Y:S01]  /*7410*/  @!P1 LEA R2, P0, R9.reuse, R244.reuse, 0x6 ;  /* 0x000000f409029211 */ /* 0x0c0fe200078030ff */
[----:B------:R-:W-:Y:S01]  /*7420*/  @!PT LDS RZ, [RZ] ;  /* 0x00000000fffff984 */ /* 0x000fe20000000800 */
[----:B------:R-:W-:Y:S01]  /*7430*/  @!PT LDS RZ, [RZ] ;  /* 0x00000000fffff984 */ /* 0x000fe20000000800 */
[----:B------:R-:W-:Y:S01]  /*7440*/  @!PT LDS RZ, [RZ] ;  /* 0x00000000fffff984 */ /* 0x000fe20000000800 */
[----:B------:R3:W-:Y:S03]  /*7450*/  @!P2 LDGSTS.E.BYPASS.LTC128B.128 [R8+0x2000], desc[UR34][R10.64+0x80] ;  /* 0x020000800a08afae */ /* 0x0007e6000b981a22 */
[CCC-:B------:R-:W-:Y:S01]  /*7460*/  @!P1 LEA.HI.X R3, R9.reuse, R245.reuse, R12.reuse, 0x6, P0 ;  /* 0x000000f509039211 */ /* 0x1c0fe200000f340c */
[----:B------:R1:W-:Y:S01]  /*7470*/  @P2 STS.128 [R8+0x2000], RZ ;  /* 0x002000ff08002388 */ /* 0x0003e20000000c00 */
[C---:B--2---:R-:W-:Y:S04]  /*7480*/  @!P2 LEA R4, P6, R9.reuse, R244, 0x6 ;  /* 0x000000f40904a211 */ /* 0x044fe800078c30ff */
[----:B------:R-:W-:Y:S01]  /*7490*/  @!P2 LEA.HI.X R5, R9, R245, R12, 0x6, P6 ;  /* 0x000000f50905a211 */ /* 0x000fe200030f340c */
[----:B---3--:R-:W-:Y:S02]  /*74a0*/  @!P1 IMAD.MOV.U32 R10, RZ, RZ, R244 ;  /* 0x000000ffff0a9224 */ /* 0x008fe400078e00f4 */
        /* <DEDUP_REMOVED lines=22> */
.L_x_53:
[----:B------:R-:W-:Y:S02]  /*7610*/  UISETP.GT.AND UP0, UPT, UR43, URZ, UPT ;  /* 0x000000ff2b00728c */ /* 0x000fe4000bf04270 */
[----:B------:R-:W-:Y:S07]  /*7620*/  UIADD3 UR16, UPT, UPT, UR43, -0x1, URZ ;  /* 0xffffffff2b107890 */ /* 0x000fee000fffe0ff */
[----:B------:R-:W-:Y:S01]  /*7630*/  UMOV UR43, UR16 ;  /* 0x00000010002b7c82 */ /* 0x000fe20008000000 */
[----:B------:R-:W-:Y:S05]  /*7640*/  BRA.U UP0, `(.L_x_54) ;  /* 0xffffffc500787547 */ /* 0x000fea000b83ffff */
[----:B------:R-:W-:Y:S01]  /*7650*/  F2FP.BF16.F32.PACK_AB R60, R61, R60 ;  /* 0x0000003c3d3c723e */ /* 0x000fe200000010ff */
[C---:B------:R-:W-:Y:S01]  /*7660*/  IMAD.SHL.U32 R0, R249.reuse, 0x10, RZ ;  /* 0x00000010f9007824 */ /* 0x040fe200078e00ff */
[----:B------:R-:W2:Y:S01]  /*7670*/  S2R R61, SR_TID.X ;  /* 0x00000000003d7919 */ /* 0x000ea20000002100 */
[C---:B-1----:R-:W-:Y:S01]  /*7680*/  IMAD.SHL.U32 R2, R249.reuse, 0x20, RZ ;  /* 0x00000020f9027824 */ /* 0x042fe200078e00ff */
[----:B------:R-:W1:Y:S01]  /*7690*/  LDCU UR8, c[0x0][0x500] ;  /* 0x0000a000ff0877ac */ /* 0x000e620008000800 */
[C---:B------:R-:W-:Y:S01]  /*76a0*/  IMAD.SHL.U32 R3, R249.reuse, 0x2, RZ ;  /* 0x00000002f9037824 */ /* 0x040fe200078e00ff */
[----:B------:R-:W-:Y:S02]  /*76b0*/  LOP3.LUT R0, R0, 0x1c0, RZ, 0xc0, !PT ;  /* 0x000001c000007812 */ /* 0x000fe400078ec0ff */
[----:B------:R-:W-:Y:S01]  /*76c0*/  LOP3.LUT R2, R2, 0x400, RZ, 0xc0, !PT ;  /* 0x0000040002027812 */ /* 0x000fe200078ec0ff */
[----:B------:R-:W-:Y:S01]  /*76d0*/  UISETP.NE.AND UP0, UPT, UR41, -0x1, UPT ;  /* 0xffffffff2900788c */ /* 0x000fe2000bf05270 */
[----:B------:R-:W-:Y:S01]  /*76e0*/  LOP3.LUT P0, RZ, R249, 0x10, RZ, 0xc0, !PT ;  /* 0x00000010f9ff7812 */ /* 0x000fe2000780c0ff */
[----:B------:R-:W-:Y:S01]  /*76f0*/  UMOV UR40, UR7 ;  /* 0x0000000700287c82 */ /* 0x000fe20008000000 */
[----:B------:R-:W-:-:S02]  /*7700*/  LOP3.LUT R2, R2, 0x6, R3, 0xf8, !PT ;  /* 0x0000000602027812 */ /* 0x000fc400078ef803 */
[----:B-----5:R-:W-:Y:S02]  /*7710*/  F2FP.BF16.F32.PACK_AB R70, R27, R26 ;  /* 0x0000001a1b46723e */ /* 0x020fe400000010ff */
[----:B------:R-:W-:Y:S02]  /*7720*/  F2FP.BF16.F32.PACK_AB R72, R23, R22 ;  /* 0x000000161748723e */ /* 0x000fe400000010ff */
[----:B------:R-:W-:Y:S02]  /*7730*/  F2FP.BF16.F32.PACK_AB R71, R25, R24 ;  /* 0x000000181947723e */ /* 0x000fe400000010ff */
[----:B------:R-:W-:Y:S01]  /*7740*/  F2FP.BF16.F32.PACK_AB R73, R21, R20 ;  /* 0x000000141549723e */ /* 0x000fe200000010ff */
[----:B-1----:R-:W-:Y:S01]  /*7750*/  FMUL.FTZ R100, R100, UR8 ;  /* 0x0000000864647c20 */ /* 0x002fe20008410000 */
[----:B------:R-:W-:Y:S01]  /*7760*/  FMUL.FTZ R27, R101, UR8 ;  /* 0x00000008651b7c20 */ /* 0x000fe20008410000 */
        /* <DEDUP_REMOVED lines=10> */
[----:B--2---:R-:W-:Y:S01]  /*7810*/  SHF.R.U32.HI R61, RZ, 0x3, R61 ;  /* 0x00000003ff3d7819 */ /* 0x004fe2000001163d */
[----:B------:R-:W-:Y:S01]  /*7820*/  FMUL.FTZ R108, R108, UR8 ;  /* 0x000000086c6c7c20 */ /* 0x000fe20008410000 */
[----:B------:R-:W-:Y:S01]  /*7830*/  FMUL.FTZ R21, R109, UR8 ;  /* 0x000000086d157c20 */ /* 0x000fe20008410000 */
[----:B------:R-:W-:Y:S01]  /*7840*/  FMUL.FTZ R110, R110, UR8 ;  /* 0x000000086e6e7c20 */ /* 0x000fe20008410000 */
[----:B------:R-:W-:Y:S01]  /*7850*/  LOP3.LUT R0, R0, 0x18, R61, 0xf8, !PT ;  /* 0x0000001800007812 */ /* 0x000fe200078ef83d */
[----:B------:R-:W-:Y:S01]  /*7860*/  FMUL.FTZ R20, R111, UR8 ;  /* 0x000000086f147c20 */ /* 0x000fe20008410000 */
[----:B------:R-:W-:Y:S01]  /*7870*/  FMUL.FTZ R116, R116, UR8 ;  /* 0x0000000874747c20 */ /* 0x000fe20008410000 */
[----:B------:R-:W-:Y:S01]  /*7880*/  FMUL.FTZ R19, R117, UR8 ;  /* 0x0000000875137c20 */ /* 0x000fe20008410000 */
[----:B------:R-:W-:Y:S01]  /*7890*/  LOP3.LUT R0, R0, 0x38, R3, 0x78, !PT ;  /* 0x0000003800007812 */ /* 0x000fe200078e7803 */
[----:B------:R-:W-:Y:S01]  /*78a0*/  FMUL.FTZ R118, R118, UR8 ;  /* 0x0000000876767c20 */ /* 0x000fe20008410000 */
[----:B------:R-:W-:Y:S01]  /*78b0*/  FMUL.FTZ R18, R119, UR8 ;  /* 0x0000000877127c20 */ /* 0x000fe20008410000 */
[----:B------:R-:W-:Y:S01]  /*78c0*/  FMUL.FTZ R128, R128, UR8 ;  /* 0x0000000880807c20 */ /* 0x000fe20008410000 */
[----:B------:R-:W-:Y:S01]  /*78d0*/  LOP3.LUT R0, R2, R0, RZ, 0xfc, !PT ;  /* 0x0000000002007212 */ /* 0x000fe200078efcff */
[----:B------:R-:W-:Y:S01]  /*78e0*/  FMUL.FTZ R15, R129, UR8 ;  /* 0x00000008810f7c20 */ /* 0x000fe20008410000 */
[----:B------:R-:W-:Y:S01]  /*78f0*/  FMUL.FTZ R130, R130, UR8 ;  /* 0x0000000882827c20 */ /* 0x000fe20008410000 */
[----:B------:R-:W-:Y:S01]  /*7900*/  FMUL.FTZ R14, R131, UR8 ;  /* 0x00000008830e7c20 */ /* 0x000fe20008410000 */
[----:B------:R-:W-:Y:S01]  /*7910*/  LEA R0, R0, UR4, 0x1 ;  /* 0x0000000400007c11 */ /* 0x000fe2000f8e08ff */
[----:B------:R-:W-:Y:S01]  /*7920*/  FMUL.FTZ R120, R120, UR8 ;  /* 0x0000000878787c20 */ /* 0x000fe20008410000 */
[----:B------:R-:W-:Y:S01]  /*7930*/  F2FP.BF16.F32.PACK_AB R27, R27, R100 ;  /* 0x000000641b1b723e */ /* 0x000fe200000010ff */
[----:B------:R-:W-:Y:S01]  /*7940*/  BAR.SYNC.DEFER_BLOCKING 0x0 ;  /* 0x0000000000007b1d */ /* 0x000fe20000010000 */
[----:B------:R-:W-:Y:S01]  /*7950*/  F2FP.BF16.F32.PACK_AB R26, R26, R102 ;  /* 0x000000661a1a723e */ /* 0x000fe200000010ff */
[----:B------:R-:W-:-:S02]  /*7960*/  VIADD R3, R0, 0xc000 ;  /* 0x0000c00000037836 */ /* 0x000fc40000000000 */
[----:B------:R-:W-:Y:S01]  /*7970*/  FMUL.FTZ R17, R121, UR8 ;  /* 0x0000000879117c20 */ /* 0x000fe20008410000 */
[----:B------:R-:W-:Y:S02]  /*7980*/  VIADD R2, R0, 0xc040 ;  /* 0x0000c04000027836 */ /* 0x000fe40000000000 */
[----:B------:R-:W-:Y:S01]  /*7990*/  FMUL.FTZ R122, R122, UR8 ;  /* 0x000000087a7a7c20 */ /* 0x000fe20008410000 */
[----:B------:R-:W-:Y:S01]  /*79a0*/  FMUL.FTZ R16, R123, UR8 ;  /* 0x000000087b107c20 */ /* 0x000fe20008410000 */
[----:B------:R-:W-:Y:S01]  /*79b0*/  F2FP.BF16.F32.PACK_AB R23, R23, R112 ;  /* 0x000000701717723e */ /* 0x000fe200000010ff */
[----:B------:R-:W-:Y:S01]  /*79c0*/  @P0 VIADD R2, R3, 0xffffffc0 ;  /* 0xffffffc003020836 */ /* 0x000fe20000000000 */
[----:B------:R-:W-:Y:S01]  /*79d0*/  F2FP.BF16.F32.PACK_AB R22, R22, R114 ;  /* 0x000000721616723e */ /* 0x000fe200000010ff */
[----:B------:R-:W-:Y:S01]  /*79e0*/  FMUL.FTZ R124, R124, UR8 ;  /* 0x000000087c7c7c20 */ /* 0x000fe20008410000 */
[----:B------:R-:W-:Y:S01]  /*79f0*/  FMUL.FTZ R13, R125, UR8 ;  /* 0x000000087d0d7c20 */ /* 0x000fe20008410000 */
[----:B------:R-:W-:Y:S01]  /*7a00*/  FMUL.FTZ R126, R126, UR8 ;  /* 0x000000087e7e7c20 */ /* 0x000fe20008410000 */
[----:B------:R-:W-:Y:S01]  /*7a10*/  FMUL.FTZ R12, R127, UR8 ;  /* 0x000000087f0c7c20 */ /* 0x000fe20008410000 */
[----:B------:R-:W-:Y:S01]  /*7a20*/  F2FP.BF16.F32.PACK_AB R25, R25, R104 ;  /* 0x000000681919723e */ /* 0x000fe200000010ff */
[----:B------:R-:W-:Y:S01]  /*7a30*/  FMUL.FTZ R132, R132, UR8 ;  /* 0x0000000884847c20 */ /* 0x000fe20008410000 */
[----:B------:R-:W-:Y:S01]  /*7a40*/  F2FP.BF16.F32.PACK_AB R24, R24, R106 ;  /* 0x0000006a1818723e */ /* 0x000fe200000010ff */
        /* <DEDUP_REMOVED lines=16> */
[----:B------:R1:W-:Y:S01]  /*7b50*/  STS [R0+0xc000], R27 ;  /* 0x00c0001b00007388 */ /* 0x0003e20000000800 */
[----:B------:R-:W-:Y:S01]  /*7b60*/  F2FP.BF16.F32.PACK_AB R14, R14, R130 ;  /* 0x000000820e0e723e */ /* 0x000fe200000010ff */
[----:B------:R-:W-:Y:S01]  /*7b70*/  FMUL.FTZ R140, R140, UR8 ;  /* 0x000000088c8c7c20 */ /* 0x000fe20008410000 */
[----:B------:R-:W-:Y:S01]  /*7b80*/  FMUL.FTZ R4, R141, UR8 ;  /* 0x000000088d047c20 */ /* 0x000fe20008410000 */
[----:B------:R1:W-:Y:S01]  /*7b90*/  STS [R0+0xc400], R26 ;  /* 0x00c4001a00007388 */ /* 0x0003e20000000800 */
[----:B------:R-:W-:Y:S01]  /*7ba0*/  FMUL.FTZ R142, R142, UR8 ;  /* 0x000000088e8e7c20 */ /* 0x000fe20008410000 */
[----:B------:R-:W-:Y:S01]  /*7bb0*/  FMUL.FTZ R143, R143, UR8 ;  /* 0x000000088f8f7c20 */ /* 0x000fe20008410000 */
[----:B------:R-:W-:Y:S01]  /*7bc0*/  F2FP.BF16.F32.PACK_AB R17, R17, R120 ;  /* 0x000000781111723e */ /* 0x000fe200000010ff */
[----:B------:R1:W-:Y:S01]  /*7bd0*/  STS [R2], R23 ;  /* 0x0000001702007388 */ /* 0x0003e20000000800 */
[----:B------:R-:W-:-:S02]  /*7be0*/  F2FP.BF16.F32.PACK_AB R16, R16, R122 ;  /* 0x0000007a1010723e */ /* 0x000fc400000010ff */
[----:B------:R-:W-:Y:S01]  /*7bf0*/  F2FP.BF16.F32.PACK_AB R13, R13, R124 ;  /* 0x0000007c0d0d723e */ /* 0x000fe200000010ff */
[----:B------:R1:W-:Y:S01]  /*7c00*/  STS [R2+0x400], R22 ;  /* 0x0004001602007388 */ /* 0x0003e20000000800 */
[----:B------:R-:W-:Y:S02]  /*7c10*/  F2FP.BF16.F32.PACK_AB R12, R12, R126 ;  /* 0x0000007e0c0c723e */ /* 0x000fe400000010ff */
[----:B------:R-:W-:Y:S01]  /*7c20*/  F2FP.BF16.F32.PACK_AB R11, R11, R132 ;  /* 0x000000840b0b723e */ /* 0x000fe200000010ff */
[----:B------:R1:W-:Y:S01]  /*7c30*/  STS [R0+0xd000], R25 ;  /* 0x00d0001900007388 */ /* 0x0003e20000000800 */
[----:B------:R-:W-:Y:S02]  /*7c40*/  F2FP.BF16.F32.PACK_AB R10, R10, R134 ;  /* 0x000000860a0a723e */ /* 0x000fe400000010ff */
[----:B------:R-:W-:Y:S01]  /*7c50*/  F2FP.BF16.F32.PACK_AB R6, R6, R144 ;  /* 0x000000900606723e */ /* 0x000fe200000010ff */
[----:B------:R1:W-:Y:S01]  /*7c60*/  STS [R0+0xd400], R24 ;  /* 0x00d4001800007388 */ /* 0x0003e20000000800 */
        /* <DEDUP_REMOVED lines=35> */
[----:B------:R1:W-:Y:S04]  /*7ea0*/  STS [R0+0x10400], R10 ;  /* 0x0104000a00007388 */ /* 0x0003e80000000800 */
        /* <DEDUP_REMOVED lines=29> */
[----:B------:R1:W-:Y:S01]  /*8080*/  STS [R2+0xb400], R62 ;  /* 0x00b4003e02007388 */ /* 0x0003e20000000800 */
[----:B------:R-:W-:Y:S05]  /*8090*/  BRA.U UP0, `(.L_x_55) ;  /* 0x0000000100307547 */ /* 0x000fea000b800000 */
[----:B------:R-:W2:Y:S01]  /*80a0*/  LDCU.64 UR10, c[0x0][0x5c0] ;  /* 0x0000b800ff0a77ac */ /* 0x000ea20008000a00 */
[----:B------:R-:W3:Y:S01]  /*80b0*/  LDCU.64 UR8, c[0x0][0x5a8] ;  /* 0x0000b500ff0877ac */ /* 0x000ee20008000a00 */
[----:B------:R-:W-:-:S04]  /*80c0*/  USHF.R.S32.HI UR14, URZ, 0x1f, UR37 ;  /* 0x0000001fff0e7899 */ /* 0x000fc80008011425 */
[----:B--2---:R-:W-:Y:S02]  /*80d0*/  UIMAD UR14, UR14, UR10, URZ ;  /* 0x0000000a0e0e72a4 */ /* 0x004fe4000f8e02ff */
[----:B------:R-:W-:Y:S02]  /*80e0*/  UIMAD.WIDE.U32 UR16, UR37, UR10, URZ ;  /* 0x0000000a251072a5 */ /* 0x000fe4000f8e00ff */
[----:B------:R-:W-:-:S04]  /*80f0*/  UIMAD UR14, UR37, UR11, UR14 ;  /* 0x0000000b250e72a4 */ /* 0x000fc8000f8e020e */
[----:B------:R-:W-:-:S03]  /*8100*/  UIADD3 UR15, UPT, UPT, UR17, UR14, URZ ;  /* 0x0000000e110f7290 */ /* 0x000fc6000fffe0ff */
[----:B------:R-:W-:Y:S02]  /*8110*/  UMOV UR14, UR16 ;  /* 0x00000010000e7c82 */ /* 0x000fe40008000000 */
[----:B---3--:R-:W-:-:S04]  /*8120*/  UIMAD.WIDE.U32 UR18, UR40, UR8, UR14 ;  /* 0x00000008281272a5 */ /* 0x008fc8000f8e000e */
[----:B------:R-:W-:-:S06]  /*8130*/  UIMAD UR9, UR40, UR9, UR19 ;  /* 0x00000009280972a4 */ /* 0x000fcc000f8e0213 */
[----:B-1----:R-:W-:Y:S01]  /*8140*/  MOV R0, UR9 ;  /* 0x0000000900007c02 */ /* 0x002fe20008000f00 */
[----:B------:R-:W-:Y:S05]  /*8150*/  BRA `(.L_x_56) ;  /* 0x0000000000187947 */ /* 0x000fea0003800000 */
.L_x_55:
[----:B------:R-:W2:Y:S01]  /*8160*/  LDCU.64 UR10, c[0x0][0x5c0] ;  /* 0x0000b800ff0a77ac */ /* 0x000ea20008000a00 */
[----:B------:R-:W-:-:S04]  /*8170*/  UIADD3 UR8, UPT, UPT, UR37, UR41, URZ ;  /* 0x0000002925087290 */ /* 0x000fc8000fffe0ff */
[----:B--2---:R-:W-:Y:S02]  /*8180*/  UIMAD.WIDE.U32 UR18, UR8, UR10, URZ ;  /* 0x0000000a081272a5 */ /* 0x004fe4000f8e00ff */
[----:B------:R-:W-:-:S04]  /*8190*/  UIMAD UR8, UR8, UR11, URZ ;  /* 0x0000000b080872a4 */ /* 0x000fc8000f8e02ff */
[----:B------:R-:W-:-:S06]  /*81a0*/  UIADD3 UR8, UPT, UPT, UR19, UR8, URZ ;  /* 0x0000000813087290 */ /* 0x000fcc000fffe0ff */
[----:B-1----:R-:W-:Y:S02]  /*81b0*/  MOV R0, UR8 ;  /* 0x0000000800007c02 */ /* 0x002fe40008000f00 */
.L_x_56:
        /* <DEDUP_REMOVED lines=14> */
.L_x_57:
[----:B------:R-:W1:Y:S01]  /*82a0*/  LDCU.64 UR8, c[0x0][0x5c8] ;  /* 0x0000b900ff0877ac */ /* 0x000e620008000a00 */
[----:B------:R-:W-:-:S04]  /*82b0*/  UIADD3 UR14, UPT, UPT, UR37, UR41, URZ ;  /* 0x00000029250e7290 */ /* 0x000fc8000fffe0ff */
[----:B-1----:R-:W-:Y:S02]  /*82c0*/  UIMAD.WIDE.U32 UR16, UR14, UR8, URZ ;  /* 0x000000080e1072a5 */ /* 0x002fe4000f8e00ff */
[----:B------:R-:W-:-:S04]  /*82d0*/  UIMAD UR14, UR14, UR9, URZ ;  /* 0x000000090e0e72a4 */ /* 0x000fc8000f8e02ff */
[----:B------:R-:W-:Y:S01]  /*82e0*/  UIADD3 UR14, UPT, UPT, UR17, UR14, URZ ;  /* 0x0000000e110e7290 */ /* 0x000fe2000fffe0ff */
[----:B------:R-:W-:-:S05]  /*82f0*/  UMOV UR30, UR16 ;  /* 0x00000010001e7c82 */ /* 0x000fca0008000000 */
[----:B------:R-:W-:-:S07]  /*8300*/  MOV R26, UR14 ;  /* 0x0000000e001a7c02 */ /* 0x000fce0008000f00 */
.L_x_58:
[----:B------:R-:W-:Y:S01]  /*8310*/  BAR.SYNC.DEFER_BLOCKING 0x0 ;  /* 0x0000000000007b1d */ /* 0x000fe20000010000 */
[----:B------:R-:W-:Y:S01]  /*8320*/  USHF.L.U32 UR16, UR36, 0x6, URZ ;  /* 0x0000000624107899 */ /* 0x000fe200080006ff */
[----:B------:R-:W-:Y:S01]  /*8330*/  IADD3 R4, PT, PT, R61, 0x20, RZ ;  /* 0x000000203d047810 */ /* 0x000fe20007ffe0ff */
[----:B------:R-:W-:Y:S01]  /*8340*/  USHF.L.U32 UR15, UR36, 0x6, URZ ;  /* 0x00000006240f7899 */ /* 0x000fe200080006ff */
[----:B------:R-:W-:Y:S01]  /*8350*/  IMAD.U32 R60, RZ, RZ, UR8 ;  /* 0x00000008ff3c7e24 */ /* 0x000fe2000f8e00ff */
[----:B------:R-:W-:-:S03]  /*8360*/  UIMAD.WIDE.U32 UR42, UR16, UR10, URZ ;  /* 0x0000000a102a72a5 */ /* 0x000fc6000f8e00ff */
[----:B------:R-:W1:Y:S01]  /*8370*/  LDC.64 R6, c[0x0][0x5d8] ;  /* 0x00017600ff067b82 */ /* 0x000e620000000a00 */
[----:B------:R-:W-:Y:S01]  /*8380*/  USHF.R.S32.HI UR17, URZ, 0x1f, UR16 ;  /* 0x0000001fff117899 */ /* 0x000fe20008011410 */
[----:B------:R-:W-:Y:S01]  /*8390*/  BSSY.RECONVERGENT B0, `(.L_x_59) ;  /* 0x000002b000007945 */ /* 0x000fe20003800200 */
[----:B------:R-:W-:Y:S02]  /*83a0*/  UIADD3 UR33, UPT, UPT, -UR15, UR33, URZ ;  /* 0x000000210f217290 */ /* 0x000fe4000fffe1ff */
[----:B------:R-:W-:Y:S01]  /*83b0*/  UIMAD UR14, UR17, UR10, URZ ;  /* 0x0000000a110e72a4 */ /* 0x000fe2000f8e02ff */
[----:B------:R-:W-:Y:S02]  /*83c0*/  IMAD.U32 R2, RZ, RZ, UR42 ;  /* 0x0000002aff027e24 */ /* 0x000fe4000f8e00ff */
[----:B------:R-:W2:Y:S01]  /*83d0*/  LDC.64 R62, c[0x0][0x5e0] ;  /* 0x00017800ff3e7b82 */ /* 0x000ea20000000a00 */
[----:B------:R-:W-:Y:S01]  /*83e0*/  UIMAD UR14, UR16, UR11, UR14 ;  /* 0x0000000b100e72a4 */ /* 0x000fe2000f8e020e */
[----:B------:R-:W-:Y:S01]  /*83f0*/  IMAD.U32 R3, RZ, RZ, UR43 ;  /* 0x0000002bff037e24 */ /* 0x000fe2000f8e00ff */
[----:B------:R-:W-:-:S02]  /*8400*/  LOP3.LUT R2, R2, 0x38, R250, 0xf8, !PT ;  /* 0x0000003802027812 */ /* 0x000fc400078ef8fa */
[C---:B------:R-:W-:Y:S02]  /*8410*/  ISETP.GE.AND P3, PT, R61.reuse, UR33, PT ;  /* 0x000000213d007c0c */ /* 0x040fe4000bf66270 */
[----:B------:R-:W-:Y:S01]  /*8420*/  IMAD.U32 R3, RZ, RZ, UR14 ;  /* 0x0000000eff037e24 */ /* 0x000fe2000f8e00ff */
[----:B------:R-:W-:Y:S01]  /*8430*/  IADD3 R2, P0, PT, R2, UR18, RZ ;  /* 0x0000001202027c10 */ /* 0x000fe2000ff1e0ff */
[----:B------:R3:W4:Y:S01]  /*8440*/  LDS.128 R32, [R8+0xd000] ;  /* 0x00d0000008207984 */ /* 0x0007220000000c00 */
[----:B------:R-:W-:Y:S02]  /*8450*/  ISETP.GE.AND P5, PT, R4, UR33, PT ;  /* 0x0000002104007c0c */ /* 0x000fe4000bfa6270 */
[----:B------:R-:W-:Y:S01]  /*8460*/  IADD3.X R3, PT, PT, R0, UR43, R3, P0, !PT ;  /* 0x0000002b00037c10 */ /* 0x000fe200087fe403 */
[----:B------:R3:W2:Y:S01]  /*8470*/  LDS.128 R28, [R8+0xf000] ;  /* 0x00f00000081c7984 */ /* 0x0006a20000000c00 */
[----:B------:R-:W-:-:S03]  /*8480*/  IADD3 R25, P0, PT, R61, 0x20, RZ ;  /* 0x000000203d197810 */ /* 0x000fc60007f1e0ff */
[----:B------:R3:W2:Y:S01]  /*8490*/  LDS.128 R44, [R8+0x12000] ;  /* 0x01200000082c7984 */ /* 0x0006a20000000c00 */
[----:B-1----:R-:W-:Y:S01]  /*84a0*/  IMAD.WIDE.U32 R4, R6, UR21, R2 ;  /* 0x0000001506047c25 */ /* 0x002fe2000f8e0002 */
[----:B------:R-:W-:Y:S02]  /*84b0*/  IADD3.X R27, PT, PT, RZ, RZ, RZ, P0, !PT ;  /* 0x000000ffff1b7210 */ /* 0x000fe400007fe4ff */
[----:B------:R3:W1:Y:S01]  /*84c0*/  LDS.128 R56, [R8+0x13000] ;  /* 0x0130000008387984 */ /* 0x0006620000000c00 */
[----:B------:R-:W-:-:S03]  /*84d0*/  IMAD R24, R7, UR21, R5 ;  /* 0x0000001507187c24 */ /* 0x000fc6000f8e0205 */
[----:B------:R3:W1:Y:S04]  /*84e0*/  LDS.128 R40, [R8+0x14000] ;  /* 0x0140000008287984 */ /* 0x0006680000000c00 */
[----:B------:R3:W1:Y:S04]  /*84f0*/  LDS.128 R52, [R8+0x15000] ;  /* 0x0150000008347984 */ /* 0x0006680000000c00 */
[----:B------:R3:W1:Y:S04]  /*8500*/  LDS.128 R36, [R8+0x16000] ;  /* 0x0160000008247984 */ /* 0x0006680000000c00 */
[----:B------:R3:W1:Y:S01]  /*8510*/  LDS.128 R48, [R8+0x17000] ;  /* 0x0170000008307984 */ /* 0x0006620000000c00 */
[----:B--2-4-:R-:W-:Y:S05]  /*8520*/  @P3 BRA `(.L_x_60) ;  /* 0x0000000000443947 */ /* 0x014fea0003800000 */
[----:B------:R-:W2:Y:S01]  /*8530*/  LDCU UR18, c[0x0][0x440] ;  /* 0x00008800ff1277ac */ /* 0x000ea20008000800 */
[----:B------:R-:W4:Y:S01]  /*8540*/  LDS.128 R20, [R8+0xe000] ;  /* 0x00e0000008147984 */ /* 0x000f220000000c00 */
[----:B------:R-:W-:Y:S01]  /*8550*/  IMAD.MOV.U32 R2, RZ, RZ, R4 ;  /* 0x000000ffff027224 */ /* 0x000fe200078e0004 */
[----:B------:R-:W5:Y:S02]  /*8560*/  LDCU.64 UR14, c[0x0][0x560] ;  /* 0x0000ac00ff0e77ac */ /* 0x000f640008000a00 */
[----:B------:R-:W3:Y:S01]  /*8570*/  LDS.128 R16, [R8+0x10000] ;  /* 0x0100000008107984 */ /* 0x000ee20000000c00 */
[----:B------:R-:W-:Y:S02]  /*8580*/  IMAD.MOV.U32 R3, RZ, RZ, R24 ;  /* 0x000000ffff037224 */ /* 0x000fe400078e0018 */
[----:B------:R-:W-:-:S04]  /*8590*/  IMAD.WIDE.U32 R6, R61, UR10, R2 ;  /* 0x0000000a3d067c25 */ /* 0x000fc8000f8e0002 */
[----:B------:R-:W-:Y:S01]  /*85a0*/  IMAD R0, R61, UR11, R7 ;  /* 0x0000000b3d007c24 */ /* 0x000fe2000f8e0207 */
[----:B--2---:R-:W-:Y:S02]  /*85b0*/  ISETP.GE.AND P2, PT, R251, UR18, PT ;  /* 0x00000012fb007c0c */ /* 0x004fe4000bf46270 */
[----:B------:R-:W-:Y:S02]  /*85c0*/  ISETP.GE.AND P1, PT, R69, UR18, PT ;  /* 0x0000001245007c0c */ /* 0x000fe4000bf26270 */
[----:B------:R-:W-:Y:S02]  /*85d0*/  ISETP.GE.AND P0, PT, R68, UR18, PT ;  /* 0x0000001244007c0c */ /* 0x000fe4000bf06270 */
[----:B-----5:R-:W-:-:S04]  /*85e0*/  LEA R2, P4, R6, UR14, 0x1 ;  /* 0x0000000e06027c11 */ /* 0x020fc8000f8808ff */
[----:B------:R-:W-:-:S03]  /*85f0*/  LEA.HI.X R3, R6, UR15, R0, 0x1, P4 ;  /* 0x0000000f06037c11 */ /* 0x000fc6000a0f0c00 */
[----:B------:R-:W2:Y:S04]  /*8600*/  @!P2 LDS.128 R12, [R8+0xc000] ;  /* 0x00c00000080ca984 */ /* 0x000ea80000000c00 */
[----:B----4-:R4:W-:Y:S04]  /*8610*/  @!P1 STG.E.128 desc[UR34][R2.64+0x80], R20 ;  /* 0x0000801402009986 */ /* 0x0109e8000c101d22 */
[----:B---3--:R4:W-:Y:S04]  /*8620*/  @!P0 STG.E.128 desc[UR34][R2.64+0x100], R16 ;  /* 0x0001001002008986 */ /* 0x0089e8000c101d22 */
[----:B--2---:R4:W-:Y:S02]  /*8630*/  @!P2 STG.E.128 desc[UR34][R2.64], R12 ;  /* 0x0000000c0200a986 */ /* 0x0049e4000c101d22 */
.L_x_60:
[----:B------:R-:W-:Y:S05]  /*8640*/  BSYNC.RECONVERGENT B0 ;  /* 0x0000000000007941 */ /* 0x000fea0003800200 */
.L_x_59:
[----:B---3--:R-:W2:Y:S01]  /*8650*/  LDS.128 R8, [R8+0x11000] ;  /* 0x0110000008087984 */ /* 0x008ea20000000c00 */
[----:B------:R-:W-:Y:S04]  /*8660*/  BSSY.RECONVERGENT B0, `(.L_x_61) ;  /* 0x0000012000007945 */ /* 0x000fe80003800200 */
[----:B------:R-:W-:Y:S05]  /*8670*/  @P5 BRA `(.L_x_62) ;  /* 0x0000000000405947 */ /* 0x000fea0003800000 */
[----:B------:R-:W3:Y:S01]  /*8680*/  LDCU UR18, c[0x0][0x440] ;  /* 0x00008800ff1277ac */ /* 0x000ee20008000800 */
[----:B----4-:R-:W-:Y:S01]  /*8690*/  MOV R3, R24 ;  /* 0x0000001800037202 */ /* 0x010fe20000000f00 */
[----:B------:R-:W-:Y:S01]  /*86a0*/  IMAD R0, R27, UR10, RZ ;  /* 0x0000000a1b007c24 */ /* 0x000fe2000f8e02ff */
[----:B------:R-:W4:Y:S01]  /*86b0*/  LDCU.64 UR14, c[0x0][0x560] ;  /* 0x0000ac00ff0e77ac */ /* 0x000f220008000a00 */
[----:B------:R-:W-:Y:S02]  /*86c0*/  IMAD.MOV.U32 R2, RZ, RZ, R4 ;  /* 0x000000ffff027224 */ /* 0x000fe400078e0004 */
[C---:B------:R-:W-:Y:S02]  /*86d0*/  IMAD R0, R25.reuse, UR11, R0 ;  /* 0x0000000b19007c24 */ /* 0x040fe4000f8e0200 */
[----:B------:R-:W-:-:S04]  /*86e0*/  IMAD.WIDE.U32 R4, R25, UR10, R2 ;  /* 0x0000000a19047c25 */ /* 0x000fc8000f8e0002 */
[----:B------:R-:W-:Y:S01]  /*86f0*/  IMAD.IADD R0, R0, 0x1, R5 ;  /* 0x0000000100007824 */ /* 0x000fe200078e0205 */
[----:B---3--:R-:W-:Y:S02]  /*8700*/  ISETP.GE.AND P2, PT, R251, UR18, PT ;  /* 0x00000012fb007c0c */ /* 0x008fe4000bf46270 */
[----:B------:R-:W-:Y:S02]  /*8710*/  ISETP.GE.AND P1, PT, R69, UR18, PT ;  /* 0x0000001245007c0c */ /* 0x000fe4000bf26270 */
[----:B------:R-:W-:Y:S02]  /*8720*/  ISETP.GE.AND P0, PT, R68, UR18, PT ;  /* 0x0000001244007c0c */ /* 0x000fe4000bf06270 */
[----:B----4-:R-:W-:-:S04]  /*8730*/  LEA R2, P4, R4, UR14, 0x1 ;  /* 0x0000000e04027c11 */ /* 0x010fc8000f8808ff */
[----:B------:R-:W-:-:S05]  /*8740*/  LEA.HI.X R3, R4, UR15, R0, 0x1, P4 ;  /* 0x0000000f04037c11 */ /* 0x000fca000a0f0c00 */
[----:B------:R3:W-:Y:S04]  /*8750*/  @!P2 STG.E.128 desc[UR34][R2.64], R32 ;  /* 0x000000200200a986 */ /* 0x0007e8000c101d22 */
[----:B------:R3:W-:Y:S04]  /*8760*/  @!P1 STG.E.128 desc[UR34][R2.64+0x80], R28 ;  /* 0x0000801c02009986 */ /* 0x0007e8000c101d22 */
[----:B--2---:R3:W-:Y:S02]  /*8770*/  @!P0 STG.E.128 desc[UR34][R2.64+0x100], R8 ;  /* 0x0001000802008986 */ /* 0x0047e4000c101d22 */
.L_x_62:
[----:B------:R-:W-:Y:S05]  /*8780*/  BSYNC.RECONVERGENT B0 ;  /* 0x0000000000007941 */ /* 0x000fea0003800200 */
.L_x_61:
[----:B---34-:R-:W-:Y:S01]  /*8790*/  MOV R2, R251 ;  /* 0x000000fb00027202 */ /* 0x018fe20000000f00 */
[----:B------:R-:W-:Y:S01]  /*87a0*/  UIMAD UR17, UR17, UR8, URZ ;  /* 0x00000008111172a4 */ /* 0x000fe2000f8e02ff */
[----:B------:R-:W-:Y:S01]  /*87b0*/  MOV R3, RZ ;  /* 0x000000ff00037202 */ /* 0x000fe20000000f00 */
[----:B------:R-:W-:Y:S02]  /*87c0*/  BSSY.RECONVERGENT B0, `(.L_x_63) ;  /* 0x0000016000007945 */ /* 0x000fe40003800200 */
[----:B------:R-:W-:Y:S01]  /*87d0*/  UIMAD UR17, UR16, UR9, UR17 ;  /* 0x00000009101172a4 */ /* 0x000fe2000f8e0211 */
[----:B------:R-:W-:-:S03]  /*87e0*/  IMAD.WIDE.U32 R2, R60, UR16, R2 ;  /* 0x000000103c027c25 */ /* 0x000fc6000f8e0002 */
[----:B------:R-:W-:-:S04]  /*87f0*/  IADD3 R2, P0, PT, R2, UR30, RZ ;  /* 0x0000001e02027c10 */ /* 0x000fc8000ff1e0ff */
[----:B------:R-:W-:-:S03]  /*8800*/  IADD3.X R3, PT, PT, R26, UR17, R3, P0, !PT ;  /* 0x000000111a037c10 */ /* 0x000fc600087fe403 */
[----:B------:R-:W-:-:S04]  /*8810*/  IMAD.WIDE.U32 R4, R62, UR21, R2 ;  /* 0x000000153e047c25 */ /* 0x000fc8000f8e0002 */
[----:B------:R-:W-:Y:S01]  /*8820*/  IMAD R0, R63, UR21, R5 ;  /* 0x000000153f007c24 */ /* 0x000fe2000f8e0205 */
[----:B------:R-:W-:Y:S06]  /*8830*/  @P3 BRA `(.L_x_64) ;  /* 0x0000000000383947 */ /* 0x000fec0003800000 */
[----:B------:R-:W3:Y:S01]  /*8840*/  LDCU UR14, c[0x0][0x440] ;  /* 0x00008800ff0e77ac */ /* 0x000ee20008000800 */
[----:B------:R-:W-:Y:S02]  /*8850*/  IMAD.MOV.U32 R2, RZ, RZ, R4 ;  /* 0x000000ffff027224 */ /* 0x000fe400078e0004 */
[----:B------:R-:W-:Y:S01]  /*8860*/  IMAD.MOV.U32 R3, RZ, RZ, R0 ;  /* 0x000000ffff037224 */ /* 0x000fe200078e0000 */
[----:B------:R-:W4:Y:S01]  /*8870*/  LDCU.64 UR10, c[0x0][0x568] ;  /* 0x0000ad00ff0a77ac */ /* 0x000f220008000a00 */
[----:B------:R-:W-:-:S04]  /*8880*/  IMAD.WIDE.U32 R6, R61, UR8, R2 ;  /* 0x000000083d067c25 */ /* 0x000fc8000f8e0002 */
[----:B------:R-:W-:Y:S01]  /*8890*/  IMAD R3, R61, UR9, R7 ;  /* 0x000000093d037c24 */ /* 0x000fe2000f8e0207 */
[----:B---3--:R-:W-:Y:S02]  /*88a0*/  ISETP.GE.AND P2, PT, R251, UR14, PT ;  /* 0x0000000efb007c0c */ /* 0x008fe4000bf46270 */
[----:B------:R-:W-:Y:S02]  /*88b0*/  ISETP.GE.AND P1, PT, R69, UR14, PT ;  /* 0x0000000e45007c0c */ /* 0x000fe4000bf26270 */
[----:B------:R-:W-:Y:S02]  /*88c0*/  ISETP.GE.AND P0, PT, R68, UR14, PT ;  /* 0x0000000e44007c0c */ /* 0x000fe4000bf06270 */
[----:B----4-:R-:W-:-:S04]  /*88d0*/  LEA R2, P3, R6, UR10, 0x1 ;  /* 0x0000000a06027c11 */ /* 0x010fc8000f8608ff */
[----:B------:R-:W-:-:S05]  /*88e0*/  LEA.HI.X R3, R6, UR11, R3, 0x1, P3 ;  /* 0x0000000b06037c11 */ /* 0x000fca00098f0c03 */
[----:B------:R3:W-:Y:S04]  /*88f0*/  @!P2 STG.E.128 desc[UR34][R2.64], R44 ;  /* 0x0000002c0200a986 */ /* 0x0007e8000c101d22 */
[----:B-1----:R3:W-:Y:S04]  /*8900*/  @!P1 STG.E.128 desc[UR34][R2.64+0x80], R40 ;  /* 0x0000802802009986 */ /* 0x0027e8000c101d22 */
[----:B------:R3:W-:Y:S02]  /*8910*/  @!P0 STG.E.128 desc[UR34][R2.64+0x100], R36 ;  /* 0x0001002402008986 */ /* 0x0007e4000c101d22 */
.L_x_64:
[----:B------:R-:W-:Y:S05]  /*8920*/  BSYNC.RECONVERGENT B0 ;  /* 0x0000000000007941 */ /* 0x000fea0003800200 */
.L_x_63:
[----:B------:R-:W-:Y:S05]  /*8930*/  @P5 BRA `(.L_x_23) ;  /* 0x0000000000405947 */ /* 0x000fea0003800000 */
[----:B------:R-:W4:Y:S01]  /*8940*/  LDCU UR14, c[0x0][0x440] ;  /* 0x00008800ff0e77ac */ /* 0x000f220008000800 */
[----:B---3--:R-:W-:Y:S01]  /*8950*/  MOV R3, R0 ;  /* 0x0000000000037202 */ /* 0x008fe20000000f00 */
[----:B------:R-:W-:Y:S01]  /*8960*/  IMAD R6, R27, UR8, RZ ;  /* 0x000000081b067c24 */ /* 0x000fe2000f8e02ff */
[----:B------:R-:W3:Y:S01]  /*8970*/  LDCU.64 UR10, c[0x0][0x568] ;  /* 0x0000ad00ff0a77ac */ /* 0x000ee20008000a00 */
[----:B------:R-:W-:Y:S02]  /*8980*/  IMAD.MOV.U32 R2, RZ, RZ, R4 ;  /* 0x000000ffff027224 */ /* 0x000fe400078e0004 */
[C---:B------:R-:W-:Y:S02]  /*8990*/  IMAD R0, R25.reuse, UR9, R6 ;  /* 0x0000000919007c24 */ /* 0x040fe4000f8e0206 */
[----:B------:R-:W-:-:S04]  /*89a0*/  IMAD.WIDE.U32 R4, R25, UR8, R2 ;  /* 0x0000000819047c25 */ /* 0x000fc8000f8e0002 */
[----:B------:R-:W-:Y:S01]  /*89b0*/  IMAD.IADD R0, R0, 0x1, R5 ;  /* 0x0000000100007824 */ /* 0x000fe200078e0205 */
[----:B----4-:R-:W-:Y:S02]  /*89c0*/  ISETP.GE.AND P2, PT, R251, UR14, PT ;  /* 0x0000000efb007c0c */ /* 0x010fe4000bf46270 */
[----:B------:R-:W-:Y:S02]  /*89d0*/  ISETP.GE.AND P1, PT, R69, UR14, PT ;  /* 0x0000000e45007c0c */ /* 0x000fe4000bf26270 */
[----:B------:R-:W-:Y:S02]  /*89e0*/  ISETP.GE.AND P0, PT, R68, UR14, PT ;  /* 0x0000000e44007c0c */ /* 0x000fe4000bf06270 */
[----:B---3--:R-:W-:-:S04]  /*89f0*/  LEA R2, P3, R4, UR10, 0x1 ;  /* 0x0000000a04027c11 */ /* 0x008fc8000f8608ff */
[----:B------:R-:W-:-:S05]  /*8a00*/  LEA.HI.X R3, R4, UR11, R0, 0x1, P3 ;  /* 0x0000000b04037c11 */ /* 0x000fca00098f0c00 */
[----:B-1----:R4:W-:Y:S04]  /*8a10*/  @!P2 STG.E.128 desc[UR34][R2.64], R56 ;  /* 0x000000380200a986 */ /* 0x0029e8000c101d22 */
[----:B------:R4:W-:Y:S04]  /*8a20*/  @!P1 STG.E.128 desc[UR34][R2.64+0x80], R52 ;  /* 0x0000803402009986 */ /* 0x0009e8000c101d22 */
[----:B------:R4:W-:Y:S02]  /*8a30*/  @!P0 STG.E.128 desc[UR34][R2.64+0x100], R48 ;  /* 0x0001003002008986 */ /* 0x0009e4000c101d22 */
.L_x_23:
[----:B------:R-:W-:Y:S05]  /*8a40*/  BSYNC.RECONVERGENT B1 ;  /* 0x0000000000017941 */ /* 0x000fea0003800200 */
.L_x_1:
[----:B------:R-:W5:Y:S01]  /*8a50*/  LDCU UR9, c[0x0][0x438] ;  /* 0x00008700ff0977ac */ /* 0x000f620008000800 */
[----:B------:R-:W1:Y:S01]  /*8a60*/  LDCU UR10, c[0x0][0x370] ;  /* 0x00006e00ff0a77ac */ /* 0x000e620008000800 */
[----:B-----5:R-:W-:-:S04]  /*8a70*/  UIADD3 UR9, UPT, UPT, UR9, 0x3f, URZ ;  /* 0x0000003f09097890 */ /* 0x020fc8000fffe0ff */
[----:B------:R-:W-:Y:S02]  /*8a80*/  USHF.R.S32.HI UR8, URZ, 0x1f, UR9 ;  /* 0x0000001fff087899 */ /* 0x000fe40008011409 */
[----:B-1----:R-:W-:Y:S02]  /*8a90*/  UIADD3 UR36, UPT, UPT, UR10, UR36, URZ ;  /* 0x000000240a247290 */ /* 0x002fe4000fffe0ff */
[----:B------:R-:W-:Y:S01]  /*8aa0*/  ULEA.HI UR8, UR8, UR9, URZ, 0x6 ;  /* 0x0000000908087291 */ /* 0x000fe2000f8f30ff */
[----:B------:R-:W-:-:S03]  /*8ab0*/  UMOV UR10, UR20 ;  /* 0x00000014000a7c82 */ /* 0x000fc60008000000 */
[----:B------:R-:W-:-:S04]  /*8ac0*/  USHF.R.S32.HI UR8, URZ, 0x6, UR8 ;  /* 0x00000006ff087899 */ /* 0x000fc80008011408 */
[----:B------:R-:W-:-:S09]  /*8ad0*/  UISETP.GE.AND UP0, UPT, UR36, UR8, UPT ;  /* 0x000000082400728c */ /* 0x000fd2000bf06270 */
[----:B------:R-:W-:Y:S05]  /*8ae0*/  BRA.U !UP0, `(.L_x_65) ;  /* 0xffffff7908087547 */ /* 0x000fea000b83ffff */
[----:B------:R-:W-:Y:S05]  /*8af0*/  EXIT ;  /* 0x000000000000794d */ /* 0x000fea0003800000 */
.L_x_66:
[----:B------:R-:W-:-:S00]  /*8b00*/  BRA `(.L_x_66) ;  /* 0xfffffffc00fc7947 */ /* 0x000fc0000383ffff */
[----:B------:R-:W-:-:S00]  /*8b10*/  NOP ;  /* 0x0000000000007918 */ /* 0x000fc00000000000 */
        /* <DEDUP_REMOVED lines=14> */
.L_x_2152:


//--------------------- .text._ZN5flash44flash_bwd_dq_dk_dv_loop_seqk_parallel_kernelI23Flash_bwd_kernel_traitsILi192ELi64ELi64ELi8ELi4ELi2ELi2ELb1ELb1EN7cutlass10bfloat16_tE19Flash_kernel_traitsILi192ELi64ELi64ELi8ES3_EELb0ELb0ELb1ELb0ELb0ELb0ELb0EEEvNS_16Flash_bwd_paramsE --------------------------
	.section	.text._ZN5flash44flash_bwd_dq_dk_dv_loop_seqk_parallel_kernelI23Flash_bwd_kernel_traitsILi192ELi64ELi64ELi8ELi4ELi2ELi2ELb1ELb1EN7cutlass10bfloat16_tE19Flash_kernel_traitsILi192ELi64ELi64ELi8ES3_EELb0ELb0ELb1ELb0ELb0ELb0ELb0EEEvNS_16Flash_bwd_paramsE,"ax",@progbits
	.align	128
        .global         _ZN5flash44flash_bwd_dq_dk_dv_loop_seqk_parallel_kernelI23Flash_bwd_kernel_traitsILi192ELi64ELi64ELi8ELi4ELi2ELi2ELb1ELb1EN7cutlass10bfloat16_tE19Flash_kernel_traitsILi192ELi64ELi64ELi8ES3_EELb0ELb0ELb1ELb0ELb0ELb0ELb0EEEvNS_16Flash_bwd_paramsE
        .type           _ZN5flash44flash_bwd_dq_dk_dv_loop_seqk_parallel_kernelI23Flash_bwd_kernel_traitsILi192ELi64ELi64ELi8ELi4ELi2ELi2ELb1ELb1EN7cutlass10bfloat16_tE19Flash_kernel_traitsILi192ELi64ELi64ELi8ES3_EELb0ELb0ELb1ELb0ELb0ELb0ELb0EEEvNS_16Flash_bwd_paramsE,@function
        .size           _ZN5flash44flash_bwd_dq_dk_dv_loop_seqk_parallel_kernelI23Flash_bwd_kernel_traitsILi192ELi64ELi64ELi8ELi4ELi2ELi2ELb1ELb1EN7cutlass10bfloat16_tE19Flash_kernel_traitsILi192ELi64ELi64ELi8ES3_EELb0ELb0ELb1ELb0ELb0ELb0ELb0EEEvNS_16Flash_bwd_paramsE,(.L_x_2153 - _ZN5flash44flash_bwd_dq_dk_dv_loop_seqk_parallel_kernelI23Flash_bwd_kernel_traitsILi192ELi64ELi64ELi8ELi4ELi2ELi2ELb1ELb1EN7cutlass10bfloat16_tE19Flash_kernel_traitsILi192ELi64ELi64ELi8ES3_EELb0ELb0ELb1ELb0ELb0ELb0ELb0EEEvNS_16Flash_bwd_paramsE)
        .other          _ZN5flash44flash_bwd_dq_dk_dv_loop_seqk_parallel_kernelI23Flash_bwd_kernel_traitsILi192ELi64ELi64ELi8ELi4ELi2ELi2ELb1ELb1EN7cutlass10bfloat16_tE19Flash_kernel_traitsILi192ELi64ELi64ELi8ES3_EELb0ELb0ELb1ELb0ELb0ELb0ELb0EEEvNS_16Flash_bwd_paramsE,@"STO_CUDA_ENTRY STV_DEFAULT"
_ZN5flash44flash_bwd_dq_dk_dv_loop_seqk_parallel_kernelI23Flash_bwd_kernel_traitsILi192ELi64ELi64ELi8ELi4ELi2ELi2ELb1ELb1EN7cutlass10bfloat16_tE19Flash_kernel_traitsILi192ELi64ELi64ELi8ES3_EELb0ELb0ELb1ELb0ELb0ELb0ELb0EEEvNS_16Flash_bwd_paramsE:
.text._ZN5flash44flash_bwd_dq_dk_dv_loop_seqk_parallel_kernelI23Flash_bwd_kernel_traitsILi192ELi64ELi64ELi8ELi4ELi2ELi2ELb1ELb1EN7cutlass10bfloat16_tE19Flash_kernel_traitsILi192ELi64ELi64ELi8ES3_EELb0ELb0ELb1ELb0ELb0ELb0ELb0EEEvNS_16Flash_bwd_paramsE:
        /* <DEDUP_REMOVED lines=49> */
.L_x_133:
        /* <DEDUP_REMOVED lines=52> */
.L_x_67:
[----:B------:R-:W-:Y:S01]  /*0650*/  @!UP0 UIADD3 UR33, UPT, UPT, UR9, UR10, -UR37 ;  /* 0x0000000a09218290 */ /* 0x000fe2000fffe825 */
[----:B------:R-:W-:Y:S01]  /*0660*/  @!UP4 UMOV UR42, UR23 ;  /* 0x00000017002acc82 */ /* 0x000fe20008000000 */
[----:B------:R-:W-:Y:S02]  /*0670*/  @UP4 UIADD3 UR42, UPT, UPT, UR8, -UR43, URZ ;  /* 0x8000002b082a4290 */ /* 0x000fe4000fffe0ff */
[----:B------:R-:W-:-:S09]  /*0680*/  UISETP.GT.AND UP0, UPT, UR33, UR30, UPT ;  /* 0x0000001e2100728c */ /* 0x000fd2000bf04270 */
[----:B------:R-:W-:Y:S05]  /*0690*/  BRA.U !UP0, `(.L_x_68) ;  /* 0x0000008508b07547 */ /* 0x000fea000b800000 */
[----:B------:R-:W1:Y:S01]  /*06a0*/  LDCU UR9, c[0x0][0x504] ;  /* 0x0000a080ff0977ac */ /* 0x000e620008000800 */
[----:B------:R-:W-:Y:S02]  /*06b0*/  UIADD3 UR18, UPT, UPT, UR30, 0x40, UR42 ;  /* 0x000000401e127890 */ /* 0x000fe4000fffe02a */
[----:B------:R-:W-:Y:S02]  /*06c0*/  UIADD3 UR11, UPT, UPT, UR42, 0x3f, URZ ;  /* 0x0000003f2a0b7890 */ /* 0x000fe4000fffe0ff */
[----:B------:R-:W-:Y:S02]  /*06d0*/  UISETP.NE.AND UP1, UPT, UR43, -0x1, UPT ;  /* 0xffffffff2b00788c */ /* 0x000fe4000bf25270 */
[----:B------:R-:W-:Y:S02]  /*06e0*/  USHF.R.S32.HI UR10, URZ, 0x1f, UR11 ;  /* 0x0000001fff0a7899 */ /* 0x000fe4000801140b */
[----:B------:R-:W-:Y:S02]  /*06f0*/  UISETP.NE.AND UP2, UPT, UR41, -0x1, UPT ;  /* 0xffffffff2900788c */ /* 0x000fe4000bf45270 */
[----:B------:R-:W-:-:S02]  /*0700*/  ULEA.HI UR10, UR10, UR11, URZ, 0x6 ;  /* 0x0000000b0a0a7291 */ /* 0x000fc4000f8f30ff */
[----:B-1----:R-:W-:Y:S02]  /*0710*/  UIADD3 UR9, UPT, UPT, UR18, UR9, -UR33 ;  /* 0x0000000912097290 */ /* 0x002fe4000fffe821 */
[----:B------:R-:W-:Y:S02]  /*0720*/  USHF.R.S32.HI UR10, URZ, 0x6, UR10 ;  /* 0x00000006ff0a7899 */ /* 0x000fe4000801140a */
[----:B------:R-:W-:-:S04]  /*0730*/  UIADD3 UR9, UPT, UPT, UR9, 0x3f, URZ ;  /* 0x0000003f09097890 */ /* 0x000fc8000fffe0ff */
[----:B------:R-:W-:-:S04]  /*0740*/  USHF.R.S32.HI UR8, URZ, 0x1f, UR9 ;  /* 0x0000001fff087899 */ /* 0x000fc80008011409 */
[----:B------:R-:W-:-:S04]  /*0750*/  ULEA.HI UR8, UR8, UR9, URZ, 0x6 ;  /* 0x0000000908087291 */ /* 0x000fc8000f8f30ff */
[----:B------:R-:W-:-:S04]  /*0760*/  USHF.R.S32.HI UR8, URZ, 0x6, UR8 ;  /* 0x00000006ff087899 */ /* 0x000fc80008011408 */
[----:B------:R-:W-:-:S04]  /*0770*/  UISETP.LT.AND UP0, UPT, UR10, UR8, UPT ;  /* 0x000000080a00728c */ /* 0x000fc8000bf01270 */
[----:B------:R-:W-:Y:S01]  /*0780*/  USEL UR45, UR10, UR8, UP0 ;  /* 0x000000080a2d7287 */ /* 0x000fe20008000000 */
[----:B------:R-:W1:Y:S02]  /*0790*/  @!UP1 LDCU.64 UR10, c[0x0][0x398] ;  /* 0x00007300ff0a97ac */ /* 0x000e640008000a00 */
[----:B------:R-:W2:Y:S01]  /*07a0*/  @UP1 LDCU.64 UR8, c[0x0][0x3b0] ;  /* 0x00007600ff0817ac */ /* 0x000ea20008000a00 */
[----:B------:R-:W-:Y:S02]  /*07b0*/  ULEA UR49, UR45, 0xffffffc0, 0x6 ;  /* 0xffffffc02d317891 */ /* 0x000fe4000f8e30ff */
[----:B-1----:R-:W-:Y:S02]  /*07c0*/  @!UP1 UIMAD.WIDE.U32 UR52, UR40, UR10, URZ ;  /* 0x0000000a283492a5 */ /* 0x002fe4000f8e00ff */
[----:B--2---:R-:W-:Y:S02]  /*07d0*/  @UP1 UIMAD.WIDE.U32 UR14, UR43, UR8, URZ ;  /* 0x000000082b0e12a5 */ /* 0x004fe4000f8e00ff */
[----:B------:R-:W-:-:S02]  /*07e0*/  @!UP1 UIMAD UR51, UR40, UR11, UR53 ;  /* 0x0000000b283392a4 */ /* 0x000fc4000f8e0235 */
[----:B------:R-:W-:Y:S02]  /*07f0*/  @UP1 UIMAD UR51, UR43, UR9, UR15 ;  /* 0x000000092b3312a4 */ /* 0x000fe4000f8e020f */
[----:B------:R-:W-:Y:S01]  /*0800*/  USHF.R.S32.HI UR53, URZ, 0x1f, UR49 ;  /* 0x0000001fff357899 */ /* 0x000fe20008011431 */
[----:B------:R-:W-:Y:S01]  /*0810*/  @UP1 UMOV UR52, UR14 ;  /* 0x0000000e00341c82 */ /* 0x000fe20008000000 */
[----:B------:R-:W-:Y:S10]  /*0820*/  BRA.U UP2, `(.L_x_69) ;  /* 0x0000000102347547 */ /* 0x000ff4000b800000 */
        /* <DEDUP_REMOVED lines=12> */
[----:B------:R-:W-:Y:S05]  /*08f0*/  BRA `(.L_x_70) ;  /* 0x00000000001c7947 */ /* 0x000fea0003800000 */
.L_x_69:
[----:B------:R-:W1:Y:S01]  /*0900*/  LDCU.64 UR16, c[0x0][0x3b8] ;  /* 0x00007700ff1077ac */ /* 0x000e620008000a00 */
[----:B------:R-:W-:-:S04]  /*0910*/  UIADD3 UR8, UPT, UPT, UR37, UR41, URZ ;  /* 0x0000002925087290 */ /* 0x000fc8000fffe0ff */
[----:B-1----:R-:W-:Y:S02]  /*0920*/  UIMAD.WIDE.U32 UR10, UR8, UR16, URZ ;  /* 0x00000010080a72a5 */ /* 0x002fe4000f8e00ff */
[----:B------:R-:W-:-:S04]  /*0930*/  UIMAD UR8, UR8, UR17, URZ ;  /* 0x00000011080872a4 */ /* 0x000fc8000f8e02ff */
[----:B------:R-:W-:Y:S01]  /*0940*/  UIADD3 UR8, UPT, UPT, UR11, UR8, URZ ;  /* 0x000000080b087290 */ /* 0x000fe2000fffe0ff */
[----:B------:R-:W-:-:S05]  /*0950*/  UMOV UR44, UR10 ;  /* 0x0000000a002c7c82 */ /* 0x000fca0008000000 */
[----:B------:R-:W-:Y:S02]  /*0960*/  MOV R20, UR8 ;  /* 0x0000000800147c02 */ /* 0x000fe40008000f00 */
.L_x_70:
        /* <DEDUP_REMOVED lines=44> */
.L_x_71:
[----:B------:R-:W1:Y:S01]  /*0c30*/  LDCU.64 UR14, c[0x0][0x3c0] ;  /* 0x00007800ff0e77ac */ /* 0x000e620008000a00 */
[----:B------:R-:W-:-:S04]  /*0c40*/  UIADD3 UR8, UPT, UPT, UR37, UR41, URZ ;  /* 0x0000002925087290 */ /* 0x000fc8000fffe0ff */
[----:B-1----:R-:W-:Y:S02]  /*0c50*/  UIMAD.WIDE.U32 UR10, UR8, UR14, URZ ;  /* 0x0000000e080a72a5 */ /* 0x002fe4000f8e00ff */
[----:B------:R-:W-:-:S04]  /*0c60*/  UIMAD UR8, UR8, UR15, URZ ;  /* 0x0000000f080872a4 */ /* 0x000fc8000f8e02ff */
[----:B------:R-:W-:Y:S01]  /*0c70*/  UIADD3 UR8, UPT, UPT, UR11, UR8, URZ ;  /* 0x000000080b087290 */ /* 0x000fe2000fffe0ff */
[----:B------:R-:W-:-:S05]  /*0c80*/  UMOV UR50, UR10 ;  /* 0x0000000a00327c82 */ /* 0x000fca0008000000 */
[----:B------:R-:W-:-:S07]  /*0c90*/  MOV R18, UR8 ;  /* 0x0000000800127c02 */ /* 0x000fce0008000f00 */
.L_x_72:
        /* <DEDUP_REMOVED lines=24> */
[----:B------:R-:W-:-:S03]  /*0e20*/  UIMAD UR8, UR9, UR10, UR8 ;  /* 0x0000000a090872a4 */ /* 0x000fc6000f8e0208 */
[----:B------:R-:W-:Y:S01]  /*0e30*/  UMOV UR10, UR46 ;  /* 0x0000002e000a7c82 */ /* 0x000fe20008000000 */
[----:B------:R-:W-:Y:S01]  /*0e40*/  UIADD3 UR8, UPT, UPT, UR47, UR8, URZ ;  /* 0x000000082f087290 */ /* 0x000fe2000fffe0ff */
[----:B------:R-:W-:Y:S11]  /*0e50*/  BRA `(.L_x_74) ;  /* 0x00000000000c7947 */ /* 0x000ff60003800000 */
.L_x_73:
[----:B------:R-:W-:Y:S02]  /*0e60*/  UIMAD.WIDE.U32 UR10, UR56, UR43, URZ ;  /* 0x0000002b380a72a5 */ /* 0x000fe4000f8e00ff */
[----:B------:R-:W-:-:S04]  /*0e70*/  UIMAD UR8, UR57, UR43, URZ ;  /* 0x0000002b390872a4 */ /* 0x000fc8000f8e02ff */
[----:B------:R-:W-:-:S12]  /*0e80*/  UIADD3 UR8, UPT, UPT, UR11, UR8, URZ ;  /* 0x000000080b087290 */ /* 0x000fd8000fffe0ff */
.L_x_74:
[----:B------:R-:W1:Y:S01]  /*0e90*/  LDCU.U8 UR9, c[0x0][0x548] ;  /* 0x0000a900ff0977ac */ /* 0x000e620008000000 */
[----:B------:R-:W-:Y:S01]  /*0ea0*/  USHF.L.U32 UR46, UR40, 0x7, URZ ;  /* 0x00000007282e7899 */ /* 0x000fe200080006ff */
[----:B------:R-:W2:Y:S03]  /*0eb0*/  LDCU.U8 UR59, c[0x0][0x5f0] ;  /* 0x0000be00ff3b77ac */ /* 0x000ea60008000000 */
[----:B------:R-:W-:Y:S02]  /*0ec0*/  USEL UR11, UR46, URZ, UP5 ;  /* 0x000000ff2e0b7287 */ /* 0x000fe4000a800000 */
[----:B------:R-:W-:Y:S02]  /*0ed0*/  UIMAD UR55, UR24, UR58, URZ ;  /* 0x0000003a183772a4 */ /* 0x000fe4000f8e02ff */
[----:B------:R-:W-:Y:S02]  /*0ee0*/  UIADD3 UR11, UP0, UPT, UR49, UR11, URZ ;  /* 0x0000000b310b7290 */ /* 0x000fe4000ff1e0ff */
[----:B-1----:R-:W-:-:S02]  /*0ef0*/  UISETP.NE.AND UP1, UPT, UR9, URZ, UPT ;  /* 0x000000ff0900728c */ /* 0x002fc4000bf25270 */
[----:B------:R-:W-:Y:S02]  /*0f00*/  UIADD3.X UR54, UPT, UPT, URZ, UR53, URZ, UP0, !UPT ;  /* 0x00000035ff367290 */ /* 0x000fe400087fe4ff */
[----:B------:R-:W-:Y:S02]  /*0f10*/  UIMAD.WIDE.U32 UR62, UR11, UR56, URZ ;  /* 0x000000380b3e72a5 */ /* 0x000fe4000f8e00ff */
[----:B------:R-:W-:-:S04]  /*0f20*/  UIMAD UR54, UR54, UR56, URZ ;  /* 0x00000038363672a4 */ /* 0x000fc8000f8e02ff */
[----:B------:R-:W-:-:S04]  /*0f30*/  UIMAD UR54, UR57, UR11, UR54 ;  /* 0x0000000b393672a4 */ /* 0x000fc8000f8e0236 */
        /* <DEDUP_REMOVED lines=9> */
.L_x_75:
[----:B------:R-:W1:Y:S01]  /*0fd0*/  LDCU UR57, c[0x0][0x434] ;  /* 0x00008680ff3977ac */ /* 0x000e620008000800 */
[----:B------:R-:W-:-:S04]  /*0fe0*/  UIMAD UR9, UR40, UR19, UR24 ;  /* 0x00000013280972a4 */ /* 0x000fc8000f8e0218 */
[----:B-1----:R-:W-:Y:S02]  /*0ff0*/  UIMAD UR57, UR9, UR57, URZ ;  /* 0x00000039093972a4 */ /* 0x002fe4000f8e02ff */
.L_x_76:
        /* <DEDUP_REMOVED lines=11> */
.L_x_77:
[----:B------:R-:W1:Y:S01]  /*10b0*/  LDCU UR56, c[0x0][0x444] ;  /* 0x00008880ff3877ac */ /* 0x000e620008000800 */
[----:B------:R-:W-:-:S04]  /*10c0*/  UIMAD UR9, UR40, UR19, UR24 ;  /* 0x00000013280972a4 */ /* 0x000fc8000f8e0218 */
[----:B-1----:R-:W-:-:S12]  /*10d0*/  UIMAD UR56, UR9, UR56, URZ ;  /* 0x00000038093872a4 */ /* 0x002fd8000f8e02ff */
.L_x_78:
[----:B------:R-:W1:Y:S01]  /*10e0*/  LDCU UR46, c[0x0][0x508] ;  /* 0x0000a100ff2e77ac */ /* 0x000e620008000800 */
[----:B------:R-:W2:Y:S01]  /*10f0*/  S2R R24, SR_TID.X ;  /* 0x0000000000187919 */ /* 0x000ea20000002100 */
[----:B------:R-:W3:Y:S01]  /*1100*/  LDC.64 R12, c[0x0][0x3b0] ;  /* 0x0000ec00ff0c7b82 */ /* 0x000ee20000000a00 */
[----:B------:R-:W-:Y:S01]  /*1110*/  IMAD.MOV.U32 R9, RZ, RZ, RZ ;  /* 0x000000ffff097224 */ /* 0x000fe200078e00ff */
[----:B------:R-:W-:Y:S01]  /*1120*/  USHF.R.S32.HI UR9, URZ, 0x1f, UR55 ;  /* 0x0000001fff097899 */ /* 0x000fe20008011437 */
[----:B------:R-:W-:Y:S01]  /*1130*/  ISETP.NE.AND P3, PT, RZ, UR59, PT ;  /* 0x0000003bff007c0c */ /* 0x000fe2000bf65270 */
[----:B------:R-:W-:Y:S01]  /*1140*/  UIADD3 UR55, UP1, UP0, UR62, UR10, UR55 ;  /* 0x0000000a3e377290 */ /* 0x000fe2000f83e037 */
[----:B------:R-:W-:Y:S01]  /*1150*/  BSSY.RECONVERGENT B1, `(.L_x_68) ;  /* 0x00007c0000017945 */ /* 0x000fe20003800200 */
[----:B------:R-:W-:Y:S02]  /*1160*/  UIMAD UR58, UR19, UR58, URZ ;  /* 0x0000003a133a72a4 */ /* 0x000fe4000f8e02ff */
[----:B------:R-:W-:Y:S01]  /*1170*/  UIADD3.X UR54, UPT, UPT, UR54, UR8, UR9, UP1, UP0 ;  /* 0x0000000836367290 */ /* 0x000fe20008fe0409 */
[----:B------:R-:W4:Y:S01]  /*1180*/  LDC.64 R16, c[0x0][0x5f8] ;  /* 0x00017e00ff107b82 */ /* 0x000f220000000a00 */
[----:B------:R-:W-:-:S02]  /*1190*/  ULEA UR56, UR47, UR56, 0x6 ;  /* 0x000000382f387291 */ /* 0x000fc4000f8e30ff */
[----:B------:R-:W-:Y:S02]  /*11a0*/  ULEA UR57, UR47, UR57, 0x6 ;  /* 0x000000392f397291 */ /* 0x000fe4000f8e30ff */
[----:B-1----:R-:W-:-:S04]  /*11b0*/  UIADD3 UR9, UPT, UPT, UR18, -UR46, -UR33 ;  /* 0x8000002e12097290 */ /* 0x002fc8000fffe821 */
[----:B------:R-:W-:-:S04]  /*11c0*/  UIADD3 UR9, UPT, UPT, UR9, -0x40, URZ ;  /* 0xffffffc009097890 */ /* 0x000fc8000fffe0ff */
[----:B------:R-:W-:-:S04]  /*11d0*/  USHF.R.S32.HI UR8, URZ, 0x1f, UR9 ;  /* 0x0000001fff087899 */ /* 0x000fc80008011409 */
[----:B------:R-:W-:Y:S01]  /*11e0*/  ULEA.HI UR8, UR8, UR9, URZ, 0x6 ;  /* 0x0000000908087291 */ /* 0x000fe2000f8f30ff */
[----:B--2---:R-:W-:-:S03]  /*11f0*/  IMAD.SHL.U32 R23, R24, 0x8, RZ ;  /* 0x0000000818177824 */ /* 0x004fc600078e00ff */
[----:B------:R-:W-:Y:S01]  /*1200*/  USHF.R.S32.HI UR43, URZ, 0x6, UR8 ;  /* 0x00000006ff2b7899 */ /* 0x000fe20008011408 */
[--C-:B------:R-:W-:Y:S02]  /*1210*/  SHF.R.U32.HI R21, RZ, 0x3, R24.reuse ;  /* 0x00000003ff157819 */ /* 0x100fe40000011618 */
[----:B------:R-:W-:Y:S01]  /*1220*/  SHF.R.U32.HI R11, RZ, 0x5, R24 ;  /* 0x00000005ff0b7819 */ /* 0x000fe20000011618 */
[----:B------:R-:W-:Y:S01]  /*1230*/  UISETP.LT.AND UP0, UPT, URZ, UR43, UPT ;  /* 0x0000002bff00728c */ /* 0x000fe2000bf01270 */
[----:B------:R-:W-:Y:S02]  /*1240*/  LOP3.LUT R8, R23, 0x38, RZ, 0xc0, !PT ;  /* 0x0000003817087812 */ /* 0x000fe400078ec0ff */
[----:B------:R-:W1:Y:S01]  /*1250*/  LDCU.128 UR8, c[0x0][0x590] ;  /* 0x0000b200ff0877ac */ /* 0x000e620008000c00 */
[----:B------:R-:W-:Y:S02]  /*1260*/  LOP3.LUT R10, R24, 0x1f, RZ, 0xc0, !PT ;  /* 0x0000001f180a7812 */ /* 0x000fe400078ec0ff */
[----:B------:R-:W-:Y:S01]  /*1270*/  IADD3 R2, P0, PT, R8, UR60, RZ ;  /* 0x0000003c08027c10 */ /* 0x000fe2000ff1e0ff */
[----:B------:R-:W-:Y:S01]  /*1280*/  USEL UR43, URZ, UR43, !UP0 ;  /* 0x0000002bff2b7287 */ /* 0x000fe2000c000000 */
[----:B------:R-:W-:Y:S01]  /*1290*/  IADD3 R22, PT, PT, R21, 0x20, RZ ;  /* 0x0000002015167810 */ /* 0x000fe20007ffe0ff */
[----:B------:R-:W-:Y:S01]  /*12a0*/  IMAD R10, R11, UR58, R10 ;  /* 0x0000003a0b0a7c24 */ /* 0x000fe2000f8e020a */
[----:B------:R-:W-:Y:S01]  /*12b0*/  USHF.L.U32 UR58, UR58, 0x6, URZ ;  /* 0x000000063a3a7899 */ /* 0x000fe200080006ff */
[----:B------:R-:W-:Y:S01]  /*12c0*/  IMAD.X R3, RZ, RZ, UR48, P0 ;  /* 0x00000030ff037e24 */ /* 0x000fe200080e06ff */
[----:B------:R-:W2:Y:S01]  /*12d0*/  LDCU.64 UR60, c[0x0][0x420] ;  /* 0x00008400ff3c77ac */ /* 0x000ea20008000a00 */
[----:B------:R-:W-:-:S02]  /*12e0*/  UISETP.GT.AND UP0, UPT, UR45, UR43, UPT ;  /* 0x0000002b2d00728c */ /* 0x000fc4000bf04270 */
[----:B-1----:R-:W-:Y:S01]  /*12f0*/  UIMAD UR18, UR53, UR8, URZ ;  /* 0x00000008351272a4 */ /* 0x002fe2000f8e02ff */
[----:B------:R-:W-:Y:S01]  /*1300*/  IMAD.U32 R0, RZ, RZ, UR8 ;  /* 0x00000008ff007e24 */ /* 0x000fe2000f8e00ff */
[----:B------:R-:W-:Y:S01]  /*1310*/  MOV R4, UR10 ;  /* 0x0000000a00047c02 */ /* 0x000fe20008000f00 */
[----:B------:R-:W-:Y:S02]  /*1320*/  USHF.L.U64.HI UR48, UR8, 0x5, UR9 ;  /* 0x0000000508307899 */ /* 0x000fe40008010209 */
[----:B------:R-:W-:Y:S01]  /*1330*/  UIMAD UR18, UR49, UR9, UR18 ;  /* 0x00000009311272a4 */ /* 0x000fe2000f8e0212 */
[----:B------:R-:W-:-:S04]  /*1340*/  IMAD.WIDE.U32 R2, R0, UR49, R2 ;  /* 0x0000003100027c25 */ /* 0x000fc8000f8e0002 */
[----:B------:R-:W-:Y:S01]  /*1350*/  IMAD.U32 R0, RZ, RZ, UR11 ;  /* 0x0000000bff007e24 */ /* 0x000fe2000f8e00ff */
[----:B------:R-:W1:Y:S01]  /*1360*/  LDCU.64 UR10, c[0x0][0x550] ;  /* 0x0000aa00ff0a77ac */ /* 0x000e620008000a00 */
[----:B------:R-:W-:-:S04]  /*1370*/  VIADD R3, R3, UR18 ;  /* 0x0000001203037c36 */ /* 0x000fc80008000000 */
[----:B------:R-:W5:Y:S01]  /*1380*/  LDCU.64 UR18, c[0x0][0x3c8] ;  /* 0x00007900ff1277ac */ /* 0x000f620008000a00 */
[----:B------:R-:W-:-:S04]  /*1390*/  IMAD.WIDE.U32 R2, R4, UR24, R2 ;  /* 0x0000001804027c25 */ /* 0x000fc8000f8e0002 */
[----:B------:R-:W-:Y:S02]  /*13a0*/  IMAD R3, R0, UR24, R3 ;  /* 0x0000001800037c24 */ /* 0x000fe4000f8e0203 */
[C---:B---3--:R-:W-:Y:S02]  /*13b0*/  IMAD R0, R12.reuse, UR53, RZ ;  /* 0x000000350c007c24 */ /* 0x048fe4000f8e02ff */
[----:B------:R-:W-:-:S04]  /*13c0*/  IMAD.WIDE.U32 R4, R12, UR49, R8 ;  /* 0x000000310c047c25 */ /* 0x000fc8000f8e0008 */
[----:B------:R-:W-:Y:S01]  /*13d0*/  IMAD R0, R13, UR49, R0 ;  /* 0x000000310d007c24 */ /* 0x000fe2000f8e0200 */
[----:B------:R-:W-:Y:S01]  /*13e0*/  USHF.L.U32 UR49, UR8, 0x5, URZ ;  /* 0x0000000508317899 */ /* 0x000fe200080006ff */
[C---:B------:R-:W-:Y:S01]  /*13f0*/  IMAD.WIDE.U32 R6, R21.reuse, UR8, R2 ;  /* 0x0000000815067c25 */ /* 0x040fe2000f8e0002 */
[----:B------:R-:W-:Y:S01]  /*1400*/  IADD3 R2, P0, PT, R4, UR52, RZ ;  /* 0x0000003404027c10 */ /* 0x000fe2000ff1e0ff */
[----:B------:R-:W3:Y:S02]  /*1410*/  LDCU.64 UR52, c[0x0][0x5e8] ;  /* 0x0000bd00ff3477ac */ /* 0x000ee40008000a00 */
[----:B------:R-:W-:Y:S01]  /*1420*/  IMAD R15, R21, UR9, R7 ;  /* 0x00000009150f7c24 */ /* 0x000fe2000f8e0207 */
[----:B------:R-:W-:Y:S01]  /*1430*/  IADD3.X R3, PT, PT, R5, UR51, R0, P0, !PT ;  /* 0x0000003305037c10 */ /* 0x000fe200087fe400 */
[----:B-----5:R-:W-:Y:S01]  /*1440*/  IMAD.U32 R0, RZ, RZ, UR18 ;  /* 0x00000012ff007e24 */ /* 0x020fe2000f8e00ff */
[----:B------:R-:W5:Y:S01]  /*1450*/  LDCU.64 UR8, c[0x0][0x380] ;  /* 0x00007000ff0877ac */ /* 0x000f620008000a00 */
[----:B----4-:R-:W-:Y:S01]  /*1460*/  IMAD.WIDE.U32 R4, R16, UR22, RZ ;  /* 0x0000001610047c25 */ /* 0x010fe2000f8e00ff */
[----:B-1----:R-:W-:-:S03]  /*1470*/  LEA R28, P2, R6, UR10, 0x1 ;  /* 0x0000000a061c7c11 */ /* 0x002fc6000f8408ff */
[----:B------:R-:W-:Y:S01]  /*1480*/  IMAD.WIDE.U32 R2, R0, UR24, R2 ;  /* 0x0000001800027c25 */ /* 0x000fe2000f8e0002 */
[----:B------:R-:W-:Y:S01]  /*1490*/  MOV R0, UR19 ;  /* 0x0000001300007c02 */ /* 0x000fe20008000f00 */
[----:B------:R-:W1:Y:S01]  /*14a0*/  LDCU.64 UR18, c[0x0][0x570] ;  /* 0x0000ae00ff1277ac */ /* 0x000e620008000a00 */
        /* <DEDUP_REMOVED lines=14> */
[----:B-----5:R-:W-:Y:S01]  /*1590*/  LEA R26, P1, R2, UR8, 0x1 ;  /* 0x00000008021a7c11 */ /* 0x020fe2000f8208ff */
[----:B------:R-:W-:Y:S01]  /*15a0*/  IMAD.SHL.U32 R15, R12, 0x20, RZ ;  /* 0x000000200c0f7824 */ /* 0x000fe200078e00ff */
[----:B------:R-:W-:Y:S01]  /*15b0*/  LEA.HI.X.SX32 R4, R4, R5, 0x1, P0 ;  /* 0x0000000504047211 */ /* 0x000fe200000f0eff */
[----:B---3--:R-:W-:Y:S01]  /*15c0*/  UIMAD.WIDE UR10, UR56, 0x4, UR52 ;  /* 0x00000004380a78a5 */ /* 0x008fe2000f8e0234 */
[----:B-1----:R-:W-:Y:S01]  /*15d0*/  LEA R30, P0, R0, UR18, 0x2 ;  /* 0x00000012001e7c11 */ /* 0x002fe2000f8010ff */
[----:B------:R4:W-:Y:S01]  /*15e0*/  STL [R1+0x38], R26 ;  /* 0x0000381a01007387 */ /* 0x0009e20000100800 */
[----:B------:R-:W-:-:S02]  /*15f0*/  LEA.HI.X R25, R2, UR9, R3, 0x1, P1 ;  /* 0x0000000902197c11 */ /* 0x000fc400088f0c03 */
[----:B------:R-:W-:Y:S01]  /*1600*/  LEA.HI.X R31, R0, UR19, R4, 0x2, P0 ;  /* 0x00000013001f7c11 */ /* 0x000fe200080f1404 */
[----:B--2---:R-:W-:Y:S01]  /*1610*/  UIMAD.WIDE UR18, UR57, 0x4, UR60 ;  /* 0x00000004391278a5 */ /* 0x004fe2000f8e023c */
        /* <DEDUP_REMOVED lines=21> */
.L_x_80:
[----:B------:R-:W1:Y:S01]  /*1770*/  LDCU.64 UR14, c[0x0][0x5c0] ;  /* 0x0000b800ff0e77ac */ /* 0x000e620008000a00 */
[----:B------:R-:W-:-:S04]  /*1780*/  UIADD3 UR8, UPT, UPT, UR37, UR41, URZ ;  /* 0x0000002925087290 */ /* 0x000fc8000fffe0ff */
[----:B-1----:R-:W-:Y:S02]  /*1790*/  UIMAD.WIDE.U32 UR18, UR8, UR14, URZ ;  /* 0x0000000e081272a5 */ /* 0x002fe4000f8e00ff */
[----:B------:R-:W-:-:S04]  /*17a0*/  UIMAD UR8, UR8, UR15, URZ ;  /* 0x0000000f080872a4 */ /* 0x000fc8000f8e02ff */
[----:B------:R-:W-:-:S06]  /*17b0*/  UIADD3 UR8, UPT, UPT, UR19, UR8, URZ ;  /* 0x0000000813087290 */ /* 0x000fcc000fffe0ff */
[----:B------:R-:W-:Y:S02]  /*17c0*/  MOV R0, UR8 ;  /* 0x0000000800007c02 */ /* 0x000fe40008000f00 */
.L_x_81:
        /* <DEDUP_REMOVED lines=13> */
.L_x_82:
[----:B------:R-:W1:Y:S01]  /*18a0*/  LDCU.64 UR10, c[0x0][0x5c8] ;  /* 0x0000b900ff0a77ac */ /* 0x000e620008000a00 */
[----:B------:R-:W-:-:S04]  /*18b0*/  UIADD3 UR37, UPT, UPT, UR37, UR41, URZ ;  /* 0x0000002925257290 */ /* 0x000fc8000fffe0ff */
[----:B-1----:R-:W-:Y:S02]  /*18c0*/  UIMAD.WIDE.U32 UR16, UR37, UR10, URZ ;  /* 0x0000000a251072a5 */ /* 0x002fe4000f8e00ff */
[----:B------:R-:W-:-:S04]  /*18d0*/  UIMAD UR37, UR37, UR11, URZ ;  /* 0x0000000b252572a4 */ /* 0x000fc8000f8e02ff */
[----:B------:R-:W-:-:S06]  /*18e0*/  UIADD3 UR37, UPT, UPT, UR17, UR37, URZ ;  /* 0x0000002511257290 */ /* 0x000fcc000fffe0ff */
[----:B------:R-:W-:-:S07]  /*18f0*/  MOV R10, UR37 ;  /* 0x00000025000a7c02 */ /* 0x000fce0008000f00 */
.L_x_83:
        /* <DEDUP_REMOVED lines=30> */
.L_x_85:
[----:B------:R-:W-:Y:S05]  /*1ae0*/  BSYNC.RECONVERGENT B0 ;  /* 0x0000000000007941 */ /* 0x000fea0003800200 */
.L_x_84:
        /* <DEDUP_REMOVED lines=17> */
.L_x_87:
[----:B------:R-:W-:Y:S05]  /*1c00*/  BSYNC.RECONVERGENT B0 ;  /* 0x0000000000007941 */ /* 0x000fea0003800200 */
.L_x_86:
        /* <DEDUP_REMOVED lines=27> */
.L_x_89:
[----:B------:R-:W-:Y:S05]  /*1dc0*/  BSYNC.RECONVERGENT B0 ;  /* 0x0000000000007941 */ /* 0x000fea0003800200 */
.L_x_88:
        /* <DEDUP_REMOVED lines=18> */
.L_x_79:
        /* <DEDUP_REMOVED lines=47> */
.L_x_93:
[----:B------:R2:W-:Y:S01]  /*21e0*/  STS.128 [R0+0x16000], RZ ;  /* 0x016000ff00007388 */ /* 0x0005e20000000c00 */
[----:B------:R-:W-:Y:S05]  /*21f0*/  BRA `(.L_x_94) ;  /* 0x00000000000c7947 */ /* 0x000fea0003800000 */
.L_x_92:
[----:B------:R1:W-:Y:S04]  /*2200*/  STS.128 [R0+0x12000], RZ ;  /* 0x012000ff00007388 */ /* 0x0003e80000000c00 */
[----:B------:R1:W-:Y:S04]  /*2210*/  STS.128 [R0+0x14000], RZ ;  /* 0x014000ff00007388 */ /* 0x0003e80000000c00 */
[----:B------:R1:W-:Y:S02]  /*2220*/  STS.128 [R0+0x16000], RZ ;  /* 0x016000ff00007388 */ /* 0x0003e40000000c00 */
.L_x_94:
[----:B------:R-:W-:Y:S05]  /*2230*/  BSYNC.RECONVERGENT B0 ;  /* 0x0000000000007941 */ /* 0x000fea0003800200 */
.L_x_91:
        /* <DEDUP_REMOVED lines=34> */
.L_x_97:
[----:B------:R3:W-:Y:S02]  /*2460*/  STS.128 [R0+0x17000], RZ ;  /* 0x017000ff00007388 */ /* 0x0007e40000000c00 */
.L_x_96:
[----:B------:R-:W-:Y:S05]  /*2470*/  BSYNC.RECONVERGENT B0 ;  /* 0x0000000000007941 */ /* 0x000fea0003800200 */
.L_x_95:
        /* <DEDUP_REMOVED lines=31> */
.L_x_100:
[----:B------:R3:W-:Y:S01]  /*2670*/  STS.128 [R0+0xa000], RZ ;  /* 0x00a000ff00007388 */ /* 0x0007e20000000c00 */
[----:B------:R-:W-:Y:S05]  /*2680*/  BRA `(.L_x_101) ;  /* 0x00000000000c7947 */ /* 0x000fea0003800000 */
.L_x_99:
[----:B------:R1:W-:Y:S04]  /*2690*/  STS.128 [R0+0x6000], RZ ;  /* 0x006000ff00007388 */ /* 0x0003e80000000c00 */
[----:B------:R1:W-:Y:S04]  /*26a0*/  STS.128 [R0+0x8000], RZ ;  /* 0x008000ff00007388 */ /* 0x0003e80000000c00 */
[----:B------:R1:W-:Y:S02]  /*26b0*/  STS.128 [R0+0xa000], RZ ;  /* 0x00a000ff00007388 */ /* 0x0003e40000000c00 */
.L_x_101:
[----:B------:R-:W-:Y:S05]  /*26c0*/  BSYNC.RECONVERGENT B0 ;  /* 0x0000000000007941 */ /* 0x000fea0003800200 */
.L_x_98:
        /* <DEDUP_REMOVED lines=31> */
.L_x_104:
[----:B------:R3:W-:Y:S02]  /*28c0*/  STS.128 [R0+0xb000], RZ ;  /* 0x00b000ff00007388 */ /* 0x0007e40000000c00 */
.L_x_103:
[----:B------:R-:W-:Y:S05]  /*28d0*/  BSYNC.RECONVERGENT B0 ;  /* 0x0000000000007941 */ /* 0x000fea0003800200 */
.L_x_102:
        /* <DEDUP_REMOVED lines=28> */
.L_x_107:
[----:B------:R3:W-:Y:S01]  /*2aa0*/  STS.128 [R0+0x4000], RZ ;  /* 0x004000ff00007388 */ /* 0x0007e20000000c00 */
[----:B------:R-:W-:Y:S05]  /*2ab0*/  BRA `(.L_x_108) ;  /* 0x00000000000c7947 */ /* 0x000fea0003800000 */
.L_x_106:
[----:B------:R1:W-:Y:S04]  /*2ac0*/  STS.128 [R0], RZ ;  /* 0x000000ff00007388 */ /* 0x0003e80000000c00 */
[----:B------:R1:W-:Y:S04]  /*2ad0*/  STS.128 [R0+0x2000], RZ ;  /* 0x002000ff00007388 */ /* 0x0003e80000000c00 */
[----:B------:R1:W-:Y:S02]  /*2ae0*/  STS.128 [R0+0x4000], RZ ;  /* 0x004000ff00007388 */ /* 0x0003e40000000c00 */
.L_x_108:
[----:B------:R-:W-:Y:S05]  /*2af0*/  BSYNC.RECONVERGENT B0 ;  /* 0x0000000000007941 */ /* 0x000fea0003800200 */
.L_x_105:
        /* <DEDUP_REMOVED lines=27> */
.L_x_111:
[----:B------:R3:W-:Y:S02]  /*2cb0*/  STS.128 [R0+0x5000], RZ ;  /* 0x005000ff00007388 */ /* 0x0007e40000000c00 */
.L_x_110:
[----:B------:R-:W-:Y:S05]  /*2cc0*/  BSYNC.RECONVERGENT B0 ;  /* 0x0000000000007941 */ /* 0x000fea0003800200 */
.L_x_109:
[--C-:B------:R-:W-:Y:S02]  /*2cd0*/  SHF.R.U32.HI R15, RZ, 0x1, R24.reuse ;  /* 0x00000001ff0f7819 */ /* 0x100fe40000011618 */
[----:B-1-3--:R-:W-:Y:S02]  /*2ce0*/  SHF.R.U32.HI R3, RZ, 0x2, R24 ;  /* 0x00000002ff037819 */ /* 0x00afe40000011618 */
[----:B------:R-:W-:Y:S01]  /*2cf0*/  LOP3.LUT R2, R15, 0x30, RZ, 0xc0, !PT ;  /* 0x000000300f027812 */ /* 0x000fe200078ec0ff */
[----:B------:R-:W-:Y:S01]  /*2d00*/  STL [R1+0x1c], R15 ;  /* 0x00001c0f01007387 */ /* 0x000fe20000100800 */
        /* <DEDUP_REMOVED lines=15> */
[----:B------:R-:W-:Y:S01]  /*2e00*/  IMAD.WIDE.U32 R2, R2, UR30, R8 ;  /* 0x0000001e02027c25 */ /* 0x000fe2000f8e0008 */
[----:B------:R-:W-:Y:S01]  /*2e10*/  BSSY.RECONVERGENT B0, `(.L_x_112) ;  /* 0x000002a000007945 */ /* 0x000fe20003800200 */
[----:B--2---:R1:W-:Y:S04]  /*2e20*/  STL [R1+0x48], R4 ;  /* 0x0000480401007387 */ /* 0x0043e80000100800 */
[----:B-----5:R2:W-:Y:S01]  /*2e30*/  STL [R1+0x4c], R5 ;  /* 0x00004c0501007387 */ /* 0x0205e20000100800 */
[----:B-1----:R-:W-:Y:S01]  /*2e40*/  IADD3 R4, P0, PT, R2, UR44, RZ ;  /* 0x0000002c02047c10 */ /* 0x002fe2000ff1e0ff */
[----:B---3--:R-:W-:-:S03]  /*2e50*/  IMAD R2, R19, UR8, RZ ;  /* 0x0000000813027c24 */ /* 0x008fc6000f8e02ff */
[----:B--2---:R-:W-:Y:S01]  /*2e60*/  IADD3.X R5, PT, PT, R20, UR27, R3, P0, !PT ;  /* 0x0000001b14057c10 */ /* 0x004fe200087fe403 */
[C---:B------:R-:W-:Y:S02]  /*2e70*/  IMAD R2, R14.reuse, UR9, R2 ;  /* 0x000000090e027c24 */ /* 0x040fe4000f8e0202 */
[----:B------:R-:W-:-:S04]  /*2e80*/  IMAD.WIDE.U32 R4, R14, UR8, R4 ;  /* 0x000000080e047c25 */ /* 0x000fc8000f8e0004 */
        /* <DEDUP_REMOVED lines=29> */
.L_x_114:
[----:B------:R3:W-:Y:S01]  /*3060*/  STS.128 [R0+0x10000], RZ ;  /* 0x010000ff00007388 */ /* 0x0007e20000000c00 */
[----:B------:R-:W-:Y:S05]  /*3070*/  BRA `(.L_x_115) ;  /* 0x00000000000c7947 */ /* 0x000fea0003800000 */
.L_x_113:
[----:B------:R1:W-:Y:S04]  /*3080*/  STS.128 [R0+0xc000], RZ ;  /* 0x00c000ff00007388 */ /* 0x0003e80000000c00 */
[----:B------:R1:W-:Y:S04]  /*3090*/  STS.128 [R0+0xe000], RZ ;  /* 0x00e000ff00007388 */ /* 0x0003e80000000c00 */
[----:B------:R1:W-:Y:S02]  /*30a0*/  STS.128 [R0+0x10000], RZ ;  /* 0x010000ff00007388 */ /* 0x0003e40000000c00 */
.L_x_115:
[----:B------:R-:W-:Y:S05]  /*30b0*/  BSYNC.RECONVERGENT B0 ;  /* 0x0000000000007941 */ /* 0x000fea0003800200 */
.L_x_112:
        /* <DEDUP_REMOVED lines=33> */
.L_x_118:
[----:B------:R2:W-:Y:S02]  /*32d0*/  STS.128 [R0+0x11000], RZ ;  /* 0x011000ff00007388 */ /* 0x0005e40000000c00 */
.L_x_117:
[----:B------:R-:W-:Y:S05]  /*32e0*/  BSYNC.RECONVERGENT B0 ;  /* 0x0000000000007941 */ /* 0x000fea0003800200 */
.L_x_116:
[----:B------:R-:W0:Y:S01]  /*32f0*/  LDGDEPBAR ;  /* 0x00000000000079af */ /* 0x000e220000000000 */
[C---:B------:R-:W-:Y:S01]  /*3300*/  IMAD.SHL.U32 R4, R24.reuse, 0x40, RZ ;  /* 0x0000004018047824 */ /* 0x040fe200078e00ff */
[C---:B------:R-:W-:Y:S01]  /*3310*/  R2P PR, R24.reuse, 0x6 ;  /* 0x0000000618007804 */ /* 0x040fe20000000000 */
[C---:B------:R-:W-:Y:S01]  /*3320*/  IMAD.SHL.U32 R5, R24.reuse, 0x20, RZ ;  /* 0x0000002018057824 */ /* 0x040fe200078e00ff */
[----:B------:R-:W5:Y:S01]  /*3330*/  LDCU UR30, c[0x0][0x590] ;  /* 0x0000b200ff1e77ac */ /* 0x000f620008000800 */
[----:B-12---:R-:W-:Y:S01]  /*3340*/  IMAD.SHL.U32 R3, R24, 0x10, RZ ;  /* 0x0000001018037824 */ /* 0x006fe200078e00ff */
[----:B------:R-:W-:Y:S02]  /*3350*/  LOP3.LUT R2, R4, 0x1c0, RZ, 0xc0, !PT ;  /* 0x000001c004027812 */ /* 0x000fe400078ec0ff */
[----:B------:R-:W-:Y:S02]  /*3360*/  CS2R R142, SRZ ;  /* 0x00000000008e7805 */ /* 0x000fe4000001ff00 */
[----:B---3--:R-:W-:Y:S01]  /*3370*/  LOP3.LUT R0, R5, 0x200, RZ, 0xc0, !PT ;  /* 0x0000020005007812 */ /* 0x008fe200078ec0ff */
[----:B------:R-:W-:Y:S01]  /*3380*/  ULEA UR27, UR36, UR42, 0x6 ;  /* 0x0000002a241b7291 */ /* 0x000fe2000f8e30ff */
[----:B------:R-:W-:-:S02]  /*3390*/  LOP3.LUT R2, R2, 0x38, R23, 0xf8, !PT ;  /* 0x0000003802027812 */ /* 0x000fc400078ef817 */
[----:B------:R-:W-:Y:S02]  /*33a0*/  CS2R R140, SRZ ;  /* 0x00000000008c7805 */ /* 0x000fe4000001ff00 */
[----:B------:R-:W-:Y:S01]  /*33b0*/  LOP3.LUT R0, R0, 0x3800, R3, 0xf8, !PT ;  /* 0x0000380000007812 */ /* 0x000fe200078ef803 */
[----:B------:R-:W-:Y:S01]  /*33c0*/  UIADD3 UR27, UPT, UPT, UR27, -UR46, -UR33 ;  /* 0x8000002e1b1b7290 */ /* 0x000fe2000fffe821 */
[C---:B------:R-:W-:Y:S02]  /*33d0*/  LOP3.LUT R3, R2.reuse, 0x8, R24, 0x78, !PT ;  /* 0x0000000802037812 */ /* 0x040fe400078e7818 */
[----:B------:R-:W-:Y:S02]  /*33e0*/  CS2R R146, SRZ ;  /* 0x0000000000927805 */ /* 0x000fe4000001ff00 */
[----:B------:R-:W-:Y:S02]  /*33f0*/  LOP3.LUT R2, R2, 0x8, R15, 0x78, !PT ;  /* 0x0000000802027812 */ /* 0x000fe400078e780f */
[----:B------:R-:W-:-:S02]  /*3400*/  CS2R R144, SRZ ;  /* 0x0000000000907805 */ /* 0x000fc4000001ff00 */
[----:B------:R-:W-:Y:S02]  /*3410*/  LOP3.LUT R0, R0, R3, RZ, 0xfc, !PT ;  /* 0x0000000300007212 */ /* 0x000fe400078efcff */
[----:B------:R-:W-:Y:S02]  /*3420*/  CS2R R138, SRZ ;  /* 0x00000000008a7805 */ /* 0x000fe4000001ff00 */
[----:B------:R-:W-:Y:S02]  /*3430*/  LOP3.LUT R3, R4, 0x200, RZ, 0xc0, !PT ;  /* 0x0000020004037812 */ /* 0x000fe400078ec0ff */
[----:B------:R-:W-:Y:S02]  /*3440*/  CS2R R136, SRZ ;  /* 0x0000000000887805 */ /* 0x000fe4000001ff00 */
[----:B------:R-:W-:Y:S02]  /*3450*/  LEA R6, R0, UR6, 0x1 ;  /* 0x0000000600067c11 */ /* 0x000fe4000f8e08ff */
[----:B------:R-:W-:Y:S01]  /*3460*/  CS2R R134, SRZ ;  /* 0x0000000000867805 */ /* 0x000fe2000001ff00 */
[----:B------:R-:W-:-:S04]  /*3470*/  DEPBAR.LE SB0, 0x1 ;  /* 0x000080400000791a */ /* 0x000fc80000000000 */
[----:B------:R-:W-:Y:S01]  /*3480*/  BAR.SYNC.DEFER_BLOCKING 0x0 ;  /* 0x0000000000007b1d */ /* 0x000fe20000010000 */
[C---:B------:R-:W-:Y:S01]  /*3490*/  VIADD R0, R6.reuse, 0x12000 ;  /* 0x0001200006007836 */ /* 0x040fe20000000000 */
[----:B------:R-:W-:Y:S01]  /*34a0*/  LOP3.LUT R3, R3, 0xc00, R5, 0xf8, !PT ;  /* 0x00000c0003037812 */ /* 0x000fe200078ef805 */
[----:B------:R-:W-:Y:S01]  /*34b0*/  VIADD R232, R6, 0x12040 ;  /* 0x0001204006e87836 */ /* 0x000fe20000000000 */
[----:B------:R-:W-:Y:S01]  /*34c0*/  CS2R R132, SRZ ;  /* 0x0000000000847805 */ /* 0x000fe2000001ff00 */
[----:B------:R-:W-:Y:S01]  /*34d0*/  @P2 VIADD R232, R0, 0xffffffc0 ;  /* 0xffffffc000e82836 */ /* 0x000fe20000000000 */
[----:B------:R-:W-:Y:S01]  /*34e0*/  LOP3.LUT R3, R3, R2, RZ, 0xfc, !PT ;  /* 0x0000000203037212 */ /* 0x000fe200078efcff */
[----:B------:R-:W-:Y:S01]  /*34f0*/  IMAD.MOV.U32 R0, RZ, RZ, 0x20 ;  /* 0x00000020ff007424 */ /* 0x000fe200078e00ff */
[----:B------:R-:W-:Y:S01]  /*3500*/  STL [R1+0xc], R6 ;  /* 0x00000c0601007387 */ /* 0x000fe20000100800 */
[----:B------:R-:W-:Y:S01]  /*3510*/  IMAD.MOV.U32 R2, RZ, RZ, 0x40 ;  /* 0x00000040ff027424 */ /* 0x000fe200078e00ff */
[----:B------:R-:W-:-:S02]  /*3520*/  LEA R5, R3, UR6, 0x1 ;  /* 0x0000000603057c11 */ /* 0x000fc4000f8e08ff */
[----:B------:R-:W-:Y:S02]  /*3530*/  CS2R R126, SRZ ;  /* 0x00000000007e7805 */ /* 0x000fe4000001ff00 */
[----:B------:R-:W-:Y:S02]  /*3540*/  SEL R0, R0, 0xffffffe0, !P1 ;  /* 0xffffffe000007807 */ /* 0x000fe40004800000 */
[----:B------:R-:W-:Y:S02]  /*3550*/  CS2R R124, SRZ ;  /* 0x00000000007c7805 */ /* 0x000fe4000001ff00 */
[----:B------:R-:W-:Y:S02]  /*3560*/  SEL R2, R2, 0xffffffc0, !P2 ;  /* 0xffffffc002027807 */ /* 0x000fe40005000000 */
[----:B------:R-:W-:Y:S02]  /*3570*/  CS2R R130, SRZ ;  /* 0x0000000000827805 */ /* 0x000fe4000001ff00 */
[----:B------:R-:W-:Y:S01]  /*3580*/  CS2R R128, SRZ ;  /* 0x0000000000807805 */ /* 0x000fe2000001ff00 */
[----:B------:R-:W-:Y:S01]  /*3590*/  IMAD.IADD R240, R0, 0x1, R232 ;  /* 0x0000000100f07824 */ /* 0x000fe200078e02e8 */
[----:B------:R-:W-:Y:S01]  /*35a0*/  CS2R R122, SRZ ;  /* 0x00000000007a7805 */ /* 0x000fe2000001ff00 */
[----:B------:R-:W-:Y:S01]  /*35b0*/  IMAD.IADD R4, R6, 0x1, R0 ;  /* 0x0000000106047824 */ /* 0x000fe200078e0200 */
[----:B------:R-:W-:Y:S01]  /*35c0*/  CS2R R120, SRZ ;  /* 0x0000000000787805 */ /* 0x000fe2000001ff00 */
[----:B------:R-:W-:Y:S01]  /*35d0*/  IMAD.IADD R3, R2, 0x1, R5 ;  /* 0x0000000102037824 */ /* 0x000fe200078e0205 */
[----:B------:R-:W-:-:S02]  /*35e0*/  CS2R R118, SRZ ;  /* 0x0000000000767805 */ /* 0x000fc4000001ff00 */
[----:B------:R-:W-:Y:S01]  /*35f0*/  CS2R R116, SRZ ;  /* 0x0000000000747805 */ /* 0x000fe2000001ff00 */
[----:B------:R-:W1:Y:S01]  /*3600*/  LDSM.16.M88.4 R164, [R232] ;  /* 0x00000000e8a4783b */ /* 0x000e620000000200 */
[----:B------:R-:W-:Y:S02]  /*3610*/  CS2R R110, SRZ ;  /* 0x00000000006e7805 */ /* 0x000fe4000001ff00 */
[----:B------:R-:W-:Y:S02]  /*3620*/  CS2R R108, SRZ ;  /* 0x00000000006c7805 */ /* 0x000fe4000001ff00 */
[----:B------:R-:W-:Y:S01]  /*3630*/  CS2R R114, SRZ ;  /* 0x0000000000727805 */ /* 0x000fe2000001ff00 */
[----:B------:R-:W2:Y:S01]  /*3640*/  LDSM.16.M88.4 R168, [R232+0x800] ;  /* 0x00080000e8a8783b */ /* 0x000ea20000000200 */
[----:B------:R-:W-:Y:S02]  /*3650*/  CS2R R112, SRZ ;  /* 0x0000000000707805 */ /* 0x000fe4000001ff00 */
[----:B------:R-:W-:-:S02]  /*3660*/  CS2R R106, SRZ ;  /* 0x00000000006a7805 */ /* 0x000fc4000001ff00 */
[----:B------:R-:W-:Y:S01]  /*3670*/  CS2R R104, SRZ ;  /* 0x0000000000687805 */ /* 0x000fe2000001ff00 */
[----:B------:R-:W3:Y:S01]  /*3680*/  LDSM.16.M88.4 R196, [R232+0x2000] ;  /* 0x00200000e8c4783b */ /* 0x000ee20000000200 */
[----:B------:R-:W-:Y:S02]  /*3690*/  CS2R R102, SRZ ;  /* 0x0000000000667805 */ /* 0x000fe4000001ff00 */
[----:B------:R-:W-:Y:S02]  /*36a0*/  CS2R R100, SRZ ;  /* 0x0000000000647805 */ /* 0x000fe4000001ff00 */
[----:B------:R-:W-:Y:S01]  /*36b0*/  CS2R R62, SRZ ;  /* 0x00000000003e7805 */ /* 0x000fe2000001ff00 */
[----:B------:R-:W1:Y:S01]  /*36c0*/  LDSM.16.M88.4 R200, [R232+0x2800] ;  /* 0x00280000e8c8783b */ /* 0x000e620000000200 */
[----:B------:R-:W-:Y:S02]  /*36d0*/  CS2R R60, SRZ ;  /* 0x00000000003c7805 */ /* 0x000fe4000001ff00 */
[----:B------:R-:W-:-:S02]  /*36e0*/  CS2R R66, SRZ ;  /* 0x0000000000427805 */ /* 0x000fc4000001ff00 */
[----:B------:R-:W-:Y:S01]  /*36f0*/  CS2R R64, SRZ ;  /* 0x0000000000407805 */ /* 0x000fe2000001ff00 */
[----:B------:R-:W1:Y:S01]  /*3700*/  LDSM.16.M88.4 R228, [R232+0x4000] ;  /* 0x00400000e8e4783b */ /* 0x000e620000000200 */
[----:B------:R-:W-:Y:S02]  /*3710*/  CS2R R58, SRZ ;  /* 0x00000000003a7805 */ /* 0x000fe4000001ff00 */
[----:B------:R-:W-:Y:S02]  /*3720*/  CS2R R56, SRZ ;  /* 0x0000000000387805 */ /* 0x000fe4000001ff00 */
[----:B------:R-:W-:Y:S01]  /*3730*/  CS2R R54, SRZ ;  /* 0x0000000000367805 */ /* 0x000fe2000001ff00 */
[----:B------:R-:W1:Y:S01]  /*3740*/  LDSM.16.M88.4 R172, [R240] ;  /* 0x00000000f0ac783b */ /* 0x000e620000000200 */
[----:B------:R-:W-:Y:S02]  /*3750*/  CS2R R52, SRZ ;  /* 0x0000000000347805 */ /* 0x000fe4000001ff00 */
[----:B------:R-:W-:-:S02]  /*3760*/  CS2R R46, SRZ ;  /* 0x00000000002e7805 */ /* 0x000fc4000001ff00 */
[----:B------:R-:W-:Y:S01]  /*3770*/  CS2R R44, SRZ ;  /* 0x00000000002c7805 */ /* 0x000fe2000001ff00 */
[----:B------:R-:W1:Y:S01]  /*3780*/  LDSM.16.M88.4 R176, [R240+0x800] ;  /* 0x00080000f0b0783b */ /* 0x000e620000000200 */
        /* <DEDUP_REMOVED lines=8> */
[----:B----4-:R-:W-:Y:S02]  /*3810*/  CS2R R30, SRZ ;  /* 0x00000000001e7805 */ /* 0x010fe4000001ff00 */
[----:B------:R-:W-:Y:S02]  /*3820*/  CS2R R28, SRZ ;  /* 0x00000000001c7805 */ /* 0x000fe4000001ff00 */
[----:B------:R-:W-:Y:S01]  /*3830*/  CS2R R34, SRZ ;  /* 0x0000000000227805 */ /* 0x000fe2000001ff00 */
[----:B------:R-:W4:Y:S01]  /*3840*/  LDSM.16.M88.4 R236, [R240+0x4000] ;  /* 0x00400000f0ec783b */ /* 0x000f220000000200 */
[----:B------:R-:W-:Y:S02]  /*3850*/  CS2R R32, SRZ ;  /* 0x0000000000207805 */ /* 0x000fe4000001ff00 */
[----:B------:R-:W-:-:S02]  /*3860*/  CS2R R26, SRZ ;  /* 0x00000000001a7805 */ /* 0x000fc4000001ff00 */
[----:B------:R-:W-:Y:S01]  /*3870*/  CS2R R24, SRZ ;  /* 0x0000000000187805 */ /* 0x000fe2000001ff00 */
[----:B------:R-:W1:Y:S01]  /*3880*/  LDSM.16.M88.4 R148, [R6+0x12000] ;  /* 0x012000000694783b */ /* 0x000e620000000200 */
[----:B------:R-:W-:Y:S02]  /*3890*/  CS2R R22, SRZ ;  /* 0x0000000000167805 */ /* 0x000fe4000001ff00 */
[----:B------:R-:W-:Y:S01]  /*38a0*/  CS2R R20, SRZ ;  /* 0x0000000000147805 */ /* 0x000fe2000001ff00 */
[----:B------:R-:W1:Y:S01]  /*38b0*/  LDCU UR8, c[0x0][0x440] ;  /* 0x00008800ff0877ac */ /* 0x000e620008000800 */
[----:B------:R-:W1:Y:S01]  /*38c0*/  LDSM.16.M88.4 R152, [R6+0x12800] ;  /* 0x012800000698783b */ /* 0x000e620000000200 */
[----:B------:R-:W1:Y:S03]  /*38d0*/  LDCU UR15, c[0x0][0x504] ;  /* 0x0000a080ff0f77ac */ /* 0x000e660008000800 */
[----:B------:R-:W1:Y:S01]  /*38e0*/  LDSM.16.M88.4 R180, [R6+0x14000] ;  /* 0x0140000006b4783b */ /* 0x000e620000000200 */
[----:B------:R-:W1:Y:S03]  /*38f0*/  LDCU UR14, c[0x0][0x508] ;  /* 0x0000a100ff0e77ac */ /* 0x000e660008000800 */
[----:B------:R-:W1:Y:S01]  /*3900*/  LDSM.16.M88.4 R184, [R6+0x14800] ;  /* 0x0148000006b8783b */ /* 0x000e620000000200 */
[----:B------:R-:W1:Y:S03]  /*3910*/  LDCU UR9, c[0x0][0x3e0] ;  /* 0x00007c00ff0977ac */ /* 0x000e660008000800 */
[----:B------:R-:W1:Y:S01]  /*3920*/  LDSM.16.M88.4 R212, [R6+0x16000] ;  /* 0x0160000006d4783b */ /* 0x000e620000000200 */
[----:B------:R-:W1:Y:S03]  /*3930*/  LDCU UR16, c[0x0][0x45c] ;  /* 0x00008b80ff1077ac */ /* 0x000e660008000800 */
[----:B------:R-:W1:Y:S01]  /*3940*/  LDSM.16.M88.4 R216, [R6+0x16800] ;  /* 0x0168000006d8783b */ /* 0x000e620000000200 */
[----:B-----5:R-:W-:-:S03]  /*3950*/  USHF.L.U32 UR30, UR30, 0x6, URZ ;  /* 0x000000061e1e7899 */ /* 0x020fc600080006ff */
[----:B------:R-:W1:Y:S01]  /*3960*/  LDSM.16.M88.4 R232, [R232+0x4800] ;  /* 0x00480000e8e8783b */ /* 0x000e620000000200 */
[----:B------:R-:W-:-:S03]  /*3970*/  UIADD3 UR27, UPT, UPT, UR27, 0x40, URZ ;  /* 0x000000401b1b7890 */ /* 0x000fc6000fffe0ff */
[----:B------:R-:W1:Y:S04]  /*3980*/  LDSM.16.M88.4 R240, [R240+0x4800] ;  /* 0x00480000f0f0783b */ /* 0x000e680000000200 */
[----:B------:R-:W-:Y:S04]  /*3990*/  STL [R1+0x10], R4 ;  /* 0x0000100401007387 */ /* 0x000fe80000100800 */
[----:B------:R-:W1:Y:S04]  /*39a0*/  LDSM.16.M88.4 R156, [R4+0x12000] ;  /* 0x01200000049c783b */ /* 0x000e680000000200 */
[----:B------:R-:W1:Y:S04]  /*39b0*/  LDSM.16.M88.4 R160, [R4+0x12800] ;  /* 0x0128000004a0783b */ /* 0x000e680000000200 */
[----:B------:R-:W1:Y:S04]  /*39c0*/  LDSM.16.M88.4 R188, [R4+0x14000] ;  /* 0x0140000004bc783b */ /* 0x000e680000000200 */
[----:B------:R-:W1:Y:S04]  /*39d0*/  LDSM.16.M88.4 R192, [R4+0x14800] ;  /* 0x0148000004c0783b */ /* 0x000e680000000200 */
[----:B------:R-:W1:Y:S04]  /*39e0*/  LDSM.16.M88.4 R220, [R4+0x16000] ;  /* 0x0160000004dc783b */ /* 0x000e680000000200 */
[----:B------:R5:W1:Y:S04]  /*39f0*/  LDSM.16.M88.4 R224, [R4+0x16800] ;  /* 0x0168000004e0783b */ /* 0x000a680000000200 */
[----:B------:R2:W-:Y:S01]  /*3a00*/  STL [R1+0x4], R5 ;  /* 0x0000040501007387 */ /* 0x0005e20000100800 */
[----:B-----5:R-:W-:-:S04]  /*3a10*/  IMAD.IADD R4, R6, 0x1, R2 ;  /* 0x0000000106047824 */ /* 0x020fc800078e0202 */
[C---:B------:R-:W-:Y:S01]  /*3a20*/  IMAD.IADD R2, R0.reuse, 0x1, R4 ;  /* 0x0000000100027824 */ /* 0x040fe200078e0204 */
[----:B------:R1:W-:Y:S01]  /*3a30*/  STL [R1+0x14], R4 ;  /* 0x0000140401007387 */ /* 0x0003e20000100800 */
[C---:B--2---:R-:W-:Y:S02]  /*3a40*/  IMAD.IADD R5, R0.reuse, 0x1, R5 ;  /* 0x0000000100057824 */ /* 0x044fe400078e0205 */
[----:B------:R-:W-:-:S03]  /*3a50*/  IMAD.IADD R0, R0, 0x1, R3 ;  /* 0x0000000100007824 */ /* 0x000fc600078e0203 */
[----:B------:R2:W-:Y:S04]  /*3a60*/  STL [R1+0x8], R5 ;  /* 0x0000080501007387 */ /* 0x0005e80000100800 */
[----:B------:R2:W-:Y:S04]  /*3a70*/  STL [R1+0x20], R3 ;  /* 0x0000200301007387 */ /* 0x0005e80000100800 */
[----:B------:R2:W-:Y:S04]  /*3a80*/  STL [R1+0x18], R2 ;  /* 0x0000180201007387 */ /* 0x0005e80000100800 */
[----:B---34-:R2:W-:Y:S02]  /*3a90*/  STL [R1+0x24], R0 ;  /* 0x0000240001007387 */ /* 0x0185e40000100800 */
.L_x_123:
[----:B------:R-:W3:Y:S01]  /*3aa0*/  LDL R93, [R1+0x44] ;  /* 0x00004400015d7983 */ /* 0x000ee20000100800 */
[----:B-12---:R-:W-:Y:S01]  /*3ab0*/  IMAD.U32 R2, RZ, RZ, UR10 ;  /* 0x0000000aff027e24 */ /* 0x006fe2000f8e00ff */
[----:B------:R-:W-:Y:S01]  /*3ac0*/  USHF.L.U32 UR17, UR47, 0x6, URZ ;  /* 0x000000062f117899 */ /* 0x000fe200080006ff */
[----:B------:R-:W-:Y:S01]  /*3ad0*/  IMAD.U32 R3, RZ, RZ, UR11 ;  /* 0x0000000bff037e24 */ /* 0x000fe2000f8e00ff */
[----:B------:R-:W2:Y:S02]  /*3ae0*/  LDL.LU R244, [R1+0x4] ;  /* 0x0000040001f47983 */ /* 0x000ea40000300800 */
[----:B------:R-:W-:Y:S02]  /*3af0*/  UISETP.GE.AND UP0, UPT, UR17, UR27, UPT ;  /* 0x0000001b1100728c */ /* 0x000fe4000bf06270 */
[----:B------:R-:W4:Y:S04]  /*3b00*/  LDL R99, [R1+0xc] ;  /* 0x00000c0001637983 */ /* 0x000f280000100800 */
[----:B------:R-:W4:Y:S04]  /*3b10*/  LDL.LU R98, [R1+0x8] ;  /* 0x0000080001627983 */ /* 0x000f280000300800 */
[----:B------:R-:W4:Y:S04]  /*3b20*/  LDL R97, [R1+0x10] ;  /* 0x0000100001617983 */ /* 0x000f280000100800 */
[----:B------:R-:W4:Y:S04]  /*3b30*/  LDL R96, [R1+0x20] ;  /* 0x0000200001607983 */ /* 0x000f280000100800 */
[----:B------:R-:W4:Y:S04]  /*3b40*/  LDL R95, [R1+0x14] ;  /* 0x00001400015f7983 */ /* 0x000f280000100800 */
[----:B------:R-:W4:Y:S04]  /*3b50*/  LDL R92, [R1+0x24] ;  /* 0x00002400015c7983 */ /* 0x000f280000100800 */
[----:B------:R-:W4:Y:S04]  /*3b60*/  LDL R0, [R1+0x18] ;  /* 0x0000180001007983 */ /* 0x000f280000100800 */
[----:B------:R-:W0:Y:S01]  /*3b70*/  LDGDEPBAR ;  /* 0x00000000000079af */ /* 0x000e220000000000 */
[----:B------:R-:W-:Y:S04]  /*3b80*/  DEPBAR.LE SB0, 0x0 ;  /* 0x000080000000791a */ /* 0x000fe80000000000 */
[----:B------:R-:W-:Y:S01]  /*3b90*/  BAR.SYNC.DEFER_BLOCKING 0x0 ;  /* 0x0000000000007b1d */ /* 0x000fe20000010000 */
[C---:B---3--:R-:W-:Y:S05]  /*3ba0*/  LEA R2, P0, R93.reuse, R2, 0x2 ;  /* 0x000000025d027211 */ /* 0x048fea00078010ff */
[----:B--2---:R-:W-:Y:S01]  /*3bb0*/  LDSM.16.M88.4 R16, [R244] ;  /* 0x00000000f410783b */ /* 0x004fe20000000200 */
[----:B------:R-:W-:Y:S03]  /*3bc0*/  LEA.HI.X R3, R93, R3, RZ, 0x2, P0 ;  /* 0x000000035d037211 */ /* 0x000fe600000f14ff */
[----:B----4-:R-:W1:Y:S04]  /*3bd0*/  LDSM.16.M88.4 R8, [R99+0xc000] ;  /* 0x00c000006308783b */ /* 0x010e680000000200 */
[----:B------:R-:W2:Y:S04]  /*3be0*/  LDSM.16.M88.4 R68, [R99+0xc800] ;  /* 0x00c800006344783b */ /* 0x000ea80000000200 */
[----:B------:R-:W-:Y:S04]  /*3bf0*/  LDSM.16.M88.4 R72, [R98] ;  /* 0x000000006248783b */ /* 0x000fe80000000200 */
[----:B------:R-:W3:Y:S04]  /*3c00*/  LDSM.16.M88.4 R76, [R97+0xc000] ;  /* 0x00c00000614c783b */ /* 0x000ee80000000200 */
[----:B------:R-:W4:Y:S04]  /*3c10*/  LDSM.16.M88.4 R80, [R97+0xc800] ;  /* 0x00c800006150783b */ /* 0x000f280000000200 */
[----:B------:R-:W-:Y:S04]  /*3c20*/  LDSM.16.M88.4 R84, [R95+0xc000] ;  /* 0x00c000005f54783b */ /* 0x000fe80000000200 */
[----:B------:R-:W-:Y:S04]  /*3c30*/  LDSM.16.M88.4 R88, [R0+0xc800] ;  /* 0x00c800000058783b */ /* 0x000fe80000000200 */
[----:B-----5:R2:W5:Y:S04]  /*3c40*/  LDG.E R94, desc[UR34][R2.64] ;  /* 0x00000022025e7981 */ /* 0x020568000c1e1900 */
[----:B------:R3:W5:Y:S01]  /*3c50*/  LDG.E R93, desc[UR34][R2.64+0x20] ;  /* 0x00002022025d7981 */ /* 0x000762000c1e1900 */
[C---:B-1----:R-:W-:Y:S08]  /*3c60*/  HMMA.16816.F32.BF16 R4, R16.reuse, R8, RZ ;  /* 0x000000081004723c */ /* 0x042ff000000418ff */
[C---:B------:R-:W-:Y:S08]  /*3c70*/  HMMA.16816.F32.BF16 R8, R16.reuse, R10, RZ ;  /* 0x0000000a1008723c */ /* 0x040ff000000418ff */
[C---:B--2---:R-:W-:Y:S08]  /*3c80*/  HMMA.16816.F32.BF16 R12, R16.reuse, R68, RZ ;  /* 0x00000044100c723c */ /* 0x044ff000000418ff */
[----:B------:R-:W-:Y:S01]  /*3c90*/  HMMA.16816.F32.BF16 R16, R16, R70, RZ ;  /* 0x000000461010723c */ /* 0x000fe200000418ff */
[----:B------:R-:W1:Y:S07]  /*3ca0*/  LDSM.16.M88.4 R68, [R96] ;  /* 0x000000006044783b */ /* 0x000e6e0000000200 */
[C---:B---3--:R-:W-:Y:S08]  /*3cb0*/  HMMA.16816.F32.BF16 R4, R72.reuse, R76, R4 ;  /* 0x0000004c4804723c */ /* 0x048ff00000041804 */
[C---:B------:R-:W-:Y:S01]  /*3cc0*/  HMMA.16816.F32.BF16 R8, R72.reuse, R78, R8 ;  /* 0x0000004e4808723c */ /* 0x040fe20000041808 */
[----:B------:R-:W2:Y:S07]  /*3cd0*/  LDSM.16.M88.4 R76, [R95+0xc800] ;  /* 0x00c800005f4c783b */ /* 0x000eae0000000200 */
[C---:B----4-:R-:W-:Y:S08]  /*3ce0*/  HMMA.16816.F32.BF16 R12, R72.reuse, R80, R12 ;  /* 0x00000050480c723c */ /* 0x050ff0000004180c */
[----:B------:R-:W-:Y:S01]  /*3cf0*/  HMMA.16816.F32.BF16 R16, R72, R82, R16 ;  /* 0x000000524810723c */ /* 0x000fe20000041810 */
[----:B------:R-:W-:Y:S04]  /*3d00*/  LDSM.16.M88.4 R72, [R92] ;  /* 0x000000005c48783b */ /* 0x000fe80000000200 */
[----:B------:R-:W3:Y:S03]  /*3d10*/  LDSM.16.M88.4 R80, [R0+0xc000] ;  /* 0x00c000000050783b */ /* 0x000ee60000000200 */
[C---:B-1----:R-:W-:Y:S08]  /*3d20*/  HMMA.16816.F32.BF16 R4, R68.reuse, R84, R4 ;  /* 0x000000544404723c */ /* 0x042ff00000041804 */
[C---:B------:R-:W-:Y:S01]  /*3d30*/  HMMA.16816.F32.BF16 R8, R68.reuse, R86, R8 ;  /* 0x000000564408723c */ /* 0x040fe20000041808 */
[----:B------:R-:W-:Y:S07]  /*3d40*/  LDSM.16.M88.4 R84, [R97+0xe000] ;  /* 0x00e000006154783b */ /* 0x000fee0000000200 */
[C---:B--2---:R-:W-:Y:S08]  /*3d50*/  HMMA.16816.F32.BF16 R12, R68.reuse, R76, R12 ;  /* 0x0000004c440c723c */ /* 0x044ff0000004180c */
[----:B------:R-:W-:Y:S01]  /*3d60*/  HMMA.16816.F32.BF16 R16, R68, R78, R16 ;  /* 0x0000004e4410723c */ /* 0x000fe20000041810 */
[----:B------:R-:W-:Y:S04]  /*3d70*/  LDSM.16.M88.4 R68, [R244+0x2000] ;  /* 0x00200000f444783b */ /* 0x000fe80000000200 */
[----:B------:R-:W1:Y:S03]  /*3d80*/  LDSM.16.M88.4 R76, [R99+0xe000] ;  /* 0x00e00000634c783b */ /* 0x000e660000000200 */
[C---:B---3--:R-:W-:Y:S08]  /*3d90*/  HMMA.16816.F32.BF16 R4, R72.reuse, R80, R4 ;  /* 0x000000504804723c */ /* 0x048ff00000041804 */
[C---:B------:R-:W-:Y:S01]  /*3da0*/  HMMA.16816.F32.BF16 R8, R72.reuse, R82, R8 ;  /* 0x000000524808723c */ /* 0x040fe20000041808 */
[----:B------:R-:W2:Y:S07]  /*3db0*/  LDSM.16.M88.4 R80, [R99+0xe800] ;  /* 0x00e800006350783b */ /* 0x000eae0000000200 */
[C---:B------:R-:W-:Y:S08]  /*3dc0*/  HMMA.16816.F32.BF16 R12, R72.reuse, R88, R12 ;  /* 0x00000058480c723c */ /* 0x040ff0000004180c */
[----:B------:R-:W-:Y:S01]  /*3dd0*/  HMMA.16816.F32.BF16 R16, R72, R90, R16 ;  /* 0x0000005a4810723c */ /* 0x000fe20000041810 */
[----:B------:R-:W3:Y:S07]  /*3de0*/  LDSM.16.M88.4 R72, [R98+0x2000] ;  /* 0x002000006248783b */ /* 0x000eee0000000200 */
[C---:B-1----:R-:W-:Y:S08]  /*3df0*/  HMMA.16816.F32.BF16 R4, R68.reuse, R76, R4 ;  /* 0x0000004c4404723c */ /* 0x042ff00000041804 */
[C---:B------:R-:W-:Y:S01]  /*3e00*/  HMMA.16816.F32.BF16 R8, R68.reuse, R78, R8 ;  /* 0x0000004e4408723c */ /* 0x040fe20000041808 */
[----:B------:R-:W1:Y:S07]  /*3e10*/  LDSM.16.M88.4 R76, [R97+0xe800] ;  /* 0x00e80000614c783b */ /* 0x000e6e0000000200 */
[C---:B--2---:R-:W-:Y:S08]  /*3e20*/  HMMA.16816.F32.BF16 R12, R68.reuse, R80, R12 ;  /* 0x00000050440c723c */ /* 0x044ff0000004180c */
[----:B------:R-:W-:Y:S01]  /*3e30*/  HMMA.16816.F32.BF16 R16, R68, R82, R16 ;  /* 0x000000524410723c */ /* 0x000fe20000041810 */
[----:B------:R-:W-:Y:S04]  /*3e40*/  LDSM.16.M88.4 R68, [R96+0x2000] ;  /* 0x002000006044783b */ /* 0x000fe80000000200 */
[----:B------:R-:W2:Y:S03]  /*3e50*/  LDSM.16.M88.4 R80, [R95+0xe000] ;  /* 0x00e000005f50783b */ /* 0x000ea60000000200 */
[C---:B---3--:R-:W-:Y:S08]  /*3e60*/  HMMA.16816.F32.BF16 R4, R72.reuse, R84, R4 ;  /* 0x000000544804723c */ /* 0x048ff00000041804 */
[C---:B------:R-:W-:Y:S01]  /*3e70*/  HMMA.16816.F32.BF16 R8, R72.reuse, R86, R8 ;  /* 0x000000564808723c */ /* 0x040fe20000041808 */
[----:B------:R-:W3:Y:S07]  /*3e80*/  LDSM.16.M88.4 R84, [R95+0xe800] ;  /* 0x00e800005f54783b */ /* 0x000eee0000000200 */
[C---:B-1----:R-:W-:Y:S08]  /*3e90*/  HMMA.16816.F32.BF16 R12, R72.reuse, R76, R12 ;  /* 0x0000004c480c723c */ /* 0x042ff0000004180c */
[----:B------:R-:W-:Y:S01]  /*3ea0*/  HMMA.16816.F32.BF16 R16, R72, R78, R16 ;  /* 0x0000004e4810723c */ /* 0x000fe20000041810 */
[----:B------:R-:W-:Y:S04]  /*3eb0*/  LDSM.16.M88.4 R72, [R92+0x2000] ;  /* 0x002000005c48783b */ /* 0x000fe80000000200 */
[----:B------:R-:W1:Y:S03]  /*3ec0*/  LDSM.16.M88.4 R76, [R0+0xe000] ;  /* 0x00e00000004c783b */ /* 0x000e660000000200 */
[C---:B--2---:R-:W-:Y:S08]  /*3ed0*/  HMMA.16816.F32.BF16 R4, R68.reuse, R80, R4 ;  /* 0x000000504404723c */ /* 0x044ff00000041804 */
[C---:B------:R-:W-:Y:S01]  /*3ee0*/  HMMA.16816.F32.BF16 R8, R68.reuse, R82, R8 ;  /* 0x000000524408723c */ /* 0x040fe20000041808 */
[----:B------:R-:W2:Y:S07]  /*3ef0*/  LDSM.16.M88.4 R80, [R0+0xe800] ;  /* 0x00e800000050783b */ /* 0x000eae0000000200 */
[C---:B---3--:R-:W-:Y:S08]  /*3f00*/  HMMA.16816.F32.BF16 R12, R68.reuse, R84, R12 ;  /* 0x00000054440c723c */ /* 0x048ff0000004180c */
[----:B------:R-:W-:Y:S01]  /*3f10*/  HMMA.16816.F32.BF16 R16, R68, R86, R16 ;  /* 0x000000564410723c */ /* 0x000fe20000041810 */
[----:B------:R-:W-:Y:S04]  /*3f20*/  LDSM.16.M88.4 R68, [R244+0x4000] ;  /* 0x00400000f444783b */ /* 0x000fe80000000200 */
[----:B------:R-:W3:Y:S03]  /*3f30*/  LDSM.16.M88.4 R84, [R99+0x10000] ;  /* 0x010000006354783b */ /* 0x000ee60000000200 */
        /* <DEDUP_REMOVED lines=9> */
[----:B------:R-:W-:Y:S07]  /*3fd0*/  LDSM.16.M88.4 R84, [R95+0x10000] ;  /* 0x010000005f54783b */ /* 0x000fee0000000200 */
[C---:B-1----:R-:W-:Y:S08]  /*3fe0*/  HMMA.16816.F32.BF16 R12, R68.reuse, R76, R12 ;  /* 0x0000004c440c723c */ /* 0x042ff0000004180c */
[----:B------:R-:W-:Y:S01]  /*3ff0*/  HMMA.16816.F32.BF16 R16, R68, R78, R16 ;  /* 0x0000004e4410723c */ /* 0x000fe20000041810 */
[----:B------:R-:W1:Y:S04]  /*4000*/  LDSM.16.M88.4 R68, [R97+0x10800] ;  /* 0x010800006144783b */ /* 0x000e680000000200 */
[----:B------:R-:W3:Y:S03]  /*4010*/  LDSM.16.M88.4 R76, [R96+0x4000] ;  /* 0x00400000604c783b */ /* 0x000ee60000000200 */
[C---:B--2---:R-:W-:Y:S08]  /*4020*/  HMMA.16816.F32.BF16 R4, R72.reuse, R80, R4 ;  /* 0x000000504804723c */ /* 0x044ff00000041804 */
[C---:B------:R-:W-:Y:S01]  /*4030*/  HMMA.16816.F32.BF16 R8, R72.reuse, R82, R8 ;  /* 0x000000524808723c */ /* 0x040fe20000041808 */
[----:B------:R-:W2:Y:S07]  /*4040*/  LDSM.16.M88.4 R80, [R95+0x10800] ;  /* 0x010800005f50783b */ /* 0x000eae0000000200 */
[C---:B-1----:R-:W-:Y:S08]  /*4050*/  HMMA.16816.F32.BF16 R12, R72.reuse, R68, R12 ;  /* 0x00000044480c723c */ /* 0x042ff0000004180c */
[----:B------:R-:W-:Y:S01]  /*4060*/  HMMA.16816.F32.BF16 R16, R72, R70, R16 ;  /* 0x000000464810723c */ /* 0x000fe20000041810 */
[----:B------:R-:W-:Y:S04]  /*4070*/  LDSM.16.M88.4 R68, [R92+0x4000] ;  /* 0x004000005c44783b */ /* 0x000fe80000000200 */
[----:B------:R-:W1:Y:S03]  /*4080*/  LDSM.16.M88.4 R72, [R0+0x10000] ;  /* 0x010000000048783b */ /* 0x000e660000000200 */
[C---:B---3--:R-:W-:Y:S08]  /*4090*/  HMMA.16816.F32.BF16 R4, R76.reuse, R84, R4 ;  /* 0x000000544c04723c */ /* 0x048ff00000041804 */
[C---:B------:R-:W-:Y:S01]  /*40a0*/  HMMA.16816.F32.BF16 R8, R76.reuse, R86, R8 ;  /* 0x000000564c08723c */ /* 0x040fe20000041808 */
[----:B------:R-:W3:Y:S07]  /*40b0*/  LDSM.16.M88.4 R84, [R0+0x10800] ;  /* 0x010800000054783b */ /* 0x000eee0000000200 */
[C---:B--2---:R-:W-:Y:S08]  /*40c0*/  HMMA.16816.F32.BF16 R12, R76.reuse, R80, R12 ;  /* 0x000000504c0c723c */ /* 0x044ff0000004180c */
[----:B------:R-:W-:Y:S08]  /*40d0*/  HMMA.16816.F32.BF16 R16, R76, R82, R16 ;  /* 0x000000524c10723c */ /* 0x000ff00000041810 */
[C---:B-1----:R-:W-:Y:S08]  /*40e0*/  HMMA.16816.F32.BF16 R4, R68.reuse, R72, R4 ;  /* 0x000000484404723c */ /* 0x042ff00000041804 */
[C---:B------:R-:W-:Y:S08]  /*40f0*/  HMMA.16816.F32.BF16 R8, R68.reuse, R74, R8 ;  /* 0x0000004a4408723c */ /* 0x040ff00000041808 */
[C---:B---3--:R-:W-:Y:S08]  /*4100*/  HMMA.16816.F32.BF16 R12, R68.reuse, R84, R12 ;  /* 0x00000054440c723c */ /* 0x048ff0000004180c */
[----:B------:R-:W-:Y:S01]  /*4110*/  HMMA.16816.F32.BF16 R16, R68, R86, R16 ;  /* 0x000000564410723c */ /* 0x000fe20000041810 */
[----:B------:R-:W-:Y:S08]  /*4120*/  @!UPT UIADD3 URZ, UPT, UPT, URZ, URZ, URZ ;  /* 0x000000fffffff290 */ /* 0x000ff0000fffe0ff */
[----:B------:R-:W-:Y:S11]  /*4130*/  BRA.U !UP0, `(.L_x_119) ;  /* 0x00000001082c7547 */ /* 0x000ff6000b800000 */
[----:B------:R-:W-:Y:S02]  /*4140*/  USHF.L.U32 UR45, UR36, 0x6, URZ ;  /* 0x00000006242d7899 */ /* 0x000fe400080006ff */
[----:B------:R-:W-:Y:S02]  /*4150*/  UIADD3 UR44, UPT, UPT, UR17, 0x40, URZ ;  /* 0x00000040112c7890 */ /* 0x000fe4000fffe0ff */
[----:B------:R-:W-:Y:S04]  /*4160*/  UIADD3 UR45, UPT, UPT, UR45, 0x40, URZ ;  /* 0x000000402d2d7890 */ /* 0x000fe8000fffe0ff */
[----:B------:R-:W-:Y:S02]  /*4170*/  UIADD3 UR40, UPT, UPT, -UR33, UR42, UR45 ;  /* 0x0000002a21287290 */ /* 0x000fe4000fffe12d */
[----:B------:R-:W-:Y:S02]  /*4180*/  IMAD.U32 R0, RZ, RZ, UR45 ;  /* 0x0000002dff007e24 */ /* 0x000fe4000f8e00ff */
[----:B------:R-:W-:Y:S03]  /*4190*/  UIADD3 UR40, UPT, UPT, UR40, -0x40, UR15 ;  /* 0xffffffc028287890 */ /* 0x000fe6000fffe00f */
[----:B------:R-:W-:Y:S01]  /*41a0*/  ISETP.LT.AND P0, PT, R0, UR33, PT ;  /* 0x0000002100007c0c */ /* 0x000fe2000bf01270 */
[----:B------:R-:W-:Y:S06]  /*41b0*/  UISETP.GE.AND UP0, UPT, UR44, UR40, UPT ;  /* 0x000000282c00728c */ /* 0x000fec000bf06270 */
[----:B------:R-:W-:Y:S11]  /*41c0*/  PLOP3.LUT P1, PT, PT, PT, UP0, 0x80, 0x8 ;  /* 0x000000000008781c */ /* 0x000ff60003f2f008 */
[----:B------:R-:W-:Y:S02]  /*41d0*/  @!UPT UIADD3 URZ, UPT, UPT, URZ, URZ, URZ ;  /* 0x000000fffffff290 */ /* 0x000fe4000fffe0ff */
[----:B------:R-:W-:Y:S05]  /*41e0*/  @!P1 BRA P0, `(.L_x_120) ;  /* 0x0000000400749947 */ /* 0x000fea0000000000 */
.L_x_119:
[----:B------:R-:W2:Y:S01]  /*41f0*/  LDL.LU R0, [R1+0x1c] ;  /* 0x00001c0001007983 */ /* 0x000ea20000300800 */
[----:B------:R-:W-:Y:S01]  /*4200*/  UIADD3 UR40, UPT, UPT, UR33, -UR15, -UR42 ;  /* 0x8000000f21287290 */ /* 0x000fe2000fffe82a */
[----:B------:R-:W-:Y:S01]  /*4210*/  IMAD.MOV.U32 R70, RZ, RZ, 0x9 ;  /* 0x00000009ff467424 */ /* 0x000fe200078e00ff */
[----:B------:R-:W1:Y:S01]  /*4220*/  S2R R3, SR_TID.X ;  /* 0x0000000000037919 */ /* 0x000e620000002100 */
[----:B--2---:R-:W-:Y:S01]  /*4230*/  LOP3.LUT R0, R0, 0x30, RZ, 0xc0, !PT ;  /* 0x0000003000007812 */ /* 0x004fe200078ec0ff */
[----:B-1----:R-:W-:Y:S01]  /*4240*/  IMAD.SHL.U32 R2, R3, 0x2, RZ ;  /* 0x0000000203027824 */ /* 0x002fe200078e00ff */
[----:B------:R-:W-:Y:S04]  /*4250*/  SHF.R.U32.HI R3, RZ, 0x2, R3 ;  /* 0x00000002ff037819 */ /* 0x000fe80000011603 */
[--C-:B------:R-:W-:Y:S01]  /*4260*/  LOP3.LUT R68, R0, 0x7, R3.reuse, 0xf8, !PT ;  /* 0x0000000700447812 */ /* 0x100fe200078ef803 */
[----:B------:R-:W-:Y:S01]  /*4270*/  IMAD.U32 R0, RZ, RZ, UR36 ;  /* 0x00000024ff007e24 */ /* 0x000fe2000f8e00ff */
[----:B------:R-:W-:Y:S03]  /*4280*/  LOP3.LUT R2, R2, 0x6, RZ, 0xc0, !PT ;  /* 0x0000000602027812 */ /* 0x000fe600078ec0ff */
[----:B------:R1:W-:Y:S01]  /*4290*/  STL [R1+0x44], R68 ;  /* 0x0000444401007387 */ /* 0x0003e20000100800 */
[----:B------:R-:W-:Y:S02]  /*42a0*/  LOP3.LUT R3, R2, 0xe0, R3, 0xf8, !PT ;  /* 0x000000e002037812 */ /* 0x000fe400078ef803 */
[----:B------:R-:W-:Y:S01]  /*42b0*/  LOP3.LUT R2, R68, UR17, RZ, 0xfc, !PT ;  /* 0x0000001144027c12 */ /* 0x000fe2000f8efcff */
[----:B------:R-:W-:Y:S02]  /*42c0*/  UIADD3 UR17, UPT, UPT, UR33, UR14, -UR42 ;  /* 0x0000000e21117290 */ /* 0x000fe4000fffe82a */
[----:B------:R-:W-:Y:S02]  /*42d0*/  IMAD R0, R0, 0x40, R3 ;  /* 0x0000004000007824 */ /* 0x000fe400078e0203 */
[C---:B------:R-:W-:Y:S02]  /*42e0*/  VIADD R3, R2.reuse, UR40 ;  /* 0x0000002802037c36 */ /* 0x040fe40008000000 */
[----:B------:R-:W-:Y:S02]  /*42f0*/  VIADD R2, R2, UR17 ;  /* 0x0000001102027c36 */ /* 0x000fe40008000000 */
[C---:B------:R-:W-:Y:S01]  /*4300*/  VIADD R74, R0.reuse, 0x1 ;  /* 0x00000001004a7836 */ /* 0x040fe20000000000 */
[----:B------:R-:W-:Y:S01]  /*4310*/  VIMNMX R69, PT, PT, RZ, R3, !PT ;  /* 0x00000003ff457248 */ /* 0x000fe20007fe0100 */
[C---:B------:R-:W-:Y:S01]  /*4320*/  VIADD R71, R0.reuse, 0x9 ;  /* 0x0000000900477836 */ /* 0x040fe20000000000 */
[----:B------:R-:W-:Y:S01]  /*4330*/  VIADDMNMX R3, R3, 0x8, RZ, !PT ;  /* 0x0000000803037846 */ /* 0x000fe200078001ff */
[C---:B------:R-:W-:Y:S01]  /*4340*/  VIADD R72, R0.reuse, 0x8 ;  /* 0x0000000800487836 */ /* 0x040fe20000000000 */
[C---:B------:R-:W-:Y:S01]  /*4350*/  ISETP.GE.AND P3, PT, R0.reuse, R69, PT ;  /* 0x000000450000720c */ /* 0x040fe20003f66270 */
[C---:B------:R-:W-:Y:S01]  /*4360*/  VIADD R73, R0.reuse, 0x19 ;  /* 0x0000001900497836 */ /* 0x040fe20000000000 */
[-C--:B------:R-:W-:Y:S02]  /*4370*/  ISETP.GE.AND P1, PT, R0, R3.reuse, PT ;  /* 0x000000030000720c */ /* 0x080fe40003f26270 */
[-C--:B------:R-:W-:Y:S02]  /*4380*/  ISETP.GE.AND P0, PT, R74, R3.reuse, PT ;  /* 0x000000034a00720c */ /* 0x080fe40003f06270 */
[----:B------:R-:W-:Y:S01]  /*4390*/  FSEL R76, R6, -INF , P1 ;  /* 0xff800000064c7808 */ /* 0x000fe20000800000 */
[C---:B------:R-:W-:Y:S01]  /*43a0*/  VIADD R6, R0.reuse, 0x18 ;  /* 0x0000001800067836 */ /* 0x040fe20000000000 */
[----:B------:R-:W-:Y:S01]  /*43b0*/  ISETP.GE.AND P1, PT, R71, R3, PT ;  /* 0x000000034700720c */ /* 0x000fe20003f26270 */
[----:B-1----:R-:W-:Y:S01]  /*43c0*/  IMAD.MOV.U32 R68, RZ, RZ, 0x1 ;  /* 0x00000001ff447424 */ /* 0x002fe200078e00ff */
[----:B------:R-:W-:Y:S01]  /*43d0*/  FSEL R75, R7, -INF , P0 ;  /* 0xff800000074b7808 */ /* 0x000fe20000000000 */
[----:B------:R-:W-:Y:S01]  /*43e0*/  VIADD R7, R0, 0x11 ;  /* 0x0000001100077836 */ /* 0x000fe20000000000 */
[----:B------:R-:W-:Y:S02]  /*43f0*/  ISETP.GE.AND P2, PT, R74, R69, PT ;  /* 0x000000454a00720c */ /* 0x000fe40003f46270 */
[C---:B------:R-:W-:Y:S02]  /*4400*/  VIADDMNMX R68, R2.reuse, R68, UR33, PT ;  /* 0x0000002102447e46 */ /* 0x040fe4000b800144 */
[----:B------:R-:W-:Y:S01]  /*4410*/  VIADDMNMX R2, R2, R70, UR33, PT ;  /* 0x0000002102027e46 */ /* 0x000fe2000b800146 */
[----:B------:R-:W-:Y:S01]  /*4420*/  VIADD R70, R0, 0x10 ;  /* 0x0000001000467836 */ /* 0x000fe20000000000 */
[----:B------:R-:W-:Y:S02]  /*4430*/  FSEL R11, R11, -INF , P1 ;  /* 0xff8000000b0b7808 */ /* 0x000fe40000800000 */
[----:B------:R-:W-:Y:S02]  /*4440*/  ISETP.GE.AND P1, PT, R6, R3, PT ;  /* 0x000000030600720c */ /* 0x000fe40003f26270 */
[-C--:B------:R-:W-:Y:S02]  /*4450*/  ISETP.GE.AND P0, PT, R70, R69.reuse, PT ;  /* 0x000000454600720c */ /* 0x080fe40003f06270 */
[----:B------:R-:W-:Y:S02]  /*4460*/  FSEL R4, R4, -INF , P3 ;  /* 0xff80000004047808 */ /* 0x000fe40001800000 */
[----:B------:R-:W-:Y:S02]  /*4470*/  FSEL R5, R5, -INF , P2 ;  /* 0xff80000005057808 */ /* 0x000fe40001000000 */
[-C--:B------:R-:W-:Y:S02]  /*4480*/  ISETP.GE.AND P4, PT, R72, R69.reuse, PT ;  /* 0x000000454800720c */ /* 0x080fe40003f86270 */
[----:B------:R-:W-:Y:S02]  /*4490*/  FSEL R12, R12, -INF , P0 ;  /* 0xff8000000c0c7808 */ /* 0x000fe40000000000 */
[----:B------:R-:W-:Y:S02]  /*44a0*/  ISETP.GE.AND P3, PT, R71, R69, PT ;  /* 0x000000454700720c */ /* 0x000fe40003f66270 */
[-C--:B------:R-:W-:Y:S02]  /*44b0*/  ISETP.GE.AND P2, PT, R72, R3.reuse, PT ;  /* 0x000000034800720c */ /* 0x080fe40003f46270 */
[C---:B------:R-:W-:Y:S02]  /*44c0*/  ISETP.GE.AND P0, PT, R73.reuse, R3, PT ;  /* 0x000000034900720c */ /* 0x040fe40003f06270 */
[----:B------:R-:W-:Y:S02]  /*44d0*/  FSEL R18, R18, -INF , P1 ;  /* 0xff80000012127808 */ /* 0x000fe40000800000 */
[----:B------:R-:W-:Y:S02]  /*44e0*/  FSEL R8, R8, -INF , P4 ;  /* 0xff80000008087808 */ /* 0x000fe40002000000 */
[-C--:B------:R-:W-:Y:S02]  /*44f0*/  ISETP.GE.AND P1, PT, R0, R68.reuse, PT ;  /* 0x000000440000720c */ /* 0x080fe40003f26270 */
[-C--:B------:R-:W-:Y:S02]  /*4500*/  ISETP.GE.AND P4, PT, R73, R69.reuse, PT ;  /* 0x000000454900720c */ /* 0x080fe40003f86270 */
[----:B------:R-:W-:Y:S02]  /*4510*/  FSEL R9, R9, -INF , P3 ;  /* 0xff80000009097808 */ /* 0x000fe40001800000 */
[----:B------:R-:W-:Y:S02]  /*4520*/  FSEL R10, R10, -INF , P2 ;  /* 0xff8000000a0a7808 */ /* 0x000fe40001000000 */
[----:B------:R-:W-:Y:S02]  /*4530*/  FSEL R19, R19, -INF , P0 ;  /* 0xff80000013137808 */ /* 0x000fe40000000000 */
[CC--:B------:R-:W-:Y:S02]  /*4540*/  ISETP.GE.AND P6, PT, R7.reuse, R69.reuse, PT ;  /* 0x000000450700720c */ /* 0x0c0fe40003fc6270 */
[----:B------:R-:W-:Y:S02]  /*4550*/  ISETP.GE.AND P5, PT, R6, R69, PT ;  /* 0x000000450600720c */ /* 0x000fe40003fa6270 */
[-C--:B------:R-:W-:Y:S02]  /*4560*/  ISETP.GE.AND P3, PT, R70, R3.reuse, PT ;  /* 0x000000034600720c */ /* 0x080fe40003f66270 */
[----:B------:R-:W-:Y:S02]  /*4570*/  ISETP.GE.AND P2, PT, R7, R3, PT ;  /* 0x000000030700720c */ /* 0x000fe40003f46270 */
[-C--:B------:R-:W-:Y:S02]  /*4580*/  ISETP.GE.AND P0, PT, R74, R68.reuse, PT ;  /* 0x000000444a00720c */ /* 0x080fe40003f06270 */
[----:B------:R-:W-:Y:S02]  /*4590*/  FSEL R4, R4, -INF , !P1 ;  /* 0xff80000004047808 */ /* 0x000fe40004800000 */
[----:B------:R-:W-:Y:S02]  /*45a0*/  FSEL R17, R17, -INF , P4 ;  /* 0xff80000011117808 */ /* 0x000fe40002000000 */
[-C--:B------:R-:W-:Y:S02]  /*45b0*/  ISETP.GE.AND P1, PT, R73, R68.reuse, PT ;  /* 0x000000444900720c */ /* 0x080fe40003f26270 */
[----:B------:R-:W-:Y:S02]  /*45c0*/  FSEL R13, R13, -INF , P6 ;  /* 0xff8000000d0d7808 */ /* 0x000fe40003000000 */
[----:B------:R-:W-:Y:S02]  /*45d0*/  FSEL R14, R14, -INF , P3 ;  /* 0xff8000000e0e7808 */ /* 0x000fe40001800000 */
[----:B------:R-:W-:Y:S02]  /*45e0*/  FSEL R15, R15, -INF , P2 ;  /* 0xff8000000f0f7808 */ /* 0x000fe40001000000 */
[----:B------:R-:W-:Y:S02]  /*45f0*/  FSEL R16, R16, -INF , P5 ;  /* 0xff80000010107808 */ /* 0x000fe40002800000 */
[----:B------:R-:W-:Y:S02]  /*4600*/  FSEL R5, R5, -INF , !P0 ;  /* 0xff80000005057808 */ /* 0x000fe40004000000 */
[-C--:B------:R-:W-:Y:S02]  /*4610*/  ISETP.GE.AND P6, PT, R72, R68.reuse, PT ;  /* 0x000000444800720c */ /* 0x080fe40003fc6270 */
[-C--:B------:R-:W-:Y:S02]  /*4620*/  ISETP.GE.AND P5, PT, R71, R68.reuse, PT ;  /* 0x000000444700720c */ /* 0x080fe40003fa6270 */
[-C--:B------:R-:W-:Y:S02]  /*4630*/  ISETP.GE.AND P4, PT, R70, R68.reuse, PT ;  /* 0x000000444600720c */ /* 0x080fe40003f86270 */
[-C--:B------:R-:W-:Y:S02]  /*4640*/  ISETP.GE.AND P3, PT, R7, R68.reuse, PT ;  /* 0x000000440700720c */ /* 0x080fe40003f66270 */
[----:B------:R-:W-:Y:S02]  /*4650*/  ISETP.GE.AND P2, PT, R6, R68, PT ;  /* 0x000000440600720c */ /* 0x000fe40003f46270 */
[-C--:B------:R-:W-:Y:S02]  /*4660*/  ISETP.GE.AND P0, PT, R0, R2.reuse, PT ;  /* 0x000000020000720c */ /* 0x080fe40003f06270 */
[----:B------:R-:W-:Y:S02]  /*4670*/  FSEL R17, R17, -INF , !P1 ;  /* 0xff80000011117808 */ /* 0x000fe40004800000 */
[-C--:B------:R-:W-:Y:S02]  /*4680*/  ISETP.GE.AND P1, PT, R6, R2.reuse, PT ;  /* 0x000000020600720c */ /* 0x080fe40003f26270 */
[----:B------:R-:W-:Y:S02]  /*4690*/  FSEL R8, R8, -INF , !P6 ;  /* 0xff80000008087808 */ /* 0x000fe40007000000 */
[----:B------:R-:W-:Y:S02]  /*46a0*/  FSEL R9, R9, -INF , !P5 ;  /* 0xff80000009097808 */ /* 0x000fe40006800000 */
[----:B------:R-:W-:Y:S02]  /*46b0*/  FSEL R12, R12, -INF , !P4 ;  /* 0xff8000000c0c7808 */ /* 0x000fe40006000000 */
[----:B------:R-:W-:Y:S02]  /*46c0*/  FSEL R13, R13, -INF , !P3 ;  /* 0xff8000000d0d7808 */ /* 0x000fe40005800000 */
[----:B------:R-:W-:Y:S02]  /*46d0*/  FSEL R16, R16, -INF , !P2 ;  /* 0xff80000010107808 */ /* 0x000fe40005000000 */
[----:B------:R-:W-:Y:S02]  /*46e0*/  FSEL R6, R76, -INF , !P0 ;  /* 0xff8000004c067808 */ /* 0x000fe40004000000 */
[-C--:B------:R-:W-:Y:S02]  /*46f0*/  ISETP.GE.AND P6, PT, R74, R2.reuse, PT ;  /* 0x000000024a00720c */ /* 0x080fe40003fc6270 */
[-C--:B------:R-:W-:Y:S02]  /*4700*/  ISETP.GE.AND P5, PT, R72, R2.reuse, PT ;  /* 0x000000024800720c */ /* 0x080fe40003fa6270 */
[-C--:B------:R-:W-:Y:S02]  /*4710*/  ISETP.GE.AND P4, PT, R71, R2.reuse, PT ;  /* 0x000000024700720c */ /* 0x080fe40003f86270 */
[-C--:B------:R-:W-:Y:S02]  /*4720*/  ISETP.GE.AND P3, PT, R70, R2.reuse, PT ;  /* 0x000000024600720c */ /* 0x080fe40003f66270 */
[-C--:B------:R-:W-:Y:S02]  /*4730*/  ISETP.GE.AND P2, PT, R7, R2.reuse, PT ;  /* 0x000000020700720c */ /* 0x080fe40003f46270 */
[----:B------:R-:W-:Y:S02]  /*4740*/  ISETP.GE.AND P0, PT, R73, R2, PT ;  /* 0x000000024900720c */ /* 0x000fe40003f06270 */
[----:B------:R-:W-:Y:S02]  /*4750*/  FSEL R7, R75, -INF , !P6 ;  /* 0xff8000004b077808 */ /* 0x000fe40007000000 */
[----:B------:R-:W-:Y:S02]  /*4760*/  FSEL R10, R10, -INF , !P5 ;  /* 0xff8000000a0a7808 */ /* 0x000fe40006800000 */
[----:B------:R-:W-:Y:S02]  /*4770*/  FSEL R11, R11, -INF , !P4 ;  /* 0xff8000000b0b7808 */ /* 0x000fe40006000000 */
[----:B------:R-:W-:Y:S02]  /*4780*/  FSEL R14, R14, -INF , !P3 ;  /* 0xff8000000e0e7808 */ /* 0x000fe40005800000 */
[----:B------:R-:W-:Y:S02]  /*4790*/  FSEL R15, R15, -INF , !P2 ;  /* 0xff8000000f0f7808 */ /* 0x000fe40005000000 */
[----:B------:R-:W-:Y:S02]  /*47a0*/  FSEL R18, R18, -INF , !P1 ;  /* 0xff80000012127808 */ /* 0x000fe40004800000 */
[----:B------:R-:W-:Y:S07]  /*47b0*/  FSEL R19, R19, -INF , !P0 ;  /* 0xff80000013137808 */ /* 0x000fee0004000000 */
.L_x_120:
[----:B------:R-:W2:Y:S01]  /*47c0*/  LDL R0, [R1+0x4c] ;  /* 0x00004c0001007983 */ /* 0x000ea20000100800 */
[----:B------:R-:W-:Y:S01]  /*47d0*/  MOV R85, 0x10 ;  /* 0x0000001000557802 */ /* 0x000fe20000000f00 */
[----:B------:R-:W-:Y:S01]  /*47e0*/  IMAD.MOV.U32 R80, RZ, RZ, 0x40 ;  /* 0x00000040ff507424 */ /* 0x000fe200078e00ff */
[----:B------:R-:W-:Y:S01]  /*47f0*/  UISETP.GT.AND UP0, UPT, UR47, UR43, UPT ;  /* 0x0000002b2f00728c */ /* 0x000fe2000bf04270 */
[----:B------:R-:W3:Y:S01]  /*4800*/  LDL R3, [R1+0x48] ;  /* 0x0000480001037983 */ /* 0x000ee20000100800 */
[----:B------:R-:W1:Y:S03]  /*4810*/  S2R R251, SR_TID.X ;  /* 0x0000000000fb7919 */ /* 0x000e660000002100 */
[----:B------:R-:W-:Y:S06]  /*4820*/  STL [R1+0x58], R101 ;  /* 0x0000586501007387 */ /* 0x000fec0000100800 */
[----:B------:R-:W-:Y:S01]  /*4830*/  @UP0 UIADD3 UR40, UP1, UPT, UR18, -0x100, URZ ;  /* 0xffffff0012280890 */ /* 0x000fe2000ff3e0ff */
[----:B------:R4:W-:Y:S03]  /*4840*/  STL [R1+0x50], R100 ;  /* 0x0000506401007387 */ /* 0x0009e60000100800 */
[----:B------:R-:W-:Y:S02]  /*4850*/  @UP0 UIADD3.X UR17, UPT, UPT, UR19, -0x1, URZ, UP1, !UPT ;  /* 0xffffffff13110890 */ /* 0x000fe40008ffe4ff */
[----:B------:R-:W-:Y:S04]  /*4860*/  @UP0 UIADD3 UR10, UP1, UPT, UR10, -0x100, URZ ;  /* 0xffffff000a0a0890 */ /* 0x000fe8000ff3e0ff */
[----:B------:R-:W-:Y:S01]  /*4870*/  @UP0 UIADD3.X UR11, UPT, UPT, UR11, -0x1, URZ, UP1, !UPT ;  /* 0xffffffff0b0b0890 */ /* 0x000fe20008ffe4ff */
[C---:B-1----:R-:W-:Y:S01]  /*4880*/  IMAD.SHL.U32 R70, R251.reuse, 0x2, RZ ;  /* 0x00000002fb467824 */ /* 0x042fe200078e00ff */
[--C-:B------:R-:W-:Y:S01]  /*4890*/  SHF.R.U32.HI R69, RZ, 0x2, R251.reuse ;  /* 0x00000002ff457819 */ /* 0x100fe200000116fb */
[C---:B------:R-:W-:Y:S01]  /*48a0*/  IMAD.SHL.U32 R252, R251.reuse, 0x20, RZ ;  /* 0x00000020fbfc7824 */ /* 0x040fe200078e00ff */
[----:B----4-:R-:W-:Y:S01]  /*48b0*/  SHF.R.U32.HI R100, RZ, 0x1, R251 ;  /* 0x00000001ff647819 */ /* 0x010fe200000116fb */
[C---:B------:R-:W-:Y:S02]  /*48c0*/  IMAD.SHL.U32 R81, R251.reuse, 0x40, RZ ;  /* 0x00000040fb517824 */ /* 0x040fe400078e00ff */
[----:B------:R-:W-:Y:S03]  /*48d0*/  IMAD.SHL.U32 R92, R251, 0x8, RZ ;  /* 0x00000008fb5c7824 */ /* 0x000fe600078e00ff */
[----:B------:R-:W-:Y:S01]  /*48e0*/  LOP3.LUT R249, R81, 0x200, RZ, 0xc0, !PT ;  /* 0x0000020051f97812 */ /* 0x000fe200078ec0ff */
[C---:B--2---:R-:W-:Y:S01]  /*48f0*/  FMUL.FTZ R2, R0.reuse, 1.4426950216293334961 ;  /* 0x3fb8aa3b00027820 */ /* 0x044fe20000410000 */
[----:B------:R-:W-:Y:S01]  /*4900*/  FSETP.NEU.FTZ.AND P0, PT, R0, -INF , PT ;  /* 0xff8000000000780b */ /* 0x000fe20003f1d000 */
[C---:B---3--:R-:W-:Y:S03]  /*4910*/  FMUL.FTZ R0, R3.reuse, 1.4426950216293334961 ;  /* 0x3fb8aa3b03007820 */ /* 0x048fe60000410000 */
[----:B------:R-:W-:Y:S02]  /*4920*/  FSEL R2, R2, RZ, P0 ;  /* 0x000000ff02027208 */ /* 0x000fe40000000000 */
[----:B------:R-:W-:Y:S02]  /*4930*/  FSETP.NEU.FTZ.AND P0, PT, R3, -INF , PT ;  /* 0xff8000000300780b */ /* 0x000fe40003f1d000 */
[----:B------:R-:W-:Y:S01]  /*4940*/  LOP3.LUT R3, R252, 0xc00, RZ, 0xc0, !PT ;  /* 0x00000c00fc037812 */ /* 0x000fe200078ec0ff */
[--C-:B------:R-:W-:Y:S01]  /*4950*/  FFMA.FTZ R4, R4, UR16, -R2.reuse ;  /* 0x0000001004047c23 */ /* 0x100fe20008010802 */
[--C-:B------:R-:W-:Y:S01]  /*4960*/  FFMA.FTZ R5, R5, UR16, -R2.reuse ;  /* 0x0000001005057c23 */ /* 0x100fe20008010802 */
[--C-:B------:R-:W-:Y:S01]  /*4970*/  FFMA.FTZ R16, R16, UR16, -R2.reuse ;  /* 0x0000001010107c23 */ /* 0x100fe20008010802 */
[--C-:B------:R-:W-:Y:S01]  /*4980*/  FFMA.FTZ R8, R8, UR16, -R2.reuse ;  /* 0x0000001008087c23 */ /* 0x100fe20008010802 */
[----:B------:R1:W-:Y:S01]  /*4990*/  MUFU.EX2 R90, R4 ;  /* 0x00000004005a7308 */ /* 0x0003e20000000800 */
[--C-:B------:R-:W-:Y:S01]  /*49a0*/  FFMA.FTZ R9, R9, UR16, -R2.reuse ;  /* 0x0000001009097c23 */ /* 0x100fe20008010802 */
[--C-:B------:R-:W-:Y:S01]  /*49b0*/  FFMA.FTZ R12, R12, UR16, -R2.reuse ;  /* 0x000000100c0c7c23 */ /* 0x100fe20008010802 */
[--C-:B------:R-:W-:Y:S01]  /*49c0*/  FFMA.FTZ R13, R13, UR16, -R2.reuse ;  /* 0x000000100d0d7c23 */ /* 0x100fe20008010802 */
[----:B------:R-:W-:Y:S01]  /*49d0*/  FFMA.FTZ R2, R17, UR16, -R2 ;  /* 0x0000001011027c23 */ /* 0x000fe20008010802 */
[----:B------:R-:W-:Y:S02]  /*49e0*/  LOP3.LUT R3, R3, 0x6, R70, 0xf8, !PT ;  /* 0x0000000603037812 */ /* 0x000fe400078ef846 */
[----:B------:R-:W-:Y:S03]  /*49f0*/  FSEL R0, R0, RZ, P0 ;  /* 0x000000ff00007208 */ /* 0x000fe60000000000 */
[----:B------:R2:W3:Y:S01]  /*4a00*/  MUFU.EX2 R88, R5 ;  /* 0x0000000500587308 */ /* 0x0004e20000000800 */
[----:B------:R-:W-:Y:S01]  /*4a10*/  LOP3.LUT P0, RZ, R251, 0x8, RZ, 0xc0, !PT ;  /* 0x00000008fbff7812 */ /* 0x000fe2000780c0ff */
[--C-:B------:R-:W-:Y:S01]  /*4a20*/  FFMA.FTZ R6, R6, UR16, -R0.reuse ;  /* 0x0000001006067c23 */ /* 0x100fe20008010800 */
[--C-:B------:R-:W-:Y:S01]  /*4a30*/  FFMA.FTZ R7, R7, UR16, -R0.reuse ;  /* 0x0000001007077c23 */ /* 0x100fe20008010800 */
[--C-:B------:R-:W-:Y:S01]  /*4a40*/  FFMA.FTZ R10, R10, UR16, -R0.reuse ;  /* 0x000000100a0a7c23 */ /* 0x100fe20008010800 */
[--C-:B------:R-:W-:Y:S05]  /*4a50*/  FFMA.FTZ R11, R11, UR16, -R0.reuse ;  /* 0x000000100b0b7c23 */ /* 0x100fea0008010800 */
[----:B------:R4:W-:Y:S01]  /*4a60*/  MUFU.EX2 R97, R2 ;  /* 0x0000000200617308 */ /* 0x0009e20000000800 */
[----:B-1----:R-:W-:Y:S02]  /*4a70*/  IMAD.SHL.U32 R4, R251, 0x10, RZ ;  /* 0x00000010fb047824 */ /* 0x002fe400078e00ff */
[--C-:B------:R-:W-:Y:S01]  /*4a80*/  FFMA.FTZ R18, R18, UR16, -R0.reuse ;  /* 0x0000001012127c23 */ /* 0x100fe20008010800 */
[--C-:B------:R-:W-:Y:S01]  /*4a90*/  FFMA.FTZ R14, R14, UR16, -R0.reuse ;  /* 0x000000100e0e7c23 */ /* 0x100fe20008010800 */
[--C-:B------:R-:W-:Y:S01]  /*4aa0*/  FFMA.FTZ R15, R15, UR16, -R0.reuse ;  /* 0x000000100f0f7c23 */ /* 0x100fe20008010800 */
[----:B------:R-:W-:Y:S01]  /*4ab0*/  FFMA.FTZ R0, R19, UR16, -R0 ;  /* 0x0000001013007c23 */ /* 0x000fe20008010800 */
[----:B------:R-:W-:Y:S03]  /*4ac0*/  LOP3.LUT R68, R4, 0x1c0, RZ, 0xc0, !PT ;  /* 0x000001c004447812 */ /* 0x000fe600078ec0ff */
[----:B------:R1:W-:Y:S01]  /*4ad0*/  MUFU.EX2 R91, R6 ;  /* 0x00000006005b7308 */ /* 0x0003e20000000800 */
[----:B--2---:R-:W-:Y:S02]  /*4ae0*/  LOP3.LUT R5, R70, 0x38, RZ, 0xc0, !PT ;  /* 0x0000003846057812 */ /* 0x004fe400078ec0ff */
[----:B---3--:R-:W-:Y:S02]  /*4af0*/  F2FP.BF16.F32.PACK_AB R4, R88, R90 ;  /* 0x0000005a5804723e */ /* 0x008fe400000010ff */
[----:B------:R-:W-:Y:S05]  /*4b00*/  LOP3.LUT R5, R5, 0x20, R69, 0x78, !PT ;  /* 0x0000002005057812 */ /* 0x000fea00078e7845 */
[----:B------:R-:W2:Y:S01]  /*4b10*/  MUFU.EX2 R89, R7 ;  /* 0x0000000700597308 */ /* 0x000ea20000000800 */
[----:B------:R-:W-:Y:S02]  /*4b20*/  LOP3.LUT R5, R3, R5, R68, 0xfe, !PT ;  /* 0x0000000503057212 */ /* 0x000fe400078efe44 */
[----:B----4-:R-:W-:Y:S02]  /*4b30*/  LOP3.LUT P1, R2, R251, 0x4, RZ, 0xc0, !PT ;  /* 0x00000004fb027812 */ /* 0x010fe4000782c0ff */
[----:B------:R-:W-:Y:S02]  /*4b40*/  LEA R84, R5, UR4, 0x1 ;  /* 0x0000000405547c11 */ /* 0x000fe4000f8e08ff */
[----:B------:R-:W-:Y:S01]  /*4b50*/  SEL R85, R85, 0xfffffff0, !P1 ;  /* 0xfffffff055557807 */ /* 0x000fe20004800000 */
[----:B------:R3:W-:Y:S02]  /*4b60*/  STL [R1], R2 ;  /* 0x0000000201007387 */ /* 0x0007e40000100800 */
[----:B------:R-:W-:Y:S01]  /*4b70*/  MUFU.EX2 R99, R8 ;  /* 0x0000000800637308 */ /* 0x000fe20000000800 */
[----:B-1----:R-:W-:Y:S01]  /*4b80*/  LOP3.LUT R6, R249, 0xc00, R252, 0xf8, !PT ;  /* 0x00000c00f9067812 */ /* 0x002fe200078ef8fc */
[----:B------:R-:W-:Y:S01]  /*4b90*/  STS [R84+0x14000], R4 ;  /* 0x0140000454007388 */ /* 0x000fe20000000800 */
[----:B------:R-:W-:Y:S03]  /*4ba0*/  SEL R80, R80, 0xffffffc0, !P1 ;  /* 0xffffffc050507807 */ /* 0x000fe60004800000 */
[----:B------:R-:W-:Y:S04]  /*4bb0*/  STL [R1+0x1c], R100 ;  /* 0x00001c6401007387 */ /* 0x000fe80000100800 */
[----:B------:R-:W1:Y:S01]  /*4bc0*/  MUFU.EX2 R98, R9 ;  /* 0x0000000900627308 */ /* 0x000e620000000800 */
[----:B--2---:R-:W-:Y:S05]  /*4bd0*/  F2FP.BF16.F32.PACK_AB R3, R89, R91 ;  /* 0x0000005b5903723e */ /* 0x004fea00000010ff */
[----:B------:R2:W-:Y:S04]  /*4be0*/  STS [R84+0x14400], R3 ;  /* 0x0144000354007388 */ /* 0x0005e80000000800 */
[----:B------:R-:W-:Y:S10]  /*4bf0*/  MUFU.EX2 R96, R10 ;  /* 0x0000000a00607308 */ /* 0x000ff40000000800 */
[----:B------:R-:W4:Y:S01]  /*4c00*/  MUFU.EX2 R95, R11 ;  /* 0x0000000b005f7308 */ /* 0x000f220000000800 */
[----:B---3--:R-:W-:Y:S02]  /*4c10*/  LEA R2, R5, UR5, 0x1 ;  /* 0x0000000505027c11 */ /* 0x008fe4000f8e08ff */
[----:B-1----:R-:W-:Y:S02]  /*4c20*/  F2FP.BF16.F32.PACK_AB R5, R98, R99 ;  /* 0x000000636205723e */ /* 0x002fe400000010ff */
[C---:B------:R-:W-:Y:S01]  /*4c30*/  IADD3 R83, PT, PT, R2.reuse, R85, RZ ;  /* 0x0000005502537210 */ /* 0x040fe20007ffe0ff */
[C---:B------:R-:W-:Y:S04]  /*4c40*/  VIADD R82, R2.reuse, 0x20 ;  /* 0x0000002002527836 */ /* 0x040fe80000000000 */
[----:B------:R1:W-:Y:S01]  /*4c50*/  MUFU.EX2 R86, R0 ;  /* 0x0000000000567308 */ /* 0x0003e20000000800 */
[----:B------:R-:W-:Y:S01]  /*4c60*/  @P0 VIADD R82, R2, 0xffffffe0 ;  /* 0xffffffe002520836 */ /* 0x000fe20000000000 */
[----:B------:R-:W-:Y:S01]  /*4c70*/  STS [R83], R5 ;  /* 0x0000000553007388 */ /* 0x000fe20000000800 */
[----:B------:R-:W-:Y:S02]  /*4c80*/  LOP3.LUT P0, RZ, R251, 0x2, RZ, 0xc0, !PT ;  /* 0x00000002fbff7812 */ /* 0x000fe4000780c0ff */
[----:B------:R-:W-:Y:S01]  /*4c90*/  IMAD.IADD R85, R85, 0x1, R82 ;  /* 0x0000000155557824 */ /* 0x000fe200078e0252 */
[----:B--2---:R-:W-:Y:S04]  /*4ca0*/  LOP3.LUT R3, R81, 0x1c0, RZ, 0xc0, !PT ;  /* 0x000001c051037812 */ /* 0x004fe800078ec0ff */
[----:B------:R-:W-:Y:S01]  /*4cb0*/  MUFU.EX2 R247, R13 ;  /* 0x0000000d00f77308 */ /* 0x000fe20000000800 */
[----:B----4-:R-:W-:Y:S02]  /*4cc0*/  F2FP.BF16.F32.PACK_AB R4, R95, R96 ;  /* 0x000000605f04723e */ /* 0x010fe400000010ff */
[----:B------:R-:W-:Y:S03]  /*4cd0*/  LOP3.LUT R3, R3, 0x38, R92, 0xf8, !PT ;  /* 0x0000003803037812 */ /* 0x000fe600078ef85c */
[----:B------:R2:W-:Y:S04]  /*4ce0*/  STS [R83+0x400], R4 ;  /* 0x0004000453007388 */ /* 0x0005e80000000800 */
[----:B------:R-:W-:Y:S01]  /*4cf0*/  MUFU.EX2 R245, R14 ;  /* 0x0000000e00f57308 */ /* 0x000fe20000000800 */
[----:B-1----:R-:W-:Y:S04]  /*4d00*/  LOP3.LUT R0, R100, 0x8, RZ, 0xc0, !PT ;  /* 0x0000000864007812 */ /* 0x002fe800078ec0ff */
[----:B------:R-:W-:Y:S05]  /*4d10*/  LOP3.LUT R248, R3, R0, RZ, 0x3c, !PT ;  /* 0x0000000003f87212 */ /* 0x000fea00078e3cff */
[----:B------:R-:W2:Y:S01]  /*4d20*/  MUFU.EX2 R244, R15 ;  /* 0x0000000f00f47308 */ /* 0x000ea20000000800 */
[----:B------:R-:W-:Y:S04]  /*4d30*/  LOP3.LUT R6, R6, R248, RZ, 0xfc, !PT ;  /* 0x000000f806067212 */ /* 0x000fe800078efcff */
[----:B------:R-:W-:Y:S05]  /*4d40*/  LEA R101, R6, UR4, 0x1 ;  /* 0x0000000406657c11 */ /* 0x000fea000f8e08ff */
[----:B------:R-:W1:Y:S01]  /*4d50*/  MUFU.EX2 R250, R12 ;  /* 0x0000000c00fa7308 */ /* 0x000e620000000800 */
[----:B------:R-:W-:Y:S09]  /*4d60*/  STL [R1+0x4], R101 ;  /* 0x0000046501007387 */ /* 0x000ff20000100800 */
[----:B------:R-:W3:Y:S01]  /*4d70*/  MUFU.EX2 R87, R18 ;  /* 0x0000001200577308 */ /* 0x000ee20000000800 */
[----:B--2---:R-:W-:Y:S05]  /*4d80*/  F2FP.BF16.F32.PACK_AB R4, R244, R245 ;  /* 0x000000f5f404723e */ /* 0x004fea00000010ff */
[----:B------:R-:W-:Y:S04]  /*4d90*/  STS [R82+0x400], R4 ;  /* 0x0004000452007388 */ /* 0x000fe80000000800 */
[----:B------:R-:W2:Y:S01]  /*4da0*/  MUFU.EX2 R246, R16 ;  /* 0x0000001000f67308 */ /* 0x000ea20000000800 */
[----:B-1----:R-:W-:Y:S05]  /*4db0*/  F2FP.BF16.F32.PACK_AB R5, R247, R250 ;  /* 0x000000faf705723e */ /* 0x002fea00000010ff */
[----:B------:R-:W-:Y:S01]  /*4dc0*/  STS [R82], R5 ;  /* 0x0000000552007388 */ /* 0x000fe20000000800 */
[----:B---3--:R-:W-:Y:S05]  /*4dd0*/  F2FP.BF16.F32.PACK_AB R0, R86, R87 ;  /* 0x000000575600723e */ /* 0x008fea00000010ff */
[----:B------:R1:W-:Y:S01]  /*4de0*/  STS [R85+0x400], R0 ;  /* 0x0004000055007388 */ /* 0x0003e20000000800 */
[----:B--2---:R-:W-:Y:S05]  /*4df0*/  F2FP.BF16.F32.PACK_AB R2, R97, R246 ;  /* 0x000000f66102723e */ /* 0x004fea00000010ff */
[----:B------:R2:W-:Y:S04]  /*4e00*/  STS [R85], R2 ;  /* 0x0000000255007388 */ /* 0x0005e80000000800 */
[----:B------:R-:W3:Y:S01]  /*4e10*/  LDSM.16.M88.4 R16, [R101+0x6000] ;  /* 0x006000006510783b */ /* 0x000ee20000000200 */
[----:B-1----:R-:W-:Y:S05]  /*4e20*/  IMAD.MOV.U32 R0, RZ, RZ, 0x20 ;  /* 0x00000020ff007424 */ /* 0x002fea00078e00ff */
[----:B------:R-:W-:Y:S01]  /*4e30*/  SEL R76, R0, 0xffffffe0, !P0 ;  /* 0xffffffe0004c7807 */ /* 0x000fe20004000000 */
[----:B--2---:R-:W-:Y:S03]  /*4e40*/  IMAD.IADD R2, R101, 0x1, R80 ;  /* 0x0000000165027824 */ /* 0x004fe600078e0250 */
[C---:B------:R-:W-:Y:S02]  /*4e50*/  IADD3 R249, PT, PT, R76.reuse, R101, RZ ;  /* 0x000000654cf97210 */ /* 0x040fe40007ffe0ff */
[----:B------:R-:W-:Y:S01]  /*4e60*/  LDSM.16.M88.4 R72, [R2+0x6000] ;  /* 0x006000000248783b */ /* 0x000fe20000000200 */
[----:B------:R-:W-:Y:S07]  /*4e70*/  IADD3 R0, PT, PT, R76, R2, RZ ;  /* 0x000000024c007210 */ /* 0x000fee0007ffe0ff */
[----:B------:R-:W1:Y:S01]  /*4e80*/  LDSM.16.M88.4 R68, [R249+0x6000] ;  /* 0x00600000f944783b */ /* 0x000e620000000200 */
[C---:B---3--:R-:W-:Y:S07]  /*4e90*/  HMMA.16816.F32.BF16 R4, R16.reuse, R148, RZ ;  /* 0x000000941004723c */ /* 0x048fee00000418ff */
[----:B------:R-:W2:Y:S01]  /*4ea0*/  LDSM.16.M88.4 R76, [R0+0x6000] ;  /* 0x00600000004c783b */ /* 0x000ea20000000200 */
[C---:B------:R-:W-:Y:S07]  /*4eb0*/  HMMA.16816.F32.BF16 R8, R16.reuse, R150, RZ ;  /* 0x000000961008723c */ /* 0x040fee00000418ff */
[----:B------:R-:W-:Y:S01]  /*4ec0*/  STL [R1+0x8], R249 ;  /* 0x000008f901007387 */ /* 0x000fe20000100800 */
[C---:B------:R-:W-:Y:S08]  /*4ed0*/  HMMA.16816.F32.BF16 R12, R16.reuse, R152, RZ ;  /* 0x00000098100c723c */ /* 0x040ff000000418ff */
[----:B------:R-:W-:Y:S08]  /*4ee0*/  HMMA.16816.F32.BF16 R16, R16, R154, RZ ;  /* 0x0000009a1010723c */ /* 0x000ff000000418ff */
[C---:B-1----:R-:W-:Y:S08]  /*4ef0*/  HMMA.16816.F32.BF16 R4, R68.reuse, R156, R4 ;  /* 0x0000009c4404723c */ /* 0x042ff00000041804 */
[C---:B------:R-:W-:Y:S08]  /*4f00*/  HMMA.16816.F32.BF16 R8, R68.reuse, R158, R8 ;  /* 0x0000009e4408723c */ /* 0x040ff00000041808 */
[C---:B------:R-:W-:Y:S08]  /*4f10*/  HMMA.16816.F32.BF16 R12, R68.reuse, R160, R12 ;  /* 0x000000a0440c723c */ /* 0x040ff0000004180c */
[----:B------:R-:W-:Y:S01]  /*4f20*/  HMMA.16816.F32.BF16 R16, R68, R162, R16 ;  /* 0x000000a24410723c */ /* 0x000fe20000041810 */
[----:B------:R-:W1:Y:S07]  /*4f30*/  LDSM.16.M88.4 R68, [R101+0x8000] ;  /* 0x008000006544783b */ /* 0x000e6e0000000200 */
[C---:B------:R-:W-:Y:S08]  /*4f40*/  HMMA.16816.F32.BF16 R4, R72.reuse, R164, R4 ;  /* 0x000000a44804723c */ /* 0x040ff00000041804 */
[C---:B------:R-:W-:Y:S08]  /*4f50*/  HMMA.16816.F32.BF16 R8, R72.reuse, R166, R8 ;  /* 0x000000a64808723c */ /* 0x040ff00000041808 */
[C---:B------:R-:W-:Y:S08]  /*4f60*/  HMMA.16816.F32.BF16 R12, R72.reuse, R168, R12 ;  /* 0x000000a8480c723c */ /* 0x040ff0000004180c */
[----:B------:R-:W-:Y:S01]  /*4f70*/  HMMA.16816.F32.BF16 R16, R72, R170, R16 ;  /* 0x000000aa4810723c */ /* 0x000fe20000041810 */
[----:B------:R-:W3:Y:S07]  /*4f80*/  LDSM.16.M88.4 R72, [R249+0x8000] ;  /* 0x00800000f948783b */ /* 0x000eee0000000200 */
[C---:B--2---:R-:W-:Y:S08]  /*4f90*/  HMMA.16816.F32.BF16 R4, R76.reuse, R172, R4 ;  /* 0x000000ac4c04723c */ /* 0x044ff00000041804 */
[C---:B------:R-:W-:Y:S08]  /*4fa0*/  HMMA.16816.F32.BF16 R8, R76.reuse, R174, R8 ;  /* 0x000000ae4c08723c */ /* 0x040ff00000041808 */
[C---:B------:R-:W-:Y:S08]  /*4fb0*/  HMMA.16816.F32.BF16 R12, R76.reuse, R176, R12 ;  /* 0x000000b04c0c723c */ /* 0x040ff0000004180c */
[----:B------:R-:W-:Y:S01]  /*4fc0*/  HMMA.16816.F32.BF16 R16, R76, R178, R16 ;  /* 0x000000b24c10723c */ /* 0x000fe20000041810 */
[----:B------:R-:W2:Y:S07]  /*4fd0*/  LDSM.16.M88.4 R76, [R2+0x8000] ;  /* 0x00800000024c783b */ /* 0x000eae0000000200 */
[C---:B-1----:R-:W-:Y:S08]  /*4fe0*/  HMMA.16816.F32.BF16 R4, R68.reuse, R180, R4 ;  /* 0x000000b44404723c */ /* 0x042ff00000041804 */
[C---:B------:R-:W-:Y:S08]  /*4ff0*/  HMMA.16816.F32.BF16 R8, R68.reuse, R182, R8 ;  /* 0x000000b64408723c */ /* 0x040ff00000041808 */
[C---:B------:R-:W-:Y:S08]  /*5000*/  HMMA.16816.F32.BF16 R12, R68.reuse, R184, R12 ;  /* 0x000000b8440c723c */ /* 0x040ff0000004180c */
[----:B------:R-:W-:Y:S01]  /*5010*/  HMMA.16816.F32.BF16 R16, R68, R186, R16 ;  /* 0x000000ba4410723c */ /* 0x000fe20000041810 */
[----:B------:R-:W1:Y:S07]  /*5020*/  LDSM.16.M88.4 R68, [R0+0x8000] ;  /* 0x008000000044783b */ /* 0x000e6e0000000200 */
[C---:B---3--:R-:W-:Y:S08]  /*5030*/  HMMA.16816.F32.BF16 R4, R72.reuse, R188, R4 ;  /* 0x000000bc4804723c */ /* 0x048ff00000041804 */
[C---:B------:R-:W-:Y:S08]  /*5040*/  HMMA.16816.F32.BF16 R8, R72.reuse, R190, R8 ;  /* 0x000000be4808723c */ /* 0x040ff00000041808 */
[C---:B------:R-:W-:Y:S08]  /*5050*/  HMMA.16816.F32.BF16 R12, R72.reuse, R192, R12 ;  /* 0x000000c0480c723c */ /* 0x040ff0000004180c */
[----:B------:R-:W-:Y:S01]  /*5060*/  HMMA.16816.F32.BF16 R16, R72, R194, R16 ;  /* 0x000000c24810723c */ /* 0x000fe20000041810 */
[----:B------:R3:W4:Y:S07]  /*5070*/  LDSM.16.M88.4 R72, [R101+0xa000] ;  /* 0x00a000006548783b */ /* 0x00072e0000000200 */
[C---:B--2---:R-:W-:Y:S08]  /*5080*/  HMMA.16816.F32.BF16 R4, R76.reuse, R196, R4 ;  /* 0x000000c44c04723c */ /* 0x044ff00000041804 */
[C---:B------:R-:W-:Y:S08]  /*5090*/  HMMA.16816.F32.BF16 R8, R76.reuse, R198, R8 ;  /* 0x000000c64c08723c */ /* 0x040ff00000041808 */
[C---:B------:R-:W-:Y:S01]  /*50a0*/  HMMA.16816.F32.BF16 R12, R76.reuse, R200, R12 ;  /* 0x000000c84c0c723c */ /* 0x040fe2000004180c */
[----:B---3--:R2:W5:Y:S07]  /*50b0*/  LDL.LU R101, [R1+0x58] ;  /* 0x0000580001657983 */ /* 0x00856e0000300800 */
[----:B------:R-:W-:Y:S01]  /*50c0*/  HMMA.16816.F32.BF16 R16, R76, R202, R16 ;  /* 0x000000ca4c10723c */ /* 0x000fe20000041810 */
[----:B------:R3:W2:Y:S07]  /*50d0*/  LDSM.16.M88.4 R76, [R249+0xa000] ;  /* 0x00a00000f94c783b */ /* 0x0006ae0000000200 */
[C---:B-1----:R-:W-:Y:S08]  /*50e0*/  HMMA.16816.F32.BF16 R4, R68.reuse, R204, R4 ;  /* 0x000000cc4404723c */ /* 0x042ff00000041804 */
[C---:B------:R-:W-:Y:S08]  /*50f0*/  HMMA.16816.F32.BF16 R8, R68.reuse, R206, R8 ;  /* 0x000000ce4408723c */ /* 0x040ff00000041808 */
[C---:B------:R-:W-:Y:S03]  /*5100*/  HMMA.16816.F32.BF16 R12, R68.reuse, R208, R12 ;  /* 0x000000d0440c723c */ /* 0x040fe6000004180c */
[----:B---3--:R-:W-:Y:S05]  /*5110*/  LOP3.LUT R249, R81, 0x200, RZ, 0xc0, !PT ;  /* 0x0000020051f97812 */ /* 0x008fea00078ec0ff */
[----:B------:R-:W-:Y:S01]  /*5120*/  HMMA.16816.F32.BF16 R16, R68, R210, R16 ;  /* 0x000000d24410723c */ /* 0x000fe20000041810 */
[----:B------:R1:W3:Y:S07]  /*5130*/  LDSM.16.M88.4 R68, [R2+0xa000] ;  /* 0x00a000000244783b */ /* 0x0002ee0000000200 */
[C---:B----4-:R-:W-:Y:S08]  /*5140*/  HMMA.16816.F32.BF16 R4, R72.reuse, R212, R4 ;  /* 0x000000d44804723c */ /* 0x050ff00000041804 */
[C---:B------:R-:W-:Y:S08]  /*5150*/  HMMA.16816.F32.BF16 R8, R72.reuse, R214, R8 ;  /* 0x000000d64808723c */ /* 0x040ff00000041808 */
[C---:B------:R-:W-:Y:S03]  /*5160*/  HMMA.16816.F32.BF16 R12, R72.reuse, R216, R12 ;  /* 0x000000d8480c723c */ /* 0x040fe6000004180c */
[C---:B-1----:R-:W-:Y:S05]  /*5170*/  IMAD.SHL.U32 R2, R251.reuse, 0x2, RZ ;  /* 0x00000002fb027824 */ /* 0x042fea00078e00ff */
[----:B------:R-:W-:Y:S01]  /*5180*/  HMMA.16816.F32.BF16 R16, R72, R218, R16 ;  /* 0x000000da4810723c */ /* 0x000fe20000041810 */
[----:B------:R1:W4:Y:S02]  /*5190*/  LDSM.16.M88.4 R72, [R0+0xa000] ;  /* 0x00a000000048783b */ /* 0x0003240000000200 */
[----:B------:R-:W-:Y:S05]  /*51a0*/  LOP3.LUT R2, R2, 0x20, RZ, 0xc0, !PT ;  /* 0x0000002002027812 */ /* 0x000fea00078ec0ff */
[C---:B--2---:R-:W-:Y:S08]  /*51b0*/  HMMA.16816.F32.BF16 R4, R76.reuse, R220, R4 ;  /* 0x000000dc4c04723c */ /* 0x044ff00000041804 */
[C---:B------:R-:W-:Y:S08]  /*51c0*/  HMMA.16816.F32.BF16 R8, R76.reuse, R222, R8 ;  /* 0x000000de4c08723c */ /* 0x040ff00000041808 */
[C---:B------:R-:W-:Y:S03]  /*51d0*/  HMMA.16816.F32.BF16 R12, R76.reuse, R224, R12 ;  /* 0x000000e04c0c723c */ /* 0x040fe6000004180c */
[----:B-1----:R-:W-:Y:S02]  /*51e0*/  LOP3.LUT R0, R100, 0x10, RZ, 0xc0, !PT ;  /* 0x0000001064007812 */ /* 0x002fe400078ec0ff */
[----:B------:R1:W5:Y:S03]  /*51f0*/  LDL.LU R100, [R1+0x50] ;  /* 0x0000500001647983 */ /* 0x0003660000300800 */
[----:B------:R-:W-:Y:S03]  /*5200*/  HMMA.16816.F32.BF16 R16, R76, R226, R16 ;  /* 0x000000e24c10723c */ /* 0x000fe60000041810 */
[----:B------:R-:W-:Y:S04]  /*5210*/  SHF.R.U32.HI R79, RZ, 0x3, R251 ;  /* 0x00000003ff4f7819 */ /* 0x000fe800000116fb */
[----:B------:R-:W-:Y:S01]  /*5220*/  LOP3.LUT R2, R2, 0x18, R79, 0xf8, !PT ;  /* 0x0000001802027812 */ /* 0x000fe200078ef84f */
[C---:B---3--:R-:W-:Y:S05]  /*5230*/  HMMA.16816.F32.BF16 R4, R68.reuse, R228, R4 ;  /* 0x000000e44404723c */ /* 0x048fea0000041804 */
[--C-:B------:R-:W-:Y:S03]  /*5240*/  LOP3.LUT R2, R2, 0x1c0, R81.reuse, 0xf8, !PT ;  /* 0x000001c002027812 */ /* 0x100fe600078ef851 */
[C---:B------:R-:W-:Y:S03]  /*5250*/  HMMA.16816.F32.BF16 R8, R68.reuse, R230, R8 ;  /* 0x000000e64408723c */ /* 0x040fe60000041808 */
[----:B------:R-:W-:Y:S04]  /*5260*/  LOP3.LUT R2, R2, 0x38, R92, 0x78, !PT ;  /* 0x0000003802027812 */ /* 0x000fe800078e785c */
[----:B------:R-:W-:Y:S01]  /*5270*/  LOP3.LUT R2, R2, 0x200, R81, 0xf8, !PT ;  /* 0x0000020002027812 */ /* 0x000fe200078ef851 */
[C---:B------:R-:W-:Y:S08]  /*5280*/  HMMA.16816.F32.BF16 R12, R68.reuse, R232, R12 ;  /* 0x000000e8440c723c */ /* 0x040ff0000004180c */
[----:B------:R-:W-:Y:S03]  /*5290*/  HMMA.16816.F32.BF16 R16, R68, R234, R16 ;  /* 0x000000ea4410723c */ /* 0x000fe60000041810 */
[----:B------:R-:W-:Y:S04]  /*52a0*/  LOP3.LUT R68, R251, 0x8, RZ, 0xc0, !PT ;  /* 0x00000008fb447812 */ /* 0x000fe800078ec0ff */
[----:B------:R-:W-:Y:S01]  /*52b0*/  LOP3.LUT R0, R3, R0, R68, 0x1e, !PT ;  /* 0x0000000003007212 */ /* 0x000fe200078e1e44 */
[C---:B----4-:R-:W-:Y:S05]  /*52c0*/  HMMA.16816.F32.BF16 R4, R72.reuse, R236, R4 ;  /* 0x000000ec4804723c */ /* 0x050fea0000041804 */
[----:B------:R-:W-:Y:S03]  /*52d0*/  LOP3.LUT R0, R0, 0x200, R252, 0xf8, !PT ;  /* 0x0000020000007812 */ /* 0x000fe600078ef8fc */
[C---:B------:R-:W-:Y:S03]  /*52e0*/  HMMA.16816.F32.BF16 R8, R72.reuse, R238, R8 ;  /* 0x000000ee4808723c */ /* 0x040fe60000041808 */
[C---:B------:R-:W-:Y:S02]  /*52f0*/  LEA R252, R0.reuse, UR4, 0x1 ;  /* 0x0000000400fc7c11 */ /* 0x040fe4000f8e08ff */
[----:B------:R-:W-:Y:S02]  /*5300*/  LEA R92, R0, UR5, 0x1 ;  /* 0x00000005005c7c11 */ /* 0x000fe4000f8e08ff */
[----:B------:R-:W-:Y:S01]  /*5310*/  LEA R0, R2, UR4, 0x1 ;  /* 0x0000000402007c11 */ /* 0x000fe2000f8e08ff */
[C---:B------:R-:W-:Y:S03]  /*5320*/  HMMA.16816.F32.BF16 R12, R72.reuse, R240, R12 ;  /* 0x000000f0480c723c */ /* 0x040fe6000004180c */
[C---:B-----5:R-:W-:Y:S01]  /*5330*/  FADD.FTZ R4, -R94.reuse, R4 ;  /* 0x000000045e047221 */ /* 0x060fe20000010100 */
[----:B------:R-:W-:Y:S01]  /*5340*/  FADD.FTZ R5, -R94, R5 ;  /* 0x000000055e057221 */ /* 0x000fe20000010100 */
[C---:B------:R-:W-:Y:S01]  /*5350*/  FADD.FTZ R6, -R93.reuse, R6 ;  /* 0x000000065d067221 */ /* 0x040fe20000010100 */
[----:B------:R-:W-:Y:S01]  /*5360*/  FADD.FTZ R7, -R93, R7 ;  /* 0x000000075d077221 */ /* 0x000fe20000010100 */
[----:B------:R-:W-:Y:S01]  /*5370*/  FMUL.FTZ R68, R90, R4 ;  /* 0x000000045a447220 */ /* 0x000fe20000410000 */
[----:B------:R-:W-:Y:S03]  /*5380*/  HMMA.16816.F32.BF16 R16, R72, R242, R16 ;  /* 0x000000f24810723c */ /* 0x000fe60000041810 */
[----:B------:R-:W-:Y:S01]  /*5390*/  FMUL.FTZ R4, R88, R5 ;  /* 0x0000000558047220 */ /* 0x000fe20000410000 */
[----:B------:R-:W-:Y:S01]  /*53a0*/  FMUL.FTZ R6, R91, R6 ;  /* 0x000000065b067220 */ /* 0x000fe20000410000 */
[----:B------:R-:W-:Y:S01]  /*53b0*/  FMUL.FTZ R3, R89, R7 ;  /* 0x0000000759037220 */ /* 0x000fe20000410000 */
[C---:B------:R-:W-:Y:S01]  /*53c0*/  FADD.FTZ R8, -R94.reuse, R8 ;  /* 0x000000085e087221 */ /* 0x040fe20000010100 */
[----:B------:R-:W-:Y:S01]  /*53d0*/  FADD.FTZ R9, -R94, R9 ;  /* 0x000000095e097221 */ /* 0x000fe20000010100 */
[----:B------:R-:W-:Y:S01]  /*53e0*/  F2FP.BF16.F32.PACK_AB R4, R4, R68 ;  /* 0x000000440404723e */ /* 0x000fe200000010ff */
[----:B------:R-:W-:Y:S01]  /*53f0*/  FADD.FTZ R10, -R93, R10 ;  /* 0x0000000a5d0a7221 */ /* 0x000fe20000010100 */
[----:B------:R-:W-:Y:S01]  /*5400*/  F2FP.BF16.F32.PACK_AB R3, R3, R6 ;  /* 0x000000060303723e */ /* 0x000fe200000010ff */
[----:B------:R-:W-:Y:S01]  /*5410*/  FADD.FTZ R11, -R93, R11 ;  /* 0x0000000b5d0b7221 */ /* 0x000fe20000010100 */
[----:B------:R-:W-:Y:S01]  /*5420*/  FMUL.FTZ R8, R99, R8 ;  /* 0x0000000863087220 */ /* 0x000fe20000410000 */
[----:B------:R2:W-:Y:S01]  /*5430*/  STS [R84+0x12000], R4 ;  /* 0x0120000454007388 */ /* 0x0005e20000000800 */
[----:B------:R-:W-:Y:S01]  /*5440*/  FMUL.FTZ R9, R98, R9 ;  /* 0x0000000962097220 */ /* 0x000fe20000410000 */
[----:B------:R-:W-:Y:S01]  /*5450*/  FMUL.FTZ R10, R96, R10 ;  /* 0x0000000a600a7220 */ /* 0x000fe20000410000 */
[----:B------:R-:W-:Y:S01]  /*5460*/  FMUL.FTZ R11, R95, R11 ;  /* 0x0000000b5f0b7220 */ /* 0x000fe20000410000 */
[----:B------:R3:W-:Y:S01]  /*5470*/  STS [R84+0x12400], R3 ;  /* 0x0124000354007388 */ /* 0x0007e20000000800 */
[C---:B------:R-:W-:Y:S01]  /*5480*/  FADD.FTZ R12, -R94.reuse, R12 ;  /* 0x0000000c5e0c7221 */ /* 0x040fe20000010100 */
[C---:B------:R-:W-:Y:S01]  /*5490*/  FADD.FTZ R13, -R94.reuse, R13 ;  /* 0x0000000d5e0d7221 */ /* 0x040fe20000010100 */
[C---:B------:R-:W-:Y:S01]  /*54a0*/  FADD.FTZ R14, -R93.reuse, R14 ;  /* 0x0000000e5d0e7221 */ /* 0x040fe20000010100 */
[C---:B------:R-:W-:Y:S01]  /*54b0*/  FADD.FTZ R15, -R93.reuse, R15 ;  /* 0x0000000f5d0f7221 */ /* 0x040fe20000010100 */
[C---:B------:R-:W-:Y:S01]  /*54c0*/  FADD.FTZ R16, -R94.reuse, R16 ;  /* 0x000000105e107221 */ /* 0x040fe20000010100 */
[----:B------:R-:W-:Y:S01]  /*54d0*/  FADD.FTZ R17, -R94, R17 ;  /* 0x000000115e117221 */ /* 0x000fe20000010100 */
[C---:B------:R-:W-:Y:S01]  /*54e0*/  FADD.FTZ R18, -R93.reuse, R18 ;  /* 0x000000125d127221 */ /* 0x040fe20000010100 */
[----:B------:R-:W-:Y:S01]  /*54f0*/  FADD.FTZ R19, -R93, R19 ;  /* 0x000000135d137221 */ /* 0x000fe20000010100 */
[----:B------:R-:W-:Y:S01]  /*5500*/  FMUL.FTZ R12, R250, R12 ;  /* 0x0000000cfa0c7220 */ /* 0x000fe20000410000 */
[----:B------:R-:W-:Y:S01]  /*5510*/  FMUL.FTZ R6, R247, R13 ;  /* 0x0000000df7067220 */ /* 0x000fe20000410000 */
[----:B------:R-:W-:Y:S01]  /*5520*/  FMUL.FTZ R14, R245, R14 ;  /* 0x0000000ef50e7220 */ /* 0x000fe20000410000 */
[----:B------:R-:W-:Y:S01]  /*5530*/  FMUL.FTZ R5, R244, R15 ;  /* 0x0000000ff4057220 */ /* 0x000fe20000410000 */
[----:B------:R-:W-:Y:S01]  /*5540*/  FMUL.FTZ R16, R246, R16 ;  /* 0x00000010f6107220 */ /* 0x000fe20000410000 */
[----:B------:R-:W-:Y:S01]  /*5550*/  FMUL.FTZ R17, R97, R17 ;  /* 0x0000001161117220 */ /* 0x000fe20000410000 */
[----:B------:R-:W-:Y:S01]  /*5560*/  FMUL.FTZ R18, R87, R18 ;  /* 0x0000001257127220 */ /* 0x000fe20000410000 */
[----:B------:R-:W-:Y:S01]  /*5570*/  FMUL.FTZ R19, R86, R19 ;  /* 0x0000001356137220 */ /* 0x000fe20000410000 */
[----:B------:R-:W-:Y:S01]  /*5580*/  F2FP.BF16.F32.PACK_AB R6, R6, R12 ;  /* 0x0000000c0606723e */ /* 0x000fe200000010ff */
[----:B------:R-:W-:Y:S01]  /*5590*/  IMAD.IADD R92, R80, 0x1, R92 ;  /* 0x00000001505c7824 */ /* 0x000fe200078e025c */
[----:B------:R-:W-:Y:S02]  /*55a0*/  F2FP.BF16.F32.PACK_AB R5, R5, R14 ;  /* 0x0000000e0505723e */ /* 0x000fe400000010ff */
[----:B--2---:R-:W-:Y:S02]  /*55b0*/  F2FP.BF16.F32.PACK_AB R4, R9, R8 ;  /* 0x000000080904723e */ /* 0x004fe400000010ff */
[----:B------:R-:W-:Y:S02]  /*55c0*/  SHF.L.U32 R250, R251, 0x5, RZ ;  /* 0x00000005fbfa7819 */ /* 0x000fe400000006ff */
[----:B---3--:R-:W-:Y:S01]  /*55d0*/  F2FP.BF16.F32.PACK_AB R3, R11, R10 ;  /* 0x0000000a0b03723e */ /* 0x008fe200000010ff */
[----:B------:R2:W-:Y:S01]  /*55e0*/  STS [R83+-0x2000], R4 ;  /* 0xffe0000453007388 */ /* 0x0005e20000000800 */
[----:B------:R-:W-:Y:S03]  /*55f0*/  LOP3.LUT R2, R249, 0x400, R250, 0xf8, !PT ;  /* 0x00000400f9027812 */ /* 0x000fe600078ef8fa */
[----:B------:R3:W-:Y:S01]  /*5600*/  STS [R83+-0x1c00], R3 ;  /* 0xffe4000353007388 */ /* 0x0007e20000000800 */
[----:B------:R-:W-:Y:S03]  /*5610*/  LOP3.LUT R2, R2, R248, RZ, 0xfc, !PT ;  /* 0x000000f802027212 */ /* 0x000fe600078efcff */
[----:B------:R-:W-:Y:S01]  /*5620*/  STS [R82+-0x2000], R6 ;  /* 0xffe0000652007388 */ /* 0x000fe20000000800 */
[----:B------:R-:W-:Y:S03]  /*5630*/  LEA R2, R2, UR4, 0x1 ;  /* 0x0000000402027c11 */ /* 0x000fe6000f8e08ff */
[----:B------:R-:W-:Y:S01]  /*5640*/  STS [R82+-0x1c00], R5 ;  /* 0xffe4000552007388 */ /* 0x000fe20000000800 */
[----:B--2---:R-:W-:Y:S02]  /*5650*/  F2FP.BF16.F32.PACK_AB R4, R17, R16 ;  /* 0x000000101104723e */ /* 0x004fe400000010ff */
[----:B---3--:R-:W-:Y:S03]  /*5660*/  F2FP.BF16.F32.PACK_AB R3, R19, R18 ;  /* 0x000000121303723e */ /* 0x008fe600000010ff */
[----:B------:R-:W-:Y:S04]  /*5670*/  STS [R85+-0x2000], R4 ;  /* 0xffe0000455007388 */ /* 0x000fe80000000800 */
[----:B------:R-:W-:Y:S01]  /*5680*/  STS [R85+-0x1c00], R3 ;  /* 0xffe4000355007388 */ /* 0x000fe20000000800 */
[----:B------:R-:W-:Y:S06]  /*5690*/  BAR.SYNC.DEFER_BLOCKING 0x0 ;  /* 0x0000000000007b1d */ /* 0x000fec0000010000 */
[----:B------:R-:W-:Y:S08]  /*56a0*/  LDSM.16.MT88.4 R4, [R252+0x14000] ;  /* 0x01400000fc04783b */ /* 0x000ff00000004200 */
[----:B------:R-:W2:Y:S08]  /*56b0*/  LDSM.16.MT88.4 R8, [R0+0x6000] ;  /* 0x006000000008783b */ /* 0x000eb00000004200 */
[----:B------:R-:W3:Y:S08]  /*56c0*/  LDSM.16.MT88.4 R12, [R92] ;  /* 0x000000005c0c783b */ /* 0x000ef00000004200 */
[----:B------:R-:W4:Y:S08]  /*56d0*/  LDSM.16.MT88.4 R16, [R0+0x8000] ;  /* 0x008000000010783b */ /* 0x000f300000004200 */
[----:B------:R-:W1:Y:S08]  /*56e0*/  LDSM.16.MT88.4 R68, [R0+0xa000] ;  /* 0x00a000000044783b */ /* 0x000e700000004200 */
[----:B------:R-:W-:Y:S01]  /*56f0*/  LDSM.16.MT88.4 R72, [R252+0x14800] ;  /* 0x01480000fc48783b */ /* 0x000fe20000004200 */
[-C--:B--2---:R-:W-:Y:S07]  /*5700*/  HMMA.16816.F32.BF16 R20, R4, R8.reuse, R20 ;  /* 0x000000080414723c */ /* 0x084fee0000041814 */
[----:B------:R-:W2:Y:S01]  /*5710*/  LDSM.16.MT88.4 R76, [R0+0x6800] ;  /* 0x00680000004c783b */ /* 0x000ea20000004200 */
[C---:B---3--:R-:W-:Y:S07]  /*5720*/  HMMA.16816.F32.BF16 R24, R12.reuse, R8, R24 ;  /* 0x000000080c18723c */ /* 0x048fee0000041818 */
[----:B------:R-:W3:Y:S01]  /*5730*/  LDSM.16.MT88.4 R80, [R92+0x800] ;  /* 0x000800005c50783b */ /* 0x000ee20000004200 */
[-C--:B------:R-:W-:Y:S07]  /*5740*/  HMMA.16816.F32.BF16 R28, R12, R10.reuse, R28 ;  /* 0x0000000a0c1c723c */ /* 0x080fee000004181c */
[----:B------:R-:W3:Y:S01]  /*5750*/  LDSM.16.MT88.4 R84, [R0+0x8800] ;  /* 0x008800000054783b */ /* 0x000ee20000004200 */
[C---:B------:R-:W-:Y:S07]  /*5760*/  HMMA.16816.F32.BF16 R32, R4.reuse, R10, R32 ;  /* 0x0000000a0420723c */ /* 0x040fee0000041820 */
[----:B------:R-:W3:Y:S01]  /*5770*/  LDSM.16.MT88.4 R8, [R0+0xa800] ;  /* 0x00a800000008783b */ /* 0x000ee20000004200 */
[-C--:B----4-:R-:W-:Y:S07]  /*5780*/  HMMA.16816.F32.BF16 R36, R4, R16.reuse, R36 ;  /* 0x000000100424723c */ /* 0x090fee0000041824 */
[----:B------:R-:W-:Y:S01]  /*5790*/  LDSM.16.MT88.4 R88, [R0+0x7800] ;  /* 0x007800000058783b */ /* 0x000fe20000004200 */
[C---:B------:R-:W-:Y:S07]  /*57a0*/  HMMA.16816.F32.BF16 R40, R12.reuse, R16, R40 ;  /* 0x000000100c28723c */ /* 0x040fee0000041828 */
[----:B------:R-:W-:Y:S01]  /*57b0*/  LDSM.16.MT88.4 R96, [R0+0x9800] ;  /* 0x009800000060783b */ /* 0x000fe20000004200 */
[-C--:B------:R-:W-:Y:S07]  /*57c0*/  HMMA.16816.F32.BF16 R44, R12, R18.reuse, R44 ;  /* 0x000000120c2c723c */ /* 0x080fee000004182c */
[----:B------:R-:W-:Y:S01]  /*57d0*/  LDSM.16.MT88.4 R244, [R0+0xb800] ;  /* 0x00b8000000f4783b */ /* 0x000fe20000004200 */
[C---:B------:R-:W-:Y:S07]  /*57e0*/  HMMA.16816.F32.BF16 R48, R4.reuse, R18, R48 ;  /* 0x000000120430723c */ /* 0x040fee0000041830 */
[----:B------:R-:W-:Y:S01]  /*57f0*/  LDSM.16.MT88.4 R16, [R92+0x1000] ;  /* 0x001000005c10783b */ /* 0x000fe20000004200 */
[-C--:B-1----:R-:W-:Y:S07]  /*5800*/  HMMA.16816.F32.BF16 R52, R4, R68.reuse, R52 ;  /* 0x000000440434723c */ /* 0x082fee0000041834 */
[----:B------:R-:W-:Y:S01]  /*5810*/  LDSM.16.MT88.4 R92, [R92+0x1800] ;  /* 0x001800005c5c783b */ /* 0x000fe20000004200 */
[C---:B------:R-:W-:Y:S08]  /*5820*/  HMMA.16816.F32.BF16 R56, R12.reuse, R68, R56 ;  /* 0x000000440c38723c */ /* 0x040ff00000041838 */
[-C--:B------:R-:W-:Y:S01]  /*5830*/  HMMA.16816.F32.BF16 R60, R12, R70.reuse, R60 ;  /* 0x000000460c3c723c */ /* 0x080fe2000004183c */
[----:B------:R-:W-:Y:S07]  /*5840*/  LDSM.16.MT88.4 R12, [R0+0x7000] ;  /* 0x00700000000c783b */ /* 0x000fee0000004200 */
[----:B------:R-:W-:Y:S01]  /*5850*/  HMMA.16816.F32.BF16 R64, R4, R70, R64 ;  /* 0x000000460440723c */ /* 0x000fe20000041840 */
[----:B------:R-:W1:Y:S07]  /*5860*/  LDSM.16.MT88.4 R4, [R252+0x15000] ;  /* 0x01500000fc04783b */ /* 0x000e6e0000004200 */
[-C--:B--2---:R-:W-:Y:S01]  /*5870*/  HMMA.16816.F32.BF16 R20, R72, R76.reuse, R20 ;  /* 0x0000004c4814723c */ /* 0x084fe20000041814 */
[----:B------:R-:W2:Y:S07]  /*5880*/  LDSM.16.MT88.4 R68, [R0+0x9000] ;  /* 0x009000000044783b */ /* 0x000eae0000004200 */
[C---:B---3--:R-:W-:Y:S08]  /*5890*/  HMMA.16816.F32.BF16 R24, R80.reuse, R76, R24 ;  /* 0x0000004c5018723c */ /* 0x048ff00000041818 */
[-C--:B------:R-:W-:Y:S08]  /*58a0*/  HMMA.16816.F32.BF16 R28, R80, R78.reuse, R28 ;  /* 0x0000004e501c723c */ /* 0x080ff0000004181c */
[C---:B------:R-:W-:Y:S01]  /*58b0*/  HMMA.16816.F32.BF16 R32, R72.reuse, R78, R32 ;  /* 0x0000004e4820723c */ /* 0x040fe20000041820 */
[----:B------:R-:W3:Y:S07]  /*58c0*/  LDSM.16.MT88.4 R76, [R0+0xb000] ;  /* 0x00b00000004c783b */ /* 0x000eee0000004200 */
[-C--:B------:R-:W-:Y:S08]  /*58d0*/  HMMA.16816.F32.BF16 R36, R72, R84.reuse, R36 ;  /* 0x000000544824723c */ /* 0x080ff00000041824 */
[C---:B------:R-:W-:Y:S08]  /*58e0*/  HMMA.16816.F32.BF16 R40, R80.reuse, R84, R40 ;  /* 0x000000545028723c */ /* 0x040ff00000041828 */
[-C--:B------:R-:W-:Y:S08]  /*58f0*/  HMMA.16816.F32.BF16 R44, R80, R86.reuse, R44 ;  /* 0x00000056502c723c */ /* 0x080ff0000004182c */
[C---:B------:R-:W-:Y:S01]  /*5900*/  HMMA.16816.F32.BF16 R48, R72.reuse, R86, R48 ;  /* 0x000000564830723c */ /* 0x040fe20000041830 */
[----:B------:R-:W4:Y:S07]  /*5910*/  LDSM.16.MT88.4 R84, [R252+0x15800] ;  /* 0x01580000fc54783b */ /* 0x000f2e0000004200 */
[-C--:B------:R-:W-:Y:S01]  /*5920*/  HMMA.16816.F32.BF16 R52, R72, R8.reuse, R52 ;  /* 0x000000084834723c */ /* 0x080fe20000041834 */
[----:B------:R-:W-:Y:S07]  /*5930*/  BAR.SYNC.DEFER_BLOCKING 0x0 ;  /* 0x0000000000007b1d */ /* 0x000fee0000010000 */
[C---:B------:R-:W-:Y:S08]  /*5940*/  HMMA.16816.F32.BF16 R56, R80.reuse, R8, R56 ;  /* 0x000000085038723c */ /* 0x040ff00000041838 */
[-C--:B------:R-:W-:Y:S03]  /*5950*/  HMMA.16816.F32.BF16 R60, R80, R10.reuse, R60 ;  /* 0x0000000a503c723c */ /* 0x080fe6000004183c */
[----:B------:R-:W-:Y:S05]  /*5960*/  IMAD.SHL.U32 R82, R251, 0x8, RZ ;  /* 0x00000008fb527824 */ /* 0x000fea00078e00ff */
[----:B------:R-:W-:Y:S08]  /*5970*/  HMMA.16816.F32.BF16 R64, R72, R10, R64 ;  /* 0x0000000a4840723c */ /* 0x000ff00000041840 */
[-C--:B-1----:R-:W-:Y:S08]  /*5980*/  HMMA.16816.F32.BF16 R20, R4, R12.reuse, R20 ;  /* 0x0000000c0414723c */ /* 0x082ff00000041814 */
[C---:B------:R-:W-:Y:S08]  /*5990*/  HMMA.16816.F32.BF16 R24, R16.reuse, R12, R24 ;  /* 0x0000000c1018723c */ /* 0x040ff00000041818 */
[-C--:B------:R-:W-:Y:S08]  /*59a0*/  HMMA.16816.F32.BF16 R28, R16, R14.reuse, R28 ;  /* 0x0000000e101c723c */ /* 0x080ff0000004181c */
[C---:B------:R-:W-:Y:S08]  /*59b0*/  HMMA.16816.F32.BF16 R32, R4.reuse, R14, R32 ;  /* 0x0000000e0420723c */ /* 0x040ff00000041820 */
[-C--:B--2---:R-:W-:Y:S08]  /*59c0*/  HMMA.16816.F32.BF16 R36, R4, R68.reuse, R36 ;  /* 0x000000440424723c */ /* 0x084ff00000041824 */
[C---:B------:R-:W-:Y:S08]  /*59d0*/  HMMA.16816.F32.BF16 R40, R16.reuse, R68, R40 ;  /* 0x000000441028723c */ /* 0x040ff00000041828 */
[-C--:B------:R-:W-:Y:S08]  /*59e0*/  HMMA.16816.F32.BF16 R44, R16, R70.reuse, R44 ;  /* 0x00000046102c723c */ /* 0x080ff0000004182c */
[C---:B------:R-:W-:Y:S08]  /*59f0*/  HMMA.16816.F32.BF16 R48, R4.reuse, R70, R48 ;  /* 0x000000460430723c */ /* 0x040ff00000041830 */
[-C--:B---3--:R-:W-:Y:S08]  /*5a00*/  HMMA.16816.F32.BF16 R52, R4, R76.reuse, R52 ;  /* 0x0000004c0434723c */ /* 0x088ff00000041834 */
[C---:B------:R-:W-:Y:S08]  /*5a10*/  HMMA.16816.F32.BF16 R56, R16.reuse, R76, R56 ;  /* 0x0000004c1038723c */ /* 0x040ff00000041838 */
[-C--:B------:R-:W-:Y:S08]  /*5a20*/  HMMA.16816.F32.BF16 R60, R16, R78.reuse, R60 ;  /* 0x0000004e103c723c */ /* 0x080ff0000004183c */
[----:B------:R-:W-:Y:S04]  /*5a30*/  HMMA.16816.F32.BF16 R64, R4, R78, R64 ;  /* 0x0000004e0440723c */ /* 0x000fe80000041840 */
[----:B------:R-:W-:Y:S04]  /*5a40*/  LOP3.LUT R7, R82, 0x38, RZ, 0xc0, !PT ;  /* 0x0000003852077812 */ /* 0x000fe800078ec0ff */
[-C--:B----4-:R-:W-:Y:S08]  /*5a50*/  HMMA.16816.F32.BF16 R20, R84, R88.reuse, R20 ;  /* 0x000000585414723c */ /* 0x090ff00000041814 */
        /* <DEDUP_REMOVED lines=14> */
[C---:B------:R-:W-:Y:S01]  /*5b40*/  ISETP.GE.AND P5, PT, R7.reuse, UR8, PT ;  /* 0x0000000807007c0c */ /* 0x040fe2000bfa6270 */
[----:B------:R-:W-:Y:S01]  /*5b50*/  IMAD.U32 R11, RZ, RZ, UR49 ;  /* 0x00000031ff0b7e24 */ /* 0x000fe2000f8e00ff */
[----:B------:R-:W-:Y:S01]  /*5b60*/  IADD3 R4, P0, PT, RZ, -UR31, RZ ;  /* 0x8000001fff047c10 */ /* 0x000fe2000ff1e0ff */
[----:B------:R-:W3:Y:S01]  /*5b70*/  LDL.LU R250, [R1+0x40] ;  /* 0x0000400001fa7983 */ /* 0x000ee20000300800 */
[C---:B------:R-:W-:Y:S01]  /*5b80*/  LOP3.LUT R6, R7.reuse, 0x40, RZ, 0xfc, !PT ;  /* 0x0000004007067812 */ /* 0x040fe200078efcff */
[----:B------:R-:W-:Y:S01]  /*5b90*/  IMAD.U32 R10, RZ, RZ, UR49 ;  /* 0x00000031ff0a7e24 */ /* 0x000fe2000f8e00ff */
[----:B------:R-:W-:Y:S01]  /*5ba0*/  LOP3.LUT R5, R7, 0x80, RZ, 0xfc, !PT ;  /* 0x0000008007057812 */ /* 0x000fe200078efcff */
[----:B------:R-:W-:Y:S01]  /*5bb0*/  IMAD.X R3, RZ, RZ, ~UR30, P0 ;  /* 0x8000001eff037e24 */ /* 0x000fe200080e06ff */
[----:B------:R-:W-:Y:S01]  /*5bc0*/  ISETP.GE.AND P4, PT, R6, UR8, PT ;  /* 0x0000000806007c0c */ /* 0x000fe2000bf86270 */
[----:B------:R-:W-:Y:S01]  /*5bd0*/  IMAD.U32 R6, RZ, RZ, UR49 ;  /* 0x00000031ff067e24 */ /* 0x000fe2000f8e00ff */
[----:B------:R-:W-:Y:S01]  /*5be0*/  ISETP.GE.AND P3, PT, R5, UR8, PT ;  /* 0x0000000805007c0c */ /* 0x000fe2000bf66270 */
[----:B------:R-:W-:Y:S01]  /*5bf0*/  IMAD.U32 R7, RZ, RZ, UR48 ;  /* 0x00000030ff077e24 */ /* 0x000fe2000f8e00ff */
[----:B------:R-:W-:Y:S01]  /*5c00*/  SHF.R.S64 R4, R4, 0x1f, R3 ;  /* 0x0000001f04047819 */ /* 0x000fe20000001003 */
[----:B------:R-:W-:Y:S02]  /*5c10*/  IMAD.U32 R5, RZ, RZ, UR48 ;  /* 0x00000030ff057e24 */ /* 0x000fe4000f8e00ff */
[----:B------:R-:W-:Y:S02]  /*5c20*/  IMAD.U32 R8, RZ, RZ, UR49 ;  /* 0x00000031ff087e24 */ /* 0x000fe4000f8e00ff */
[----:B------:R-:W-:Y:S02]  /*5c30*/  IMAD.U32 R12, RZ, RZ, UR49 ;  /* 0x00000031ff0c7e24 */ /* 0x000fe4000f8e00ff */
[----:B------:R-:W-:Y:S01]  /*5c40*/  IMAD.U32 R9, RZ, RZ, UR48 ;  /* 0x00000030ff097e24 */ /* 0x000fe2000f8e00ff */
[----:B---3--:R-:W-:Y:S01]  /*5c50*/  IADD3 R250, P0, PT, R4, R250, RZ ;  /* 0x000000fa04fa7210 */ /* 0x008fe20007f1e0ff */
[----:B------:R-:W-:Y:S03]  /*5c60*/  IMAD.U32 R4, RZ, RZ, UR49 ;  /* 0x00000031ff047e24 */ /* 0x000fe6000f8e00ff */
[----:B--2---:R-:W-:Y:S01]  /*5c70*/  LEA.HI.X.SX32 R83, R3, R83, 0x1, P0 ;  /* 0x0000005303537211 */ /* 0x004fe200000f0eff */
[----:B------:R1:W-:Y:S01]  /*5c80*/  STL [R1+0x40], R250 ;  /* 0x000040fa01007387 */ /* 0x0003e20000100800 */
[----:B------:R-:W-:Y:S02]  /*5c90*/  LOP3.LUT R3, R82, 0x1f8, RZ, 0xc0, !PT ;  /* 0x000001f852037812 */ /* 0x000fe400078ec0ff */
[-C--:B------:R-:W-:Y:S01]  /*5ca0*/  @!P4 LEA R6, P1, R6, R250.reuse, 0x1 ;  /* 0x000000fa0606c211 */ /* 0x080fe200078208ff */
[----:B------:R1:W-:Y:S01]  /*5cb0*/  STL [R1+0x3c], R83 ;  /* 0x00003c5301007387 */ /* 0x0003e20000100800 */
[----:B------:R-:W-:Y:S02]  /*5cc0*/  LOP3.LUT R3, R3, 0x38, R251, 0x78, !PT ;  /* 0x0000003803037812 */ /* 0x000fe400078e78fb */
[-C--:B------:R-:W-:Y:S02]  /*5cd0*/  @!P3 LEA R4, P0, R4, R250.reuse, 0x1 ;  /* 0x000000fa0404b211 */ /* 0x080fe400078008ff */
[----:B------:R-:W-:Y:S02]  /*5ce0*/  LOP3.LUT R3, R3, 0x1e00, R82, 0xf8, !PT ;  /* 0x00001e0003037812 */ /* 0x000fe400078ef852 */
[-C--:B------:R-:W-:Y:S01]  /*5cf0*/  @!P4 LEA.HI.X R7, R11, R83.reuse, R7, 0x1, P1 ;  /* 0x000000530b07c211 */ /* 0x080fe200008f0c07 */
[----:B------:R-:W-:Y:S01]  /*5d00*/  @!P5 IMAD.MOV.U32 R11, RZ, RZ, R83 ;  /* 0x000000ffff0bd224 */ /* 0x000fe200078e0053 */
[-C--:B------:R-:W-:Y:S01]  /*5d10*/  @!P3 LEA.HI.X R5, R10, R83.reuse, R5, 0x1, P0 ;  /* 0x000000530a05b211 */ /* 0x080fe200000f0c05 */
[--C-:B------:R-:W-:Y:S01]  /*5d20*/  @!P5 IMAD.MOV.U32 R10, RZ, RZ, R250.reuse ;  /* 0x000000ffff0ad224 */ /* 0x100fe200078e00fa */
[----:B------:R-:W-:Y:S02]  /*5d30*/  LEA R3, R3, UR4, 0x1 ;  /* 0x0000000403037c11 */ /* 0x000fe4000f8e08ff */
[----:B------:R-:W-:Y:S03]  /*5d40*/  @!P5 LEA R8, P2, R8, R250, 0x1 ;  /* 0x000000fa0808d211 */ /* 0x000fe600078408ff */
[----:B------:R-:W-:Y:S01]  /*5d50*/  @!PT LDS RZ, [RZ] ;  /* 0x00000000fffff984 */ /* 0x000fe20000000800 */
[----:B------:R-:W-:Y:S01]  /*5d60*/  @!PT LDS RZ, [RZ] ;  /* 0x00000000fffff984 */ /* 0x000fe20000000800 */
[----:B------:R-:W-:Y:S01]  /*5d70*/  @!PT LDS RZ, [RZ] ;  /* 0x00000000fffff984 */ /* 0x000fe20000000800 */
[----:B------:R2:W-:Y:S01]  /*5d80*/  @!P5 LDGSTS.E.BYPASS.LTC128B.128 [R3+0x6000], desc[UR34][R10.64] ;  /* 0x060000000a03dfae */ /* 0x0005e2000b981a22 */
[----:B------:R-:W-:Y:S03]  /*5d90*/  @!P5 LEA.HI.X R9, R12, R83, R9, 0x1, P2 ;  /* 0x000000530c09d211 */ /* 0x000fe600010f0c09 */
        /* <DEDUP_REMOVED lines=31> */
.L_x_121:
[----:B------:R2:W-:Y:S01]  /*5f90*/  STL.64 [R1+0xc0], R46 ;  /* 0x0000c02e01007387 */ /* 0x0005e20000100a00 */
[----:B------:R-:W-:Y:S03]  /*5fa0*/  LOP3.LUT P1, RZ, R251, 0x2, RZ, 0xc0, !PT ;  /* 0x00000002fbff7812 */ /* 0x000fe6000782c0ff */
[----:B------:R-:W-:Y:S04]  /*5fb0*/  STL.64 [R1+0xb8], R44 ;  /* 0x0000b82c01007387 */ /* 0x000fe80000100a00 */
[----:B------:R-:W-:Y:S04]  /*5fc0*/  STL.64 [R1+0xb0], R42 ;  /* 0x0000b02a01007387 */ /* 0x000fe80000100a00 */
[----:B------:R-:W-:Y:S04]  /*5fd0*/  LDSM.16.M88.4 R96, [R2+0x12000] ;  /* 0x012000000260783b */ /* 0x000fe80000000200 */
[----:B------:R-:W3:Y:S04]  /*5fe0*/  LDSM.16.MT88.4 R16, [R0+0xc000] ;  /* 0x00c000000010783b */ /* 0x000ee80000004200 */
[----:B------:R-:W-:Y:S04]  /*5ff0*/  STL.64 [R1+0xa8], R40 ;  /* 0x0000a82801007387 */ /* 0x000fe80000100a00 */
[----:B------:R-:W-:Y:S01]  /*6000*/  STL.64 [R1+0xa0], R38 ;  /* 0x0000a02601007387 */ /* 0x000fe20000100a00 */
[----:B--2---:R-:W-:Y:S03]  /*6010*/  IMAD.MOV.U32 R47, RZ, RZ, 0x20 ;  /* 0x00000020ff2f7424 */ /* 0x004fe600078e00ff */
[----:B------:R-:W2:Y:S04]  /*6020*/  LDSM.16.M88.4 R92, [R2+0x13000] ;  /* 0x01300000025c783b */ /* 0x000ea80000000200 */
[----:B------:R-:W-:Y:S01]  /*6030*/  STL.64 [R1+0x98], R36 ;  /* 0x0000982401007387 */ /* 0x000fe20000100a00 */
[----:B------:R-:W-:Y:S02]  /*6040*/  SEL R47, R47, 0xffffffe0, !P1 ;  /* 0xffffffe02f2f7807 */ /* 0x000fe40004800000 */
[----:B------:R-:W-:Y:S01]  /*6050*/  PLOP3.LUT P1, PT, PT, PT, UP0, 0x80, 0x8 ;  /* 0x000000000008781c */ /* 0x000fe20003f2f008 */
[----:B------:R-:W-:Y:S02]  /*6060*/  STL.64 [R1+0x90], R34 ;  /* 0x0000902201007387 */ /* 0x000fe40000100a00 */
[----:B-1----:R-:W-:Y:S02]  /*6070*/  IMAD.IADD R3, R47, 0x1, R2 ;  /* 0x000000012f037824 */ /* 0x002fe400078e0202 */
[----:B------:R-:W-:Y:S04]  /*6080*/  STL.64 [R1+0x88], R32 ;  /* 0x0000882001007387 */ /* 0x000fe80000100a00 */
[----:B------:R-:W-:Y:S04]  /*6090*/  STL.64 [R1+0x80], R30 ;  /* 0x0000801e01007387 */ /* 0x000fe80000100a00 */
[----:B------:R-:W-:Y:S04]  /*60a0*/  STL.64 [R1+0x78], R28 ;  /* 0x0000781c01007387 */ /* 0x000fe80000100a00 */
[----:B------:R-:W-:Y:S01]  /*60b0*/  STL.64 [R1+0x70], R26 ;  /* 0x0000701a01007387 */ /* 0x000fe20000100a00 */
[-C--:B---3--:R-:W-:Y:S03]  /*60c0*/  HMMA.16816.F32.BF16 R4, R96, R16.reuse, RZ ;  /* 0x000000106004723c */ /* 0x088fe600000418ff */
[----:B------:R-:W1:Y:S04]  /*60d0*/  LDSM.16.MT88.4 R80, [R0+0xe000] ;  /* 0x00e000000050783b */ /* 0x000e680000004200 */
[----:B------:R-:W-:Y:S04]  /*60e0*/  STL.64 [R1+0x68], R24 ;  /* 0x0000681801007387 */ /* 0x000fe80000100a00 */
[----:B------:R-:W-:Y:S01]  /*60f0*/  STL.64 [R1+0x60], R22 ;  /* 0x0000601601007387 */ /* 0x000fe20000100a00 */
[C---:B--2---:R-:W-:Y:S03]  /*6100*/  HMMA.16816.F32.BF16 R8, R92.reuse, R16, RZ ;  /* 0x000000105c08723c */ /* 0x044fe600000418ff */
[----:B------:R-:W-:Y:S04]  /*6110*/  STL.64 [R1+0x58], R20 ;  /* 0x0000581401007387 */ /* 0x000fe80000100a00 */
[----:B------:R-:W2:Y:S01]  /*6120*/  LDL.LU R46, [R1] ;  /* 0x00000000012e7983 */ /* 0x000ea20000300800 */
[-C--:B------:R-:W-:Y:S03]  /*6130*/  HMMA.16816.F32.BF16 R12, R92, R18.reuse, RZ ;  /* 0x000000125c0c723c */ /* 0x080fe600000418ff */
[----:B------:R-:W3:Y:S04]  /*6140*/  LDSM.16.MT88.4 R244, [R0+0x10000] ;  /* 0x0100000000f4783b */ /* 0x000ee80000004200 */
[----:B------:R-:W-:Y:S01]  /*6150*/  LDSM.16.M88.4 R248, [R3+0x12000] ;  /* 0x0120000003f8783b */ /* 0x000fe20000000200 */
[C---:B------:R-:W-:Y:S03]  /*6160*/  HMMA.16816.F32.BF16 R16, R96.reuse, R18, RZ ;  /* 0x000000126010723c */ /* 0x040fe600000418ff */
[----:B------:R-:W4:Y:S04]  /*6170*/  LDSM.16.MT88.4 R28, [R0+0xc800] ;  /* 0x00c80000001c783b */ /* 0x000f280000004200 */
[----:B------:R3:W4:Y:S04]  /*6180*/  LDSM.16.M88.4 R20, [R3+0x13000] ;  /* 0x013000000314783b */ /* 0x0007280000000200 */
[----:B------:R-:W-:Y:S01]  /*6190*/  LDSM.16.MT88.4 R24, [R0+0x10800] ;  /* 0x010800000018783b */ /* 0x000fe20000004200 */
[-C--:B-1----:R-:W-:Y:S01]  /*61a0*/  HMMA.16816.F32.BF16 R68, R96, R80.reuse, RZ ;  /* 0x000000506044723c */ /* 0x082fe200000418ff */
[----:B------:R-:W1:Y:S07]  /*61b0*/  S2R R40, SR_TID.X ;  /* 0x0000000000287919 */ /* 0x000e6e0000002100 */
[C---:B------:R-:W-:Y:S02]  /*61c0*/  HMMA.16816.F32.BF16 R72, R92.reuse, R80, RZ ;  /* 0x000000505c48723c */ /* 0x040fe400000418ff */
[C---:B---3--:R-:W-:Y:S06]  /*61d0*/  VIADD R3, R2.reuse, 0x12000 ;  /* 0x0001200002037836 */ /* 0x048fec0000000000 */
[-C--:B------:R-:W-:Y:S01]  /*61e0*/  HMMA.16816.F32.BF16 R76, R92, R82.reuse, RZ ;  /* 0x000000525c4c723c */ /* 0x080fe200000418ff */
[----:B------:R-:W-:Y:S07]  /*61f0*/  VIADD R2, R2, 0x12040 ;  /* 0x0001204002027836 */ /* 0x000fee0000000000 */
[C---:B------:R-:W-:Y:S08]  /*6200*/  HMMA.16816.F32.BF16 R80, R96.reuse, R82, RZ ;  /* 0x000000526050723c */ /* 0x040ff000000418ff */
[-C--:B------:R-:W-:Y:S01]  /*6210*/  HMMA.16816.F32.BF16 R84, R96, R244.reuse, RZ ;  /* 0x000000f46054723c */ /* 0x080fe200000418ff */
[----:B-1----:R-:W-:Y:S07]  /*6220*/  SHF.R.U32.HI R40, RZ, 0x2, R40 ;  /* 0x00000002ff287819 */ /* 0x002fee0000011628 */
[C---:B------:R-:W-:Y:S08]  /*6230*/  HMMA.16816.F32.BF16 R88, R92.reuse, R244, RZ ;  /* 0x000000f45c58723c */ /* 0x040ff000000418ff */
[-C--:B------:R-:W-:Y:S08]  /*6240*/  HMMA.16816.F32.BF16 R92, R92, R246.reuse, RZ ;  /* 0x000000f65c5c723c */ /* 0x080ff000000418ff */
[----:B------:R-:W-:Y:S01]  /*6250*/  HMMA.16816.F32.BF16 R96, R96, R246, RZ ;  /* 0x000000f66060723c */ /* 0x000fe200000418ff */
[----:B------:R-:W1:Y:S07]  /*6260*/  LDSM.16.MT88.4 R244, [R0+0xe800] ;  /* 0x00e8000000f4783b */ /* 0x000e6e0000004200 */
[-C--:B----4-:R-:W-:Y:S08]  /*6270*/  HMMA.16816.F32.BF16 R4, R248, R28.reuse, R4 ;  /* 0x0000001cf804723c */ /* 0x090ff00000041804 */
[C---:B------:R-:W-:Y:S08]  /*6280*/  HMMA.16816.F32.BF16 R8, R20.reuse, R28, R8 ;  /* 0x0000001c1408723c */ /* 0x040ff00000041808 */
[-C--:B------:R-:W-:Y:S08]  /*6290*/  HMMA.16816.F32.BF16 R12, R20, R30.reuse, R12 ;  /* 0x0000001e140c723c */ /* 0x080ff0000004180c */
[C---:B------:R-:W-:Y:S01]  /*62a0*/  HMMA.16816.F32.BF16 R16, R248.reuse, R30, R16 ;  /* 0x0000001ef810723c */ /* 0x040fe20000041810 */
[----:B------:R-:W-:Y:S07]  /*62b0*/  LDSM.16.MT88.4 R28, [R0+0xd000] ;  /* 0x00d00000001c783b */ /* 0x000fee0000004200 */
[-C--:B-1----:R-:W-:Y:S08]  /*62c0*/  HMMA.16816.F32.BF16 R68, R248, R244.reuse, R68 ;  /* 0x000000f4f844723c */ /* 0x082ff00000041844 */
[C---:B------:R-:W-:Y:S08]  /*62d0*/  HMMA.16816.F32.BF16 R72, R20.reuse, R244, R72 ;  /* 0x000000f41448723c */ /* 0x040ff00000041848 */
[-C--:B------:R-:W-:Y:S08]  /*62e0*/  HMMA.16816.F32.BF16 R76, R20, R246.reuse, R76 ;  /* 0x000000f6144c723c */ /* 0x080ff0000004184c */
[C---:B------:R-:W-:Y:S08]  /*62f0*/  HMMA.16816.F32.BF16 R80, R248.reuse, R246, R80 ;  /* 0x000000f6f850723c */ /* 0x040ff00000041850 */
[-C--:B------:R-:W-:Y:S08]  /*6300*/  HMMA.16816.F32.BF16 R84, R248, R24.reuse, R84 ;  /* 0x00000018f854723c */ /* 0x080ff00000041854 */
[C---:B------:R-:W-:Y:S08]  /*6310*/  HMMA.16816.F32.BF16 R88, R20.reuse, R24, R88 ;  /* 0x000000181458723c */ /* 0x040ff00000041858 */
[-C--:B------:R-:W-:Y:S01]  /*6320*/  HMMA.16816.F32.BF16 R92, R20, R26.reuse, R92 ;  /* 0x0000001a145c723c */ /* 0x080fe2000004185c */
[----:B------:R-:W3:Y:S04]  /*6330*/  LDL.LU.64 R20, [R1+0x30] ;  /* 0x0000300001147983 */ /* 0x000ee80000300a00 */
[----:B------:R-:W4:Y:S03]  /*6340*/  LDL R41, [R1+0x44] ;  /* 0x0000440001297983 */ /* 0x000f260000100800 */
[----:B------:R-:W-:Y:S01]  /*6350*/  HMMA.16816.F32.BF16 R96, R248, R26, R96 ;  /* 0x0000001af860723c */ /* 0x000fe20000041860 */
[----:B------:R-:W-:Y:S04]  /*6360*/  LDSM.16.MT88.4 R248, [R0+0xf000] ;  /* 0x00f0000000f8783b */ /* 0x000fe80000004200 */
[----:B------:R-:W-:Y:S01]  /*6370*/  LDSM.16.MT88.4 R24, [R0+0x11000] ;  /* 0x011000000018783b */ /* 0x000fe20000004200 */
[----:B--2---:R-:W-:Y:S11]  /*6380*/  ISETP.NE.AND P0, PT, R46, RZ, PT ;  /* 0x000000ff2e00720c */ /* 0x004ff60003f05270 */
[----:B------:R-:W-:Y:S02]  /*6390*/  @!UPT UIADD3 URZ, UPT, UPT, URZ, URZ, URZ ;  /* 0x000000fffffff290 */ /* 0x000fe4000fffe0ff */
[----:B------:R-:W-:Y:S05]  /*63a0*/  @P0 VIADD R2, R3, 0xffffffc0 ;  /* 0xffffffc003020836 */ /* 0x000fea0000000000 */
[----:B------:R-:W1:Y:S04]  /*63b0*/  LDSM.16.M88.4 R244, [R2] ;  /* 0x0000000002f4783b */ /* 0x000e680000000200 */
[----:B------:R2:W1:Y:S02]  /*63c0*/  LDSM.16.M88.4 R32, [R2+0x1000] ;  /* 0x001000000220783b */ /* 0x0004640000000200 */
[----:B--2---:R-:W-:Y:S05]  /*63d0*/  IMAD.IADD R2, R47, 0x1, R2 ;  /* 0x000000012f027824 */ /* 0x004fea00078e0202 */
[----:B------:R-:W-:Y:S01]  /*63e0*/  LDSM.16.M88.4 R44, [R2+0x1000] ;  /* 0x00100000022c783b */ /* 0x000fe20000000200 */
[-C--:B-1----:R-:W-:Y:S08]  /*63f0*/  HMMA.16816.F32.BF16 R4, R244, R28.reuse, R4 ;  /* 0x0000001cf404723c */ /* 0x082ff00000041804 */
[C---:B------:R-:W-:Y:S08]  /*6400*/  HMMA.16816.F32.BF16 R8, R32.reuse, R28, R8 ;  /* 0x0000001c2008723c */ /* 0x040ff00000041808 */
[-C--:B------:R-:W-:Y:S08]  /*6410*/  HMMA.16816.F32.BF16 R12, R32, R30.reuse, R12 ;  /* 0x0000001e200c723c */ /* 0x080ff0000004180c */
[C---:B------:R-:W-:Y:S01]  /*6420*/  HMMA.16816.F32.BF16 R16, R244.reuse, R30, R16 ;  /* 0x0000001ef410723c */ /* 0x040fe20000041810 */
[----:B------:R-:W-:Y:S07]  /*6430*/  LDSM.16.MT88.4 R28, [R0+0xd800] ;  /* 0x00d80000001c783b */ /* 0x000fee0000004200 */
[-C--:B------:R-:W-:Y:S08]  /*6440*/  HMMA.16816.F32.BF16 R68, R244, R248.reuse, R68 ;  /* 0x000000f8f444723c */ /* 0x080ff00000041844 */
[C---:B------:R-:W-:Y:S08]  /*6450*/  HMMA.16816.F32.BF16 R72, R32.reuse, R248, R72 ;  /* 0x000000f82048723c */ /* 0x040ff00000041848 */
[-C--:B------:R-:W-:Y:S08]  /*6460*/  HMMA.16816.F32.BF16 R76, R32, R250.reuse, R76 ;  /* 0x000000fa204c723c */ /* 0x080ff0000004184c */
[C---:B------:R-:W-:Y:S01]  /*6470*/  HMMA.16816.F32.BF16 R80, R244.reuse, R250, R80 ;  /* 0x000000faf450723c */ /* 0x040fe20000041850 */
[----:B------:R1:W2:Y:S07]  /*6480*/  LDSM.16.M88.4 R248, [R2] ;  /* 0x0000000002f8783b */ /* 0x0002ae0000000200 */
[-C--:B------:R-:W-:Y:S08]  /*6490*/  HMMA.16816.F32.BF16 R84, R244, R24.reuse, R84 ;  /* 0x00000018f454723c */ /* 0x080ff00000041854 */
[C---:B------:R-:W-:Y:S08]  /*64a0*/  HMMA.16816.F32.BF16 R88, R32.reuse, R24, R88 ;  /* 0x000000182058723c */ /* 0x040ff00000041858 */
[-C--:B------:R-:W-:Y:S01]  /*64b0*/  HMMA.16816.F32.BF16 R92, R32, R26.reuse, R92 ;  /* 0x0000001a205c723c */ /* 0x080fe2000004185c */
[----:B-1----:R-:W1:Y:S01]  /*64c0*/  LDC R2, c[0x0][0x44c] ;  /* 0x00011300ff027b82 */ /* 0x002e620000000800 */
[----:B------:R-:W4:Y:S06]  /*64d0*/  LDL R35, [R1+0x1c] ;  /* 0x00001c0001237983 */ /* 0x000f2c0000100800 */
[----:B------:R-:W-:Y:S01]  /*64e0*/  HMMA.16816.F32.BF16 R96, R244, R26, R96 ;  /* 0x0000001af460723c */ /* 0x000fe20000041860 */
[----:B------:R-:W3:Y:S04]  /*64f0*/  LDSM.16.MT88.4 R244, [R0+0xf800] ;  /* 0x00f8000000f4783b */ /* 0x000ee80000004200 */
[----:B------:R-:W3:Y:S03]  /*6500*/  LDSM.16.MT88.4 R24, [R0+0x11800] ;  /* 0x011800000018783b */ /* 0x000ee60000004200 */
[-C--:B--2---:R-:W-:Y:S08]  /*6510*/  HMMA.16816.F32.BF16 R4, R248, R28.reuse, R4 ;  /* 0x0000001cf804723c */ /* 0x084ff00000041804 */
[C---:B------:R-:W-:Y:S04]  /*6520*/  HMMA.16816.F32.BF16 R8, R44.reuse, R28, R8 ;  /* 0x0000001c2c08723c */ /* 0x040fe80000041808 */
[----:B-1----:R-:W-:Y:S04]  /*6530*/  IMAD R34, R2, UR9, RZ ;  /* 0x0000000902227c24 */ /* 0x002fe8000f8e02ff */
[-C--:B------:R-:W-:Y:S03]  /*6540*/  HMMA.16816.F32.BF16 R12, R44, R30.reuse, R12 ;  /* 0x0000001e2c0c723c */ /* 0x080fe6000004180c */
[----:B------:R-:W-:Y:S05]  /*6550*/  IMAD.U32 R2, R34, -0x40, RZ ;  /* 0xffffffc022027824 */ /* 0x000fea00078e00ff */
[C---:B------:R-:W-:Y:S04]  /*6560*/  HMMA.16816.F32.BF16 R16, R248.reuse, R30, R16 ;  /* 0x0000001ef810723c */ /* 0x040fe80000041810 */
[----:B---3--:R-:W-:Y:S01]  /*6570*/  LEA R3, P0, R2, R20, 0x2 ;  /* 0x0000001402037211 */ /* 0x008fe200078010ff */
[----:B------:R-:W-:Y:S03]  /*6580*/  IMAD.SHL.U32 R20, R34, 0x8, RZ ;  /* 0x0000000822147824 */ /* 0x000fe600078e00ff */
[-C--:B------:R-:W-:Y:S03]  /*6590*/  HMMA.16816.F32.BF16 R68, R248, R244.reuse, R68 ;  /* 0x000000f4f844723c */ /* 0x080fe60000041844 */
[----:B------:R-:W-:Y:S01]  /*65a0*/  LEA.HI.X.SX32 R2, R2, R21, 0x2, P0 ;  /* 0x0000001502027211 */ /* 0x000fe200000f16ff */
[----:B------:R-:W-:Y:S04]  /*65b0*/  IMAD.MOV.U32 R22, RZ, RZ, R3 ;  /* 0x000000ffff167224 */ /* 0x000fe800078e0003 */
[C---:B------:R-:W-:Y:S04]  /*65c0*/  HMMA.16816.F32.BF16 R72, R44.reuse, R244, R72 ;  /* 0x000000f42c48723c */ /* 0x040fe80000041848 */
[----:B------:R-:W-:Y:S01]  /*65d0*/  IMAD.MOV.U32 R23, RZ, RZ, R2 ;  /* 0x000000ffff177224 */ /* 0x000fe200078e0002 */
[C---:B------:R-:W-:Y:S03]  /*65e0*/  LEA R38, P0, R20.reuse, R22, 0x2 ;  /* 0x0000001614267211 */ /* 0x040fe600078010ff */
[-C--:B------:R-:W-:Y:S01]  /*65f0*/  HMMA.16816.F32.BF16 R76, R44, R246.reuse, R76 ;  /* 0x000000f62c4c723c */ /* 0x080fe2000004184c */
[----:B------:R-:W-:Y:S02]  /*6600*/  STL.64 [R1+0x30], R22 ;  /* 0x0000301601007387 */ /* 0x000fe40000100a00 */
[----:B------:R-:W-:Y:S02]  /*6610*/  LEA.HI.X.SX32 R39, R20, R23, 0x2, P0 ;  /* 0x0000001714277211 */ /* 0x000fe400000f16ff */
[----:B------:R-:W2:Y:S01]  /*6620*/  LDL R43, [R1+0x48] ;  /* 0x00004800012b7983 */ /* 0x000ea20000100800 */
[C---:B------:R-:W-:Y:S02]  /*6630*/  LEA R36, P0, R34.reuse, R38, 0x5 ;  /* 0x0000002622247211 */ /* 0x040fe400078028ff */
[C---:B------:R-:W-:Y:S01]  /*6640*/  HMMA.16816.F32.BF16 R80, R248.reuse, R246, R80 ;  /* 0x000000f6f850723c */ /* 0x040fe20000041850 */
[----:B------:R-:W3:Y:S03]  /*6650*/  LDL R42, [R1+0x4c] ;  /* 0x00004c00012a7983 */ /* 0x000ee60000100800 */
[C---:B------:R-:W-:Y:S02]  /*6660*/  LEA.HI.X.SX32 R37, R34.reuse, R39, 0x5, P0 ;  /* 0x0000002722257211 */ /* 0x040fe400000f2eff */
[C---:B------:R-:W-:Y:S02]  /*6670*/  LEA R20, P0, R34.reuse, R36, 0x5 ;  /* 0x0000002422147211 */ /* 0x040fe400078028ff */
[-C--:B------:R-:W-:Y:S03]  /*6680*/  HMMA.16816.F32.BF16 R84, R248, R24.reuse, R84 ;  /* 0x00000018f854723c */ /* 0x080fe60000041854 */
[C---:B------:R-:W-:Y:S02]  /*6690*/  LEA.HI.X.SX32 R21, R34.reuse, R37, 0x5, P0 ;  /* 0x0000002522157211 */ /* 0x040fe400000f2eff */
[C---:B------:R-:W-:Y:S03]  /*66a0*/  LEA R32, P0, R34.reuse, R20, 0x5 ;  /* 0x0000001422207211 */ /* 0x040fe600078028ff */
[C---:B------:R-:W-:Y:S04]  /*66b0*/  HMMA.16816.F32.BF16 R88, R44.reuse, R24, R88 ;  /* 0x000000182c58723c */ /* 0x040fe80000041858 */
[C---:B------:R-:W-:Y:S02]  /*66c0*/  LEA.HI.X.SX32 R33, R34.reuse, R21, 0x5, P0 ;  /* 0x0000001522217211 */ /* 0x040fe400000f2eff */
[C---:B------:R-:W-:Y:S02]  /*66d0*/  LEA R30, P0, R34.reuse, R32, 0x5 ;  /* 0x00000020221e7211 */ /* 0x040fe400078028ff */
[-C--:B------:R-:W-:Y:S01]  /*66e0*/  HMMA.16816.F32.BF16 R92, R44, R26.reuse, R92 ;  /* 0x0000001a2c5c723c */ /* 0x080fe2000004185c */
[----:B------:R-:W5:Y:S02]  /*66f0*/  LDL.LU.64 R46, [R1+0xc0] ;  /* 0x0000c000012e7983 */ /* 0x000f640000300a00 */
[C---:B------:R-:W-:Y:S02]  /*6700*/  LEA.HI.X.SX32 R31, R34.reuse, R33, 0x5, P0 ;  /* 0x00000021221f7211 */ /* 0x040fe400000f2eff */
[C---:B------:R-:W-:Y:S01]  /*6710*/  LEA R246, P0, R34.reuse, R30, 0x5 ;  /* 0x0000001e22f67211 */ /* 0x040fe200078028ff */
[----:B------:R-:W5:Y:S02]  /*6720*/  LDL.LU.64 R44, [R1+0xb8] ;  /* 0x0000b800012c7983 */ /* 0x000f640000300a00 */
[----:B------:R-:W-:Y:S04]  /*6730*/  HMMA.16816.F32.BF16 R96, R248, R26, R96 ;  /* 0x0000001af860723c */ /* 0x000fe80000041860 */
[C---:B------:R-:W-:Y:S02]  /*6740*/  LEA.HI.X.SX32 R247, R34.reuse, R31, 0x5, P0 ;  /* 0x0000001f22f77211 */ /* 0x040fe400000f2eff */
[C---:B------:R-:W-:Y:S04]  /*6750*/  LEA R28, P0, R34.reuse, R246, 0x5 ;  /* 0x000000f6221c7211 */ /* 0x040fe800078028ff */
[C---:B------:R-:W-:Y:S03]  /*6760*/  LEA.HI.X.SX32 R29, R34.reuse, R247, 0x5, P0 ;  /* 0x000000f7221d7211 */ /* 0x040fe600000f2eff */
[C---:B------:R-:W-:Y:S03]  /*6770*/  IMAD.WIDE R248, R34.reuse, -0xc0, R28 ;  /* 0xffffff4022f87825 */ /* 0x040fe600078e021c */
[C---:B------:R-:W-:Y:S04]  /*6780*/  LEA R2, P0, R34.reuse, R248, 0x5 ;  /* 0x000000f822027211 */ /* 0x040fe800078028ff */
[C---:B------:R-:W-:Y:S02]  /*6790*/  LEA.HI.X.SX32 R3, R34.reuse, R249, 0x5, P0 ;  /* 0x000000f922037211 */ /* 0x040fe400000f2eff */
[C---:B------:R-:W-:Y:S04]  /*67a0*/  LEA R26, P0, R34.reuse, R2, 0x5 ;  /* 0x00000002221a7211 */ /* 0x040fe800078028ff */
[C---:B------:R-:W-:Y:S02]  /*67b0*/  LEA.HI.X.SX32 R27, R34.reuse, R3, 0x5, P0 ;  /* 0x00000003221b7211 */ /* 0x040fe400000f2eff */
[C---:B------:R-:W-:Y:S04]  /*67c0*/  LEA R24, P0, R34.reuse, R26, 0x5 ;  /* 0x0000001a22187211 */ /* 0x040fe800078028ff */
[----:B------:R-:W-:Y:S02]  /*67d0*/  LEA.HI.X.SX32 R25, R34, R27, 0x5, P0 ;  /* 0x0000001b22197211 */ /* 0x000fe400000f2eff */
[----:B----4-:R-:W-:Y:S04]  /*67e0*/  @P1 LOP3.LUT R244, R35, 0x30, RZ, 0xc0, !PT ;  /* 0x0000003023f41812 */ /* 0x010fe800078ec0ff */
[----:B------:R-:W-:Y:S01]  /*67f0*/  @P1 LOP3.LUT R41, R244, 0x7, R40, 0xf8, !PT ;  /* 0x00000007f4291812 */ /* 0x000fe200078ef828 */
[----:B------:R-:W-:Y:S04]  /*6800*/  IMAD.MOV.U32 R244, RZ, RZ, 0x4 ;  /* 0x00000004fff47424 */ /* 0x000fe800078e00ff */
[----:B------:R-:W-:Y:S01]  /*6810*/  @P1 IMAD.WIDE.U32 R244, R41, R244, UR18 ;  /* 0x0000001229f41e25 */ /* 0x000fe2000f8e00f4 */
[----:B------:R-:W-:Y:S01]  /*6820*/  @P1 STL [R1+0x44], R41 ;  /* 0x0000442901001387 */ /* 0x000fe20000100800 */
[----:B------:R-:W-:Y:S01]  /*6830*/  @UP0 UMOV UR18, UR40 ;  /* 0x0000002800120c82 */ /* 0x000fe20008000000 */
[----:B------:R-:W-:Y:S02]  /*6840*/  @UP0 UMOV UR19, UR17 ;  /* 0x0000001100130c82 */ /* 0x000fe40008000000 */
[----:B--2---:R-:W2:Y:S04]  /*6850*/  @P1 LDG.E R43, desc[UR34][R244.64+-0xe0] ;  /* 0xffff2022f42b1981 */ /* 0x004ea8000c1e1900 */
[----:B---3--:R1:W3:Y:S04]  /*6860*/  @P1 LDG.E R42, desc[UR34][R244.64+-0x100] ;  /* 0xffff0022f42a1981 */ /* 0x0082e8000c1e1900 */
[----:B------:R4:W-:Y:S04]  /*6870*/  REDG.E.ADD.F32.FTZ.RN.STRONG.GPU desc[UR34][R22.64], R4 ;  /* 0x00000004160079a6 */ /* 0x0009e8000c12f322 */
[----:B------:R4:W-:Y:S04]  /*6880*/  REDG.E.ADD.F32.FTZ.RN.STRONG.GPU desc[UR34][R38.64], R5 ;  /* 0x00000005260079a6 */ /* 0x0009e8000c12f322 */
[----:B------:R-:W-:Y:S04]  /*6890*/  REDG.E.ADD.F32.FTZ.RN.STRONG.GPU desc[UR34][R36.64], R6 ;  /* 0x00000006240079a6 */ /* 0x000fe8000c12f322 */
[----:B------:R-:W-:Y:S04]  /*68a0*/  REDG.E.ADD.F32.FTZ.RN.STRONG.GPU desc[UR34][R20.64], R7 ;  /* 0x00000007140079a6 */ /* 0x000fe8000c12f322 */
[----:B------:R4:W-:Y:S04]  /*68b0*/  REDG.E.ADD.F32.FTZ.RN.STRONG.GPU desc[UR34][R32.64], R8 ;  /* 0x00000008200079a6 */ /* 0x0009e8000c12f322 */
[----:B------:R-:W-:Y:S01]  /*68c0*/  REDG.E.ADD.F32.FTZ.RN.STRONG.GPU desc[UR34][R30.64], R9 ;  /* 0x000000091e0079a6 */ /* 0x000fe2000c12f322 */
[C---:B-1----:R-:W-:Y:S03]  /*68d0*/  LEA R244, P0, R34.reuse, R24, 0x5 ;  /* 0x0000001822f47211 */ /* 0x042fe600078028ff */
[----:B------:R-:W-:Y:S01]  /*68e0*/  REDG.E.ADD.F32.FTZ.RN.STRONG.GPU desc[UR34][R246.64], R10 ;  /* 0x0000000af60079a6 */ /* 0x000fe2000c12f322 */
[C---:B------:R-:W-:Y:S02]  /*68f0*/  LEA.HI.X.SX32 R245, R34.reuse, R25, 0x5, P0 ;  /* 0x0000001922f57211 */ /* 0x040fe400000f2eff */
[C---:B----4-:R-:W-:Y:S01]  /*6900*/  LEA R4, P0, R34.reuse, R244, 0x5 ;  /* 0x000000f422047211 */ /* 0x050fe200078028ff */
[----:B------:R-:W-:Y:S03]  /*6910*/  REDG.E.ADD.F32.FTZ.RN.STRONG.GPU desc[UR34][R28.64], R11 ;  /* 0x0000000b1c0079a6 */ /* 0x000fe6000c12f322 */
[----:B------:R-:W-:Y:S01]  /*6920*/  LEA.HI.X.SX32 R5, R34, R245, 0x5, P0 ;  /* 0x000000f522057211 */ /* 0x000fe200000f2eff */
[----:B------:R-:W-:Y:S04]  /*6930*/  REDG.E.ADD.F32.FTZ.RN.STRONG.GPU desc[UR34][R22.64+0x80], R16 ;  /* 0x00008010160079a6 */ /* 0x000fe8000c12f322 */
[----:B------:R-:W-:Y:S04]  /*6940*/  REDG.E.ADD.F32.FTZ.RN.STRONG.GPU desc[UR34][R248.64+0x80], R17 ;  /* 0x00008011f80079a6 */ /* 0x000fe8000c12f322 */
[----:B------:R-:W-:Y:S01]  /*6950*/  REDG.E.ADD.F32.FTZ.RN.STRONG.GPU desc[UR34][R2.64+0x80], R18 ;  /* 0x00008012020079a6 */ /* 0x000fe2000c12f322 */
[----:B------:R-:W1:Y:S03]  /*6960*/  LDC R8, c[0x0][0x44c] ;  /* 0x00011300ff087b82 */ /* 0x000e660000000800 */
[----:B------:R-:W-:Y:S04]  /*6970*/  REDG.E.ADD.F32.FTZ.RN.STRONG.GPU desc[UR34][R26.64+0x80], R19 ;  /* 0x000080131a0079a6 */ /* 0x000fe8000c12f322 */
[----:B------:R-:W-:Y:S04]  /*6980*/  REDG.E.ADD.F32.FTZ.RN.STRONG.GPU desc[UR34][R24.64+0x80], R12 ;  /* 0x0000800c180079a6 */ /* 0x000fe8000c12f322 */
[----:B------:R-:W-:Y:S04]  /*6990*/  REDG.E.ADD.F32.FTZ.RN.STRONG.GPU desc[UR34][R244.64+0x80], R13 ;  /* 0x0000800df40079a6 */ /* 0x000fe8000c12f322 */
[----:B------:R-:W-:Y:S01]  /*69a0*/  REDG.E.ADD.F32.FTZ.RN.STRONG.GPU desc[UR34][R4.64+0x80], R14 ;  /* 0x0000800e040079a6 */ /* 0x000fe2000c12f322 */
[----:B-1----:R-:W-:Y:S03]  /*69b0*/  IMAD R8, R8, UR9, RZ ;  /* 0x0000000908087c24 */ /* 0x002fe6000f8e02ff */
        /* <DEDUP_REMOVED lines=8> */
[----:B------:R-:W-:Y:S03]  /*6a40*/  LEA.HI.X.SX32 R21, R34, R41, 0x5, P0 ;  /* 0x0000002922157211 */ /* 0x000fe600000f2eff */
[----:B------:R-:W-:Y:S01]  /*6a50*/  REDG.E.ADD.F32.FTZ.RN.STRONG.GPU desc[UR34][R40.64+0x100], R69 ;  /* 0x00010045280079a6 */ /* 0x000fe2000c12f322 */
[C---:B------:R-:W-:Y:S03]  /*6a60*/  LEA R6, P0, R8.reuse, R20, 0x5 ;  /* 0x0000001408067211 */ /* 0x040fe600078028ff */
[----:B------:R2:W-:Y:S01]  /*6a70*/  REDG.E.ADD.F32.FTZ.RN.STRONG.GPU desc[UR34][R20.64+0x100], R70 ;  /* 0x00010046140079a6 */ /* 0x0005e2000c12f322 */
[C---:B------:R-:W-:Y:S02]  /*6a80*/  LEA.HI.X.SX32 R7, R8.reuse, R21, 0x5, P0 ;  /* 0x0000001508077211 */ /* 0x040fe400000f2eff */
[C---:B------:R-:W-:Y:S03]  /*6a90*/  LEA R38, P0, R8.reuse, R6, 0x5 ;  /* 0x0000000608267211 */ /* 0x040fe600078028ff */
[----:B------:R-:W-:Y:S01]  /*6aa0*/  REDG.E.ADD.F32.FTZ.RN.STRONG.GPU desc[UR34][R6.64+0x100], R71 ;  /* 0x00010047060079a6 */ /* 0x000fe2000c12f322 */
[C---:B------:R-:W-:Y:S02]  /*6ab0*/  LEA.HI.X.SX32 R39, R8.reuse, R7, 0x5, P0 ;  /* 0x0000000708277211 */ /* 0x040fe400000f2eff */
[C---:B------:R-:W-:Y:S03]  /*6ac0*/  LEA R36, P0, R8.reuse, R38, 0x5 ;  /* 0x0000002608247211 */ /* 0x040fe600078028ff */
[----:B------:R3:W-:Y:S01]  /*6ad0*/  REDG.E.ADD.F32.FTZ.RN.STRONG.GPU desc[UR34][R38.64+0x100], R72 ;  /* 0x00010048260079a6 */ /* 0x0007e2000c12f322 */
[C---:B------:R-:W-:Y:S02]  /*6ae0*/  LEA.HI.X.SX32 R37, R8.reuse, R39, 0x5, P0 ;  /* 0x0000002708257211 */ /* 0x040fe400000f2eff */
[C---:B------:R-:W-:Y:S01]  /*6af0*/  LEA R34, P0, R8.reuse, R36, 0x5 ;  /* 0x0000002408227211 */ /* 0x040fe200078028ff */
[----:B-1----:R1:W5:Y:S03]  /*6b00*/  LDL.LU.64 R42, [R1+0xb0] ;  /* 0x0000b000012a7983 */ /* 0x0023660000300a00 */
[C---:B------:R-:W-:Y:S01]  /*6b10*/  LEA.HI.X.SX32 R35, R8.reuse, R37, 0x5, P0 ;  /* 0x0000002508237211 */ /* 0x040fe200000f2eff */
[----:B------:R4:W-:Y:S01]  /*6b20*/  REDG.E.ADD.F32.FTZ.RN.STRONG.GPU desc[UR34][R36.64+0x100], R73 ;  /* 0x00010049240079a6 */ /* 0x0009e2000c12f322 */
[C---:B------:R-:W-:Y:S03]  /*6b30*/  LEA R32, P0, R8.reuse, R34, 0x5 ;  /* 0x0000002208207211 */ /* 0x040fe600078028ff */
[----:B------:R-:W-:Y:S01]  /*6b40*/  REDG.E.ADD.F32.FTZ.RN.STRONG.GPU desc[UR34][R34.64+0x100], R74 ;  /* 0x0001004a220079a6 */ /* 0x000fe2000c12f322 */
[C---:B------:R-:W-:Y:S01]  /*6b50*/  LEA.HI.X.SX32 R33, R8.reuse, R35, 0x5, P0 ;  /* 0x0000002308217211 */ /* 0x040fe200000f2eff */
[----:B--2---:R-:W2:Y:S02]  /*6b60*/  LDC R70, c[0x0][0x44c] ;  /* 0x00011300ff467b82 */ /* 0x004ea40000000800 */
[----:B------:R1:W5:Y:S01]  /*6b70*/  LDL.LU.64 R40, [R1+0xa8] ;  /* 0x0000a80001287983 */ /* 0x0003620000300a00 */
        /* <DEDUP_REMOVED lines=12> */
[----:B------:R1:W-:Y:S01]  /*6c40*/  REDG.E.ADD.F32.FTZ.RN.STRONG.GPU desc[UR34][R250.64+0x180], R83 ;  /* 0x00018053fa0079a6 */ /* 0x0003e2000c12f322 */
[----:B------:R-:W-:Y:S01]  /*6c50*/  LEA R246, P0, R8, R248, 0x5 ;  /* 0x000000f808f67211 */ /* 0x000fe200078028ff */
[----:B--2---:R-:W-:Y:S02]  /*6c60*/  IMAD R70, R70, UR9, RZ ;  /* 0x0000000946467c24 */ /* 0x004fe4000f8e02ff */
[----:B------:R-:W-:Y:S01]  /*6c70*/  REDG.E.ADD.F32.FTZ.RN.STRONG.GPU desc[UR34][R248.64+0x180], R76 ;  /* 0x0001804cf80079a6 */ /* 0x000fe2000c12f322 */
[C---:B------:R-:W-:Y:S02]  /*6c80*/  LEA.HI.X.SX32 R247, R8.reuse, R249, 0x5, P0 ;  /* 0x000000f908f77211 */ /* 0x040fe400000f2eff */
[C---:B------:R-:W-:Y:S01]  /*6c90*/  LEA R2, P0, R8.reuse, R246, 0x5 ;  /* 0x000000f608027211 */ /* 0x040fe200078028ff */
[----:B---3--:R2:W5:Y:S03]  /*6ca0*/  LDL.LU.64 R38, [R1+0xa0] ;  /* 0x0000a00001267983 */ /* 0x0085660000300a00 */
[C---:B------:R-:W-:Y:S01]  /*6cb0*/  LEA.HI.X.SX32 R3, R8.reuse, R247, 0x5, P0 ;  /* 0x000000f708037211 */ /* 0x040fe200000f2eff */
[----:B------:R-:W-:Y:S01]  /*6cc0*/  REDG.E.ADD.F32.FTZ.RN.STRONG.GPU desc[UR34][R246.64+0x180], R77 ;  /* 0x0001804df60079a6 */ /* 0x000fe2000c12f322 */
        /* <DEDUP_REMOVED lines=14> */
[----:B-1----:R-:W1:Y:S03]  /*6db0*/  S2R R250, SR_TID.X ;  /* 0x0000000000fa7919 */ /* 0x002e660000002100 */
        /* <DEDUP_REMOVED lines=11> */
[----:B------:R-:W-:Y:S03]  /*6e70*/  LEA.HI.X.SX32 R69, R8, R13, 0x5, P0 ;  /* 0x0000000d08457211 */ /* 0x000fe600000f2eff */
[----:B------:R-:W-:Y:S01]  /*6e80*/  LDSM.16.MT88.4 R76, [R0+0x800] ;  /* 0x00080000004c783b */ /* 0x000fe20000004200 */
[C---:B------:R-:W-:Y:S03]  /*6e90*/  IMAD.WIDE R20, R70.reuse, -0xc0, R68 ;  /* 0xffffff4046147825 */ /* 0x040fe600078e0244 */
[----:B------:R-:W-:Y:S01]  /*6ea0*/  REDG.E.ADD.F32.FTZ.RN.STRONG.GPU desc[UR34][R68.64+0x200], R91 ;  /* 0x0002005b440079a6 */ /* 0x000fe2000c12f322 */
[----:B------:R-:W-:Y:S03]  /*6eb0*/  LEA R10, P0, R70, R20, 0x5 ;  /* 0x00000014460a7211 */ /* 0x000fe600078028ff */
[----:B------:R-:W-:Y:S01]  /*6ec0*/  REDG.E.ADD.F32.FTZ.RN.STRONG.GPU desc[UR34][R22.64+0x280], R96 ;  /* 0x00028060160079a6 */ /* 0x000fe2000c12f322 */
[----:B-1----:R-:W-:Y:S01]  /*6ed0*/  IMAD.SHL.U32 R251, R250, 0x8, RZ ;  /* 0x00000008fafb7824 */ /* 0x002fe200078e00ff */
[C---:B------:R-:W-:Y:S02]  /*6ee0*/  LEA.HI.X.SX32 R11, R70.reuse, R21, 0x5, P0 ;  /* 0x00000015460b7211 */ /* 0x040fe400000f2eff */
        /* <DEDUP_REMOVED lines=16> */
[----:B------:R-:W3:Y:S01]  /*6ff0*/  LDSM.16.MT88.4 R4, [R252+0x12000] ;  /* 0x01200000fc04783b */ /* 0x000ee20000004200 */
[----:B------:R-:W-:Y:S02]  /*7000*/  LEA.HI.X.SX32 R13, R70, R3, 0x5, P0 ;  /* 0x00000003460d7211 */ /* 0x000fe400000f2eff */
[----:B------:R-:W-:Y:S01]  /*7010*/  LOP3.LUT P0, RZ, R250, 0x4, RZ, 0xc0, !PT ;  /* 0x00000004faff7812 */ /* 0x000fe2000780c0ff */
[----:B------:R-:W-:Y:S04]  /*7020*/  REDG.E.ADD.F32.FTZ.RN.STRONG.GPU desc[UR34][R2.64+0x280], R94 ;  /* 0x0002805e020079a6 */ /* 0x000fe8000c12f322 */
[----:B------:R-:W-:Y:S04]  /*7030*/  REDG.E.ADD.F32.FTZ.RN.STRONG.GPU desc[UR34][R12.64+0x280], R95 ;  /* 0x0002805f0c0079a6 */ /* 0x000fe8000c12f322 */
[----:B------:R-:W-:Y:S01]  /*7040*/  LDSM.16.MT88.4 R68, [R0+0x4000] ;  /* 0x004000000044783b */ /* 0x000fe20000004200 */
[C---:B-1----:R-:W-:Y:S03]  /*7050*/  VIADD R92, R252.reuse, 0x40 ;  /* 0x00000040fc5c7836 */ /* 0x042fe60000000000 */
[----:B------:R-:W-:Y:S01]  /*7060*/  LDSM.16.MT88.4 R88, [R0+0x1800] ;  /* 0x001800000058783b */ /* 0x000fe20000004200 */
[----:B------:R-:W-:Y:S03]  /*7070*/  @P0 VIADD R92, R252, 0xffffffc0 ;  /* 0xffffffc0fc5c0836 */ /* 0x000fe60000000000 */
[----:B------:R-:W-:Y:S04]  /*7080*/  LDSM.16.MT88.4 R96, [R0+0x5800] ;  /* 0x005800000060783b */ /* 0x000fe80000004200 */
[----:B------:R-:W1:Y:S04]  /*7090*/  LDSM.16.MT88.4 R12, [R92+0x12000] ;  /* 0x012000005c0c783b */ /* 0x000e680000004200 */
[----:B------:R-:W4:Y:S04]  /*70a0*/  LDSM.16.MT88.4 R80, [R92+0x12800] ;  /* 0x012800005c50783b */ /* 0x000f280000004200 */
[----:B------:R2:W5:Y:S04]  /*70b0*/  LDL.LU.64 R34, [R1+0x90] ;  /* 0x0000900001227983 */ /* 0x0005680000300a00 */
[----:B------:R2:W5:Y:S01]  /*70c0*/  LDL.LU.64 R32, [R1+0x88] ;  /* 0x0000880001207983 */ /* 0x0005620000300a00 */
[-C--:B---3--:R-:W-:Y:S03]  /*70d0*/  HMMA.16816.F32.BF16 R100, R4, R8.reuse, R100 ;  /* 0x000000080464723c */ /* 0x088fe60000041864 */
[----:B------:R2:W5:Y:S04]  /*70e0*/  LDL.LU.64 R30, [R1+0x80] ;  /* 0x00008000011e7983 */ /* 0x0005680000300a00 */
[----:B------:R2:W5:Y:S04]  /*70f0*/  LDL.LU.64 R28, [R1+0x78] ;  /* 0x00007800011c7983 */ /* 0x0005680000300a00 */
[----:B------:R2:W5:Y:S04]  /*7100*/  LDL.LU.64 R26, [R1+0x70] ;  /* 0x00007000011a7983 */ /* 0x0005680000300a00 */
[----:B------:R2:W5:Y:S04]  /*7110*/  LDL.LU.64 R24, [R1+0x68] ;  /* 0x0000680001187983 */ /* 0x0005680000300a00 */
[----:B------:R2:W5:Y:S04]  /*7120*/  LDL.LU.64 R22, [R1+0x60] ;  /* 0x0000600001167983 */ /* 0x0005680000300a00 */
[----:B------:R2:W5:Y:S01]  /*7130*/  LDL.LU.64 R20, [R1+0x58] ;  /* 0x0000580001147983 */ /* 0x0005620000300a00 */
[C---:B-1----:R-:W-:Y:S01]  /*7140*/  HMMA.16816.F32.BF16 R104, R12.reuse, R8, R104 ;  /* 0x000000080c68723c */ /* 0x042fe20000041868 */
[----:B------:R-:W1:Y:S07]  /*7150*/  S2R R248, SR_TID.X ;  /* 0x0000000000f87919 */ /* 0x000e6e0000002100 */
[-C--:B------:R-:W-:Y:S08]  /*7160*/  HMMA.16816.F32.BF16 R108, R12, R10.reuse, R108 ;  /* 0x0000000a0c6c723c */ /* 0x080ff0000004186c */
[C---:B------:R-:W-:Y:S01]  /*7170*/  HMMA.16816.F32.BF16 R112, R4.reuse, R10, R112 ;  /* 0x0000000a0470723c */ /* 0x040fe20000041870 */
[----:B------:R-:W3:Y:S07]  /*7180*/  LDSM.16.MT88.4 R8, [R0+0x4800] ;  /* 0x004800000008783b */ /* 0x000eee0000004200 */
[-C--:B------:R-:W-:Y:S08]  /*7190*/  HMMA.16816.F32.BF16 R116, R4, R16.reuse, R116 ;  /* 0x000000100474723c */ /* 0x080ff00000041874 */
[C---:B------:R-:W-:Y:S04]  /*71a0*/  HMMA.16816.F32.BF16 R120, R12.reuse, R16, R120 ;  /* 0x000000100c78723c */ /* 0x040fe80000041878 */
[C---:B-1----:R-:W-:Y:S02]  /*71b0*/  IMAD.SHL.U32 R249, R248.reuse, 0x8, RZ ;  /* 0x00000008f8f97824 */ /* 0x042fe400078e00ff */
[----:B------:R-:W-:Y:S02]  /*71c0*/  IMAD.SHL.U32 R248, R248, 0x20, RZ ;  /* 0x00000020f8f87824 */ /* 0x000fe400078e00ff */
[-C--:B------:R-:W-:Y:S03]  /*71d0*/  HMMA.16816.F32.BF16 R124, R12, R18.reuse, R124 ;  /* 0x000000120c7c723c */ /* 0x080fe6000004187c */
[----:B------:R-:W-:Y:S05]  /*71e0*/  LOP3.LUT R249, R249, 0x38, RZ, 0xc0, !PT ;  /* 0x00000038f9f97812 */ /* 0x000fea00078ec0ff */
        /* <DEDUP_REMOVED lines=8> */
[----:B------:R-:W1:Y:S04]  /*7270*/  LDSM.16.MT88.4 R4, [R252+0x13000] ;  /* 0x01300000fc04783b */ /* 0x000e680000004200 */
[----:B------:R-:W2:Y:S03]  /*7280*/  LDSM.16.MT88.4 R68, [R0+0x3000] ;  /* 0x003000000044783b */ /* 0x000ea60000004200 */
        /* <DEDUP_REMOVED lines=10> */
[-C--:B---3--:R-:W-:Y:S08]  /*7330*/  HMMA.16816.F32.BF16 R132, R72, R8.reuse, R132 ;  /* 0x000000084884723c */ /* 0x088ff00000041884 */
[C---:B------:R-:W-:Y:S08]  /*7340*/  HMMA.16816.F32.BF16 R136, R80.reuse, R8, R136 ;  /* 0x000000085088723c */ /* 0x040ff00000041888 */
[-C--:B------:R-:W-:Y:S01]  /*7350*/  HMMA.16816.F32.BF16 R140, R80, R10.reuse, R140 ;  /* 0x0000000a508c723c */ /* 0x080fe2000004188c */
[----:B------:R3:W4:Y:S07]  /*7360*/  LDSM.16.MT88.4 R80, [R0+0x3800] ;  /* 0x003800000050783b */ /* 0x00072e0000004200 */
[----:B------:R-:W-:Y:S04]  /*7370*/  HMMA.16816.F32.BF16 R144, R72, R10, R144 ;  /* 0x0000000a4890723c */ /* 0x000fe80000041890 */
[C---:B------:R-:W-:Y:S02]  /*7380*/  LOP3.LUT R11, R249.reuse, 0x80, RZ, 0xfc, !PT ;  /* 0x00000080f90b7812 */ /* 0x040fe400078efcff */
[----:B------:R-:W-:Y:S02]  /*7390*/  LOP3.LUT R10, R249, 0x40, RZ, 0xfc, !PT ;  /* 0x00000040f90a7812 */ /* 0x000fe400078efcff */
[-C--:B-1----:R-:W-:Y:S08]  /*73a0*/  HMMA.16816.F32.BF16 R100, R4, R12.reuse, R100 ;  /* 0x0000000c0464723c */ /* 0x082ff00000041864 */
[C---:B------:R-:W-:Y:S04]  /*73b0*/  HMMA.16816.F32.BF16 R104, R16.reuse, R12, R104 ;  /* 0x0000000c1068723c */ /* 0x040fe80000041868 */
[C---:B---3--:R-:W-:Y:S04]  /*73c0*/  LOP3.LUT R0, R251.reuse, 0x1f8, RZ, 0xc0, !PT ;  /* 0x000001f8fb007812 */ /* 0x048fe800078ec0ff */
[-C--:B------:R-:W-:Y:S03]  /*73d0*/  HMMA.16816.F32.BF16 R108, R16, R14.reuse, R108 ;  /* 0x0000000e106c723c */ /* 0x080fe6000004186c */
[----:B------:R-:W-:Y:S04]  /*73e0*/  LOP3.LUT R0, R0, 0x38, R250, 0x78, !PT ;  /* 0x0000003800007812 */ /* 0x000fe800078e78fa */
[----:B------:R-:W-:Y:S01]  /*73f0*/  LOP3.LUT R0, R0, 0x1e00, R251, 0xf8, !PT ;  /* 0x00001e0000007812 */ /* 0x000fe200078ef8fb */
[C---:B------:R-:W-:Y:S04]  /*7400*/  HMMA.16816.F32.BF16 R112, R4.reuse, R14, R112 ;  /* 0x0000000e0470723c */ /* 0x040fe80000041870 */
[----:B------:R-:W-:Y:S02]  /*7410*/  LOP3.LUT R14, R248, 0x400, RZ, 0xc0, !PT ;  /* 0x00000400f80e7812 */ /* 0x000fe400078ec0ff */
[----:B------:R-:W-:Y:S02]  /*7420*/  LEA R0, R0, UR4, 0x1 ;  /* 0x0000000400007c11 */ /* 0x000fe4000f8e08ff */
[-C--:B--2---:R-:W-:Y:S08]  /*7430*/  HMMA.16816.F32.BF16 R116, R4, R68.reuse, R116 ;  /* 0x000000440474723c */ /* 0x084ff00000041874 */
[C---:B------:R-:W-:Y:S04]  /*7440*/  HMMA.16816.F32.BF16 R120, R16.reuse, R68, R120 ;  /* 0x000000441078723c */ /* 0x040fe80000041878 */
[----:B------:R-:W-:Y:S04]  /*7450*/  LOP3.LUT R68, R251, 0x38, RZ, 0xc0, !PT ;  /* 0x00000038fb447812 */ /* 0x000fe800078ec0ff */
        /* <DEDUP_REMOVED lines=29> */
[----:B-1----:R-:W-:Y:S04]  /*7630*/  IMAD.SHL.U32 R3, R12, 0x40, RZ ;  /* 0x000000400c037824 */ /* 0x002fe800078e00ff */
[----:B------:R-:W-:Y:S05]  /*7640*/  IMAD.X R3, RZ, RZ, ~R3, P0 ;  /* 0x000000ffff037224 */ /* 0x000fea00000e0e03 */
[----:B------:R-:W-:Y:S04]  /*7650*/  SHF.R.S64 R2, R2, 0x1f, R3 ;  /* 0x0000001f02027819 */ /* 0x000fe80000001003 */
[----:B---3--:R-:W-:Y:S02]  /*7660*/  IADD3 R244, P4, PT, R2, R244, RZ ;  /* 0x000000f402f47210 */ /* 0x008fe40007f9e0ff */
[----:B------:R-:W-:Y:S02]  /*7670*/  LEA R2, P0, R12, RZ, 0x6 ;  /* 0x000000ff0c027211 */ /* 0x000fe400078030ff */
[----:B--2---:R-:W-:Y:S01]  /*7680*/  LEA.HI.X.SX32 R245, R3, R245, 0x1, P4 ;  /* 0x000000f503f57211 */ /* 0x004fe200020f0eff */
[----:B------:R1:W-:Y:S01]  /*7690*/  STL [R1+0x38], R244 ;  /* 0x000038f401007387 */ /* 0x0003e20000100800 */
[--C-:B------:R-:W-:Y:S01]  /*76a0*/  @!P3 IMAD.MOV.U32 R4, RZ, RZ, R244.reuse ;  /* 0x000000ffff04b224 */ /* 0x100fe200078e00f4 */
[----:B------:R-:W-:Y:S01]  /*76b0*/  @!P3 IADD3 R6, P5, PT, R244, R2, RZ ;  /* 0x00000002f406b210 */ /* 0x000fe20007fbe0ff */
[--C-:B------:R-:W-:Y:S01]  /*76c0*/  @!P2 IMAD.MOV.U32 R8, RZ, RZ, R244.reuse ;  /* 0x000000ffff08a224 */ /* 0x100fe200078e00f4 */
[----:B------:R1:W-:Y:S01]  /*76d0*/  STL [R1+0x28], R245 ;  /* 0x000028f501007387 */ /* 0x0003e20000100800 */
[--C-:B------:R-:W-:Y:S01]  /*76e0*/  @!P3 IMAD.MOV.U32 R5, RZ, RZ, R245.reuse ;  /* 0x000000ffff05b224 */ /* 0x100fe200078e00f5 */
[C---:B------:R-:W-:Y:S01]  /*76f0*/  LEA.HI.X R3, R12.reuse, RZ, RZ, 0x6, P0 ;  /* 0x000000ff0c037211 */ /* 0x040fe200000f34ff */
[----:B------:R-:W-:Y:S01]  /*7700*/  @!P2 IMAD.MOV.U32 R9, RZ, RZ, R245 ;  /* 0x000000ffff09a224 */ /* 0x000fe200078e00f5 */
[CC--:B------:R-:W-:Y:S02]  /*7710*/  @!P1 LEA R2, P0, R12.reuse, R244.reuse, 0x6 ;  /* 0x000000f40c029211 */ /* 0x0c0fe400078030ff */
        /* <DEDUP_REMOVED lines=10> */
[----:B----4-:R-:W-:Y:S01]  /*77c0*/  IMAD.SHL.U32 R5, R13, 0x40, RZ ;  /* 0x000000400d057824 */ /* 0x010fe200078e00ff */
[C---:B------:R-:W-:Y:S04]  /*77d0*/  @!P2 LEA R4, P4, R12.reuse, R244, 0x6 ;  /* 0x000000f40c04a211 */ /* 0x040fe800078830ff */
[----:B------:R-:W-:Y:S02]  /*77e0*/  @!P3 IADD3.X R7, PT, PT, R245, R3, R5, P5, !PT ;  /* 0x00000003f507b210 */ /* 0x000fe40002ffe405 */
[CCC-:B------:R-:W-:Y:S01]  /*77f0*/  @!P2 LEA.HI.X R5, R12.reuse, R245.reuse, R13.reuse, 0x6, P4 ;  /* 0x000000f50c05a211 */ /* 0x1c0fe200020f340d */
[----:B--2---:R-:W-:Y:S01]  /*7800*/  @!P1 IMAD.MOV.U32 R8, RZ, RZ, R244 ;  /* 0x000000ffff089224 */ /* 0x004fe200078e00f4 */
[----:B------:R-:W-:Y:S01]  /*7810*/  @!P1 LEA.HI.X R3, R12, R245, R13, 0x6, P0 ;  /* 0x000000f50c039211 */ /* 0x000fe200000f340d */
        /* <DEDUP_REMOVED lines=22> */
.L_x_122:
[----:B------:R-:W-:Y:S02]  /*7980*/  UISETP.GT.AND UP0, UPT, UR47, UR43, UPT ;  /* 0x0000002b2f00728c */ /* 0x000fe4000bf04270 */
[----:B------:R-:W-:Y:S07]  /*7990*/  UIADD3 UR47, UPT, UPT, UR47, -0x1, URZ ;  /* 0xffffffff2f2f7890 */ /* 0x000fee000fffe0ff */
[----:B------:R-:W-:Y:S05]  /*79a0*/  BRA.U UP0, `(.L_x_123) ;  /* 0xffffffc1003c7547 */ /* 0x000fea000b83ffff */
[----:B-1----:R-:W1:Y:S01]  /*79b0*/  S2R R2, SR_TID.X ;  /* 0x0000000000027919 */ /* 0x002e620000002100 */
[----:B------:R-:W-:Y:S01]  /*79c0*/  SHF.R.U32.HI R73, RZ, 0x3, R250 ;  /* 0x00000003ff497819 */ /* 0x000fe200000116fa */
[----:B------:R-:W2:Y:S01]  /*79d0*/  LDCU UR8, c[0x0][0x500] ;  /* 0x0000a000ff0877ac */ /* 0x000ea20008000800 */
[C---:B------:R-:W-:Y:S01]  /*79e0*/  IMAD.SHL.U32 R4, R250.reuse, 0x2, RZ ;  /* 0x00000002fa047824 */ /* 0x040fe200078e00ff */
[----:B------:R-:W-:Y:S02]  /*79f0*/  LOP3.LUT P0, RZ, R250, 0x10, RZ, 0xc0, !PT ;  /* 0x00000010faff7812 */ /* 0x000fe4000780c0ff */
[----:B-----5:R-:W-:Y:S01]  /*7a00*/  F2FP.BF16.F32.PACK_AB R33, R33, R32 ;  /* 0x000000202121723e */ /* 0x020fe200000010ff */
[----:B------:R-:W-:Y:S01]  /*7a10*/  UISETP.NE.AND UP0, UPT, UR41, -0x1, UPT ;  /* 0xffffffff2900788c */ /* 0x000fe2000bf05270 */
[----:B------:R-:W-:Y:S01]  /*7a20*/  LOP3.LUT R3, R14, 0x6, R4, 0xf8, !PT ;  /* 0x000000060e037812 */ /* 0x000fe200078ef804 */
[----:B------:R-:W-:Y:S01]  /*7a30*/  UMOV UR40, UR7 ;  /* 0x0000000700287c82 */ /* 0x000fe20008000000 */
[----:B------:R-:W-:Y:S01]  /*7a40*/  F2FP.BF16.F32.PACK_AB R32, R29, R28 ;  /* 0x0000001c1d20723e */ /* 0x000fe200000010ff */
[----:B------:R-:W-:Y:S01]  /*7a50*/  UISETP.NE.AND UP1, UPT, UR41, -0x1, UPT ;  /* 0xffffffff2900788c */ /* 0x000fe2000bf25270 */
[----:B------:R-:W-:-:S02]  /*7a60*/  F2FP.BF16.F32.PACK_AB R70, R25, R24 ;  /* 0x000000181946723e */ /* 0x000fc400000010ff */
[----:B------:R-:W-:Y:S02]  /*7a70*/  F2FP.BF16.F32.PACK_AB R69, R27, R26 ;  /* 0x0000001a1b45723e */ /* 0x000fe400000010ff */
[----:B------:R-:W-:Y:S02]  /*7a80*/  F2FP.BF16.F32.PACK_AB R71, R23, R22 ;  /* 0x000000161747723e */ /* 0x000fe400000010ff */
[----:B------:R-:W-:Y:S01]  /*7a90*/  F2FP.BF16.F32.PACK_AB R72, R21, R20 ;  /* 0x000000141548723e */ /* 0x000fe200000010ff */
[----:B------:R-:W3:Y:S01]  /*7aa0*/  @UP0 LDCU.64 UR10, c[0x0][0x5c0] ;  /* 0x0000b800ff0a07ac */ /* 0x000ee20008000a00 */
[----:B--2---:R-:W-:Y:S01]  /*7ab0*/  FMUL.FTZ R100, R100, UR8 ;  /* 0x0000000864647c20 */ /* 0x004fe20008410000 */
        /* <DEDUP_REMOVED lines=11> */
[----:B-1----:R-:W-:-:S02]  /*7b70*/  IMAD.SHL.U32 R2, R2, 0x10, RZ ;  /* 0x0000001002027824 */ /* 0x002fc400078e00ff */
[----:B------:R-:W-:Y:S01]  /*7b80*/  FMUL.FTZ R108, R108, UR8 ;  /* 0x000000086c6c7c20 */ /* 0x000fe20008410000 */
[----:B------:R-:W-:Y:S01]  /*7b90*/  FMUL.FTZ R23, R109, UR8 ;  /* 0x000000086d177c20 */ /* 0x000fe20008410000 */
[----:B------:R-:W-:Y:S01]  /*7ba0*/  FMUL.FTZ R110, R110, UR8 ;  /* 0x000000086e6e7c20 */ /* 0x000fe20008410000 */
[----:B------:R-:W-:Y:S01]  /*7bb0*/  FMUL.FTZ R22, R111, UR8 ;  /* 0x000000086f167c20 */ /* 0x000fe20008410000 */
[----:B------:R-:W-:Y:S01]  /*7bc0*/  LOP3.LUT R2, R2, 0x1c0, RZ, 0xc0, !PT ;  /* 0x000001c002027812 */ /* 0x000fe200078ec0ff */
        /* <DEDUP_REMOVED lines=10> */
[----:B------:R-:W-:Y:S01]  /*7c70*/  F2FP.BF16.F32.PACK_AB R29, R29, R100 ;  /* 0x000000641d1d723e */ /* 0x000fe200000010ff */
[----:B------:R-:W-:Y:S01]  /*7c80*/  FMUL.FTZ R120, R120, UR8 ;  /* 0x0000000878787c20 */ /* 0x000fe20008410000 */
[----:B------:R-:W-:Y:S01]  /*7c90*/  LOP3.LUT R2, R3, R2, RZ, 0xfc, !PT ;  /* 0x0000000203027212 */ /* 0x000fe200078efcff */
[----:B------:R-:W-:Y:S01]  /*7ca0*/  FMUL.FTZ R19, R121, UR8 ;  /* 0x0000000879137c20 */ /* 0x000fe20008410000 */
[----:B------:R-:W-:Y:S01]  /*7cb0*/  F2FP.BF16.F32.PACK_AB R28, R28, R102 ;  /* 0x000000661c1c723e */ /* 0x000fe200000010ff */
[----:B------:R-:W-:Y:S01]  /*7cc0*/  FMUL.FTZ R122, R122, UR8 ;  /* 0x000000087a7a7c20 */ /* 0x000fe20008410000 */
[----:B------:R-:W-:Y:S01]  /*7cd0*/  LEA R2, R2, UR4, 0x1 ;  /* 0x0000000402027c11 */ /* 0x000fe2000f8e08ff */
[----:B------:R-:W-:Y:S01]  /*7ce0*/  BAR.SYNC.DEFER_BLOCKING 0x0 ;  /* 0x0000000000007b1d */ /* 0x000fe20000010000 */
[----:B------:R-:W-:Y:S01]  /*7cf0*/  FMUL.FTZ R18, R123, UR8 ;  /* 0x000000087b127c20 */ /* 0x000fe20008410000 */
[----:B------:R-:W-:Y:S01]  /*7d00*/  F2FP.BF16.F32.PACK_AB R25, R25, R112 ;  /* 0x000000701919723e */ /* 0x000fe200000010ff */
[----:B------:R-:W-:Y:S01]  /*7d10*/  FMUL.FTZ R124, R124, UR8 ;  /* 0x000000087c7c7c20 */ /* 0x000fe20008410000 */
[----:B------:R-:W-:Y:S01]  /*7d20*/  VIADD R4, R2, 0xc000 ;  /* 0x0000c00002047836 */ /* 0x000fe20000000000 */
[----:B------:R-:W-:Y:S01]  /*7d30*/  F2FP.BF16.F32.PACK_AB R24, R24, R114 ;  /* 0x000000721818723e */ /* 0x000fe200000010ff */
[----:B------:R-:W-:-:S02]  /*7d40*/  VIADD R3, R2, 0xc040 ;  /* 0x0000c04002037836 */ /* 0x000fc40000000000 */
[----:B------:R-:W-:Y:S01]  /*7d50*/  FMUL.FTZ R15, R125, UR8 ;  /* 0x000000087d0f7c20 */ /* 0x000fe20008410000 */
[----:B------:R-:W-:Y:S02]  /*7d60*/  @P0 VIADD R3, R4, 0xffffffc0 ;  /* 0xffffffc004030836 */ /* 0x000fe40000000000 */
        /* <DEDUP_REMOVED lines=30> */
[----:B------:R-:W-:Y:S01]  /*7f50*/  F2FP.BF16.F32.PACK_AB R18, R18, R122 ;  /* 0x0000007a1212723e */ /* 0x000fe200000010ff */
[----:B------:R-:W-:Y:S01]  /*7f60*/  @UP0 UIADD3 UR18, UPT, UPT, UR37, UR41, URZ ;  /* 0x0000002925120290 */ /* 0x000fe2000fffe0ff */
[----:B------:R-:W-:Y:S01]  /*7f70*/  F2FP.BF16.F32.PACK_AB R15, R15, R124 ;  /* 0x0000007c0f0f723e */ /* 0x000fe200000010ff */
[----:B------:R1:W-:Y:S01]  /*7f80*/  STS [R3+0x400], R24 ;  /* 0x0004001803007388 */ /* 0x0003e20000000800 */
[----:B------:R-:W-:Y:S01]  /*7f90*/  F2FP.BF16.F32.PACK_AB R14, R14, R126 ;  /* 0x0000007e0e0e723e */ /* 0x000fe200000010ff */
[----:B---3--:R-:W-:Y:S01]  /*7fa0*/  @UP0 UIMAD.WIDE.U32 UR8, UR18, UR10, URZ ;  /* 0x0000000a120802a5 */ /* 0x008fe2000f8e00ff */
[----:B------:R-:W-:Y:S01]  /*7fb0*/  F2FP.BF16.F32.PACK_AB R13, R13, R132 ;  /* 0x000000840d0d723e */ /* 0x000fe200000010ff */
[----:B------:R1:W-:Y:S01]  /*7fc0*/  STS [R2+0xd000], R27 ;  /* 0x00d0001b02007388 */ /* 0x0003e20000000800 */
[----:B------:R-:W-:Y:S01]  /*7fd0*/  F2FP.BF16.F32.PACK_AB R12, R12, R134 ;  /* 0x000000860c0c723e */ /* 0x000fe200000010ff */
[----:B------:R-:W-:Y:S01]  /*7fe0*/  @UP0 UIMAD UR18, UR18, UR11, URZ ;  /* 0x0000000b121202a4 */ /* 0x000fe2000f8e02ff */
[----:B------:R-:W-:Y:S01]  /*7ff0*/  F2FP.BF16.F32.PACK_AB R7, R7, R144 ;  /* 0x000000900707723e */ /* 0x000fe200000010ff */
[----:B------:R1:W-:Y:S01]  /*8000*/  STS [R2+0xd400], R26 ;  /* 0x00d4001a02007388 */ /* 0x0003e20000000800 */
[----:B------:R-:W-:Y:S01]  /*8010*/  F2FP.BF16.F32.PACK_AB R6, R6, R146 ;  /* 0x000000920606723e */ /* 0x000fe200000010ff */
[----:B------:R-:W-:Y:S01]  /*8020*/  @UP0 UIADD3 UR18, UPT, UPT, UR9, UR18, URZ ;  /* 0x0000001209120290 */ /* 0x000fe2000fffe0ff */
[----:B------:R-:W-:Y:S01]  /*8030*/  F2FP.BF16.F32.PACK_AB R9, R9, R136 ;  /* 0x000000880909723e */ /* 0x000fe200000010ff */
[----:B------:R1:W-:Y:S01]  /*8040*/  STS [R3+0x1000], R23 ;  /* 0x0010001703007388 */ /* 0x0003e20000000800 */
[----:B------:R-:W-:Y:S01]  /*8050*/  F2FP.BF16.F32.PACK_AB R8, R8, R138 ;  /* 0x0000008a0808723e */ /* 0x000fe200000010ff */
[----:B------:R-:W-:Y:S01]  /*8060*/  @UP0 UMOV UR30, UR8 ;  /* 0x00000008001e0c82 */ /* 0x000fe20008000000 */
        /* <DEDUP_REMOVED lines=29> */
[----:B------:R-:W-:-:S03]  /*8240*/  F2FP.BF16.F32.PACK_AB R62, R63, R62 ;  /* 0x0000003e3f3e723e */ /* 0x000fc600000010ff */
        /* <DEDUP_REMOVED lines=41> */
[----:B------:R-:W-:-:S03]  /*84e0*/  UIMAD UR18, UR40, UR9, UR15 ;  /* 0x00000009281272a4 */ /* 0x000fc6000f8e020f */
[----:B------:R-:W-:-:S09]  /*84f0*/  UMOV UR30, UR14 ;  /* 0x0000000e001e7c82 */ /* 0x000fd20008000000 */
.L_x_124:
[----:B------:R-:W-:Y:S05]  /*8500*/  BRA.U UP1, `(.L_x_125) ;  /* 0x00000001012c7547 */ /* 0x000fea000b800000 */
[----:B------:R-:W2:Y:S01]  /*8510*/  LDCU.64 UR8, c[0x0][0x5c8] ;  /* 0x0000b900ff0877ac */ /* 0x000ea20008000a00 */
[----:B------:R-:W3:Y:S01]  /*8520*/  LDCU.64 UR14, c[0x0][0x5b0] ;  /* 0x0000b600ff0e77ac */ /* 0x000ee20008000a00 */
[----:B------:R-:W-:-:S04]  /*8530*/  USHF.R.S32.HI UR16, URZ, 0x1f, UR37 ;  /* 0x0000001fff107899 */ /* 0x000fc80008011425 */
[----:B--2---:R-:W-:Y:S02]  /*8540*/  UIMAD UR16, UR16, UR8, URZ ;  /* 0x00000008101072a4 */ /* 0x004fe4000f8e02ff */
[----:B------:R-:W-:Y:S02]  /*8550*/  UIMAD.WIDE.U32 UR42, UR37, UR8, URZ ;  /* 0x00000008252a72a5 */ /* 0x000fe4000f8e00ff */
[----:B------:R-:W-:-:S04]  /*8560*/  UIMAD UR16, UR37, UR9, UR16 ;  /* 0x00000009251072a4 */ /* 0x000fc8000f8e0210 */
[----:B------:R-:W-:-:S04]  /*8570*/  UIADD3 UR43, UPT, UPT, UR43, UR16, URZ ;  /* 0x000000102b2b7290 */ /* 0x000fc8000fffe0ff */
[----:B---3--:R-:W-:-:S04]  /*8580*/  UIMAD.WIDE.U32 UR42, UR40, UR14, UR42 ;  /* 0x0000000e282a72a5 */ /* 0x008fc8000f8e002a */
[----:B------:R-:W-:-:S06]  /*8590*/  UIMAD UR15, UR40, UR15, UR43 ;  /* 0x0000000f280f72a4 */ /* 0x000fcc000f8e022b */
[----:B-1----:R-:W-:Y:S01]  /*85a0*/  MOV R32, UR15 ;  /* 0x0000000f00207c02 */ /* 0x002fe20008000f00 */
[----:B------:R-:W-:Y:S06]  /*85b0*/  BRA `(.L_x_126) ;  /* 0x0000000000187947 */ /* 0x000fec0003800000 */
.L_x_125:
[----:B------:R-:W2:Y:S01]  /*85c0*/  LDCU.64 UR8, c[0x0][0x5c8] ;  /* 0x0000b900ff0877ac */ /* 0x000ea20008000a00 */
[----:B------:R-:W-:-:S04]  /*85d0*/  UIADD3 UR14, UPT, UPT, UR37, UR41, URZ ;  /* 0x00000029250e7290 */ /* 0x000fc8000fffe0ff */
[----:B--2---:R-:W-:Y:S02]  /*85e0*/  UIMAD.WIDE.U32 UR42, UR14, UR8, URZ ;  /* 0x000000080e2a72a5 */ /* 0x004fe4000f8e00ff */
[----:B------:R-:W-:-:S04]  /*85f0*/  UIMAD UR14, UR14, UR9, URZ ;  /* 0x000000090e0e72a4 */ /* 0x000fc8000f8e02ff */
[----:B------:R-:W-:-:S06]  /*8600*/  UIADD3 UR14, UPT, UPT, UR43, UR14, URZ ;  /* 0x0000000e2b0e7290 */ /* 0x000fcc000fffe0ff */
[----:B-1----:R-:W-:-:S07]  /*8610*/  MOV R32, UR14 ;  /* 0x0000000e00207c02 */ /* 0x002fce0008000f00 */
.L_x_126:
        /* <DEDUP_REMOVED lines=14> */
[----:B------:R-:W-:Y:S01]  /*8700*/  ISETP.GE.AND P3, PT, R73, UR33, PT ;  /* 0x0000002149007c0c */ /* 0x000fe2000bf66270 */
[----:B------:R-:W-:Y:S01]  /*8710*/  IMAD.U32 R3, RZ, RZ, UR45 ;  /* 0x0000002dff037e24 */ /* 0x000fe2000f8e00ff */
[----:B------:R-:W-:-:S02]  /*8720*/  LOP3.LUT R4, R2, 0x38, R251, 0xf8, !PT ;  /* 0x0000003802047812 */ /* 0x000fc400078ef8fb */
[----:B------:R-:W-:Y:S02]  /*8730*/  ISETP.GE.AND P5, PT, R5, UR33, PT ;  /* 0x0000002105007c0c */ /* 0x000fe4000bfa6270 */
[----:B------:R-:W-:Y:S01]  /*8740*/  IADD3 R2, P0, PT, R4, UR30, RZ ;  /* 0x0000001e04027c10 */ /* 0x000fe2000ff1e0ff */
[----:B------:R-:W-:Y:S01]  /*8750*/  IMAD.U32 R4, RZ, RZ, UR14 ;  /* 0x0000000eff047e24 */ /* 0x000fe2000f8e00ff */
[----:B------:R3:W4:Y:S04]  /*8760*/  LDS.128 R28, [R0+0xd000] ;  /* 0x00d00000001c7984 */ /* 0x0007280000000c00 */
[----:B------:R3:W2:Y:S01]  /*8770*/  LDS.128 R24, [R0+0xf000] ;  /* 0x00f0000000187984 */ /* 0x0006a20000000c00 */
[----:B------:R-:W-:Y:S02]  /*8780*/  IADD3.X R3, PT, PT, R3, UR18, R4, P0, !PT ;  /* 0x0000001203037c10 */ /* 0x000fe400087fe404 */
[----:B------:R-:W-:Y:S01]  /*8790*/  IADD3 R9, P0, PT, R73, 0x20, RZ ;  /* 0x0000002049097810 */ /* 0x000fe20007f1e0ff */
[----:B------:R3:W2:Y:S01]  /*87a0*/  LDS.128 R44, [R0+0x12000] ;  /* 0x01200000002c7984 */ /* 0x0006a20000000c00 */
[----:B-1----:R-:W-:-:S02]  /*87b0*/  IMAD.WIDE.U32 R4, R6, UR21, R2 ;  /* 0x0000001506047c25 */ /* 0x002fc4000f8e0002 */
[----:B------:R-:W-:Y:S01]  /*87c0*/  IADD3.X R33, PT, PT, RZ, RZ, RZ, P0, !PT ;  /* 0x000000ffff217210 */ /* 0x000fe200007fe4ff */
        /* <DEDUP_REMOVED lines=24> */
.L_x_128:
[----:B------:R-:W-:Y:S05]  /*8950*/  BSYNC.RECONVERGENT B0 ;  /* 0x0000000000007941 */ /* 0x000fea0003800200 */
.L_x_127:
[----:B----4-:R2:W4:Y:S01]  /*8960*/  LDS.128 R12, [R0+0x11000] ;  /* 0x01100000000c7984 */ /* 0x0105220000000c00 */
[----:B------:R-:W-:Y:S04]  /*8970*/  BSSY.RECONVERGENT B0, `(.L_x_129) ;  /* 0x0000012000007945 */ /* 0x000fe80003800200 */
[----:B------:R-:W-:Y:S05]  /*8980*/  @P5 BRA `(.L_x_130) ;  /* 0x0000000000405947 */ /* 0x000fea0003800000 */
[----:B------:R-:W5:Y:S01]  /*8990*/  LDCU UR18, c[0x0][0x440] ;  /* 0x00008800ff1277ac */ /* 0x000f620008000800 */
[----:B------:R-:W-:Y:S01]  /*89a0*/  MOV R3, R8 ;  /* 0x0000000800037202 */ /* 0x000fe20000000f00 */
[----:B--23--:R-:W-:Y:S01]  /*89b0*/  IMAD R0, R33, UR10, RZ ;  /* 0x0000000a21007c24 */ /* 0x00cfe2000f8e02ff */
[----:B------:R-:W2:Y:S01]  /*89c0*/  LDCU.64 UR14, c[0x0][0x560] ;  /* 0x0000ac00ff0e77ac */ /* 0x000ea20008000a00 */
[----:B------:R-:W-:Y:S02]  /*89d0*/  IMAD.MOV.U32 R2, RZ, RZ, R4 ;  /* 0x000000ffff027224 */ /* 0x000fe400078e0004 */
[C---:B------:R-:W-:Y:S02]  /*89e0*/  IMAD R0, R9.reuse, UR11, R0 ;  /* 0x0000000b09007c24 */ /* 0x040fe4000f8e0200 */
[----:B------:R-:W-:-:S04]  /*89f0*/  IMAD.WIDE.U32 R4, R9, UR10, R2 ;  /* 0x0000000a09047c25 */ /* 0x000fc8000f8e0002 */
[----:B------:R-:W-:Y:S01]  /*8a00*/  IMAD.IADD R0, R0, 0x1, R5 ;  /* 0x0000000100007824 */ /* 0x000fe200078e0205 */
[----:B-----5:R-:W-:Y:S02]  /*8a10*/  ISETP.GE.AND P2, PT, R68, UR18, PT ;  /* 0x0000001244007c0c */ /* 0x020fe4000bf46270 */
[----:B------:R-:W-:Y:S02]  /*8a20*/  ISETP.GE.AND P1, PT, R10, UR18, PT ;  /* 0x000000120a007c0c */ /* 0x000fe4000bf26270 */
[----:B------:R-:W-:Y:S02]  /*8a30*/  ISETP.GE.AND P0, PT, R11, UR18, PT ;  /* 0x000000120b007c0c */ /* 0x000fe4000bf06270 */
[----:B--2---:R-:W-:-:S04]  /*8a40*/  LEA R2, P4, R4, UR14, 0x1 ;  /* 0x0000000e04027c11 */ /* 0x004fc8000f8808ff */
[----:B------:R-:W-:-:S05]  /*8a50*/  LEA.HI.X R3, R4, UR15, R0, 0x1, P4 ;  /* 0x0000000f04037c11 */ /* 0x000fca000a0f0c00 */
[----:B------:R2:W-:Y:S04]  /*8a60*/  @!P2 STG.E.128 desc[UR34][R2.64], R28 ;  /* 0x0000001c0200a986 */ /* 0x0005e8000c101d22 */
[----:B------:R2:W-:Y:S04]  /*8a70*/  @!P1 STG.E.128 desc[UR34][R2.64+0x80], R24 ;  /* 0x0000801802009986 */ /* 0x0005e8000c101d22 */
[----:B----4-:R2:W-:Y:S02]  /*8a80*/  @!P0 STG.E.128 desc[UR34][R2.64+0x100], R12 ;  /* 0x0001000c02008986 */ /* 0x0105e4000c101d22 */
.L_x_130:
[----:B------:R-:W-:Y:S05]  /*8a90*/  BSYNC.RECONVERGENT B0 ;  /* 0x0000000000007941 */ /* 0x000fea0003800200 */
.L_x_129:
[----:B--2---:R-:W-:Y:S01]  /*8aa0*/  MOV R2, R68 ;  /* 0x0000004400027202 */ /* 0x004fe20000000f00 */
        /* <DEDUP_REMOVED lines=8> */
[----:B---3--:R-:W-:Y:S01]  /*8b30*/  IMAD R0, R61, UR21, R5 ;  /* 0x000000153d007c24 */ /* 0x008fe2000f8e0205 */
[----:B------:R-:W-:Y:S06]  /*8b40*/  @P3 BRA `(.L_x_132) ;  /* 0x0000000000383947 */ /* 0x000fec0003800000 */
[----:B------:R-:W2:Y:S01]  /*8b50*/  LDCU UR14, c[0x0][0x440] ;  /* 0x00008800ff0e77ac */ /* 0x000ea20008000800 */
[----:B------:R-:W-:Y:S02]  /*8b60*/  IMAD.MOV.U32 R2, RZ, RZ, R4 ;  /* 0x000000ffff027224 */ /* 0x000fe400078e0004 */
[----:B------:R-:W-:Y:S01]  /*8b70*/  IMAD.MOV.U32 R3, RZ, RZ, R0 ;  /* 0x000000ffff037224 */ /* 0x000fe200078e0000 */
[----:B------:R-:W3:Y:S01]  /*8b80*/  LDCU.64 UR10, c[0x0][0x568] ;  /* 0x0000ad00ff0a77ac */ /* 0x000ee20008000a00 */
[----:B------:R-:W-:-:S04]  /*8b90*/  IMAD.WIDE.U32 R6, R73, UR8, R2 ;  /* 0x0000000849067c25 */ /* 0x000fc8000f8e0002 */
[----:B------:R-:W-:Y:S01]  /*8ba0*/  IMAD R3, R73, UR9, R7 ;  /* 0x0000000949037c24 */ /* 0x000fe2000f8e0207 */
[----:B--2---:R-:W-:Y:S02]  /*8bb0*/  ISETP.GE.AND P2, PT, R68, UR14, PT ;  /* 0x0000000e44007c0c */ /* 0x004fe4000bf46270 */
[----:B------:R-:W-:Y:S02]  /*8bc0*/  ISETP.GE.AND P1, PT, R10, UR14, PT ;  /* 0x0000000e0a007c0c */ /* 0x000fe4000bf26270 */
[----:B------:R-:W-:Y:S02]  /*8bd0*/  ISETP.GE.AND P0, PT, R11, UR14, PT ;  /* 0x0000000e0b007c0c */ /* 0x000fe4000bf06270 */
[----:B---3--:R-:W-:-:S04]  /*8be0*/  LEA R2, P3, R6, UR10, 0x1 ;  /* 0x0000000a06027c11 */ /* 0x008fc8000f8608ff */
[----:B------:R-:W-:-:S05]  /*8bf0*/  LEA.HI.X R3, R6, UR11, R3, 0x1, P3 ;  /* 0x0000000b06037c11 */ /* 0x000fca00098f0c03 */
[----:B------:R2:W-:Y:S04]  /*8c00*/  @!P2 STG.E.128 desc[UR34][R2.64], R44 ;  /* 0x0000002c0200a986 */ /* 0x0005e8000c101d22 */
[----:B-1----:R2:W-:Y:S04]  /*8c10*/  @!P1 STG.E.128 desc[UR34][R2.64+0x80], R40 ;  /* 0x0000802802009986 */ /* 0x0025e8000c101d22 */
[----:B------:R2:W-:Y:S02]  /*8c20*/  @!P0 STG.E.128 desc[UR34][R2.64+0x100], R36 ;  /* 0x0001002402008986 */ /* 0x0005e4000c101d22 */
.L_x_132:
[----:B------:R-:W-:Y:S05]  /*8c30*/  BSYNC.RECONVERGENT B0 ;  /* 0x0000000000007941 */ /* 0x000fea0003800200 */
.L_x_131:
[----:B------:R-:W-:Y:S05]  /*8c40*/  @P5 BRA `(.L_x_90) ;  /* 0x0000000000405947 */ /* 0x000fea0003800000 */
[----:B------:R-:W3:Y:S01]  /*8c50*/  LDCU UR14, c[0x0][0x440] ;  /* 0x00008800ff0e77ac */ /* 0x000ee20008000800 */
[----:B--2---:R-:W-:Y:S01]  /*8c60*/  MOV R3, R0 ;  /* 0x0000000000037202 */ /* 0x004fe20000000f00 */
[----:B------:R-:W-:Y:S01]  /*8c70*/  IMAD R6, R33, UR8, RZ ;  /* 0x0000000821067c24 */ /* 0x000fe2000f8e02ff */
[----:B------:R-:W2:Y:S01]  /*8c80*/  LDCU.64 UR10, c[0x0][0x568] ;  /* 0x0000ad00ff0a77ac */ /* 0x000ea20008000a00 */
[----:B------:R-:W-:Y:S02]  /*8c90*/  IMAD.MOV.U32 R2, RZ, RZ, R4 ;  /* 0x000000ffff027224 */ /* 0x000fe400078e0004 */
[C---:B------:R-:W-:Y:S02]  /*8ca0*/  IMAD R0, R9.reuse, UR9, R6 ;  /* 0x0000000909007c24 */ /* 0x040fe4000f8e0206 */
[----:B------:R-:W-:-:S04]  /*8cb0*/  IMAD.WIDE.U32 R4, R9, UR8, R2 ;  /* 0x0000000809047c25 */ /* 0x000fc8000f8e0002 */
[----:B------:R-:W-:Y:S01]  /*8cc0*/  IMAD.IADD R0, R0, 0x1, R5 ;  /* 0x0000000100007824 */ /* 0x000fe200078e0205 */
[----:B---3--:R-:W-:Y:S02]  /*8cd0*/  ISETP.GE.AND P2, PT, R68, UR14, PT ;  /* 0x0000000e44007c0c */ /* 0x008fe4000bf46270 */
[----:B------:R-:W-:Y:S02]  /*8ce0*/  ISETP.GE.AND P1, PT, R10, UR14, PT ;  /* 0x0000000e0a007c0c */ /* 0x000fe4000bf26270 */
[----:B------:R-:W-:Y:S02]  /*8cf0*/  ISETP.GE.AND P0, PT, R11, UR14, PT ;  /* 0x0000000e0b007c0c */ /* 0x000fe4000bf06270 */
[----:B--2---:R-:W-:-:S04]  /*8d00*/  LEA R2, P3, R4, UR10, 0x1 ;  /* 0x0000000a04027c11 */ /* 0x004fc8000f8608ff */
[----:B------:R-:W-:-:S05]  /*8d10*/  LEA.HI.X R3, R4, UR11, R0, 0x1, P3 ;  /* 0x0000000b04037c11 */ /* 0x000fca00098f0c00 */
[----:B-1----:R3:W-:Y:S04]  /*8d20*/  @!P2 STG.E.128 desc[UR34][R2.64], R56 ;  /* 0x000000380200a986 */ /* 0x0027e8000c101d22 */
[----:B------:R3:W-:Y:S04]  /*8d30*/  @!P1 STG.E.128 desc[UR34][R2.64+0x80], R52 ;  /* 0x0000803402009986 */ /* 0x0007e8000c101d22 */
[----:B------:R3:W-:Y:S02]  /*8d40*/  @!P0 STG.E.128 desc[UR34][R2.64+0x100], R48 ;  /* 0x0001003002008986 */ /* 0x0007e4000c101d22 */
.L_x_90:
[----:B------:R-:W-:Y:S05]  /*8d50*/  BSYNC.RECONVERGENT B1 ;  /* 0x0000000000017941 */ /* 0x000fea0003800200 */
.L_x_68:
[----:B------:R-:W5:Y:S01]  /*8d60*/  LDCU UR9, c[0x0][0x438] ;  /* 0x00008700ff0977ac */ /* 0x000f620008000800 */
[----:B------:R-:W4:Y:S01]  /*8d70*/  LDCU UR10, c[0x0][0x370] ;  /* 0x00006e00ff0a77ac */ /* 0x000f220008000800 */
[----:B-----5:R-:W-:-:S04]  /*8d80*/  UIADD3 UR9, UPT, UPT, UR9, 0x3f, URZ ;  /* 0x0000003f09097890 */ /* 0x020fc8000fffe0ff */
[----:B------:R-:W-:Y:S02]  /*8d90*/  USHF.R.S32.HI UR8, URZ, 0x1f, UR9 ;  /* 0x0000001fff087899 */ /* 0x000fe40008011409 */
[----:B----4-:R-:W-:Y:S02]  /*8da0*/  UIADD3 UR36, UPT, UPT, UR10, UR36, URZ ;  /* 0x000000240a247290 */ /* 0x010fe4000fffe0ff */
[----:B------:R-:W-:Y:S01]  /*8db0*/  ULEA.HI UR8, UR8, UR9, URZ, 0x6 ;  /* 0x0000000908087291 */ /* 0x000fe2000f8f30ff */
[----:B------:R-:W-:-:S03]  /*8dc0*/  UMOV UR10, UR20 ;  /* 0x00000014000a7c82 */ /* 0x000fc60008000000 */
[----:B------:R-:W-:-:S04]  /*8dd0*/  USHF.R.S32.HI UR8, URZ, 0x6, UR8 ;  /* 0x00000006ff087899 */ /* 0x000fc80008011408 */
[----:B------:R-:W-:-:S09]  /*8de0*/  UISETP.GE.AND UP0, UPT, UR36, UR8, UPT ;  /* 0x000000082400728c */ /* 0x000fd2000bf06270 */
[----:B------:R-:W-:Y:S05]  /*8df0*/  BRA.U !UP0, `(.L_x_133) ;  /* 0xffffff7508447547 */ /* 0x000fea000b83ffff */
[----:B------:R-:W-:Y:S05]  /*8e00*/  EXIT ;  /* 0x000000000000794d */ /* 0x000fea0003800000 */
.L_x_134:
        /* <DEDUP_REMOVED lines=15> */
.L_x_2153:


//--------------------- .text._ZN5flash44flash_bwd_dq_dk_dv_loop_seqk_parallel_kernelI23Flash_bwd_kernel_traitsILi192ELi64ELi64ELi8ELi4ELi2ELi2ELb1ELb1EN7cutlass10bfloat16_tE19Flash_kernel_traitsILi192ELi64ELi64ELi8ES3_EELb0ELb0ELb0ELb0ELb0ELb1ELb0EEEvNS_16Flash_bwd_paramsE --------------------------
	.section	.text._ZN5flash44flash_bwd_dq_dk_dv_loop_seqk_parallel_kernelI23Flash_bwd_kernel_traitsILi192ELi64ELi64ELi8ELi4ELi2ELi2ELb1ELb1EN7cutlass10bfloat16_tE19Flash_kernel_traitsILi192ELi64ELi64ELi8ES3_EELb0ELb0ELb0ELb0ELb0ELb1ELb0EEEvNS_16Flash_bwd_paramsE,"ax",@progbits
	.align	128
        .global         _ZN5flash44flash_bwd_dq_dk_dv_loop_seqk_parallel_kernelI23Flash_bwd_kernel_traitsILi192ELi64ELi64ELi8ELi4ELi2ELi2ELb1ELb1EN7cutlass10bfloat16_tE19Flash_kernel_traitsILi192ELi64ELi64ELi8ES3_EELb0ELb0ELb0ELb0ELb0ELb1ELb0EEEvNS_16Flash_bwd_paramsE
        .type           _ZN5flash44flash_bwd_dq_dk_dv_loop_seqk_parallel_kernelI23Flash_bwd_kernel_traitsILi192ELi64ELi64ELi8ELi4ELi2ELi2ELb1ELb1EN7cutlass10bfloat16_tE19Flash_kernel_traitsILi192ELi64ELi64ELi8ES3_EELb0ELb0ELb0ELb0ELb0ELb1ELb0EEEvNS_16Flash_bwd_paramsE,@function
        .size           _ZN5flash44flash_bwd_dq_dk_dv_loop_seqk_parallel_kernelI23Flash_bwd_kernel_traitsILi192ELi64ELi64ELi8ELi4ELi2ELi2ELb1ELb1EN7cutlass10bfloat16_tE19Flash_kernel_traitsILi192ELi64ELi64ELi8ES3_EELb0ELb0ELb0ELb0ELb0ELb1ELb0EEEvNS_16Flash_bwd_paramsE,(.L_x_2154 - _ZN5flash44flash_bwd_dq_dk_dv_loop_seqk_parallel_kernelI23Flash_bwd_kernel_traitsILi192ELi64ELi64ELi8ELi4ELi2ELi2ELb1ELb1EN7cutlass10bfloat16_tE19Flash_kernel_traitsILi192ELi64ELi64ELi8ES3_EELb0ELb0ELb0ELb0ELb0ELb1ELb0EEEvNS_16Flash_bwd_paramsE)
        .other          _ZN5flash44flash_bwd_dq_dk_dv_loop_seqk_parallel_kernelI23Flash_bwd_kernel_traitsILi192ELi64ELi64ELi8ELi4ELi2ELi2ELb1ELb1EN7cutlass10bfloat16_tE19Flash_kernel_traitsILi192ELi64ELi64ELi8ES3_EELb0ELb0ELb0ELb0ELb0ELb1ELb0EEEvNS_16Flash_bwd_paramsE,@"STO_CUDA_ENTRY STV_DEFAULT"
_ZN5flash44flash_bwd_dq_dk_dv_loop_seqk_parallel_kernelI23Flash_bwd_kernel_traitsILi192ELi64ELi64ELi8ELi4ELi2ELi2ELb1ELb1EN7cutlass10bfloat16_tE19Flash_kernel_traitsILi192ELi64ELi64ELi8ES3_EELb0ELb0ELb0ELb0ELb0ELb1ELb0EEEvNS_16Flash_bwd_paramsE:
.text._ZN5flash44flash_bwd_dq_dk_dv_loop_seqk_parallel_kernelI23Flash_bwd_kernel_traitsILi192ELi64ELi64ELi8ELi4ELi2ELi2ELb1ELb1EN7cutlass10bfloat16_tE19Flash_kernel_traitsILi192ELi64ELi64ELi8ES3_EELb0ELb0ELb0ELb0ELb0ELb1ELb0EEEvNS_16Flash_bwd_paramsE:
        /* <DEDUP_REMOVED lines=49> */
.L_x_172:
        /* <DEDUP_REMOVED lines=18> */
[----:B------:R-:W-:Y:S01]  /*0430*/  IMAD.U32 R2, RZ, RZ, UR16 ;  /* 0x00000010ff027e24 */ /* 0x000fe2000f8e00ff */
        /* <DEDUP_REMOVED lines=33> */
.L_x_135:
        /* <DEDUP_REMOVED lines=17> */
[----:B------:R-:W-:-:S03]  /*0760*/  @!UP1 UIMAD UR45, UR37, UR11, UR45 ;  /* 0x0000000b252d92a4 */ /* 0x000fc6000f8e022d */
[----:B------:R-:W-:Y:S01]  /*0770*/  @!UP1 UMOV UR48, UR44 ;  /* 0x0000002c00309c82 */ /* 0x000fe20008000000 */
[----:B------:R-:W-:Y:S01]  /*0780*/  @UP1 UIMAD UR45, UR18, UR9, UR17 ;  /* 0x00000009122d12a4 */ /* 0x000fe2000f8e0211 */
        /* <DEDUP_REMOVED lines=15> */
.L_x_137:
[----:B------:R-:W1:Y:S01]  /*0880*/  LDCU.64 UR16, c[0x0][0x3b8] ;  /* 0x00007700ff1077ac */ /* 0x000e620008000a00 */
[----:B------:R-:W-:-:S04]  /*0890*/  UIADD3 UR8, UPT, UPT, UR40, UR41, URZ ;  /* 0x0000002928087290 */ /* 0x000fc8000fffe0ff */
[----:B-1----:R-:W-:Y:S02]  /*08a0*/  UIMAD.WIDE.U32 UR10, UR8, UR16, URZ ;  /* 0x00000010080a72a5 */ /* 0x002fe4000f8e00ff */
[----:B------:R-:W-:-:S04]  /*08b0*/  UIMAD UR8, UR8, UR17, URZ ;  /* 0x00000011080872a4 */ /* 0x000fc8000f8e02ff */
[----:B------:R-:W-:Y:S01]  /*08c0*/  UIADD3 UR8, UPT, UPT, UR11, UR8, URZ ;  /* 0x000000080b087290 */ /* 0x000fe2000fffe0ff */
[----:B------:R-:W-:-:S05]  /*08d0*/  UMOV UR44, UR10 ;  /* 0x0000000a002c7c82 */ /* 0x000fca0008000000 */
[----:B------:R-:W-:Y:S02]  /*08e0*/  MOV R21, UR8 ;  /* 0x0000000800157c02 */ /* 0x000fe40008000f00 */
.L_x_138:
        /* <DEDUP_REMOVED lines=44> */
.L_x_139:
[----:B------:R-:W1:Y:S01]  /*0bb0*/  LDCU.64 UR14, c[0x0][0x3c0] ;  /* 0x00007800ff0e77ac */ /* 0x000e620008000a00 */
[----:B------:R-:W-:-:S04]  /*0bc0*/  UIADD3 UR8, UPT, UPT, UR40, UR41, URZ ;  /* 0x0000002928087290 */ /* 0x000fc8000fffe0ff */
[----:B-1----:R-:W-:Y:S02]  /*0bd0*/  UIMAD.WIDE.U32 UR10, UR8, UR14, URZ ;  /* 0x0000000e080a72a5 */ /* 0x002fe4000f8e00ff */
[----:B------:R-:W-:-:S04]  /*0be0*/  UIMAD UR8, UR8, UR15, URZ ;  /* 0x0000000f080872a4 */ /* 0x000fc8000f8e02ff */
[----:B------:R-:W-:Y:S01]  /*0bf0*/  UIADD3 UR8, UPT, UPT, UR11, UR8, URZ ;  /* 0x000000080b087290 */ /* 0x000fe2000fffe0ff */
[----:B------:R-:W-:-:S05]  /*0c00*/  UMOV UR46, UR10 ;  /* 0x0000000a002e7c82 */ /* 0x000fca0008000000 */
[----:B------:R-:W-:-:S07]  /*0c10*/  MOV R18, UR8 ;  /* 0x0000000800127c02 */ /* 0x000fce0008000f00 */
.L_x_140:
        /* <DEDUP_REMOVED lines=27> */
.L_x_141:
[----:B------:R-:W-:Y:S02]  /*0dd0*/  UIMAD.WIDE.U32 UR52, UR62, UR18, URZ ;  /* 0x000000123e3472a5 */ /* 0x000fe4000f8e00ff */
[----:B------:R-:W-:-:S04]  /*0de0*/  UIMAD UR8, UR63, UR18, URZ ;  /* 0x000000123f0872a4 */ /* 0x000fc8000f8e02ff */
[----:B------:R-:W-:Y:S02]  /*0df0*/  UIADD3 UR8, UPT, UPT, UR53, UR8, URZ ;  /* 0x0000000835087290 */ /* 0x000fe4000fffe0ff */
.L_x_142:
        /* <DEDUP_REMOVED lines=20> */
.L_x_143:
[----:B------:R-:W1:Y:S01]  /*0f40*/  LDCU UR54, c[0x0][0x434] ;  /* 0x00008680ff3677ac */ /* 0x000e620008000800 */
[----:B------:R-:W-:-:S04]  /*0f50*/  UIMAD UR11, UR37, UR19, UR24 ;  /* 0x00000013250b72a4 */ /* 0x000fc8000f8e0218 */
[----:B-1----:R-:W-:Y:S02]  /*0f60*/  UIMAD UR54, UR11, UR54, URZ ;  /* 0x000000360b3672a4 */ /* 0x002fe4000f8e02ff */
.L_x_144:
        /* <DEDUP_REMOVED lines=11> */
.L_x_145:
[----:B------:R-:W1:Y:S01]  /*1020*/  LDCU UR53, c[0x0][0x444] ;  /* 0x00008880ff3577ac */ /* 0x000e620008000800 */
[----:B------:R-:W-:-:S04]  /*1030*/  UIMAD UR10, UR37, UR19, UR24 ;  /* 0x00000013250a72a4 */ /* 0x000fc8000f8e0218 */
[----:B-1----:R-:W-:-:S12]  /*1040*/  UIMAD UR53, UR10, UR53, URZ ;  /* 0x000000350a3572a4 */ /* 0x002fd8000f8e02ff */
.L_x_146:
[----:B------:R-:W1:Y:S01]  /*1050*/  S2R R25, SR_TID.X ;  /* 0x0000000000197919 */ /* 0x000e620000002100 */
[----:B------:R-:W-:Y:S01]  /*1060*/  USHF.R.S32.HI UR10, URZ, 0x1f, UR9 ;  /* 0x0000001fff0a7899 */ /* 0x000fe20008011409 */
[----:B------:R-:W2:Y:S01]  /*1070*/  LDC.64 R12, c[0x0][0x3b0] ;  /* 0x0000ec00ff0c7b82 */ /* 0x000ea20000000a00 */
[----:B------:R-:W-:Y:S01]  /*1080*/  UIADD3 UR52, UP1, UP0, UR60, UR52, UR9 ;  /* 0x000000343c347290 */ /* 0x000fe2000f83e009 */
[----:B------:R-:W-:Y:S01]  /*1090*/  MOV R9, RZ ;  /* 0x000000ff00097202 */ /* 0x000fe20000000f00 */
        /* <DEDUP_REMOVED lines=9> */
[----:B------:R-:W-:-:S04]  /*1130*/  ULEA UR54, UR49, UR54, 0x6 ;  /* 0x0000003631367291 */ /* 0x000fc8000f8e30ff */
[----:B---3--:R-:W-:Y:S02]  /*1140*/  UIMAD.WIDE UR56, UR54, 0x4, UR56 ;  /* 0x00000004363878a5 */ /* 0x008fe4000f8e0238 */
[----:B-----5:R-:W-:Y:S01]  /*1150*/  UIMAD UR18, UR47, UR8, URZ ;  /* 0x000000082f1272a4 */ /* 0x020fe2000f8e02ff */
[----:B-1----:R-:W-:Y:S01]  /*1160*/  IMAD.SHL.U32 R26, R25, 0x8, RZ ;  /* 0x00000008191a7824 */ /* 0x002fe200078e00ff */
[--C-:B------:R-:W-:Y:S01]  /*1170*/  SHF.R.U32.HI R24, RZ, 0x3, R25.reuse ;  /* 0x00000003ff187819 */ /* 0x100fe20000011619 */
[----:B------:R-:W-:Y:S01]  /*1180*/  IMAD.U32 R0, RZ, RZ, UR8 ;  /* 0x00000008ff007e24 */ /* 0x000fe2000f8e00ff */
[----:B------:R-:W-:Y:S01]  /*1190*/  UIMAD UR18, UR43, UR9, UR18 ;  /* 0x000000092b1272a4 */ /* 0x000fe2000f8e0212 */
[----:B------:R-:W-:Y:S01]  /*11a0*/  IMAD.U32 R4, RZ, RZ, UR10 ;  /* 0x0000000aff047e24 */ /* 0x000fe2000f8e00ff */
[----:B------:R-:W-:Y:S02]  /*11b0*/  LOP3.LUT R8, R26, 0x38, RZ, 0xc0, !PT ;  /* 0x000000381a087812 */ /* 0x000fe400078ec0ff */
[----:B------:R-:W-:-:S02]  /*11c0*/  SHF.R.U32.HI R16, RZ, 0x5, R25 ;  /* 0x00000005ff107819 */ /* 0x000fc40000011619 */
[----:B------:R-:W-:Y:S01]  /*11d0*/  IADD3 R2, P0, PT, R8, UR58, RZ ;  /* 0x0000003a08027c10 */ /* 0x000fe2000ff1e0ff */
[----:B------:R-:W1:Y:S01]  /*11e0*/  LDCU.64 UR58, c[0x0][0x5e8] ;  /* 0x0000bd00ff3a77ac */ /* 0x000e620008000a00 */
[----:B------:R-:W-:-:S03]  /*11f0*/  LOP3.LUT R11, R25, 0x1f, RZ, 0xc0, !PT ;  /* 0x0000001f190b7812 */ /* 0x000fc600078ec0ff */
[----:B------:R-:W-:Y:S01]  /*1200*/  IMAD.X R3, RZ, RZ, UR50, P0 ;  /* 0x00000032ff037e24 */ /* 0x000fe200080e06ff */
[----:B------:R-:W-:Y:S01]  /*1210*/  USHF.L.U64.HI UR50, UR8, 0x5, UR9 ;  /* 0x0000000508327899 */ /* 0x000fe20008010209 */
[----:B------:R-:W-:Y:S01]  /*1220*/  IMAD R11, R16, UR55, R11 ;  /* 0x00000037100b7c24 */ /* 0x000fe2000f8e020b */
[----:B------:R-:W-:Y:S01]  /*1230*/  USHF.L.U32 UR55, UR55, 0x6, URZ ;  /* 0x0000000637377899 */ /* 0x000fe200080006ff */
[----:B------:R-:W-:-:S04]  /*1240*/  IMAD.WIDE.U32 R2, R0, UR43, R2 ;  /* 0x0000002b00027c25 */ /* 0x000fc8000f8e0002 */
[----:B------:R-:W-:Y:S01]  /*1250*/  IMAD.U32 R0, RZ, RZ, UR11 ;  /* 0x0000000bff007e24 */ /* 0x000fe2000f8e00ff */
[----:B------:R-:W-:Y:S01]  /*1260*/  IADD3 R3, PT, PT, R3, UR18, RZ ;  /* 0x0000001203037c10 */ /* 0x000fe2000fffe0ff */
[----:B------:R-:W3:Y:S02]  /*1270*/  LDCU.64 UR18, c[0x0][0x3c8] ;  /* 0x00007900ff1277ac */ /* 0x000ee40008000a00 */
[----:B------:R-:W-:Y:S01]  /*1280*/  IMAD.WIDE.U32 R2, R4, UR24, R2 ;  /* 0x0000001804027c25 */ /* 0x000fe2000f8e0002 */
[----:B------:R-:W5:Y:S03]  /*1290*/  LDCU.64 UR10, c[0x0][0x550] ;  /* 0x0000aa00ff0a77ac */ /* 0x000f660008000a00 */
[----:B------:R-:W-:Y:S01]  /*12a0*/  IMAD R3, R0, UR24, R3 ;  /* 0x0000001800037c24 */ /* 0x000fe2000f8e0203 */
[----:B-1----:R-:W-:Y:S01]  /*12b0*/  UIMAD.WIDE UR58, UR53, 0x4, UR58 ;  /* 0x00000004353a78a5 */ /* 0x002fe2000f8e023a */
        /* <DEDUP_REMOVED lines=8> */
[----:B---3--:R-:W-:Y:S01]  /*1340*/  IMAD.U32 R0, RZ, RZ, UR18 ;  /* 0x00000012ff007e24 */ /* 0x008fe2000f8e00ff */
[----:B------:R-:W1:Y:S01]  /*1350*/  LDCU.64 UR8, c[0x0][0x380] ;  /* 0x00007000ff0877ac */ /* 0x000e620008000a00 */
[----:B----4-:R-:W-:Y:S01]  /*1360*/  IMAD.WIDE.U32 R4, R14, UR22, RZ ;  /* 0x000000160e047c25 */ /* 0x010fe2000f8e00ff */
[----:B-----5:R-:W-:-:S03]  /*1370*/  LEA R32, P2, R6, UR10, 0x1 ;  /* 0x0000000a06207c11 */ /* 0x020fc6000f8408ff */
[----:B------:R-:W-:Y:S01]  /*1380*/  IMAD.WIDE.U32 R2, R0, UR24, R2 ;  /* 0x0000001800027c25 */ /* 0x000fe2000f8e0002 */
[----:B------:R-:W-:Y:S02]  /*1390*/  SEL R4, R4, RZ, P5 ;  /* 0x000000ff04047207 */ /* 0x000fe40002800000 */
[----:B------:R-:W-:Y:S01]  /*13a0*/  LEA.HI.X R33, R6, UR11, R16, 0x1, P2 ;  /* 0x0000000b06217c11 */ /* 0x000fe200090f0c10 */
[----:B------:R-:W-:Y:S01]  /*13b0*/  IMAD.U32 R0, RZ, RZ, UR19 ;  /* 0x00000013ff007e24 */ /* 0x000fe2000f8e00ff */
[----:B------:R-:W2:Y:S01]  /*13c0*/  LDCU.64 UR18, c[0x0][0x570] ;  /* 0x0000ae00ff1277ac */ /* 0x000ea20008000a00 */
[----:B------:R-:W-:Y:S01]  /*13d0*/  IMAD R7, R15, UR22, R5 ;  /* 0x000000160f077c24 */ /* 0x000fe2000f8e0205 */
[----:B------:R-:W-:Y:S01]  /*13e0*/  IADD3 R14, P1, P0, R11, UR52, R4 ;  /* 0x000000340b0e7c10 */ /* 0x000fe2000f83e004 */
[----:B------:R-:W-:Y:S01]  /*13f0*/  IMAD R3, R0, UR24, R3 ;  /* 0x0000001800037c24 */ /* 0x000fe2000f8e0203 */
[----:B------:R-:W-:Y:S01]  /*1400*/  SHF.R.S32.HI R5, RZ, 0x1f, R11 ;  /* 0x0000001fff057819 */ /* 0x000fe2000001140b */
[----:B------:R3:W-:Y:S01]  /*1410*/  STL.64 [R1+0x48], R32 ;  /* 0x0000482001007387 */ /* 0x0007e20000100a00 */
[----:B------:R-:W-:Y:S01]  /*1420*/  SEL R0, R7, RZ, P5 ;  /* 0x000000ff07007207 */ /* 0x000fe20002800000 */
[----:B------:R-:W-:Y:S01]  /*1430*/  IMAD.WIDE.U32 R2, R24, R12, R2 ;  /* 0x0000000c18027225 */ /* 0x000fe200078e0002 */
[----:B------:R-:W-:-:S02]  /*1440*/  MOV R4, UR55 ;  /* 0x0000003700047c02 */ /* 0x000fc40008000f00 */
[----:B------:R-:W-:Y:S01]  /*1450*/  IADD3.X R5, PT, PT, R5, UR51, R0, P1, P0 ;  /* 0x0000003305057c10 */ /* 0x000fe20008fe0400 */
[----:B------:R-:W-:Y:S01]  /*1460*/  IMAD R3, R24, R13, R3 ;  /* 0x0000000d18037224 */ /* 0x000fe200078e0203 */
[----:B------:R-:W-:Y:S01]  /*1470*/  IADD3 R0, P0, PT, R14, UR55, RZ ;  /* 0x000000370e007c10 */ /* 0x000fe2000ff1e0ff */
[----:B------:R-:W-:Y:S01]  /*1480*/  IMAD.SHL.U32 R11, R12, 0x20, RZ ;  /* 0x000000200c0b7824 */ /* 0x000fe200078e00ff */
[----:B-1----:R-:W-:Y:S02]  /*1490*/  LEA R30, P1, R2, UR8, 0x1 ;  /* 0x00000008021e7c11 */ /* 0x002fe4000f8208ff */
[----:B------:R-:W-:Y:S01]  /*14a0*/  LEA.HI.X.SX32 R4, R4, R5, 0x1, P0 ;  /* 0x0000000504047211 */ /* 0x000fe200000f0eff */
[----:B------:R-:W-:Y:S01]  /*14b0*/  VIADD R5, R24, 0x20 ;  /* 0x0000002018057836 */ /* 0x000fe20000000000 */
[----:B--2---:R-:W-:Y:S01]  /*14c0*/  LEA R22, P0, R0, UR18, 0x2 ;  /* 0x0000001200167c11 */ /* 0x004fe2000f8010ff */
[----:B------:R-:W-:Y:S01]  /*14d0*/  UMOV UR18, UR58 ;  /* 0x0000003a00127c82 */ /* 0x000fe20008000000 */
[----:B------:R-:W-:-:S02]  /*14e0*/  LEA.HI.X R31, R2, UR9, R3, 0x1, P1 ;  /* 0x00000009021f7c11 */ /* 0x000fc400088f0c03 */
[----:B------:R-:W-:Y:S01]  /*14f0*/  LEA.HI.X R23, R0, UR19, R4, 0x2, P0 ;  /* 0x0000001300177c11 */ /* 0x000fe200080f1404 */
[----:B------:R-:W-:Y:S01]  /*1500*/  UMOV UR19, UR59 ;  /* 0x0000003b00137c82 */ /* 0x000fe20008000000 */
[----:B------:R-:W-:Y:S01]  /*1510*/  IADD3 R17, P0, PT, R24, 0x20, RZ ;  /* 0x0000002018117810 */ /* 0x000fe20007f1e0ff */
[----:B------:R3:W-:Y:S01]  /*1520*/  STL.64 [R1+0x40], R30 ;  /* 0x0000401e01007387 */ /* 0x0007e20000100a00 */
[----:B------:R-:W-:Y:S02]  /*1530*/  SHF.L.U64.HI R13, R12, 0x5, R13 ;  /* 0x000000050c0d7819 */ /* 0x000fe4000001020d */
[----:B------:R-:W-:Y:S01]  /*1540*/  IADD3.X R19, PT, PT, RZ, RZ, RZ, P0, !PT ;  /* 0x000000ffff137210 */ /* 0x000fe200007fe4ff */
[----:B------:R3:W-:Y:S01]  /*1550*/  STL.64 [R1+0x30], R22 ;  /* 0x0000301601007387 */ /* 0x0007e20000100a00 */
        /* <DEDUP_REMOVED lines=14> */
.L_x_148:
[----:B------:R-:W1:Y:S01]  /*1640*/  LDCU.64 UR14, c[0x0][0x5c0] ;  /* 0x0000b800ff0e77ac */ /* 0x000e620008000a00 */
[----:B------:R-:W-:-:S04]  /*1650*/  UIADD3 UR8, UPT, UPT, UR40, UR41, URZ ;  /* 0x0000002928087290 */ /* 0x000fc8000fffe0ff */
[----:B-1----:R-:W-:Y:S02]  /*1660*/  UIMAD.WIDE.U32 UR18, UR8, UR14, URZ ;  /* 0x0000000e081272a5 */ /* 0x002fe4000f8e00ff */
[----:B------:R-:W-:-:S04]  /*1670*/  UIMAD UR8, UR8, UR15, URZ ;  /* 0x0000000f080872a4 */ /* 0x000fc8000f8e02ff */
[----:B------:R-:W-:-:S06]  /*1680*/  UIADD3 UR8, UPT, UPT, UR19, UR8, URZ ;  /* 0x0000000813087290 */ /* 0x000fcc000fffe0ff */
[----:B------:R-:W-:Y:S02]  /*1690*/  MOV R0, UR8 ;  /* 0x0000000800007c02 */ /* 0x000fe40008000f00 */
.L_x_149:
        /* <DEDUP_REMOVED lines=13> */
.L_x_150:
[----:B------:R-:W1:Y:S01]  /*1770*/  LDCU.64 UR10, c[0x0][0x5c8] ;  /* 0x0000b900ff0a77ac */ /* 0x000e620008000a00 */
[----:B------:R-:W-:-:S04]  /*1780*/  UIADD3 UR40, UPT, UPT, UR40, UR41, URZ ;  /* 0x0000002928287290 */ /* 0x000fc8000fffe0ff */
[----:B-1----:R-:W-:Y:S02]  /*1790*/  UIMAD.WIDE.U32 UR16, UR40, UR10, URZ ;  /* 0x0000000a281072a5 */ /* 0x002fe4000f8e00ff */
[----:B------:R-:W-:-:S04]  /*17a0*/  UIMAD UR40, UR40, UR11, URZ ;  /* 0x0000000b282872a4 */ /* 0x000fc8000f8e02ff */
[----:B------:R-:W-:-:S06]  /*17b0*/  UIADD3 UR40, UPT, UPT, UR17, UR40, URZ ;  /* 0x0000002811287290 */ /* 0x000fcc000fffe0ff */
[----:B------:R-:W-:-:S07]  /*17c0*/  MOV R10, UR40 ;  /* 0x00000028000a7c02 */ /* 0x000fce0008000f00 */
.L_x_151:
        /* <DEDUP_REMOVED lines=16> */
[----:B------:R-:W1:Y:S01]  /*18d0*/  LDCU.64 UR8, c[0x0][0x560] ;  /* 0x0000ac00ff0877ac */ /* 0x000e620008000a00 */
[----:B------:R-:W-:Y:S02]  /*18e0*/  MOV R2, R4 ;  /* 0x0000000400027202 */ /* 0x000fe40000000f00 */
[----:B------:R-:W-:-:S03]  /*18f0*/  MOV R3, R0 ;  /* 0x0000000000037202 */ /* 0x000fc60000000f00 */
[----:B------:R-:W-:-:S04]  /*1900*/  IMAD.WIDE.U32 R6, R24, UR14, R2 ;  /* 0x0000000e18067c25 */ /* 0x000fc8000f8e0002 */
[----:B------:R-:W-:Y:S01]  /*1910*/  IMAD R3, R24, UR15, R7 ;  /* 0x0000000f18037c24 */ /* 0x000fe2000f8e0207 */
[----:B-1----:R-:W-:-:S04]  /*1920*/  LEA R2, P0, R6, UR8, 0x1 ;  /* 0x0000000806027c11 */ /* 0x002fc8000f8008ff */
[----:B------:R-:W-:-:S05]  /*1930*/  LEA.HI.X R3, R6, UR9, R3, 0x1, P0 ;  /* 0x0000000906037c11 */ /* 0x000fca00080f0c03 */
[----:B------:R1:W-:Y:S04]  /*1940*/  STG.E.128 desc[UR34][R2.64], RZ ;  /* 0x000000ff02007986 */ /* 0x0003e8000c101d22 */
[----:B------:R1:W-:Y:S04]  /*1950*/  STG.E.128 desc[UR34][R2.64+0x80], RZ ;  /* 0x000080ff02007986 */ /* 0x0003e8000c101d22 */
[----:B------:R1:W-:Y:S02]  /*1960*/  STG.E.128 desc[UR34][R2.64+0x100], RZ ;  /* 0x000100ff02007986 */ /* 0x0003e4000c101d22 */
.L_x_153:
[----:B------:R-:W-:Y:S05]  /*1970*/  BSYNC.RECONVERGENT B0 ;  /* 0x0000000000007941 */ /* 0x000fea0003800200 */
.L_x_152:
[----:B------:R-:W-:Y:S04]  /*1980*/  BSSY.RECONVERGENT B0, `(.L_x_154) ;  /* 0x000000d000007945 */ /* 0x000fe80003800200 */
[----:B------:R-:W-:Y:S05]  /*1990*/  @P1 BRA `(.L_x_155) ;  /* 0x00000000002c1947 */ /* 0x000fea0003800000 */
[----:B------:R-:W2:Y:S01]  /*19a0*/  LDCU.64 UR8, c[0x0][0x560] ;  /* 0x0000ac00ff0877ac */ /* 0x000ea20008000a00 */
[----:B------:R-:W-:Y:S01]  /*19b0*/  MOV R5, R0 ;  /* 0x0000000000057202 */ /* 0x000fe20000000f00 */
[----:B-1----:R-:W-:Y:S02]  /*19c0*/  IMAD R2, R19, UR14, RZ ;  /* 0x0000000e13027c24 */ /* 0x002fe4000f8e02ff */
[----:B------:R-:W-:-:S04]  /*19d0*/  IMAD.WIDE.U32 R4, R17, UR14, R4 ;  /* 0x0000000e11047c25 */ /* 0x000fc8000f8e0004 */
[----:B------:R-:W-:-:S05]  /*19e0*/  IMAD R0, R17, UR15, R2 ;  /* 0x0000000f11007c24 */ /* 0x000fca000f8e0202 */
[----:B------:R-:W-:Y:S02]  /*19f0*/  IADD3 R0, PT, PT, R5, R0, RZ ;  /* 0x0000000005007210 */ /* 0x000fe40007ffe0ff */
[----:B--2---:R-:W-:-:S04]  /*1a00*/  LEA R2, P0, R4, UR8, 0x1 ;  /* 0x0000000804027c11 */ /* 0x004fc8000f8008ff */
[----:B------:R-:W-:-:S05]  /*1a10*/  LEA.HI.X R3, R4, UR9, R0, 0x1, P0 ;  /* 0x0000000904037c11 */ /* 0x000fca00080f0c00 */
[----:B------:R2:W-:Y:S04]  /*1a20*/  STG.E.128 desc[UR34][R2.64], RZ ;  /* 0x000000ff02007986 */ /* 0x0005e8000c101d22 */
[----:B------:R2:W-:Y:S04]  /*1a30*/  STG.E.128 desc[UR34][R2.64+0x80], RZ ;  /* 0x000080ff02007986 */ /* 0x0005e8000c101d22 */
[----:B------:R2:W-:Y:S02]  /*1a40*/  STG.E.128 desc[UR34][R2.64+0x100], RZ ;  /* 0x000100ff02007986 */ /* 0x0005e4000c101d22 */
.L_x_155:
[----:B------:R-:W-:Y:S05]  /*1a50*/  BSYNC.RECONVERGENT B0 ;  /* 0x0000000000007941 */ /* 0x000fea0003800200 */
.L_x_154:
[----:B------:R-:W4:Y:S01]  /*1a60*/  LDCU.64 UR8, c[0x0][0x5e0] ;  /* 0x0000bc00ff0877ac */ /* 0x000f220008000a00 */
[----:B-12---:R-:W-:Y:S01]  /*1a70*/  MOV R2, UR10 ;  /* 0x0000000a00027c02 */ /* 0x006fe20008000f00 */
[----:B------:R-:W-:Y:S01]  /*1a80*/  BSSY.RECONVERGENT B0, `(.L_x_156) ;  /* 0x0000015000007945 */ /* 0x000fe20003800200 */
[----:B------:R-:W-:-:S03]  /*1a90*/  UIMAD UR27, UR27, UR10, URZ ;  /* 0x0000000a1b1b72a4 */ /* 0x000fc6000f8e02ff */
[----:B------:R-:W-:Y:S01]  /*1aa0*/  IMAD.WIDE.U32 R2, R2, UR30, R8 ;  /* 0x0000001e02027c25 */ /* 0x000fe2000f8e0008 */
[----:B------:R-:W-:Y:S02]  /*1ab0*/  UIMAD UR27, UR30, UR11, UR27 ;  /* 0x0000000b1e1b72a4 */ /* 0x000fe4000f8e021b */
[----:B------:R-:W-:-:S04]  /*1ac0*/  IADD3 R2, P0, PT, R2, UR16, RZ ;  /* 0x0000001002027c10 */ /* 0x000fc8000ff1e0ff */
[----:B------:R-:W-:Y:S02]  /*1ad0*/  IADD3.X R3, PT, PT, R10, UR27, R3, P0, !PT ;  /* 0x0000001b0a037c10 */ /* 0x000fe400087fe403 */
[----:B----4-:R-:W-:Y:S02]  /*1ae0*/  MOV R4, UR8 ;  /* 0x0000000800047c02 */ /* 0x010fe40008000f00 */
[----:B------:R-:W-:-:S03]  /*1af0*/  MOV R0, UR9 ;  /* 0x0000000900007c02 */ /* 0x000fc60008000f00 */
        /* <DEDUP_REMOVED lines=13> */
.L_x_157:
[----:B------:R-:W-:Y:S05]  /*1bd0*/  BSYNC.RECONVERGENT B0 ;  /* 0x0000000000007941 */ /* 0x000fea0003800200 */
.L_x_156:
        /* <DEDUP_REMOVED lines=11> */
[----:B------:R1:W-:Y:S01]  /*1c90*/  STG.E.128 desc[UR34][R2.64+0x100], RZ ;  /* 0x000100ff02007986 */ /* 0x0003e2000c101d22 */
[----:B------:R-:W-:Y:S05]  /*1ca0*/  BRA `(.L_x_158) ;  /* 0x0000005800ec7947 */ /* 0x000fea0003800000 */
.L_x_147:
[----:B------:R-:W-:Y:S01]  /*1cb0*/  UIADD3 UR37, UPT, UPT, -UR30, UR33, URZ ;  /* 0x000000211e257290 */ /* 0x000fe2000fffe1ff */
[----:B------:R-:W-:Y:S01]  /*1cc0*/  IMAD.U32 R0, RZ, RZ, UR14 ;  /* 0x0000000eff007e24 */ /* 0x000fe2000f8e00ff */
[----:B------:R-:W1:Y:S01]  /*1cd0*/  LDCU.64 UR10, c[0x0][0x3d8] ;  /* 0x00007b00ff0a77ac */ /* 0x000e620008000a00 */
[----:B------:R-:W-:Y:S01]  /*1ce0*/  IMAD.U32 R2, RZ, RZ, UR16 ;  /* 0x00000010ff027e24 */ /* 0x000fe2000f8e00ff */
[----:B------:R-:W-:Y:S01]  /*1cf0*/  SHF.R.U32.HI R27, RZ, 0x1, R25 ;  /* 0x00000001ff1b7819 */ /* 0x000fe20000011619 */
[----:B------:R-:W-:Y:S01]  /*1d00*/  IMAD.U32 R14, RZ, RZ, UR43 ;  /* 0x0000002bff0e7e24 */ /* 0x000fe2000f8e00ff */
[----:B------:R-:W2:Y:S01]  /*1d10*/  LDCU.64 UR8, c[0x0][0x3d0] ;  /* 0x00007a00ff0877ac */ /* 0x000ea20008000a00 */
[----:B------:R-:W-:Y:S01]  /*1d20*/  ISETP.GE.AND P4, PT, R24, UR37, PT ;  /* 0x0000002518007c0c */ /* 0x000fe2000bf86270 */
[----:B------:R-:W-:Y:S01]  /*1d30*/  IMAD.WIDE.U32 R2, R2, UR30, R8 ;  /* 0x0000001e02027c25 */ /* 0x000fe2000f8e0008 */
[----:B------:R-:W-:Y:S01]  /*1d40*/  ISETP.GE.AND P3, PT, R5, UR37, PT ;  /* 0x0000002505007c0c */ /* 0x000fe2000bf66270 */
[----:B------:R-:W-:Y:S01]  /*1d50*/  UIMAD UR42, UR49, -0x40, UR42 ;  /* 0xffffffc0312a78a4 */ /* 0x000fe2000f8e022a */
[----:B------:R-:W-:Y:S01]  /*1d60*/  @P5 BAR.SYNC.DEFER_BLOCKING 0x0 ;  /* 0x0000000000005b1d */ /* 0x000fe20000010000 */
[----:B------:R-:W-:Y:S01]  /*1d70*/  UIMAD UR45, UR27, UR14, URZ ;  /* 0x0000000e1b2d72a4 */ /* 0x000fe2000f8e02ff */
[----:B------:R-:W-:Y:S01]  /*1d80*/  LOP3.LUT R16, R26, 0x1f8, RZ, 0xc0, !PT ;  /* 0x000001f81a107812 */ /* 0x000fe200078ec0ff */
[----:B------:R-:W-:-:S02]  /*1d90*/  UIMAD UR27, UR27, UR16, URZ ;  /* 0x000000101b1b72a4 */ /* 0x000fc4000f8e02ff */
[----:B------:R-:W-:Y:S01]  /*1da0*/  ISETP.GE.AND P2, PT, R5, UR42, PT ;  /* 0x0000002a05007c0c */ /* 0x000fe2000bf46270 */
[----:B------:R-:W-:Y:S01]  /*1db0*/  IMAD.WIDE.U32 R4, R0, UR30, R8 ;  /* 0x0000001e00047c25 */ /* 0x000fe2000f8e0008 */
[----:B------:R-:W-:Y:S01]  /*1dc0*/  UIMAD UR45, UR30, UR15, UR45 ;  /* 0x0000000f1e2d72a4 */ /* 0x000fe2000f8e022d */
[----:B------:R-:W-:Y:S01]  /*1dd0*/  SHF.R.U32.HI R8, RZ, 0x2, R25 ;  /* 0x00000002ff087819 */ /* 0x000fe20000011619 */
[----:B------:R-:W-:Y:S01]  /*1de0*/  UIMAD UR27, UR30, UR17, UR27 ;  /* 0x000000111e1b72a4 */ /* 0x000fe2000f8e021b */
[----:B------:R-:W-:Y:S01]  /*1df0*/  LOP3.LUT R0, R27, 0x30, RZ, 0xc0, !PT ;  /* 0x000000301b007812 */ /* 0x000fe200078ec0ff */
[----:B---3--:R-:W3:Y:S01]  /*1e00*/  @!P3 LDC.64 R22, c[0x0][0x390] ;  /* 0x0000e400ff16bb82 */ /* 0x008ee20000000a00 */
[----:B------:R-:W-:Y:S01]  /*1e10*/  IADD3 R6, P1, PT, R4, UR46, RZ ;  /* 0x0000002e04067c10 */ /* 0x000fe2000ff3e0ff */
[----:B------:R-:W-:Y:S01]  /*1e20*/  IMAD.U32 R9, RZ, RZ, UR43 ;  /* 0x0000002bff097e24 */ /* 0x000fe2000f8e00ff */
[----:B------:R-:W-:Y:S01]  /*1e30*/  IADD3 R4, P0, PT, R2, UR44, RZ ;  /* 0x0000002c02047c10 */ /* 0x000fe2000ff1e0ff */
[----:B-1----:R-:W-:Y:S01]  /*1e40*/  IMAD R2, R20, UR10, RZ ;  /* 0x0000000a14027c24 */ /* 0x002fe2000f8e02ff */
[----:B------:R-:W-:-:S02]  /*1e50*/  IADD3.X R7, PT, PT, R18, UR45, R5, P1, !PT ;  /* 0x0000002d12077c10 */ /* 0x000fc40008ffe405 */
[----:B------:R-:W-:Y:S01]  /*1e60*/  LOP3.LUT R28, R0, 0x7, R8, 0xf8, !PT ;  /* 0x00000007001c7812 */ /* 0x000fe200078ef808 */
[----:B--2---:R-:W-:Y:S01]  /*1e70*/  IMAD R0, R20, UR8, RZ ;  /* 0x0000000814007c24 */ /* 0x004fe2000f8e02ff */
[----:B------:R-:W-:Y:S01]  /*1e80*/  IADD3.X R5, PT, PT, R21, UR27, R3, P0, !PT ;  /* 0x0000001b15057c10 */ /* 0x000fe200087fe403 */
[C---:B------:R-:W-:Y:S01]  /*1e90*/  IMAD R8, R10.reuse, UR11, R2 ;  /* 0x0000000b0a087c24 */ /* 0x040fe2000f8e0202 */
[----:B------:R-:W1:Y:S01]  /*1ea0*/  @!P4 LDC.64 R20, c[0x0][0x390] ;  /* 0x0000e400ff14cb82 */ /* 0x000e620000000a00 */
[----:B------:R-:W-:Y:S01]  /*1eb0*/  IMAD.WIDE.U32 R2, R10, UR10, R6 ;  /* 0x0000000a0a027c25 */ /* 0x000fe2000f8e0006 */
[----:B------:R-:W-:Y:S01]  /*1ec0*/  @!P2 LEA R14, P1, R14, R32, 0x1 ;  /* 0x000000200e0ea211 */ /* 0x000fe200078208ff */
[----:B------:R2:W-:Y:S01]  /*1ed0*/  STL [R1+0x38], R28 ;  /* 0x0000381c01007387 */ /* 0x0005e20000100800 */
[C---:B------:R-:W-:Y:S01]  /*1ee0*/  @!P2 LEA R12, P0, R11.reuse, R30, 0x1 ;  /* 0x0000001e0b0ca211 */ /* 0x040fe200078008ff */
[----:B------:R-:W-:Y:S01]  /*1ef0*/  IMAD.U32 R7, RZ, RZ, UR50 ;  /* 0x00000032ff077e24 */ /* 0x000fe2000f8e00ff */
[----:B------:R-:W-:Y:S01]  /*1f00*/  LOP3.LUT R16, R16, 0x38, R25, 0x78, !PT ;  /* 0x0000003810107812 */ /* 0x000fe200078e7819 */
[----:B------:R-:W-:Y:S01]  /*1f10*/  IMAD R6, R10, UR9, R0 ;  /* 0x000000090a067c24 */ /* 0x000fe2000f8e0200 */
[----:B------:R-:W-:Y:S01]  /*1f20*/  @!P2 LEA.HI.X R13, R11, R31, R13, 0x1, P0 ;  /* 0x0000001f0b0da211 */ /* 0x000fe200000f0c0d */
[----:B------:R-:W-:Y:S01]  /*1f30*/  IMAD.IADD R3, R3, 0x1, R8 ;  /* 0x0000000103037824 */ /* 0x000fe200078e0208 */
[----:B------:R-:W-:Y:S01]  /*1f40*/  @!P2 LEA.HI.X R15, R9, R33, R7, 0x1, P1 ;  /* 0x00000021090fa211 */ /* 0x000fe200008f0c07 */
[----:B------:R-:W-:Y:S01]  /*1f50*/  VIADD R0, R28, 0x8 ;  /* 0x000000081c007836 */ /* 0x000fe20000000000 */
[----:B------:R-:W-:Y:S01]  /*1f60*/  ISETP.GE.AND P5, PT, R24, UR42, PT ;  /* 0x0000002a18007c0c */ /* 0x000fe2000bfa6270 */
[----:B------:R-:W-:Y:S01]  /*1f70*/  IMAD.WIDE.U32 R4, R10, UR8, R4 ;  /* 0x000000080a047c25 */ /* 0x000fe2000f8e0004 */
[----:B------:R-:W4:Y:S02]  /*1f80*/  LDCU UR10, c[0x0][0x590] ;  /* 0x0000b200ff0a77ac */ /* 0x000f240008000800 */
[----:B------:R-:W-:Y:S01]  /*1f90*/  ISETP.GE.AND P1, PT, R0, UR42, PT ;  /* 0x0000002a00007c0c */ /* 0x000fe2000bf26270 */
[--C-:B------:R-:W-:Y:S01]  /*1fa0*/  @!P3 IMAD.MOV.U32 R8, RZ, RZ, R2.reuse ;  /* 0x000000ffff08b224 */ /* 0x100fe200078e0002 */
[----:B------:R-:W-:Y:S01]  /*1fb0*/  UIADD3 UR30, UPT, UPT, UR30, 0x40, URZ ;  /* 0x000000401e1e7890 */ /* 0x000fe2000fffe0ff */
[--C-:B------:R-:W-:Y:S01]  /*1fc0*/  @!P3 IMAD.MOV.U32 R9, RZ, RZ, R3.reuse ;  /* 0x000000ffff09b224 */ /* 0x100fe200078e0003 */
[----:B------:R-:W-:Y:S01]  /*1fd0*/  CS2R R142, SRZ ;  /* 0x00000000008e7805 */ /* 0x000fe2000001ff00 */
[----:B------:R-:W-:Y:S01]  /*1fe0*/  @!P4 IMAD.WIDE.U32 R2, R24, UR14, R2 ;  /* 0x0000000e1802cc25 */ /* 0x000fe2000f8e0002 */
[----:B------:R-:W-:-:S02]  /*1ff0*/  CS2R R140, SRZ ;  /* 0x00000000008c7805 */ /* 0x000fc4000001ff00 */
[----:B------:R-:W-:Y:S02]  /*2000*/  CS2R R146, SRZ ;  /* 0x0000000000927805 */ /* 0x000fe4000001ff00 */
[----:B------:R-:W-:Y:S01]  /*2010*/  CS2R R144, SRZ ;  /* 0x0000000000907805 */ /* 0x000fe2000001ff00 */
[----:B------:R-:W-:Y:S01]  /*2020*/  @!P3 IMAD R0, R19, UR14, RZ ;  /* 0x0000000e1300bc24 */ /* 0x000fe2000f8e02ff */
[----:B------:R-:W-:Y:S01]  /*2030*/  CS2R R138, SRZ ;  /* 0x00000000008a7805 */ /* 0x000fe2000001ff00 */
[----:B------:R-:W-:Y:S01]  /*2040*/  IMAD.IADD R7, R5, 0x1, R6 ;  /* 0x0000000105077824 */ /* 0x000fe200078e0206 */
[----:B------:R-:W-:Y:S01]  /*2050*/  CS2R R136, SRZ ;  /* 0x0000000000887805 */ /* 0x000fe2000001ff00 */
[--C-:B------:R-:W-:Y:S01]  /*2060*/  @!P4 IMAD.MOV.U32 R6, RZ, RZ, R4.reuse ;  /* 0x000000ffff06c224 */ /* 0x100fe200078e0004 */
[----:B------:R-:W-:Y:S01]  /*2070*/  CS2R R134, SRZ ;  /* 0x0000000000867805 */ /* 0x000fe2000001ff00 */
[----:B------:R-:W-:Y:S01]  /*2080*/  @!P3 IMAD.MOV.U32 R10, RZ, RZ, R4 ;  /* 0x000000ffff0ab224 */ /* 0x000fe200078e0004 */
[----:B-1----:R-:W-:Y:S01]  /*2090*/  @!P4 LEA R4, P0, R2, R20, 0x1 ;  /* 0x000000140204c211 */ /* 0x002fe200078008ff */
[----:B------:R-:W-:Y:S01]  /*20a0*/  @!P4 IMAD R3, R24, UR15, R3 ;  /* 0x0000000f1803cc24 */ /* 0x000fe2000f8e0203 */
[----:B------:R-:W-:Y:S01]  /*20b0*/  CS2R R132, SRZ ;  /* 0x0000000000847805 */ /* 0x000fe2000001ff00 */
[C---:B------:R-:W-:Y:S01]  /*20c0*/  @!P3 IMAD R18, R17.reuse, UR15, R0 ;  /* 0x0000000f1112bc24 */ /* 0x040fe2000f8e0200 */
[----:B------:R-:W-:Y:S01]  /*20d0*/  LOP3.LUT R0, R16, 0x1e00, R26, 0xf8, !PT ;  /* 0x00001e0010007812 */ /* 0x000fe200078ef81a */
[----:B------:R-:W-:Y:S01]  /*20e0*/  @!P3 IMAD.WIDE.U32 R8, R17, UR14, R8 ;  /* 0x0000000e1108bc25 */ /* 0x000fe2000f8e0008 */
[----:B------:R-:W-:-:S02]  /*20f0*/  @!P4 LEA.HI.X R5, R2, R21, R3, 0x1, P0 ;  /* 0x000000150205c211 */ /* 0x000fc400000f0c03 */
[----:B------:R-:W-:Y:S01]  /*2100*/  CS2R R126, SRZ ;  /* 0x00000000007e7805 */ /* 0x000fe2000001ff00 */
[----:B------:R-:W1:Y:S01]  /*2110*/  @!P4 LDC.64 R20, c[0x0][0x388] ;  /* 0x0000e200ff14cb82 */ /* 0x000e620000000a00 */
[----:B------:R-:W-:Y:S01]  /*2120*/  @!P3 IMAD R3, R19, UR16, RZ ;  /* 0x000000101303bc24 */ /* 0x000fe2000f8e02ff */
[----:B---3--:R-:W-:Y:S01]  /*2130*/  @!P3 LEA R2, P0, R8, R22, 0x1 ;  /* 0x000000160802b211 */ /* 0x008fe200078008ff */
[----:B------:R-:W-:Y:S01]  /*2140*/  @!P3 IMAD.IADD R9, R9, 0x1, R18 ;  /* 0x000000010909b824 */ /* 0x000fe200078e0212 */
[----:B------:R-:W-:Y:S01]  /*2150*/  LEA R0, R0, UR6, 0x1 ;  /* 0x0000000600007c11 */ /* 0x000fe2000f8e08ff */
[C---:B------:R-:W-:Y:S01]  /*2160*/  @!P3 IMAD R16, R17.reuse, UR17, R3 ;  /* 0x000000111110bc24 */ /* 0x040fe2000f8e0203 */
[----:B------:R-:W-:Y:S01]  /*2170*/  CS2R R124, SRZ ;  /* 0x00000000007c7805 */ /* 0x000fe2000001ff00 */
[----:B------:R-:W-:Y:S01]  /*2180*/  @!P3 IMAD.MOV.U32 R11, RZ, RZ, R7 ;  /* 0x000000ffff0bb224 */ /* 0x000fe200078e0007 */
[----:B------:R-:W-:Y:S01]  /*2190*/  @!P3 LEA.HI.X R3, R8, R23, R9, 0x1, P0 ;  /* 0x000000170803b211 */ /* 0x000fe200000f0c09 */
[----:B------:R-:W-:Y:S01]  /*21a0*/  @!PT LDS RZ, [RZ] ;  /* 0x00000000fffff984 */ /* 0x000fe20000000800 */
[----:B------:R-:W-:Y:S01]  /*21b0*/  @!PT LDS RZ, [RZ] ;  /* 0x00000000fffff984 */ /* 0x000fe20000000800 */
[----:B------:R-:W-:Y:S01]  /*21c0*/  @!PT LDS RZ, [RZ] ;  /* 0x00000000fffff984 */ /* 0x000fe20000000800 */
[----:B------:R-:W-:Y:S01]  /*21d0*/  @!P4 LDGSTS.E.BYPASS.LTC128B.128 [R0+0x12000], desc[UR34][R4.64] ;  /* 0x120000000400cfae */ /* 0x000fe2000b981a22 */
[----:B------:R-:W3:Y:S01]  /*21e0*/  @!P3 LDC.64 R8, c[0x0][0x388] ;  /* 0x0000e200ff08bb82 */ /* 0x000ee20000000a00 */
[----:B------:R-:W-:Y:S01]  /*21f0*/  @!P4 IMAD.WIDE.U32 R6, R24, UR16, R6 ;  /* 0x000000101806cc25 */ /* 0x000fe2000f8e0006 */
[----:B------:R-:W-:Y:S01]  /*2200*/  CS2R R130, SRZ ;  /* 0x0000000000827805 */ /* 0x000fe2000001ff00 */
[----:B------:R-:W-:Y:S01]  /*2210*/  @!P4 LDGSTS.E.BYPASS.LTC128B.128 [R0+0x14000], desc[UR34][R4.64+0x80] ;  /* 0x140000800400cfae */ /* 0x000fe2000b981a22 */
[----:B------:R-:W-:Y:S01]  /*2220*/  CS2R R128, SRZ ;  /* 0x0000000000807805 */ /* 0x000fe2000001ff00 */
[----:B------:R-:W-:Y:S01]  /*2230*/  @!P3 IMAD.WIDE.U32 R10, R17, UR16, R10 ;  /* 0x00000010110abc25 */ /* 0x000fe2000f8e000a */
[----:B------:R-:W-:Y:S01]  /*2240*/  CS2R R122, SRZ ;  /* 0x00000000007a7805 */ /* 0x000fe2000001ff00 */
[----:B------:R1:W-:Y:S01]  /*2250*/  @!P4 LDGSTS.E.BYPASS.LTC128B.128 [R0+0x16000], desc[UR34][R4.64+0x100] ;  /* 0x160001000400cfae */ /* 0x0003e2000b981a22 */
[----:B------:R-:W-:-:S02]  /*2260*/  CS2R R120, SRZ ;  /* 0x0000000000787805 */ /* 0x000fc4000001ff00 */
[----:B------:R-:W-:Y:S02]  /*2270*/  CS2R R118, SRZ ;  /* 0x0000000000767805 */ /* 0x000fe4000001ff00 */
[----:B------:R-:W-:Y:S01]  /*2280*/  CS2R R116, SRZ ;  /* 0x0000000000747805 */ /* 0x000fe2000001ff00 */
[----:B------:R-:W-:Y:S01]  /*2290*/  @P4 STS.128 [R0+0x12000], RZ ;  /* 0x012000ff00004388 */ /* 0x000fe20000000c00 */
[----:B------:R-:W-:Y:S02]  /*22a0*/  CS2R R110, SRZ ;  /* 0x00000000006e7805 */ /* 0x000fe4000001ff00 */
[----:B------:R-:W-:Y:S02]  /*22b0*/  CS2R R108, SRZ ;  /* 0x00000000006c7805 */ /* 0x000fe4000001ff00 */
[----:B------:R-:W-:Y:S01]  /*22c0*/  CS2R R114, SRZ ;  /* 0x0000000000727805 */ /* 0x000fe2000001ff00 */
[----:B------:R-:W-:Y:S01]  /*22d0*/  @P4 STS.128 [R0+0x14000], RZ ;  /* 0x014000ff00004388 */ /* 0x000fe20000000c00 */
        /* <DEDUP_REMOVED lines=18> */
[----:B-1----:R-:W-:Y:S01]  /*2400*/  @!P4 LEA R4, P0, R6, R20, 0x1 ;  /* 0x000000140604c211 */ /* 0x002fe200078008ff */
[----:B------:R-:W-:Y:S01]  /*2410*/  @!PT LDS RZ, [RZ] ;  /* 0x00000000fffff984 */ /* 0x000fe20000000800 */
[----:B------:R-:W-:Y:S01]  /*2420*/  @!PT LDS RZ, [RZ] ;  /* 0x00000000fffff984 */ /* 0x000fe20000000800 */
[----:B------:R-:W-:Y:S01]  /*2430*/  @!PT LDS RZ, [RZ] ;  /* 0x00000000fffff984 */ /* 0x000fe20000000800 */
[----:B------:R-:W-:Y:S01]  /*2440*/  @!P3 LDGSTS.E.BYPASS.LTC128B.128 [R0+0x13000], desc[UR34][R2.64] ;  /* 0x130000000200bfae */ /* 0x000fe2000b981a22 */
[----:B------:R-:W-:Y:S02]  /*2450*/  CS2R R44, SRZ ;  /* 0x00000000002c7805 */ /* 0x000fe4000001ff00 */
[----:B------:R-:W-:Y:S02]  /*2460*/  CS2R R50, SRZ ;  /* 0x0000000000327805 */ /* 0x000fe4000001ff00 */
[----:B------:R-:W-:Y:S01]  /*2470*/  CS2R R48, SRZ ;  /* 0x0000000000307805 */ /* 0x000fe2000001ff00 */
[----:B------:R-:W-:Y:S01]  /*2480*/  @!P3 LDGSTS.E.BYPASS.LTC128B.128 [R0+0x15000], desc[UR34][R2.64+0x80] ;  /* 0x150000800200bfae */ /* 0x000fe2000b981a22 */
[----:B------:R-:W-:-:S02]  /*2490*/  CS2R R42, SRZ ;  /* 0x00000000002a7805 */ /* 0x000fc4000001ff00 */
[----:B------:R-:W-:Y:S02]  /*24a0*/  CS2R R40, SRZ ;  /* 0x0000000000287805 */ /* 0x000fe4000001ff00 */
[----:B------:R-:W-:Y:S01]  /*24b0*/  CS2R R38, SRZ ;  /* 0x0000000000267805 */ /* 0x000fe2000001ff00 */
[----:B------:R1:W-:Y:S01]  /*24c0*/  @!P3 LDGSTS.E.BYPASS.LTC128B.128 [R0+0x17000], desc[UR34][R2.64+0x100] ;  /* 0x170001000200bfae */ /* 0x0003e2000b981a22 */
[----:B------:R-:W-:Y:S02]  /*24d0*/  CS2R R36, SRZ ;  /* 0x0000000000247805 */ /* 0x000fe4000001ff00 */
[----:B------:R-:W-:Y:S01]  /*24e0*/  CS2R R34, SRZ ;  /* 0x0000000000227805 */ /* 0x000fe2000001ff00 */
[----:B------:R-:W1:Y:S01]  /*24f0*/  LDCU UR8, c[0x0][0x3e0] ;  /* 0x00007c00ff0877ac */ /* 0x000e620008000800 */
[----:B------:R-:W0:Y:S01]  /*2500*/  LDGDEPBAR ;  /* 0x00000000000079af */ /* 0x000e220000000000 */
[----:B------:R-:W1:Y:S03]  /*2510*/  LDCU UR9, c[0x0][0x45c] ;  /* 0x00008b80ff0977ac */ /* 0x000e660008000800 */
[----:B------:R-:W-:Y:S04]  /*2520*/  @!P5 LDGSTS.E.BYPASS.LTC128B.128 [R0+0x6000], desc[UR34][R32.64] ;  /* 0x060000002000dfae */ /* 0x000fe8000b981a22 */
[----:B------:R-:W-:Y:S04]  /*2530*/  @!P5 LDGSTS.E.BYPASS.LTC128B.128 [R0+0x8000], desc[UR34][R32.64+0x80] ;  /* 0x080000802000dfae */ /* 0x000fe8000b981a22 */
[----:B------:R-:W-:Y:S04]  /*2540*/  @!P5 LDGSTS.E.BYPASS.LTC128B.128 [R0+0xa000], desc[UR34][R32.64+0x100] ;  /* 0x0a0001002000dfae */ /* 0x000fe8000b981a22 */
[----:B------:R-:W-:Y:S04]  /*2550*/  @P5 STS.128 [R0+0x6000], RZ ;  /* 0x006000ff00005388 */ /* 0x000fe80000000c00 */
[----:B------:R-:W-:Y:S01]  /*2560*/  @P5 STS.128 [R0+0x8000], RZ ;  /* 0x008000ff00005388 */ /* 0x000fe20000000c00 */
[----:B-1----:R-:W-:-:S03]  /*2570*/  @!P4 IMAD R2, R24, UR17, R7 ;  /* 0x000000111802cc24 */ /* 0x002fc6000f8e0207 */
[----:B------:R-:W-:Y:S01]  /*2580*/  @P5 STS.128 [R0+0xa000], RZ ;  /* 0x00a000ff00005388 */ /* 0x000fe20000000c00 */
[----:B------:R-:W-:Y:S02]  /*2590*/  @!P3 IMAD.IADD R3, R11, 0x1, R16 ;  /* 0x000000010b03b824 */ /* 0x000fe400078e0210 */
[----:B------:R-:W-:Y:S01]  /*25a0*/  IMAD.MOV.U32 R7, RZ, RZ, 0x7f800000 ;  /* 0x7f800000ff077424 */ /* 0x000fe200078e00ff */
[----:B------:R-:W-:Y:S01]  /*25b0*/  @P2 STS.128 [R0+0x7000], RZ ;  /* 0x007000ff00002388 */ /* 0x000fe20000000c00 */
[----:B------:R-:W-:Y:S01]  /*25c0*/  @!P4 LEA.HI.X R5, R6, R21, R2, 0x1, P0 ;  /* 0x000000150605c211 */ /* 0x000fe200000f0c02 */
[----:B------:R-:W-:Y:S01]  /*25d0*/  IMAD.MOV.U32 R6, RZ, RZ, 0x7f800000 ;  /* 0x7f800000ff067424 */ /* 0x000fe200078e00ff */
[C---:B---3--:R-:W-:Y:S01]  /*25e0*/  @!P3 LEA R2, P0, R10.reuse, R8, 0x1 ;  /* 0x000000080a02b211 */ /* 0x048fe200078008ff */
[----:B------:R-:W-:Y:S03]  /*25f0*/  @P2 STS.128 [R0+0x9000], RZ ;  /* 0x009000ff00002388 */ /* 0x000fe60000000c00 */
[----:B------:R-:W-:Y:S01]  /*2600*/  @!P3 LEA.HI.X R3, R10, R9, R3, 0x1, P0 ;  /* 0x000000090a03b211 */ /* 0x000fe200000f0c03 */
[----:B------:R-:W-:Y:S01]  /*2610*/  @P2 STS.128 [R0+0xb000], RZ ;  /* 0x00b000ff00002388 */ /* 0x000fe20000000c00 */
[----:B------:R-:W-:-:S03]  /*2620*/  ISETP.GE.AND P0, PT, R28, UR42, PT ;  /* 0x0000002a1c007c0c */ /* 0x000fc6000bf06270 */
[----:B------:R-:W-:Y:S01]  /*2630*/  @!PT LDS RZ, [RZ] ;  /* 0x00000000fffff984 */ /* 0x000fe20000000800 */
[----:B------:R-:W-:Y:S01]  /*2640*/  @!PT LDS RZ, [RZ] ;  /* 0x00000000fffff984 */ /* 0x000fe20000000800 */
[----:B------:R-:W-:Y:S01]  /*2650*/  @!PT LDS RZ, [RZ] ;  /* 0x00000000fffff984 */ /* 0x000fe20000000800 */
[----:B------:R-:W-:Y:S04]  /*2660*/  @!P2 LDGSTS.E.BYPASS.LTC128B.128 [R0+0x7000], desc[UR34][R14.64] ;  /* 0x070000000e00afae */ /* 0x000fe8000b981a22 */
[----:B------:R-:W-:Y:S04]  /*2670*/  @!P2 LDGSTS.E.BYPASS.LTC128B.128 [R0+0x9000], desc[UR34][R14.64+0x80] ;  /* 0x090000800e00afae */ /* 0x000fe8000b981a22 */
[----:B------:R-:W-:Y:S04]  /*2680*/  @!P2 LDGSTS.E.BYPASS.LTC128B.128 [R0+0xb000], desc[UR34][R14.64+0x100] ;  /* 0x0b0001000e00afae */ /* 0x000fe8000b981a22 */
[----:B------:R-:W-:Y:S04]  /*2690*/  @!P5 LDGSTS.E.BYPASS.LTC128B.128 [R0], desc[UR34][R30.64] ;  /* 0x000000001e00dfae */ /* 0x000fe8000b981a22 */
[----:B------:R-:W-:Y:S04]  /*26a0*/  @!P5 LDGSTS.E.BYPASS.LTC128B.128 [R0+0x2000], desc[UR34][R30.64+0x80] ;  /* 0x020000801e00dfae */ /* 0x000fe8000b981a22 */
[----:B------:R-:W-:Y:S04]  /*26b0*/  @!P5 LDGSTS.E.BYPASS.LTC128B.128 [R0+0x4000], desc[UR34][R30.64+0x100] ;  /* 0x040001001e00dfae */ /* 0x000fe8000b981a22 */
[----:B------:R-:W-:Y:S04]  /*26c0*/  @P5 STS.128 [R0], RZ ;  /* 0x000000ff00005388 */ /* 0x000fe80000000c00 */
[----:B------:R-:W-:Y:S04]  /*26d0*/  @P5 STS.128 [R0+0x2000], RZ ;  /* 0x002000ff00005388 */ /* 0x000fe80000000c00 */
[----:B------:R-:W-:Y:S04]  /*26e0*/  @P5 STS.128 [R0+0x4000], RZ ;  /* 0x004000ff00005388 */ /* 0x000fe80000000c00 */
[----:B------:R-:W-:Y:S04]  /*26f0*/  @P2 STS.128 [R0+0x1000], RZ ;  /* 0x001000ff00002388 */ /* 0x000fe80000000c00 */
[----:B------:R-:W-:Y:S04]  /*2700*/  @P2 STS.128 [R0+0x3000], RZ ;  /* 0x003000ff00002388 */ /* 0x000fe80000000c00 */
[----:B------:R-:W-:Y:S04]  /*2710*/  @P2 STS.128 [R0+0x5000], RZ ;  /* 0x005000ff00002388 */ /* 0x000fe80000000c00 */
[----:B------:R-:W-:Y:S01]  /*2720*/  @!PT LDS RZ, [RZ] ;  /* 0x00000000fffff984 */ /* 0x000fe20000000800 */
[----:B------:R-:W-:Y:S01]  /*2730*/  @!PT LDS RZ, [RZ] ;  /* 0x00000000fffff984 */ /* 0x000fe20000000800 */
[----:B------:R-:W-:Y:S01]  /*2740*/  @!PT LDS RZ, [RZ] ;  /* 0x00000000fffff984 */ /* 0x000fe20000000800 */
[----:B------:R-:W-:Y:S04]  /*2750*/  @!P2 LDGSTS.E.BYPASS.LTC128B.128 [R0+0x1000], desc[UR34][R12.64] ;  /* 0x010000000c00afae */ /* 0x000fe8000b981a22 */
[----:B------:R-:W-:Y:S04]  /*2760*/  @!P2 LDGSTS.E.BYPASS.LTC128B.128 [R0+0x3000], desc[UR34][R12.64+0x80] ;  /* 0x030000800c00afae */ /* 0x000fe8000b981a22 */
[----:B------:R1:W-:Y:S04]  /*2770*/  @!P2 LDGSTS.E.BYPASS.LTC128B.128 [R0+0x5000], desc[UR34][R12.64+0x100] ;  /* 0x050001000c00afae */ /* 0x0003e8000b981a22 */
[----:B------:R-:W-:Y:S04]  /*2780*/  @!P4 LDGSTS.E.BYPASS.LTC128B.128 [R0+0xc000], desc[UR34][R4.64] ;  /* 0x0c0000000400cfae */ /* 0x000fe8000b981a22 */
[----:B------:R-:W-:Y:S04]  /*2790*/  @!P4 LDGSTS.E.BYPASS.LTC128B.128 [R0+0xe000], desc[UR34][R4.64+0x80] ;  /* 0x0e0000800400cfae */ /* 0x000fe8000b981a22 */
[----:B------:R3:W-:Y:S04]  /*27a0*/  @!P4 LDGSTS.E.BYPASS.LTC128B.128 [R0+0x10000], desc[UR34][R4.64+0x100] ;  /* 0x100001000400cfae */ /* 0x0007e8000b981a22 */
[----:B------:R-:W-:Y:S04]  /*27b0*/  @P4 STS.128 [R0+0xc000], RZ ;  /* 0x00c000ff00004388 */ /* 0x000fe80000000c00 */
[----:B------:R-:W-:Y:S04]  /*27c0*/  @P4 STS.128 [R0+0xe000], RZ ;  /* 0x00e000ff00004388 */ /* 0x000fe80000000c00 */
[----:B------:R-:W-:Y:S01]  /*27d0*/  @P4 STS.128 [R0+0x10000], RZ ;  /* 0x010000ff00004388 */ /* 0x000fe20000000c00 */
[----:B-1----:R-:W1:Y:S03]  /*27e0*/  S2R R13, SR_TID.X ;  /* 0x00000000000d7919 */ /* 0x002e660000002100 */
[----:B------:R-:W-:Y:S04]  /*27f0*/  @P3 STS.128 [R0+0xd000], RZ ;  /* 0x00d000ff00003388 */ /* 0x000fe80000000c00 */
[----:B------:R-:W-:Y:S01]  /*2800*/  @P3 STS.128 [R0+0xf000], RZ ;  /* 0x00f000ff00003388 */ /* 0x000fe20000000c00 */
[----:B---3--:R-:W-:-:S03]  /*2810*/  IMAD.MOV.U32 R4, RZ, RZ, 0x4 ;  /* 0x00000004ff047424 */ /* 0x008fc600078e00ff */
[----:B------:R3:W-:Y:S01]  /*2820*/  @P3 STS.128 [R0+0x11000], RZ ;  /* 0x011000ff00003388 */ /* 0x0007e20000000c00 */
[----:B------:R-:W-:-:S03]  /*2830*/  IMAD.WIDE.U32 R4, R28, R4, UR56 ;  /* 0x000000381c047e25 */ /* 0x000fc6000f8e0004 */
[----:B------:R-:W-:Y:S01]  /*2840*/  @!PT LDS RZ, [RZ] ;  /* 0x00000000fffff984 */ /* 0x000fe20000000800 */
[----:B------:R-:W-:Y:S01]  /*2850*/  @!PT LDS RZ, [RZ] ;  /* 0x00000000fffff984 */ /* 0x000fe20000000800 */
[----:B------:R-:W-:Y:S01]  /*2860*/  @!PT LDS RZ, [RZ] ;  /* 0x00000000fffff984 */ /* 0x000fe20000000800 */
[----:B------:R-:W-:Y:S04]  /*2870*/  @!P3 LDGSTS.E.BYPASS.LTC128B.128 [R0+0xd000], desc[UR34][R2.64] ;  /* 0x0d0000000200bfae */ /* 0x000fe8000b981a22 */
[----:B------:R-:W-:Y:S04]  /*2880*/  @!P3 LDGSTS.E.BYPASS.LTC128B.128 [R0+0xf000], desc[UR34][R2.64+0x80] ;  /* 0x0f0000800200bfae */ /* 0x000fe8000b981a22 */
[----:B------:R5:W-:Y:S04]  /*2890*/  @!P3 LDGSTS.E.BYPASS.LTC128B.128 [R0+0x11000], desc[UR34][R2.64+0x100] ;  /* 0x110001000200bfae */ /* 0x000be8000b981a22 */
[----:B------:R-:W0:Y:S04]  /*28a0*/  LDGDEPBAR ;  /* 0x00000000000079af */ /* 0x000e280000000000 */
[----:B------:R-:W4:Y:S04]  /*28b0*/  @!P0 LDG.E R7, desc[UR34][R4.64] ;  /* 0x0000002204078981 */ /* 0x000f28000c1e1900 */
[----:B------:R4:W4:Y:S01]  /*28c0*/  @!P1 LDG.E R6, desc[UR34][R4.64+0x20] ;  /* 0x0000202204069981 */ /* 0x000922000c1e1900 */
[C---:B-1----:R-:W-:Y:S01]  /*28d0*/  IMAD.SHL.U32 R15, R13.reuse, 0x2, RZ ;  /* 0x000000020d0f7824 */ /* 0x042fe200078e00ff */
[----:B------:R-:W-:Y:S01]  /*28e0*/  SHF.R.U32.HI R11, RZ, 0x2, R13 ;  /* 0x00000002ff0b7819 */ /* 0x000fe2000001160d */
[----:B------:R-:W-:Y:S01]  /*28f0*/  IMAD.SHL.U32 R12, R13, 0x20, RZ ;  /* 0x000000200d0c7824 */ /* 0x000fe200078e00ff */
[----:B------:R-:W-:Y:S01]  /*2900*/  LOP3.LUT P5, RZ, R25, 0x2, RZ, 0xc0, !PT ;  /* 0x0000000219ff7812 */ /* 0x000fe200078ac0ff */
[----:B------:R-:W-:Y:S01]  /*2910*/  IMAD.SHL.U32 R14, R13, 0x8, RZ ;  /* 0x000000080d0e7824 */ /* 0x000fe200078e00ff */
[----:B------:R-:W-:-:S02]  /*2920*/  LOP3.LUT R8, R15, 0x20, RZ, 0xc0, !PT ;  /* 0x000000200f087812 */ /* 0x000fc400078ec0ff */
[----:B------:R-:W-:Y:S02]  /*2930*/  CS2R R30, SRZ ;  /* 0x00000000001e7805 */ /* 0x000fe4000001ff00 */
[C---:B------:R-:W-:Y:S02]  /*2940*/  LOP3.LUT P4, RZ, R25.reuse, 0x4, RZ, 0xc0, !PT ;  /* 0x0000000419ff7812 */ /* 0x040fe4000788c0ff */
[----:B--2---:R-:W-:Y:S02]  /*2950*/  CS2R R28, SRZ ;  /* 0x00000000001c7805 */ /* 0x004fe4000001ff00 */
[----:B------:R-:W-:Y:S02]  /*2960*/  CS2R R32, SRZ ;  /* 0x0000000000207805 */ /* 0x000fe4000001ff00 */
[----:B------:R-:W-:Y:S02]  /*2970*/  CS2R R22, SRZ ;  /* 0x0000000000167805 */ /* 0x000fe4000001ff00 */
[----:B------:R-:W-:Y:S01]  /*2980*/  CS2R R20, SRZ ;  /* 0x0000000000147805 */ /* 0x000fe2000001ff00 */
[----:B------:R-:W-:Y:S01]  /*2990*/  UISETP.GE.AND UP1, UPT, UR30, UR33, UPT ;  /* 0x000000211e00728c */ /* 0x000fe2000bf26270 */
[----:B-----5:R-:W-:Y:S01]  /*29a0*/  IMAD.SHL.U32 R2, R25, 0x40, RZ ;  /* 0x0000004019027824 */ /* 0x020fe200078e00ff */
[----:B------:R-:W-:Y:S01]  /*29b0*/  LOP3.LUT P2, R3, R13, 0x4, RZ, 0xc0, !PT ;  /* 0x000000040d037812 */ /* 0x000fe2000784c0ff */
[----:B------:R-:W-:-:S04]  /*29c0*/  DEPBAR.LE SB0, 0x1 ;  /* 0x000080400000791a */ /* 0x000fc80000000000 */
[----:B---3--:R-:W-:Y:S01]  /*29d0*/  LOP3.LUT R0, R2, 0x1c0, RZ, 0xc0, !PT ;  /* 0x000001c002007812 */ /* 0x008fe200078ec0ff */
[----:B----4-:R-:W-:Y:S01]  /*29e0*/  USHF.L.U32 UR10, UR10, 0x6, URZ ;  /* 0x000000060a0a7899 */ /* 0x010fe200080006ff */
[----:B------:R-:W-:Y:S01]  /*29f0*/  BAR.SYNC.DEFER_BLOCKING 0x0 ;  /* 0x0000000000007b1d */ /* 0x000fe20000010000 */
[----:B------:R-:W-:Y:S01]  /*2a00*/  ISETP.NE.AND P3, PT, R3, RZ, PT ;  /* 0x000000ff0300720c */ /* 0x000fe20003f65270 */
[----:B------:R-:W-:Y:S01]  /*2a10*/  IMAD.SHL.U32 R5, R25, 0x20, RZ ;  /* 0x0000002019057824 */ /* 0x000fe200078e00ff */
[----:B------:R-:W-:Y:S02]  /*2a20*/  LOP3.LUT R0, R0, 0x38, R26, 0xf8, !PT ;  /* 0x0000003800007812 */ /* 0x000fe400078ef81a */
[----:B------:R-:W-:Y:S02]  /*2a30*/  SHF.R.U32.HI R3, RZ, 0x3, R13 ;  /* 0x00000003ff037819 */ /* 0x000fe4000001160d */
[----:B------:R-:W-:Y:S02]  /*2a40*/  LOP3.LUT R4, R5, 0x200, RZ, 0xc0, !PT ;  /* 0x0000020005047812 */ /* 0x000fe400078ec0ff */
[----:B------:R-:W-:-:S02]  /*2a50*/  LOP3.LUT R8, R8, 0x18, R3, 0xf8, !PT ;  /* 0x0000001808087812 */ /* 0x000fc400078ef803 */
[----:B------:R-:W-:Y:S01]  /*2a60*/  SHF.R.U32.HI R3, RZ, 0x1, R13 ;  /* 0x00000001ff037819 */ /* 0x000fe2000001160d */
[----:B------:R1:W-:Y:S04]  /*2a70*/  STL [R1+0x54], R7 ;  /* 0x0000540701007387 */ /* 0x0003e80000100800 */
[----:B------:R2:W-:Y:S01]  /*2a80*/  STL [R1+0x50], R6 ;  /* 0x0000500601007387 */ /* 0x0005e20000100800 */
[----:B-1----:R-:W-:Y:S01]  /*2a90*/  IMAD.SHL.U32 R7, R25, 0x10, RZ ;  /* 0x0000001019077824 */ /* 0x002fe200078e00ff */
[----:B--2---:R-:W-:Y:S02]  /*2aa0*/  LOP3.LUT R6, R2, 0x200, RZ, 0xc0, !PT ;  /* 0x0000020002067812 */ /* 0x004fe400078ec0ff */
[----:B------:R-:W-:Y:S02]  /*2ab0*/  LOP3.LUT P1, R2, R13, 0x2, RZ, 0xc0, !PT ;  /* 0x000000020d027812 */ /* 0x000fe4000782c0ff */
[----:B------:R-:W-:-:S02]  /*2ac0*/  LOP3.LUT R5, R6, 0xc00, R5, 0xf8, !PT ;  /* 0x00000c0006057812 */ /* 0x000fc400078ef805 */
[----:B------:R-:W-:Y:S02]  /*2ad0*/  ISETP.NE.AND P0, PT, R2, RZ, PT ;  /* 0x000000ff0200720c */ /* 0x000fe40003f05270 */
[C---:B------:R-:W-:Y:S02]  /*2ae0*/  LOP3.LUT R2, R0.reuse, 0x8, R25, 0x78, !PT ;  /* 0x0000000800027812 */ /* 0x040fe400078e7819 */
[----:B------:R-:W-:Y:S02]  /*2af0*/  CS2R R24, SRZ ;  /* 0x0000000000187805 */ /* 0x000fe4000001ff00 */
[----:B------:R-:W-:Y:S02]  /*2b00*/  LOP3.LUT R0, R0, 0x8, R27, 0x78, !PT ;  /* 0x0000000800007812 */ /* 0x000fe400078e781b */
[----:B------:R-:W-:Y:S02]  /*2b10*/  CS2R R26, SRZ ;  /* 0x00000000001a7805 */ /* 0x000fe4000001ff00 */
[----:B------:R-:W-:-:S02]  /*2b20*/  LOP3.LUT R4, R4, 0x3800, R7, 0xf8, !PT ;  /* 0x0000380004047812 */ /* 0x000fc400078ef807 */
[----:B------:R-:W-:Y:S01]  /*2b30*/  LOP3.LUT R252, R5, R0, RZ, 0xfc, !PT ;  /* 0x0000000005fc7212 */ /* 0x000fe200078efcff */
[C---:B------:R-:W-:Y:S01]  /*2b40*/  IMAD.SHL.U32 R0, R13.reuse, 0x10, RZ ;  /* 0x000000100d007824 */ /* 0x040fe200078e00ff */
[----:B------:R-:W-:Y:S01]  /*2b50*/  LOP3.LUT R2, R4, R2, RZ, 0xfc, !PT ;  /* 0x0000000204027212 */ /* 0x000fe200078efcff */
[----:B------:R-:W-:Y:S01]  /*2b60*/  IMAD.SHL.U32 R5, R13, 0x40, RZ ;  /* 0x000000400d057824 */ /* 0x000fe200078e00ff */
[----:B------:R-:W-:Y:S02]  /*2b70*/  LOP3.LUT R4, R3, 0x10, RZ, 0xc0, !PT ;  /* 0x0000001003047812 */ /* 0x000fe400078ec0ff */
[----:B------:R-:W-:Y:S02]  /*2b80*/  LOP3.LUT R9, R0, 0x1c0, RZ, 0xc0, !PT ;  /* 0x000001c000097812 */ /* 0x000fe400078ec0ff */
[----:B------:R-:W-:Y:S02]  /*2b90*/  LOP3.LUT R0, R5, 0x1c0, RZ, 0xc0, !PT ;  /* 0x000001c005007812 */ /* 0x000fe400078ec0ff */
[----:B------:R-:W-:-:S02]  /*2ba0*/  LOP3.LUT R6, R12, 0xc00, RZ, 0xc0, !PT ;  /* 0x00000c000c067812 */ /* 0x000fc400078ec0ff */
[----:B------:R-:W-:Y:S02]  /*2bb0*/  LOP3.LUT R7, R15, 0x38, RZ, 0xc0, !PT ;  /* 0x000000380f077812 */ /* 0x000fe400078ec0ff */
[----:B------:R-:W-:Y:S02]  /*2bc0*/  LOP3.LUT R0, R0, 0x38, R14, 0xf8, !PT ;  /* 0x0000003800007812 */ /* 0x000fe400078ef80e */
[----:B------:R-:W-:Y:S02]  /*2bd0*/  LEA R10, R2, UR6, 0x1 ;  /* 0x00000006020a7c11 */ /* 0x000fe4000f8e08ff */
[----:B------:R-:W-:Y:S02]  /*2be0*/  LOP3.LUT R4, R4, 0x8, R13, 0xf8, !PT ;  /* 0x0000000804047812 */ /* 0x000fe400078ef80d */
[----:B------:R-:W-:Y:S01]  /*2bf0*/  LOP3.LUT R6, R6, 0x6, R15, 0xf8, !PT ;  /* 0x0000000606067812 */ /* 0x000fe200078ef80f */
[----:B------:R-:W-:Y:S01]  /*2c00*/  STL [R1], R10 ;  /* 0x0000000a01007387 */ /* 0x000fe20000100800 */
[----:B------:R-:W-:Y:S01]  /*2c10*/  LOP3.LUT R2, R7, 0x20, R11, 0x78, !PT ;  /* 0x0000002007027812 */ /* 0x000fe200078e780b */
[----:B------:R-:W-:Y:S01]  /*2c20*/  VIADD R7, R10, 0x12000 ;  /* 0x000120000a077836 */ /* 0x000fe20000000000 */
[----:B------:R-:W-:Y:S01]  /*2c30*/  LOP3.LUT R4, R4, R0, RZ, 0x3c, !PT ;  /* 0x0000000004047212 */ /* 0x000fe200078e3cff */
[----:B------:R-:W-:Y:S01]  /*2c40*/  VIADD R232, R10, 0x12040 ;  /* 0x000120400ae87836 */ /* 0x000fe20000000000 */
[----:B------:R-:W-:Y:S01]  /*2c50*/  LOP3.LUT R11, R0, 0x8, R3, 0x78, !PT ;  /* 0x00000008000b7812 */ /* 0x000fe200078e7803 */
[----:B------:R-:W-:Y:S01]  /*2c60*/  @P4 VIADD R232, R7, 0xffffffc0 ;  /* 0xffffffc007e84836 */ /* 0x000fe20000000000 */
[----:B------:R-:W-:Y:S01]  /*2c70*/  LOP3.LUT R0, R6, R2, R9, 0xfe, !PT ;  /* 0x0000000206007212 */ /* 0x000fe200078efe09 */
[----:B------:R-:W-:Y:S01]  /*2c80*/  IMAD.MOV.U32 R0, RZ, RZ, 0x20 ;  /* 0x00000020ff007424 */ /* 0x000fe200078e00ff */
[----:B------:R-:W1:Y:S01]  /*2c90*/  LDSM.16.M88.4 R148, [R10+0x12000] ;  /* 0x012000000a94783b */ /* 0x000e620000000200 */
[----:B------:R-:W-:Y:S01]  /*2ca0*/  IMAD.MOV.U32 R2, RZ, RZ, 0x40 ;  /* 0x00000040ff027424 */ /* 0x000fe200078e00ff */
[----:B------:R-:W-:Y:S01]  /*2cb0*/  LEA R252, R252, UR6, 0x1 ;  /* 0x00000006fcfc7c11 */ /* 0x000fe2000f8e08ff */
[----:B------:R-:W-:Y:S01]  /*2cc0*/  IMAD.MOV.U32 R7, RZ, RZ, 0x40 ;  /* 0x00000040ff077424 */ /* 0x000fe200078e00ff */
[----:B------:R-:W-:Y:S01]  /*2cd0*/  SEL R0, R0, 0xffffffe0, !P5 ;  /* 0xffffffe000007807 */ /* 0x000fe20006800000 */
[----:B------:R-:W-:Y:S01]  /*2ce0*/  IMAD.MOV.U32 R9, RZ, RZ, 0x10 ;  /* 0x00000010ff097424 */ /* 0x000fe200078e00ff */
[----:B------:R-:W-:Y:S01]  /*2cf0*/  SEL R2, R2, 0xffffffc0, !P4 ;  /* 0xffffffc002027807 */ /* 0x000fe20006000000 */
[----:B------:R-:W-:Y:S01]  /*2d00*/  IMAD.MOV.U32 R6, RZ, RZ, 0x20 ;  /* 0x00000020ff067424 */ /* 0x000fe200078e00ff */
[----:B------:R-:W-:Y:S01]  /*2d10*/  LOP3.LUT P4, RZ, R13, 0x8, RZ, 0xc0, !PT ;  /* 0x000000080dff7812 */ /* 0x000fe2000788c0ff */
[C---:B------:R-:W-:Y:S01]  /*2d20*/  IMAD.IADD R3, R0.reuse, 0x1, R10 ;  /* 0x0000000100037824 */ /* 0x040fe200078e020a */
[----:B------:R-:W2:Y:S01]  /*2d30*/  LDSM.16.M88.4 R164, [R232] ;  /* 0x00000000e8a4783b */ /* 0x000ea20000000200 */
[----:B------:R-:W-:-:S03]  /*2d40*/  IMAD.IADD R240, R0, 0x1, R232 ;  /* 0x0000000100f07824 */ /* 0x000fc600078e02e8 */
[----:B------:R-:W-:Y:S04]  /*2d50*/  STL [R1+0x4], R3 ;  /* 0x0000040301007387 */ /* 0x000fe80000100800 */
[----:B------:R-:W3:Y:S04]  /*2d60*/  LDSM.16.M88.4 R156, [R3+0x12000] ;  /* 0x01200000039c783b */ /* 0x000ee80000000200 */
[----:B------:R-:W4:Y:S04]  /*2d70*/  LDSM.16.M88.4 R160, [R3+0x12800] ;  /* 0x0128000003a0783b */ /* 0x000f280000000200 */
[----:B------:R-:W1:Y:S04]  /*2d80*/  LDSM.16.M88.4 R188, [R3+0x14000] ;  /* 0x0140000003bc783b */ /* 0x000e680000000200 */
[----:B------:R-:W1:Y:S04]  /*2d90*/  LDSM.16.M88.4 R192, [R3+0x14800] ;  /* 0x0148000003c0783b */ /* 0x000e680000000200 */
[----:B------:R-:W1:Y:S04]  /*2da0*/  LDSM.16.M88.4 R220, [R3+0x16000] ;  /* 0x0160000003dc783b */ /* 0x000e680000000200 */
[----:B------:R5:W1:Y:S04]  /*2db0*/  LDSM.16.M88.4 R224, [R3+0x16800] ;  /* 0x0168000003e0783b */ /* 0x000a680000000200 */
[----:B------:R-:W1:Y:S04]  /*2dc0*/  LDSM.16.M88.4 R168, [R232+0x800] ;  /* 0x00080000e8a8783b */ /* 0x000e680000000200 */
[----:B------:R-:W1:Y:S04]  /*2dd0*/  LDSM.16.M88.4 R196, [R232+0x2000] ;  /* 0x00200000e8c4783b */ /* 0x000e680000000200 */
[----:B------:R-:W1:Y:S04]  /*2de0*/  LDSM.16.M88.4 R200, [R232+0x2800] ;  /* 0x00280000e8c8783b */ /* 0x000e680000000200 */
[----:B------:R-:W1:Y:S04]  /*2df0*/  LDSM.16.M88.4 R228, [R232+0x4000] ;  /* 0x00400000e8e4783b */ /* 0x000e680000000200 */
[----:B------:R-:W1:Y:S01]  /*2e00*/  LDSM.16.M88.4 R172, [R240] ;  /* 0x00000000f0ac783b */ /* 0x000e620000000200 */
[----:B-----5:R-:W-:-:S03]  /*2e10*/  LOP3.LUT R3, R8, 0x1c0, R5, 0xf8, !PT ;  /* 0x000001c008037812 */ /* 0x020fc600078ef805 */
[----:B------:R-:W1:Y:S01]  /*2e20*/  LDSM.16.M88.4 R176, [R240+0x800] ;  /* 0x00080000f0b0783b */ /* 0x000e620000000200 */
        /* <DEDUP_REMOVED lines=18> */
[----:B--2---:R-:W-:Y:S02]  /*2f50*/  SEL R5, R6, 0xffffffe0, !P0 ;  /* 0xffffffe006057807 */ /* 0x004fe40004000000 */
[----:B------:R-:W-:Y:S01]  /*2f60*/  LOP3.LUT R6, R4, 0x200, R12, 0xf8, !PT ;  /* 0x0000020004067812 */ /* 0x000fe200078ef80c */
[----:B------:R-:W2:Y:S01]  /*2f70*/  LDSM.16.M88.4 R212, [R10+0x16000] ;  /* 0x016000000ad4783b */ /* 0x000ea20000000200 */
[----:B------:R-:W-:-:S03]  /*2f80*/  IMAD.IADD R4, R10, 0x1, R2 ;  /* 0x000000010a047824 */ /* 0x000fc600078e0202 */
        /* <DEDUP_REMOVED lines=15> */
.L_x_161:
[----:B------:R-:W2:Y:S01]  /*3080*/  LDL R249, [R1] ;  /* 0x0000000001f97983 */ /* 0x000ea20000100800 */
[----:B------:R-:W-:Y:S01]  /*3090*/  PLOP3.LUT P2, PT, PT, PT, UP1, 0x80, 0x8 ;  /* 0x000000000008781c */ /* 0x000fe20003f4f018 */
[----:B------:R-:W-:Y:S01]  /*30a0*/  IMAD.U32 R244, RZ, RZ, UR18 ;  /* 0x00000012fff47e24 */ /* 0x000fe2000f8e00ff */
        /* <DEDUP_REMOVED lines=453> */
[----:B------:R-:W2:Y:S01]  /*4d00*/  LDL.LU.64 R250, [R1+0x48] ;  /* 0x0000480001fa7983 */ /* 0x000ea20000300a00 */
[----:B------:R-:W-:Y:S01]  /*4d10*/  IMAD.U32 R6, RZ, RZ, UR43 ;  /* 0x0000002bff067e24 */ /* 0x000fe2000f8e00ff */
[----:B------:R-:W-:Y:S01]  /*4d20*/  IADD3 R5, P0, PT, RZ, -UR31, RZ ;  /* 0x8000001fff057c10 */ /* 0x000fe2000ff1e0ff */
[----:B------:R-:W-:Y:S01]  /*4d30*/  IMAD.U32 R10, RZ, RZ, UR43 ;  /* 0x0000002bff0a7e24 */ /* 0x000fe2000f8e00ff */
[----:B------:R-:W1:Y:S01]  /*4d40*/  S2R R249, SR_TID.X ;  /* 0x0000000000f97919 */ /* 0x000e620000002100 */
[----:B------:R-:W-:Y:S02]  /*4d50*/  IMAD.U32 R9, RZ, RZ, UR50 ;  /* 0x00000032ff097e24 */ /* 0x000fe4000f8e00ff */
[----:B------:R-:W-:Y:S05]  /*4d60*/  IMAD.X R4, RZ, RZ, ~UR10, P0 ;  /* 0x8000000aff047e24 */ /* 0x000fea00080e06ff */
[----:B------:R-:W-:Y:S04]  /*4d70*/  SHF.R.S64 R5, R5, 0x1f, R4 ;  /* 0x0000001f05057819 */ /* 0x000fe80000001004 */
[----:B--2---:R-:W-:Y:S01]  /*4d80*/  IADD3 R8, P0, PT, R250, R5, RZ ;  /* 0x00000005fa087210 */ /* 0x004fe20007f1e0ff */
[----:B-1----:R-:W-:Y:S03]  /*4d90*/  IMAD.SHL.U32 R248, R249, 0x8, RZ ;  /* 0x00000008f9f87824 */ /* 0x002fe600078e00ff */
[----:B------:R-:W-:Y:S01]  /*4da0*/  LEA.HI.X.SX32 R5, R4, R251, 0x1, P0 ;  /* 0x000000fb04057211 */ /* 0x000fe200000f0eff */
[----:B------:R-:W-:Y:S01]  /*4db0*/  IMAD.MOV.U32 R12, RZ, RZ, R8 ;  /* 0x000000ffff0c7224 */ /* 0x000fe200078e0008 */
[----:B------:R-:W-:Y:S02]  /*4dc0*/  LOP3.LUT R7, R248, 0x1f8, RZ, 0xc0, !PT ;  /* 0x000001f8f8077812 */ /* 0x000fe400078ec0ff */
[----:B------:R-:W-:Y:S01]  /*4dd0*/  LEA R6, P0, R6, R8, 0x1 ;  /* 0x0000000806067211 */ /* 0x000fe200078008ff */
[----:B------:R-:W-:Y:S01]  /*4de0*/  IMAD.MOV.U32 R13, RZ, RZ, R5 ;  /* 0x000000ffff0d7224 */ /* 0x000fe200078e0005 */
[----:B------:R-:W-:Y:S04]  /*4df0*/  LOP3.LUT R7, R7, 0x38, R249, 0x78, !PT ;  /* 0x0000003807077812 */ /* 0x000fe800078e78f9 */
[----:B------:R1:W-:Y:S01]  /*4e00*/  STL.64 [R1+0x48], R12 ;  /* 0x0000480c01007387 */ /* 0x0003e20000100a00 */
[----:B------:R-:W-:Y:S02]  /*4e10*/  LOP3.LUT R4, R7, 0x1e00, R248, 0xf8, !PT ;  /* 0x00001e0007047812 */ /* 0x000fe400078ef8f8 */
[----:B------:R-:W-:Y:S02]  /*4e20*/  LEA.HI.X R7, R10, R5, R9, 0x1, P0 ;  /* 0x000000050a077211 */ /* 0x000fe400000f0c09 */
[----:B------:R-:W-:Y:S05]  /*4e30*/  LEA R4, R4, UR4, 0x1 ;  /* 0x0000000404047c11 */ /* 0x000fea000f8e08ff */
[----:B------:R-:W-:Y:S01]  /*4e40*/  @!PT LDS RZ, [RZ] ;  /* 0x00000000fffff984 */ /* 0x000fe20000000800 */
[----:B------:R-:W-:Y:S01]  /*4e50*/  @!PT LDS RZ, [RZ] ;  /* 0x00000000fffff984 */ /* 0x000fe20000000800 */
[----:B------:R-:W-:Y:S01]  /*4e60*/  @!PT LDS RZ, [RZ] ;  /* 0x00000000fffff984 */ /* 0x000fe20000000800 */
[----:B------:R1:W-:Y:S04]  /*4e70*/  LDGSTS.E.BYPASS.LTC128B.128 [R4+0x6000], desc[UR34][R12.64] ;  /* 0x060000000c047fae */ /* 0x0003e8000b981a22 */
[----:B------:R1:W-:Y:S04]  /*4e80*/  LDGSTS.E.BYPASS.LTC128B.128 [R4+0x8000], desc[UR34][R12.64+0x80] ;  /* 0x080000800c047fae */ /* 0x0003e8000b981a22 */
[----:B------:R1:W-:Y:S04]  /*4e90*/  LDGSTS.E.BYPASS.LTC128B.128 [R4+0xa000], desc[UR34][R12.64+0x100] ;  /* 0x0a0001000c047fae */ /* 0x0003e8000b981a22 */
[----:B------:R1:W-:Y:S04]  /*4ea0*/  LDGSTS.E.BYPASS.LTC128B.128 [R4+0x7000], desc[UR34][R6.64] ;  /* 0x0700000006047fae */ /* 0x0003e8000b981a22 */
[----:B------:R1:W-:Y:S04]  /*4eb0*/  LDGSTS.E.BYPASS.LTC128B.128 [R4+0x9000], desc[UR34][R6.64+0x80] ;  /* 0x0900008006047fae */ /* 0x0003e8000b981a22 */
[----:B------:R1:W-:Y:S04]  /*4ec0*/  LDGSTS.E.BYPASS.LTC128B.128 [R4+0xb000], desc[UR34][R6.64+0x100] ;  /* 0x0b00010006047fae */ /* 0x0003e8000b981a22 */
[----:B------:R-:W0:Y:S02]  /*4ed0*/  LDGDEPBAR ;  /* 0x00000000000079af */ /* 0x000e240000000000 */
.L_x_159:
        /* <DEDUP_REMOVED lines=227> */
[----:B------:R-:W-:Y:S03]  /*5d10*/  LEA R12, P0, R2, R70, 0x5 ;  /* 0x00000046020c7211 */ /* 0x000fe600078028ff */
[----:B------:R-:W-:Y:S01]  /*5d20*/  REDG.E.ADD.F32.FTZ.RN.STRONG.GPU desc[UR34][R20.64+0x280], R96 ;  /* 0x00028060140079a6 */ /* 0x000fe2000c12f322 */
[----:B--2---:R-:W-:Y:S01]  /*5d30*/  IMAD.SHL.U32 R251, R250, 0x8, RZ ;  /* 0x00000008fafb7824 */ /* 0x004fe200078e00ff */
        /* <DEDUP_REMOVED lines=79> */
[C---:B------:R-:W-:Y:S08]  /*6230*/  HMMA.16816.F32.BF16 R120, R16.reuse, R68, R120 ;  /* 0x000000441078723c */ /* 0x040ff00000041878 */
        /* <DEDUP_REMOVED lines=21> */
[----:B------:R-:W1:Y:S08]  /*6390*/  LDC R3, c[0x0][0x3b0] ;  /* 0x0000ec00ff037b82 */ /* 0x000e700000000800 */
[----:B------:R-:W-:Y:S01]  /*63a0*/  BAR.SYNC.DEFER_BLOCKING 0x0 ;  /* 0x0000000000007b1d */ /* 0x000fe20000010000 */
[----:B------:R-:W-:Y:S07]  /*63b0*/  IADD3 R2, P0, PT, RZ, -UR32, RZ ;  /* 0x80000020ff027c10 */ /* 0x000fee000ff1e0ff */
[----:B------:R-:W3:Y:S01]  /*63c0*/  LDC R5, c[0x0][0x3b4] ;  /* 0x0000ed00ff057b82 */ /* 0x000ee20000000800 */
[C---:B-1----:R-:W-:Y:S04]  /*63d0*/  IMAD.SHL.U32 R0, R3.reuse, 0x40, RZ ;  /* 0x0000004003007824 */ /* 0x042fe800078e00ff */
[----:B------:R-:W-:Y:S05]  /*63e0*/  IMAD.X R0, RZ, RZ, ~R0, P0 ;  /* 0x000000ffff007224 */ /* 0x000fea00000e0e00 */
[----:B------:R-:W-:Y:S04]  /*63f0*/  SHF.R.S64 R2, R2, 0x1f, R0 ;  /* 0x0000001f02027819 */ /* 0x000fe80000001000 */
[----:B--2---:R-:W-:Y:S04]  /*6400*/  IADD3 R4, P0, PT, R244, R2, RZ ;  /* 0x00000002f4047210 */ /* 0x004fe80007f1e0ff */
[----:B------:R-:W-:Y:S01]  /*6410*/  LEA.HI.X.SX32 R0, R0, R245, 0x1, P0 ;  /* 0x000000f500007211 */ /* 0x000fe200000f0eff */
[----:B------:R-:W-:Y:S01]  /*6420*/  IMAD.MOV.U32 R6, RZ, RZ, R4 ;  /* 0x000000ffff067224 */ /* 0x000fe200078e0004 */
[C---:B------:R-:W-:Y:S03]  /*6430*/  LEA R2, P0, R3.reuse, R4, 0x6 ;  /* 0x0000000403027211 */ /* 0x040fe600078030ff */
[----:B------:R-:W-:Y:S01]  /*6440*/  IMAD.MOV.U32 R7, RZ, RZ, R0 ;  /* 0x000000ffff077224 */ /* 0x000fe200078e0000 */
[----:B---3--:R-:W-:Y:S04]  /*6450*/  LEA.HI.X R3, R3, R0, R5, 0x6, P0 ;  /* 0x0000000003037211 */ /* 0x008fe800000f3405 */
[----:B------:R-:W-:Y:S01]  /*6460*/  @!PT LDS RZ, [RZ] ;  /* 0x00000000fffff984 */ /* 0x000fe20000000800 */
[----:B------:R-:W-:Y:S01]  /*6470*/  @!PT LDS RZ, [RZ] ;  /* 0x00000000fffff984 */ /* 0x000fe20000000800 */
[----:B------:R-:W-:Y:S01]  /*6480*/  @!PT LDS RZ, [RZ] ;  /* 0x00000000fffff984 */ /* 0x000fe20000000800 */
[----:B------:R1:W-:Y:S04]  /*6490*/  LDGSTS.E.BYPASS.LTC128B.128 [R8], desc[UR34][R6.64] ;  /* 0x0000000006087fae */ /* 0x0003e8000b981a22 */
[----:B------:R1:W-:Y:S04]  /*64a0*/  LDGSTS.E.BYPASS.LTC128B.128 [R8+0x2000], desc[UR34][R6.64+0x80] ;  /* 0x0200008006087fae */ /* 0x0003e8000b981a22 */
[----:B------:R1:W-:Y:S04]  /*64b0*/  LDGSTS.E.BYPASS.LTC128B.128 [R8+0x4000], desc[UR34][R6.64+0x100] ;  /* 0x0400010006087fae */ /* 0x0003e8000b981a22 */
[----:B------:R1:W-:Y:S04]  /*64c0*/  LDGSTS.E.BYPASS.LTC128B.128 [R8+0x1000], desc[UR34][R2.64] ;  /* 0x0100000002087fae */ /* 0x0003e8000b981a22 */
[----:B------:R1:W-:Y:S04]  /*64d0*/  LDGSTS.E.BYPASS.LTC128B.128 [R8+0x3000], desc[UR34][R2.64+0x80] ;  /* 0x0300008002087fae */ /* 0x0003e8000b981a22 */
[----:B------:R1:W-:Y:S04]  /*64e0*/  LDGSTS.E.BYPASS.LTC128B.128 [R8+0x5000], desc[UR34][R2.64+0x100] ;  /* 0x0500010002087fae */ /* 0x0003e8000b981a22 */
[----:B------:R1:W-:Y:S04]  /*64f0*/  STL.64 [R1+0x40], R6 ;  /* 0x0000400601007387 */ /* 0x0003e80000100a00 */
[----:B------:R-:W0:Y:S02]  /*6500*/  LDGDEPBAR ;  /* 0x00000000000079af */ /* 0x000e240000000000 */
.L_x_160:
[----:B------:R-:W-:Y:S02]  /*6510*/  UISETP.GT.AND UP0, UPT, UR49, URZ, UPT ;  /* 0x000000ff3100728c */ /* 0x000fe4000bf04270 */
[----:B------:R-:W-:Y:S07]  /*6520*/  UIADD3 UR11, UPT, UPT, UR49, -0x1, URZ ;  /* 0xffffffff310b7890 */ /* 0x000fee000fffe0ff */
[----:B------:R-:W-:Y:S01]  /*6530*/  UMOV UR49, UR11 ;  /* 0x0000000b00317c82 */ /* 0x000fe20008000000 */
[----:B------:R-:W-:Y:S05]  /*6540*/  BRA.U UP0, `(.L_x_161) ;  /* 0xffffffc900cc7547 */ /* 0x000fea000b83ffff */
[----:B------:R-:W-:Y:S01]  /*6550*/  F2FP.BF16.F32.PACK_AB R60, R61, R60 ;  /* 0x0000003c3d3c723e */ /* 0x000fe200000010ff */
[C---:B------:R-:W-:Y:S01]  /*6560*/  IMAD.SHL.U32 R0, R250.reuse, 0x10, RZ ;  /* 0x00000010fa007824 */ /* 0x040fe200078e00ff */
[----:B------:R-:W2:Y:S01]  /*6570*/  S2R R61, SR_TID.X ;  /* 0x00000000003d7919 */ /* 0x000ea20000002100 */
[----:B------:R-:W-:Y:S01]  /*6580*/  F2FP.BF16.F32.PACK_AB R64, R65, R64 ;  /* 0x000000404140723e */ /* 0x000fe200000010ff */
[----:B-1----:R-:W-:Y:S01]  /*6590*/  IMAD.SHL.U32 R2, R250, 0x20, RZ ;  /* 0x00000020fa027824 */ /* 0x002fe200078e00ff */
[----:B------:R-:W1:Y:S01]  /*65a0*/  LDCU UR8, c[0x0][0x500] ;  /* 0x0000a000ff0877ac */ /* 0x000e620008000800 */
[----:B------:R-:W-:Y:S01]  /*65b0*/  LOP3.LUT R0, R0, 0x1c0, RZ, 0xc0, !PT ;  /* 0x000001c000007812 */ /* 0x000fe200078ec0ff */
[C---:B------:R-:W-:Y:S01]  /*65c0*/  IMAD.SHL.U32 R3, R250.reuse, 0x2, RZ ;  /* 0x00000002fa037824 */ /* 0x040fe200078e00ff */
[----:B------:R-:W-:Y:S01]  /*65d0*/  LOP3.LUT P0, RZ, R250, 0x10, RZ, 0xc0, !PT ;  /* 0x00000010faff7812 */ /* 0x000fe2000780c0ff */
[----:B------:R-:W-:Y:S01]  /*65e0*/  UISETP.NE.AND UP0, UPT, UR41, -0x1, UPT ;  /* 0xffffffff2900788c */ /* 0x000fe2000bf05270 */
[----:B------:R-:W-:Y:S01]  /*65f0*/  LOP3.LUT R2, R2, 0x400, RZ, 0xc0, !PT ;  /* 0x0000040002027812 */ /* 0x000fe200078ec0ff */
[----:B------:R-:W-:Y:S01]  /*6600*/  UMOV UR37, UR7 ;  /* 0x0000000700257c82 */ /* 0x000fe20008000000 */
[----:B-----5:R-:W-:-:S02]  /*6610*/  F2FP.BF16.F32.PACK_AB R68, R27, R26 ;  /* 0x0000001a1b44723e */ /* 0x020fc400000010ff */
[----:B------:R-:W-:Y:S02]  /*6620*/  LOP3.LUT R2, R2, 0x6, R3, 0xf8, !PT ;  /* 0x0000000602027812 */ /* 0x000fe400078ef803 */
[----:B------:R-:W-:Y:S02]  /*6630*/  F2FP.BF16.F32.PACK_AB R70, R23, R22 ;  /* 0x000000161746723e */ /* 0x000fe400000010ff */
        /* <DEDUP_REMOVED lines=162> */
.L_x_162:
[----:B------:R-:W2:Y:S01]  /*7060*/  LDCU.64 UR10, c[0x0][0x5c0] ;  /* 0x0000b800ff0a77ac */ /* 0x000ea20008000a00 */
[----:B------:R-:W-:-:S04]  /*7070*/  UIADD3 UR8, UPT, UPT, UR40, UR41, URZ ;  /* 0x0000002928087290 */ /* 0x000fc8000fffe0ff */
[----:B--2---:R-:W-:Y:S02]  /*7080*/  UIMAD.WIDE.U32 UR18, UR8, UR10, URZ ;  /* 0x0000000a081272a5 */ /* 0x004fe4000f8e00ff */
[----:B------:R-:W-:-:S04]  /*7090*/  UIMAD UR8, UR8, UR11, URZ ;  /* 0x0000000b080872a4 */ /* 0x000fc8000f8e02ff */
[----:B------:R-:W-:-:S06]  /*70a0*/  UIADD3 UR8, UPT, UPT, UR19, UR8, URZ ;  /* 0x0000000813087290 */ /* 0x000fcc000fffe0ff */
[----:B-1----:R-:W-:Y:S02]  /*70b0*/  MOV R0, UR8 ;  /* 0x0000000800007c02 */ /* 0x002fe40008000f00 */
.L_x_163:
        /* <DEDUP_REMOVED lines=14> */
.L_x_164:
[----:B------:R-:W1:Y:S01]  /*71a0*/  LDCU.64 UR8, c[0x0][0x5c8] ;  /* 0x0000b900ff0877ac */ /* 0x000e620008000a00 */
[----:B------:R-:W-:-:S04]  /*71b0*/  UIADD3 UR14, UPT, UPT, UR40, UR41, URZ ;  /* 0x00000029280e7290 */ /* 0x000fc8000fffe0ff */
[----:B-1----:R-:W-:Y:S02]  /*71c0*/  UIMAD.WIDE.U32 UR16, UR14, UR8, URZ ;  /* 0x000000080e1072a5 */ /* 0x002fe4000f8e00ff */
[----:B------:R-:W-:-:S04]  /*71d0*/  UIMAD UR14, UR14, UR9, URZ ;  /* 0x000000090e0e72a4 */ /* 0x000fc8000f8e02ff */
[----:B------:R-:W-:Y:S01]  /*71e0*/  UIADD3 UR14, UPT, UPT, UR17, UR14, URZ ;  /* 0x0000000e110e7290 */ /* 0x000fe2000fffe0ff */
[----:B------:R-:W-:-:S05]  /*71f0*/  UMOV UR30, UR16 ;  /* 0x00000010001e7c82 */ /* 0x000fca0008000000 */
[----:B------:R-:W-:-:S07]  /*7200*/  MOV R26, UR14 ;  /* 0x0000000e001a7c02 */ /* 0x000fce0008000f00 */
.L_x_165:
[----:B------:R-:W-:Y:S01]  /*7210*/  BAR.SYNC.DEFER_BLOCKING 0x0 ;  /* 0x0000000000007b1d */ /* 0x000fe20000010000 */
[----:B------:R-:W-:Y:S01]  /*7220*/  USHF.L.U32 UR16, UR36, 0x6, URZ ;  /* 0x0000000624107899 */ /* 0x000fe200080006ff */
[----:B------:R-:W-:Y:S01]  /*7230*/  IADD3 R4, PT, PT, R65, 0x20, RZ ;  /* 0x0000002041047810 */ /* 0x000fe20007ffe0ff */
[----:B------:R-:W-:Y:S01]  /*7240*/  USHF.L.U32 UR15, UR36, 0x6, URZ ;  /* 0x00000006240f7899 */ /* 0x000fe200080006ff */
[----:B------:R-:W-:Y:S01]  /*7250*/  IMAD.SHL.U32 R61, R61, 0x8, RZ ;  /* 0x000000083d3d7824 */ /* 0x000fe200078e00ff */
[----:B------:R-:W-:-:S03]  /*7260*/  UIMAD.WIDE.U32 UR40, UR16, UR10, URZ ;  /* 0x0000000a102872a5 */ /* 0x000fc6000f8e00ff */
[----:B------:R-:W1:Y:S01]  /*7270*/  LDC.64 R6, c[0x0][0x5d8] ;  /* 0x00017600ff067b82 */ /* 0x000e620000000a00 */
[----:B------:R-:W-:Y:S01]  /*7280*/  USHF.R.S32.HI UR17, URZ, 0x1f, UR16 ;  /* 0x0000001fff117899 */ /* 0x000fe20008011410 */
[----:B------:R-:W-:Y:S01]  /*7290*/  BSSY.RECONVERGENT B0, `(.L_x_166) ;  /* 0x0000029000007945 */ /* 0x000fe20003800200 */
[----:B------:R-:W-:Y:S01]  /*72a0*/  UIADD3 UR33, UPT, UPT, -UR15, UR33, URZ ;  /* 0x000000210f217290 */ /* 0x000fe2000fffe1ff */
[----:B------:R-:W-:Y:S01]  /*72b0*/  IMAD.U32 R60, RZ, RZ, UR8 ;  /* 0x00000008ff3c7e24 */ /* 0x000fe2000f8e00ff */
[----:B------:R-:W-:Y:S01]  /*72c0*/  UIMAD UR14, UR17, UR10, URZ ;  /* 0x0000000a110e72a4 */ /* 0x000fe2000f8e02ff */
[----:B------:R-:W-:Y:S01]  /*72d0*/  IMAD.U32 R2, RZ, RZ, UR40 ;  /* 0x00000028ff027e24 */ /* 0x000fe2000f8e00ff */
[----:B------:R-:W-:Y:S01]  /*72e0*/  LOP3.LUT R61, R61, 0x38, RZ, 0xc0, !PT ;  /* 0x000000383d3d7812 */ /* 0x000fe200078ec0ff */
        /* <DEDUP_REMOVED lines=22> */
[----:B------:R-:W2:Y:S01]  /*7450*/  LDS.128 R16, [R8+0xe000] ;  /* 0x00e0000008107984 */ /* 0x000ea20000000c00 */
[----:B------:R-:W4:Y:S01]  /*7460*/  LDCU.64 UR14, c[0x0][0x560] ;  /* 0x0000ac00ff0e77ac */ /* 0x000f220008000a00 */
[----:B------:R-:W-:Y:S02]  /*7470*/  MOV R2, R4 ;  /* 0x0000000400027202 */ /* 0x000fe40000000f00 */
[----:B------:R-:W5:Y:S01]  /*7480*/  LDS.128 R12, [R8+0xc000] ;  /* 0x00c00000080c7984 */ /* 0x000f620000000c00 */
[----:B------:R-:W-:-:S03]  /*7490*/  MOV R3, R24 ;  /* 0x0000001800037202 */ /* 0x000fc60000000f00 */
[----:B------:R-:W3:Y:S01]  /*74a0*/  LDS.128 R20, [R8+0x10000] ;  /* 0x0100000008147984 */ /* 0x000ee20000000c00 */
[----:B------:R-:W-:-:S04]  /*74b0*/  IMAD.WIDE.U32 R6, R65, UR10, R2 ;  /* 0x0000000a41067c25 */ /* 0x000fc8000f8e0002 */
[----:B------:R-:W-:Y:S01]  /*74c0*/  IMAD R0, R65, UR11, R7 ;  /* 0x0000000b41007c24 */ /* 0x000fe2000f8e0207 */
[----:B----4-:R-:W-:-:S04]  /*74d0*/  LEA R2, P0, R6, UR14, 0x1 ;  /* 0x0000000e06027c11 */ /* 0x010fc8000f8008ff */
[----:B------:R-:W-:-:S05]  /*74e0*/  LEA.HI.X R3, R6, UR15, R0, 0x1, P0 ;  /* 0x0000000f06037c11 */ /* 0x000fca00080f0c00 */
[----:B--2---:R2:W-:Y:S04]  /*74f0*/  STG.E.128 desc[UR34][R2.64+0x80], R16 ;  /* 0x0000801002007986 */ /* 0x0045e8000c101d22 */
[----:B-----5:R2:W-:Y:S04]  /*7500*/  STG.E.128 desc[UR34][R2.64], R12 ;  /* 0x0000000c02007986 */ /* 0x0205e8000c101d22 */
[----:B---3--:R2:W-:Y:S02]  /*7510*/  STG.E.128 desc[UR34][R2.64+0x100], R20 ;  /* 0x0001001402007986 */ /* 0x0085e4000c101d22 */
.L_x_167:
[----:B------:R-:W-:Y:S05]  /*7520*/  BSYNC.RECONVERGENT B0 ;  /* 0x0000000000007941 */ /* 0x000fea0003800200 */
.L_x_166:
[----:B---3--:R-:W3:Y:S01]  /*7530*/  LDS.128 R8, [R8+0x11000] ;  /* 0x0110000008087984 */ /* 0x008ee20000000c00 */
[----:B------:R-:W-:Y:S04]  /*7540*/  BSSY.RECONVERGENT B0, `(.L_x_168) ;  /* 0x000000e000007945 */ /* 0x000fe80003800200 */
[----:B------:R-:W-:Y:S05]  /*7550*/  @P2 BRA `(.L_x_169) ;  /* 0x0000000000302947 */ /* 0x000fea0003800000 */
[----:B------:R-:W4:Y:S01]  /*7560*/  LDCU.64 UR14, c[0x0][0x560] ;  /* 0x0000ac00ff0e77ac */ /* 0x000f220008000a00 */
[----:B--2---:R-:W-:Y:S01]  /*7570*/  MOV R2, R4 ;  /* 0x0000000400027202 */ /* 0x004fe20000000f00 */
[----:B------:R-:W-:Y:S01]  /*7580*/  IMAD R0, R27, UR10, RZ ;  /* 0x0000000a1b007c24 */ /* 0x000fe2000f8e02ff */
[----:B------:R-:W-:-:S03]  /*7590*/  MOV R3, R24 ;  /* 0x0000001800037202 */ /* 0x000fc60000000f00 */
[C---:B------:R-:W-:Y:S02]  /*75a0*/  IMAD R0, R25.reuse, UR11, R0 ;  /* 0x0000000b19007c24 */ /* 0x040fe4000f8e0200 */
[----:B------:R-:W-:-:S05]  /*75b0*/  IMAD.WIDE.U32 R4, R25, UR10, R2 ;  /* 0x0000000a19047c25 */ /* 0x000fca000f8e0002 */
[----:B------:R-:W-:Y:S02]  /*75c0*/  IADD3 R0, PT, PT, R0, R5, RZ ;  /* 0x0000000500007210 */ /* 0x000fe40007ffe0ff */
[----:B----4-:R-:W-:-:S04]  /*75d0*/  LEA R2, P0, R4, UR14, 0x1 ;  /* 0x0000000e04027c11 */ /* 0x010fc8000f8008ff */
[----:B------:R-:W-:-:S05]  /*75e0*/  LEA.HI.X R3, R4, UR15, R0, 0x1, P0 ;  /* 0x0000000f04037c11 */ /* 0x000fca00080f0c00 */
[----:B------:R4:W-:Y:S04]  /*75f0*/  STG.E.128 desc[UR34][R2.64], R32 ;  /* 0x0000002002007986 */ /* 0x0009e8000c101d22 */
[----:B------:R4:W-:Y:S04]  /*7600*/  STG.E.128 desc[UR34][R2.64+0x80], R28 ;  /* 0x0000801c02007986 */ /* 0x0009e8000c101d22 */
[----:B---3--:R4:W-:Y:S02]  /*7610*/  STG.E.128 desc[UR34][R2.64+0x100], R8 ;  /* 0x0001000802007986 */ /* 0x0089e4000c101d22 */
.L_x_169:
[----:B------:R-:W-:Y:S05]  /*7620*/  BSYNC.RECONVERGENT B0 ;  /* 0x0000000000007941 */ /* 0x000fea0003800200 */
.L_x_168:
[----:B--2-4-:R-:W-:Y:S01]  /*7630*/  MOV R2, R61 ;  /* 0x0000003d00027202 */ /* 0x014fe20000000f00 */
        /* <DEDUP_REMOVED lines=10> */
[----:B------:R-:W2:Y:S01]  /*76e0*/  LDCU.64 UR10, c[0x0][0x568] ;  /* 0x0000ad00ff0a77ac */ /* 0x000ea20008000a00 */
[----:B------:R-:W-:Y:S02]  /*76f0*/  MOV R2, R4 ;  /* 0x0000000400027202 */ /* 0x000fe40000000f00 */
[----:B------:R-:W-:-:S03]  /*7700*/  MOV R3, R0 ;  /* 0x0000000000037202 */ /* 0x000fc60000000f00 */
[----:B------:R-:W-:-:S04]  /*7710*/  IMAD.WIDE.U32 R6, R65, UR8, R2 ;  /* 0x0000000841067c25 */ /* 0x000fc8000f8e0002 */
[----:B------:R-:W-:Y:S01]  /*7720*/  IMAD R3, R65, UR9, R7 ;  /* 0x0000000941037c24 */ /* 0x000fe2000f8e0207 */
[----:B--2---:R-:W-:-:S04]  /*7730*/  LEA R2, P0, R6, UR10, 0x1 ;  /* 0x0000000a06027c11 */ /* 0x004fc8000f8008ff */
[----:B------:R-:W-:-:S05]  /*7740*/  LEA.HI.X R3, R6, UR11, R3, 0x1, P0 ;  /* 0x0000000b06037c11 */ /* 0x000fca00080f0c03 */
[----:B------:R2:W-:Y:S04]  /*7750*/  STG.E.128 desc[UR34][R2.64], R44 ;  /* 0x0000002c02007986 */ /* 0x0005e8000c101d22 */
[----:B-1----:R2:W-:Y:S04]  /*7760*/  STG.E.128 desc[UR34][R2.64+0x80], R40 ;  /* 0x0000802802007986 */ /* 0x0025e8000c101d22 */
[----:B------:R2:W-:Y:S02]  /*7770*/  STG.E.128 desc[UR34][R2.64+0x100], R36 ;  /* 0x0001002402007986 */ /* 0x0005e4000c101d22 */
.L_x_171:
[----:B------:R-:W-:Y:S05]  /*7780*/  BSYNC.RECONVERGENT B0 ;  /* 0x0000000000007941 */ /* 0x000fea0003800200 */
.L_x_170:
        /* <DEDUP_REMOVED lines=10> */
[----:B-1----:R4:W-:Y:S04]  /*7830*/  STG.E.128 desc[UR34][R2.64], R56 ;  /* 0x0000003802007986 */ /* 0x0029e8000c101d22 */
[----:B------:R4:W-:Y:S04]  /*7840*/  STG.E.128 desc[UR34][R2.64+0x80], R52 ;  /* 0x0000803402007986 */ /* 0x0009e8000c101d22 */
[----:B------:R4:W-:Y:S02]  /*7850*/  STG.E.128 desc[UR34][R2.64+0x100], R48 ;  /* 0x0001003002007986 */ /* 0x0009e4000c101d22 */
.L_x_158:
[----:B------:R-:W-:Y:S05]  /*7860*/  BSYNC.RECONVERGENT B1 ;  /* 0x0000000000017941 */ /* 0x000fea0003800200 */
.L_x_136:
[----:B------:R-:W5:Y:S01]  /*7870*/  LDCU UR9, c[0x0][0x438] ;  /* 0x00008700ff0977ac */ /* 0x000f620008000800 */
[----:B------:R-:W3:Y:S01]  /*7880*/  LDCU UR10, c[0x0][0x370] ;  /* 0x00006e00ff0a77ac */ /* 0x000ee20008000800 */
[----:B-----5:R-:W-:-:S04]  /*7890*/  UIADD3 UR9, UPT, UPT, UR9, 0x3f, URZ ;  /* 0x0000003f09097890 */ /* 0x020fc8000fffe0ff */
[----:B------:R-:W-:Y:S02]  /*78a0*/  USHF.R.S32.HI UR8, URZ, 0x1f, UR9 ;  /* 0x0000001fff087899 */ /* 0x000fe40008011409 */
[----:B---3--:R-:W-:Y:S02]  /*78b0*/  UIADD3 UR36, UPT, UPT, UR10, UR36, URZ ;  /* 0x000000240a247290 */ /* 0x008fe4000fffe0ff */
[----:B------:R-:W-:Y:S01]  /*78c0*/  ULEA.HI UR8, UR8, UR9, URZ, 0x6 ;  /* 0x0000000908087291 */ /* 0x000fe2000f8f30ff */
[----:B------:R-:W-:-:S03]  /*78d0*/  UMOV UR10, UR20 ;  /* 0x00000014000a7c82 */ /* 0x000fc60008000000 */
[----:B------:R-:W-:-:S04]  /*78e0*/  USHF.R.S32.HI UR8, URZ, 0x6, UR8 ;  /* 0x00000006ff087899 */ /* 0x000fc80008011408 */
[----:B------:R-:W-:-:S09]  /*78f0*/  UISETP.GE.AND UP0, UPT, UR36, UR8, UPT ;  /* 0x000000082400728c */ /* 0x000fd2000bf06270 */
[----:B------:R-:W-:Y:S05]  /*7900*/  BRA.U !UP0, `(.L_x_172) ;  /* 0xffffff8908807547 */ /* 0x000fea000b83ffff */
[----:B------:R-:W-:Y:S05]  /*7910*/  EXIT ;  /* 0x000000000000794d */ /* 0x000fea0003800000 */
.L_x_173:
        /* <DEDUP_REMOVED lines=14> */
.L_x_2154:


//--------------------- .text._ZN5flash44flash_bwd_dq_dk_dv_loop_seqk_parallel_kernelI23Flash_bwd_kernel_traitsILi192ELi64ELi64ELi8ELi4ELi2ELi2ELb1ELb1EN7cutlass10bfloat16_tE19Flash_kernel_traitsILi192ELi64ELi64ELi8ES3_EELb0ELb0ELb0ELb1ELb0ELb0ELb0EEEvNS_16Flash_bwd_paramsE --------------------------
	.section	.text._ZN5flash44flash_bwd_dq_dk_dv_loop_seqk_parallel_kernelI23Flash_bwd_kernel_traitsILi192ELi64ELi64ELi8ELi4ELi2ELi2ELb1ELb1EN7cutlass10bfloat16_tE19Flash_kernel_traitsILi192ELi64ELi64ELi8ES3_EELb0ELb0ELb0ELb1ELb0ELb0ELb0EEEvNS_16Flash_bwd_paramsE,"ax",@progbits
	.align	128
        .global         _ZN5flash44flash_bwd_dq_dk_dv_loop_seqk_parallel_kernelI23Flash_bwd_kernel_traitsILi192ELi64ELi64ELi8ELi4ELi2ELi2ELb1ELb1EN7cutlass10bfloat16_tE19Flash_kernel_traitsILi192ELi64ELi64ELi8ES3_EELb0ELb0ELb0ELb1ELb0ELb0ELb0EEEvNS_16Flash_bwd_paramsE
        .type           _ZN5flash44flash_bwd_dq_dk_dv_loop_seqk_parallel_kernelI23Flash_bwd_kernel_traitsILi192ELi64ELi64ELi8ELi4ELi2ELi2ELb1ELb1EN7cutlass10bfloat16_tE19Flash_kernel_traitsILi192ELi64ELi64ELi8ES3_EELb0ELb0ELb0ELb1ELb0ELb0ELb0EEEvNS_16Flash_bwd_paramsE,@function
        .size           _ZN5flash44flash_bwd_dq_dk_dv_loop_seqk_parallel_kernelI23Flash_bwd_kernel_traitsILi192ELi64ELi64ELi8ELi4ELi2ELi2ELb1ELb1EN7cutlass10bfloat16_tE19Flash_kernel_traitsILi192ELi64ELi64ELi8ES3_EELb0ELb0ELb0ELb1ELb0ELb0ELb0EEEvNS_16Flash_bwd_paramsE,(.L_x_2155 - _ZN5flash44flash_bwd_dq_dk_dv_loop_seqk_parallel_kernelI23Flash_bwd_kernel_traitsILi192ELi64ELi64ELi8ELi4ELi2ELi2ELb1ELb1EN7cutlass10bfloat16_tE19Flash_kernel_traitsILi192ELi64ELi64ELi8ES3_EELb0ELb0ELb0ELb1ELb0ELb0ELb0EEEvNS_16Flash_bwd_paramsE)
        .other          _ZN5flash44flash_bwd_dq_dk_dv_loop_seqk_parallel_kernelI23Flash_bwd_kernel_traitsILi192ELi64ELi64ELi8ELi4ELi2ELi2ELb1ELb1EN7cutlass10bfloat16_tE19Flash_kernel_traitsILi192ELi64ELi64ELi8ES3_EELb0ELb0ELb0ELb1ELb0ELb0ELb0EEEvNS_16Flash_bwd_paramsE,@"STO_CUDA_ENTRY STV_DEFAULT"
_ZN5flash44flash_bwd_dq_dk_dv_loop_seqk_parallel_kernelI23Flash_bwd_kernel_traitsILi192ELi64ELi64ELi8ELi4ELi2ELi2ELb1ELb1EN7cutlass10bfloat16_tE19Flash_kernel_traitsILi192ELi64ELi64ELi8ES3_EELb0ELb0ELb0ELb1ELb0ELb0ELb0EEEvNS_16Flash_bwd_paramsE:
.text._ZN5flash44flash_bwd_dq_dk_dv_loop_seqk_parallel_kernelI23Flash_bwd_kernel_traitsILi192ELi64ELi64ELi8ELi4ELi2ELi2ELb1ELb1EN7cutlass10bfloat16_tE19Flash_kernel_traitsILi192ELi64ELi64ELi8ES3_EELb0ELb0ELb0ELb1ELb0ELb0ELb0EEEvNS_16Flash_bwd_paramsE:
        /* <DEDUP_REMOVED lines=16> */
[----:B------:R-:W-:Y:S01]  /*0100*/  S2UR UR20, SR_CTAID.Y ;  /* 0x00000000001479c3 */ /* 0x000fe20000002600 */
[----:B------:R-:W5:Y:S01]  /*0110*/  LDCU.64 UR12, c[0x0][0x470] ;  /* 0x00008e00ff0c77ac */ /* 0x000f620008000a00 */
[----:B------:R-:W4:Y:S06]  /*0120*/  LDCU UR10, c[0x0][0x438] ;  /* 0x00008700ff0a77ac */ /* 0x000f2c0008000800 */
[----:B------:R-:W-:Y:S01]  /*0130*/  S2UR UR23, SR_CTAID.X ;  /* 0x00000000001779c3 */ /* 0x000fe20000002500 */
        /* <DEDUP_REMOVED lines=19> */
[----:B------:R-:W4:Y:S01]  /*0270*/  S2UR UR22, SR_CTAID.Z ;  /* 0x00000000001679c3 */ /* 0x000f220000002700 */
[----:B-1----:R-:W-:Y:S01]  /*0280*/  ULEA UR4, UR4, UR5, 0x18 ;  /* 0x0000000504047291 */ /* 0x002fe2000f8ec0ff */
[----:B------:R-:W1:Y:S01]  /*0290*/  LDCU.64 UR36, c[0x0][0x358] ;  /* 0x00006b00ff2477ac */ /* 0x000e620008000a00 */
[----:B------:R-:W1:Y:S01]  /*02a0*/  LDCU.64 UR30, c[0x0][0x460] ;  /* 0x00008c00ff1e77ac */ /* 0x000e620008000a00 */
[----:B------:R-:W1:Y:S01]  /*02b0*/  LDCU UR21, c[0x0][0x438] ;  /* 0x00008700ff1577ac */ /* 0x000e620008000800 */
[----:B------:R-:W1:Y:S01]  /*02c0*/  @!UP4 LDCU UR24, c[0x0][0x434] ;  /* 0x00008680ff18c7ac */ /* 0x000e620008000800 */
[----:B--2---:R-:W-:-:S02]  /*02d0*/  ULEA UR6, UR6, UR8, 0x18 ;  /* 0x0000000806067291 */ /* 0x004fc4000f8ec0ff */
[----:B------:R-:W-:Y:S02]  /*02e0*/  UIADD3 UR5, UPT, UPT, UR4, 0x14000, URZ ;  /* 0x0001400004057890 */ /* 0x000fe4000fffe0ff */
[----:B------:R-:W-:Y:S01]  /*02f0*/  UISETP.NE.AND.EX UP3, UPT, UR13, URZ, UPT, UP0 ;  /* 0x000000ff0d00728c */ /* 0x000fe2000bf65300 */
[----:B------:R-:W-:Y:S01]  /*0300*/  UMOV UR33, URZ ;  /* 0x000000ff00217c82 */ /* 0x000fe20008000000 */
[----:B------:R-:W-:-:S09]  /*0310*/  UMOV UR34, URZ ;  /* 0x000000ff00227c82 */ /* 0x000fd20008000000 */
.L_x_239:
        /* <DEDUP_REMOVED lines=9> */
[----:B-1----:R-:W-:Y:S02]  /*03b0*/  UIMAD.WIDE.U32 UR14, UR25, 0x4, UR30 ;  /* 0x00000004190e78a5 */ /* 0x002fe4000f8e001e */
[----:B--2---:R-:W-:Y:S02]  /*03c0*/  UISETP.NE.U32.AND UP0, UPT, UR8, URZ, UPT ;  /* 0x000000ff0800728c */ /* 0x004fe4000bf05070 */
[----:B------:R-:W2:Y:S02]  /*03d0*/  @P1 LDG.E R6, desc[UR36][R4.64] ;  /* 0x0000002404061981 */ /* 0x000ea4000c1e1900 */
[----:B------:R-:W-:-:S06]  /*03e0*/  UISETP.NE.AND.EX UP0, UPT, UR9, URZ, UPT, UP0 ;  /* 0x000000ff0900728c */ /* 0x000fcc000bf05300 */
[----:B------:R-:W-:-:S05]  /*03f0*/  PLOP3.LUT P0, PT, PT, PT, UP0, 0x80, 0x8 ;  /* 0x000000000008781c */ /* 0x000fca0003f0f008 */
[----:B------:R-:W-:Y:S01]  /*0400*/  @UP0 ULEA UR16, UP1, UR25, UR8, 0x2 ;  /* 0x0000000819100291 */ /* 0x000fe2000f8210ff */
[----:B------:R-:W-:Y:S01]  /*0410*/  PLOP3.LUT P3, PT, PT, PT, UP2, 0x80, 0x8 ;  /* 0x000000000008781c */ /* 0x000fe20003f6f028 */
[----:B------:R-:W1:Y:S02]  /*0420*/  @!UP0 LDCU UR11, c[0x0][0x43c] ;  /* 0x00008780ff0b87ac */ /* 0x000e640008000800 */
[----:B------:R-:W-:Y:S02]  /*0430*/  @UP0 ULEA.HI.X UR17, UR25, UR9, URZ, 0x2, UP1 ;  /* 0x0000000919110291 */ /* 0x000fe400088f14ff */
[----:B---34-:R-:W-:Y:S01]  /*0440*/  IMAD.U32 R2, RZ, RZ, UR16 ;  /* 0x00000010ff027e24 */ /* 0x018fe2000f8e00ff */
[----:B------:R-:W5:Y:S03]  /*0450*/  @!UP0 LDCU.64 UR8, c[0x0][0x488] ;  /* 0x00009100ff0887ac */ /* 0x000f660008000a00 */
[----:B------:R-:W-:-:S05]  /*0460*/  IMAD.U32 R3, RZ, RZ, UR17 ;  /* 0x00000011ff037e24 */ /* 0x000fca000f8e00ff */
[----:B------:R3:W4:Y:S01]  /*0470*/  @P0 LDG.E R4, desc[UR36][R2.64] ;  /* 0x0000002402040981 */ /* 0x000722000c1e1900 */
[----:B------:R-:W-:Y:S01]  /*0480*/  UMOV UR38, URZ ;  /* 0x000000ff00267c82 */ /* 0x000fe20008000000 */
[----:B------:R-:W-:Y:S01]  /*0490*/  UMOV UR18, 0xffffffff ;  /* 0xffffffff00127882 */ /* 0x000fe20000000000 */
[----:B------:R-:W-:Y:S01]  /*04a0*/  UMOV UR40, 0xffffffff ;  /* 0xffffffff00287882 */ /* 0x000fe20000000000 */
[----:B-----5:R-:W-:-:S04]  /*04b0*/  @!UP0 UISETP.NE.U32.AND UP1, UPT, UR8, URZ, UPT ;  /* 0x000000ff0800828c */ /* 0x020fc8000bf25070 */
[----:B------:R-:W-:Y:S02]  /*04c0*/  @!UP0 UISETP.NE.AND.EX UP1, UPT, UR9, URZ, UPT, UP1 ;  /* 0x000000ff0900828c */ /* 0x000fe4000bf25310 */
[----:B------:R-:W-:Y:S02]  /*04d0*/  USHF.L.U32 UR32, UR41, 0x6, URZ ;  /* 0x0000000629207899 */ /* 0x000fe400080006ff */
[----:B-1----:R-:W-:Y:S01]  /*04e0*/  @!UP0 USEL UR9, UR11, URZ, UP1 ;  /* 0x000000ff0b098287 */ /* 0x002fe20008800000 */
[----:B---3--:R-:W-:Y:S02]  /*04f0*/  IMAD.U32 R2, RZ, RZ, UR14 ;  /* 0x0000000eff027e24 */ /* 0x008fe4000f8e00ff */
[----:B------:R-:W-:-:S05]  /*0500*/  IMAD.U32 R3, RZ, RZ, UR15 ;  /* 0x0000000fff037e24 */ /* 0x000fca000f8e00ff */
[----:B------:R-:W3:Y:S04]  /*0510*/  @P4 LDG.E R5, desc[UR36][R2.64] ;  /* 0x0000002402054981 */ /* 0x000ee8000c1e1900 */
[----:B------:R1:W5:Y:S02]  /*0520*/  @P2 LDG.E R0, desc[UR36][R2.64+0x4] ;  /* 0x0000042402002981 */ /* 0x000364000c1e1900 */
[----:B-1----:R-:W-:Y:S02]  /*0530*/  IMAD.U32 R2, RZ, RZ, UR42 ;  /* 0x0000002aff027e24 */ /* 0x002fe4000f8e00ff */
[----:B------:R-:W-:-:S05]  /*0540*/  IMAD.U32 R3, RZ, RZ, UR43 ;  /* 0x0000002bff037e24 */ /* 0x000fca000f8e00ff */
[----:B------:R-:W5:Y:S01]  /*0550*/  @!P3 LDG.E R2, desc[UR36][R2.64] ;  /* 0x000000240202b981 */ /* 0x000f62000c1e1900 */
[----:B--2---:R-:W-:Y:S02]  /*0560*/  @P1 R2UR UR38, R6 ;  /* 0x00000000062612ca */ /* 0x004fe400000e0000 */
[----:B----4-:R-:W-:-:S13]  /*0570*/  @P0 R2UR UR35, R4 ;  /* 0x00000000042302ca */ /* 0x010fda00000e0000 */
[----:B------:R-:W-:Y:S01]  /*0580*/  @UP0 UIADD3 UR35, UPT, UPT, UR35, -UR38, URZ ;  /* 0x8000002623230290 */ /* 0x000fe2000fffe0ff */
[----:B---3--:R-:W-:Y:S02]  /*0590*/  @P4 R2UR UR18, R5 ;  /* 0x00000000051242ca */ /* 0x008fe400000e0000 */
        /* <DEDUP_REMOVED lines=12> */
.L_x_174:
        /* <DEDUP_REMOVED lines=33> */
.L_x_176:
[----:B------:R-:W1:Y:S01]  /*0870*/  LDCU.64 UR16, c[0x0][0x3b8] ;  /* 0x00007700ff1077ac */ /* 0x000e620008000a00 */
[----:B------:R-:W-:-:S04]  /*0880*/  UIADD3 UR8, UPT, UPT, UR38, UR40, URZ ;  /* 0x0000002826087290 */ /* 0x000fc8000fffe0ff */
[----:B-1----:R-:W-:Y:S02]  /*0890*/  UIMAD.WIDE.U32 UR46, UR8, UR16, URZ ;  /* 0x00000010082e72a5 */ /* 0x002fe4000f8e00ff */
[----:B------:R-:W-:-:S04]  /*08a0*/  UIMAD UR8, UR8, UR17, URZ ;  /* 0x00000011080872a4 */ /* 0x000fc8000f8e02ff */
[----:B------:R-:W-:-:S06]  /*08b0*/  UIADD3 UR8, UPT, UPT, UR47, UR8, URZ ;  /* 0x000000082f087290 */ /* 0x000fcc000fffe0ff */
[----:B------:R-:W-:Y:S02]  /*08c0*/  MOV R20, UR8 ;  /* 0x0000000800147c02 */ /* 0x000fe40008000f00 */
.L_x_177:
        /* <DEDUP_REMOVED lines=44> */
.L_x_178:
[----:B------:R-:W1:Y:S01]  /*0b90*/  LDCU.64 UR14, c[0x0][0x3c0] ;  /* 0x00007800ff0e77ac */ /* 0x000e620008000a00 */
[----:B------:R-:W-:-:S04]  /*0ba0*/  UIADD3 UR8, UPT, UPT, UR38, UR40, URZ ;  /* 0x0000002826087290 */ /* 0x000fc8000fffe0ff */
[----:B-1----:R-:W-:Y:S02]  /*0bb0*/  UIMAD.WIDE.U32 UR10, UR8, UR14, URZ ;  /* 0x0000000e080a72a5 */ /* 0x002fe4000f8e00ff */
[----:B------:R-:W-:-:S04]  /*0bc0*/  UIMAD UR8, UR8, UR15, URZ ;  /* 0x0000000f080872a4 */ /* 0x000fc8000f8e02ff */
[----:B------:R-:W-:Y:S01]  /*0bd0*/  UIADD3 UR8, UPT, UPT, UR11, UR8, URZ ;  /* 0x000000080b087290 */ /* 0x000fe2000fffe0ff */
[----:B------:R-:W-:-:S05]  /*0be0*/  UMOV UR50, UR10 ;  /* 0x0000000a00327c82 */ /* 0x000fca0008000000 */
[----:B------:R-:W-:-:S07]  /*0bf0*/  MOV R18, UR8 ;  /* 0x0000000800127c02 */ /* 0x000fce0008000f00 */
.L_x_179:
        /* <DEDUP_REMOVED lines=11> */
[----:B------:R-:W1:Y:S02]  /*0cb0*/  LDCU UR8, c[0x0][0x444] ;  /* 0x00008880ff0877ac */ /* 0x000e640008000800 */
[----:B-1----:R-:W-:Y:S02]  /*0cc0*/  USHF.R.S32.HI UR9, URZ, 0x1f, UR8 ;  /* 0x0000001fff097899 */ /* 0x002fe40008011408 */
[----:B------:R-:W-:Y:S02]  /*0cd0*/  UIMAD.WIDE.U32 UR54, UR25, UR8, URZ ;  /* 0x00000008193672a5 */ /* 0x000fe4000f8e00ff */
[----:B------:R-:W-:Y:S02]  /*0ce0*/  UIMAD UR8, UR9, UR25, URZ ;  /* 0x00000019090872a4 */ /* 0x000fe4000f8e02ff */
[----:B------:R-:W-:Y:S02]  /*0cf0*/  USHF.R.S32.HI UR9, URZ, 0x1f, UR19 ;  /* 0x0000001fff097899 */ /* 0x000fe40008011413 */
[----:B------:R-:W-:-:S02]  /*0d00*/  UIADD3 UR8, UPT, UPT, UR55, UR8, URZ ;  /* 0x0000000837087290 */ /* 0x000fc4000fffe0ff */
[----:B------:R-:W-:Y:S02]  /*0d10*/  UIMAD.WIDE.U32 UR10, UR54, UR19, URZ ;  /* 0x00000013360a72a5 */ /* 0x000fe4000f8e00ff */
        /* <DEDUP_REMOVED lines=9> */
.L_x_180:
[----:B------:R-:W-:Y:S02]  /*0db0*/  UIMAD.WIDE.U32 UR54, UR64, UR18, URZ ;  /* 0x00000012403672a5 */ /* 0x000fe4000f8e00ff */
[----:B------:R-:W-:-:S04]  /*0dc0*/  UIMAD UR8, UR65, UR18, URZ ;  /* 0x00000012410872a4 */ /* 0x000fc8000f8e02ff */
[----:B------:R-:W-:-:S12]  /*0dd0*/  UIADD3 UR8, UPT, UPT, UR55, UR8, URZ ;  /* 0x0000000837087290 */ /* 0x000fd8000fffe0ff */
.L_x_181:
[----:B------:R-:W1:Y:S01]  /*0de0*/  LDCU.U8 UR10, c[0x0][0x548] ;  /* 0x0000a900ff0a77ac */ /* 0x000e620008000000 */
[----:B------:R-:W-:Y:S01]  /*0df0*/  UMOV UR25, UR20 ;  /* 0x0000001400197c82 */ /* 0x000fe20008000000 */
[----:B------:R-:W2:Y:S01]  /*0e00*/  LDCU.U8 UR58, c[0x0][0x5f0] ;  /* 0x0000be00ff3a77ac */ /* 0x000ea20008000000 */
[----:B------:R-:W-:-:S04]  /*0e10*/  USHF.L.U32 UR55, UR25, 0x7, URZ ;  /* 0x0000000719377899 */ /* 0x000fc800080006ff */
        /* <DEDUP_REMOVED lines=17> */
.L_x_182:
[----:B------:R-:W1:Y:S01]  /*0f30*/  LDCU UR56, c[0x0][0x434] ;  /* 0x00008680ff3877ac */ /* 0x000e620008000800 */
[----:B------:R-:W-:-:S04]  /*0f40*/  UIMAD UR10, UR25, UR19, UR26 ;  /* 0x00000013190a72a4 */ /* 0x000fc8000f8e021a */
[----:B-1----:R-:W-:Y:S02]  /*0f50*/  UIMAD UR56, UR10, UR56, URZ ;  /* 0x000000380a3872a4 */ /* 0x002fe4000f8e02ff */
.L_x_183:
        /* <DEDUP_REMOVED lines=11> */
.L_x_184:
[----:B------:R-:W1:Y:S01]  /*1010*/  LDCU UR55, c[0x0][0x444] ;  /* 0x00008880ff3777ac */ /* 0x000e620008000800 */
[----:B------:R-:W-:-:S04]  /*1020*/  UIMAD UR10, UR25, UR19, UR26 ;  /* 0x00000013190a72a4 */ /* 0x000fc8000f8e021a */
[----:B-1----:R-:W-:-:S12]  /*1030*/  UIMAD UR55, UR10, UR55, URZ ;  /* 0x000000370a3772a4 */ /* 0x002fd8000f8e02ff */
.L_x_185:
        /* <DEDUP_REMOVED lines=48> */
[----:B------:R-:W1:Y:S01]  /*1340*/  LDCU.64 UR8, c[0x0][0x380] ;  /* 0x00007000ff0877ac */ /* 0x000e620008000a00 */
[----:B----4-:R-:W-:Y:S01]  /*1350*/  IMAD.WIDE.U32 R4, R16, UR23, RZ ;  /* 0x0000001710047c25 */ /* 0x010fe2000f8e00ff */
[----:B---3--:R-:W-:-:S03]  /*1360*/  LEA R28, P2, R6, UR10, 0x1 ;  /* 0x0000000a061c7c11 */ /* 0x008fc6000f8408ff */
[----:B------:R-:W-:Y:S01]  /*1370*/  IMAD.WIDE.U32 R2, R0, UR26, R2 ;  /* 0x0000001a00027c25 */ /* 0x000fe2000f8e0002 */
[----:B------:R-:W-:Y:S01]  /*1380*/  MOV R0, UR19 ;  /* 0x0000001300007c02 */ /* 0x000fe20008000f00 */
[----:B------:R-:W2:Y:S01]  /*1390*/  LDCU.64 UR18, c[0x0][0x570] ;  /* 0x0000ae00ff1277ac */ /* 0x000ea20008000a00 */
        /* <DEDUP_REMOVED lines=14> */
[----:B-1----:R-:W-:Y:S01]  /*1480*/  LEA R26, P1, R2, UR8, 0x1 ;  /* 0x00000008021a7c11 */ /* 0x002fe2000f8208ff */
[----:B------:R-:W-:Y:S01]  /*1490*/  IMAD.SHL.U32 R15, R12, 0x20, RZ ;  /* 0x000000200c0f7824 */ /* 0x000fe200078e00ff */
[----:B------:R-:W-:Y:S01]  /*14a0*/  LEA.HI.X.SX32 R4, R4, R5, 0x1, P0 ;  /* 0x0000000504047211 */ /* 0x000fe200000f0eff */
[----:B------:R-:W-:Y:S01]  /*14b0*/  UIMAD.WIDE UR52, UR56, 0x4, UR58 ;  /* 0x00000004383478a5 */ /* 0x000fe2000f8e023a */
[----:B--2---:R-:W-:Y:S01]  /*14c0*/  LEA R30, P0, R0, UR18, 0x2 ;  /* 0x00000012001e7c11 */ /* 0x004fe2000f8010ff */
[----:B------:R3:W-:Y:S01]  /*14d0*/  STL [R1+0x40], R26 ;  /* 0x0000401a01007387 */ /* 0x0007e20000100800 */
[----:B------:R-:W-:Y:S01]  /*14e0*/  LEA.HI.X R25, R2, UR9, R3, 0x1, P1 ;  /* 0x0000000902197c11 */ /* 0x000fe200088f0c03 */
[----:B------:R-:W-:Y:S01]  /*14f0*/  UMOV UR18, UR60 ;  /* 0x0000003c00127c82 */ /* 0x000fe20008000000 */
[----:B------:R-:W-:Y:S01]  /*1500*/  LEA.HI.X R31, R0, UR19, R4, 0x2, P0 ;  /* 0x00000013001f7c11 */ /* 0x000fe200080f1404 */
[----:B------:R-:W-:Y:S01]  /*1510*/  UMOV UR19, UR61 ;  /* 0x0000003d00137c82 */ /* 0x000fe20008000000 */
[----:B------:R-:W-:Y:S01]  /*1520*/  SHF.L.U64.HI R17, R12, 0x5, R13 ;  /* 0x000000050c117819 */ /* 0x000fe2000001020d */
[----:B------:R3:W-:Y:S01]  /*1530*/  STL [R1+0x30], R25 ;  /* 0x0000301901007387 */ /* 0x0007e20000100800 */
[----:B------:R-:W-:-:S02]  /*1540*/  IADD3 R13, P0, PT, R21, 0x20, RZ ;  /* 0x00000020150d7810 */ /* 0x000fc40007f1e0ff */
        /* <DEDUP_REMOVED lines=18> */
.L_x_187:
[----:B------:R-:W1:Y:S01]  /*1670*/  LDCU.64 UR10, c[0x0][0x5c0] ;  /* 0x0000b800ff0a77ac */ /* 0x000e620008000a00 */
[----:B------:R-:W-:-:S04]  /*1680*/  UIADD3 UR8, UPT, UPT, UR38, UR40, URZ ;  /* 0x0000002826087290 */ /* 0x000fc8000fffe0ff */
[----:B-1----:R-:W-:Y:S02]  /*1690*/  UIMAD.WIDE.U32 UR18, UR8, UR10, URZ ;  /* 0x0000000a081272a5 */ /* 0x002fe4000f8e00ff */
[----:B------:R-:W-:-:S04]  /*16a0*/  UIMAD UR8, UR8, UR11, URZ ;  /* 0x0000000b080872a4 */ /* 0x000fc8000f8e02ff */
[----:B------:R-:W-:-:S06]  /*16b0*/  UIADD3 UR8, UPT, UPT, UR19, UR8, URZ ;  /* 0x0000000813087290 */ /* 0x000fcc000fffe0ff */
[----:B------:R-:W-:Y:S02]  /*16c0*/  MOV R0, UR8 ;  /* 0x0000000800007c02 */ /* 0x000fe40008000f00 */
.L_x_188:
        /* <DEDUP_REMOVED lines=13> */
.L_x_189:
[----:B------:R-:W1:Y:S01]  /*17a0*/  LDCU.64 UR8, c[0x0][0x5c8] ;  /* 0x0000b900ff0877ac */ /* 0x000e620008000a00 */
[----:B------:R-:W-:-:S04]  /*17b0*/  UIADD3 UR38, UPT, UPT, UR38, UR40, URZ ;  /* 0x0000002826267290 */ /* 0x000fc8000fffe0ff */
[----:B-1----:R-:W-:Y:S02]  /*17c0*/  UIMAD.WIDE.U32 UR16, UR38, UR8, URZ ;  /* 0x00000008261072a5 */ /* 0x002fe4000f8e00ff */
[----:B------:R-:W-:-:S04]  /*17d0*/  UIMAD UR38, UR38, UR9, URZ ;  /* 0x00000009262672a4 */ /* 0x000fc8000f8e02ff */
[----:B------:R-:W-:-:S06]  /*17e0*/  UIADD3 UR38, UPT, UPT, UR17, UR38, URZ ;  /* 0x0000002611267290 */ /* 0x000fcc000fffe0ff */
[----:B------:R-:W-:-:S07]  /*17f0*/  MOV R10, UR38 ;  /* 0x00000026000a7c02 */ /* 0x000fce0008000f00 */
.L_x_190:
        /* <DEDUP_REMOVED lines=30> */
.L_x_192:
[----:B------:R-:W-:Y:S05]  /*19e0*/  BSYNC.RECONVERGENT B0 ;  /* 0x0000000000007941 */ /* 0x000fea0003800200 */
.L_x_191:
        /* <DEDUP_REMOVED lines=17> */
.L_x_194:
[----:B------:R-:W-:Y:S05]  /*1b00*/  BSYNC.RECONVERGENT B0 ;  /* 0x0000000000007941 */ /* 0x000fea0003800200 */
.L_x_193:
        /* <DEDUP_REMOVED lines=27> */
.L_x_196:
[----:B------:R-:W-:Y:S05]  /*1cc0*/  BSYNC.RECONVERGENT B0 ;  /* 0x0000000000007941 */ /* 0x000fea0003800200 */
.L_x_195:
        /* <DEDUP_REMOVED lines=18> */
.L_x_186:
        /* <DEDUP_REMOVED lines=47> */
.L_x_200:
[----:B------:R2:W-:Y:S01]  /*20e0*/  STS.128 [R0+0x16000], RZ ;  /* 0x016000ff00007388 */ /* 0x0005e20000000c00 */
[----:B------:R-:W-:Y:S05]  /*20f0*/  BRA `(.L_x_201) ;  /* 0x00000000000c7947 */ /* 0x000fea0003800000 */
.L_x_199:
[----:B------:R1:W-:Y:S04]  /*2100*/  STS.128 [R0+0x12000], RZ ;  /* 0x012000ff00007388 */ /* 0x0003e80000000c00 */
[----:B------:R1:W-:Y:S04]  /*2110*/  STS.128 [R0+0x14000], RZ ;  /* 0x014000ff00007388 */ /* 0x0003e80000000c00 */
[----:B------:R1:W-:Y:S02]  /*2120*/  STS.128 [R0+0x16000], RZ ;  /* 0x016000ff00007388 */ /* 0x0003e40000000c00 */
.L_x_201:
[----:B------:R-:W-:Y:S05]  /*2130*/  BSYNC.RECONVERGENT B0 ;  /* 0x0000000000007941 */ /* 0x000fea0003800200 */
.L_x_198:
[----:B------:R-:W-:Y:S01]  /*2140*/  ISETP.GE.AND P5, PT, R22, UR10, PT ;  /* 0x0000000a16007c0c */ /* 0x000fe2000bfa6270 */
[----:B------:R-:W-:-:S12]  /*2150*/  BSSY.RECONVERGENT B0, `(.L_x_202) ;  /* 0x0000022000007945 */ /* 0x000fd80003800200 */
[----:B------:R1:W-:Y:S04]  /*2160*/  @P5 STS.128 [R0+0x13000], RZ ;  /* 0x013000ff00005388 */ /* 0x0003e80000000c00 */
[----:B------:R1:W-:Y:S04]  /*2170*/  @P5 STS.128 [R0+0x15000], RZ ;  /* 0x015000ff00005388 */ /* 0x0003e80000000c00 */
[----:B------:R1:W-:Y:S01]  /*2180*/  @P5 STS.128 [R0+0x17000], RZ ;  /* 0x017000ff00005388 */ /* 0x0003e20000000c00 */
[----:B------:R-:W-:Y:S05]  /*2190*/  @P5 BRA `(.L_x_203) ;  /* 0x0000000000745947 */ /* 0x000fea0003800000 */
[----:B------:R-:W5:Y:S01]  /*21a0*/  LDCU UR10, c[0x0][0x440] ;  /* 0x00008800ff0a77ac */ /* 0x000f620008000800 */
[----:B-1--4-:R-:W-:Y:S02]  /*21b0*/  IMAD R2, R16, UR14, RZ ;  /* 0x0000000e10027c24 */ /* 0x012fe4000f8e02ff */
        /* <DEDUP_REMOVED lines=26> */
.L_x_204:
[----:B------:R4:W-:Y:S02]  /*2360*/  STS.128 [R0+0x17000], RZ ;  /* 0x017000ff00007388 */ /* 0x0009e40000000c00 */
.L_x_203:
[----:B------:R-:W-:Y:S05]  /*2370*/  BSYNC.RECONVERGENT B0 ;  /* 0x0000000000007941 */ /* 0x000fea0003800200 */
.L_x_202:
        /* <DEDUP_REMOVED lines=10> */
[----:B-1--4-:R-:W-:Y:S01]  /*2420*/  @!P0 MOV R2, R28 ;  /* 0x0000001c00028202 */ /* 0x012fe20000000f00 */
        /* <DEDUP_REMOVED lines=20> */
.L_x_207:
[----:B------:R4:W-:Y:S01]  /*2570*/  STS.128 [R0+0xa000], RZ ;  /* 0x00a000ff00007388 */ /* 0x0009e20000000c00 */
[----:B------:R-:W-:Y:S05]  /*2580*/  BRA `(.L_x_208) ;  /* 0x00000000000c7947 */ /* 0x000fea0003800000 */
.L_x_206:
[----:B------:R1:W-:Y:S04]  /*2590*/  STS.128 [R0+0x6000], RZ ;  /* 0x006000ff00007388 */ /* 0x0003e80000000c00 */
[----:B------:R1:W-:Y:S04]  /*25a0*/  STS.128 [R0+0x8000], RZ ;  /* 0x008000ff00007388 */ /* 0x0003e80000000c00 */
[----:B------:R1:W-:Y:S02]  /*25b0*/  STS.128 [R0+0xa000], RZ ;  /* 0x00a000ff00007388 */ /* 0x0003e40000000c00 */
.L_x_208:
[----:B------:R-:W-:Y:S05]  /*25c0*/  BSYNC.RECONVERGENT B0 ;  /* 0x0000000000007941 */ /* 0x000fea0003800200 */
.L_x_205:
[----:B------:R-:W-:Y:S01]  /*25d0*/  ISETP.GE.AND P3, PT, R22, UR9, PT ;  /* 0x0000000916007c0c */ /* 0x000fe2000bf66270 */
[----:B------:R-:W-:-:S12]  /*25e0*/  BSSY.RECONVERGENT B0, `(.L_x_209) ;  /* 0x000001f000007945 */ /* 0x000fd80003800200 */
[----:B------:R1:W-:Y:S04]  /*25f0*/  @P3 STS.128 [R0+0x7000], RZ ;  /* 0x007000ff00003388 */ /* 0x0003e80000000c00 */
[----:B------:R1:W-:Y:S04]  /*2600*/  @P3 STS.128 [R0+0x9000], RZ ;  /* 0x009000ff00003388 */ /* 0x0003e80000000c00 */
[----:B------:R1:W-:Y:S01]  /*2610*/  @P3 STS.128 [R0+0xb000], RZ ;  /* 0x00b000ff00003388 */ /* 0x0003e20000000c00 */
[----:B------:R-:W-:Y:S05]  /*2620*/  @P3 BRA `(.L_x_210) ;  /* 0x0000000000683947 */ /* 0x000fea0003800000 */
[----:B------:R-:W5:Y:S01]  /*2630*/  LDCU UR8, c[0x0][0x440] ;  /* 0x00008800ff0877ac */ /* 0x000f620008000800 */
[----:B-1--4-:R-:W-:Y:S02]  /*2640*/  IMAD.U32 R2, RZ, RZ, UR48 ;  /* 0x00000030ff027e24 */ /* 0x012fe4000f8e00ff */
        /* <DEDUP_REMOVED lines=23> */
.L_x_211:
[----:B------:R4:W-:Y:S02]  /*27c0*/  STS.128 [R0+0xb000], RZ ;  /* 0x00b000ff00007388 */ /* 0x0009e40000000c00 */
.L_x_210:
[----:B------:R-:W-:Y:S05]  /*27d0*/  BSYNC.RECONVERGENT B0 ;  /* 0x0000000000007941 */ /* 0x000fea0003800200 */
.L_x_209:
[----:B------:R-:W-:Y:S04]  /*27e0*/  BSSY.RECONVERGENT B0, `(.L_x_212) ;  /* 0x0000021000007945 */ /* 0x000fe80003800200 */
[----:B------:R-:W-:Y:S05]  /*27f0*/  @P4 BRA `(.L_x_213) ;  /* 0x0000000000704947 */ /* 0x000fea0003800000 */
[----:B------:R-:W5:Y:S02]  /*2800*/  LDCU UR8, c[0x0][0x440] ;  /* 0x00008800ff0877ac */ /* 0x000f640008000800 */
[----:B-----5:R-:W-:Y:S02]  /*2810*/  ISETP.GE.AND P1, PT, R8, UR8, PT ;  /* 0x0000000808007c0c */ /* 0x020fe4000bf26270 */
[----:B------:R-:W-:-:S11]  /*2820*/  ISETP.GE.AND P0, PT, R11, UR8, PT ;  /* 0x000000080b007c0c */ /* 0x000fd6000bf06270 */
[----:B-1----:R-:W-:Y:S02]  /*2830*/  @!P1 IMAD.MOV.U32 R4, RZ, RZ, R26 ;  /* 0x000000ffff049224 */ /* 0x002fe400078e001a */
[--C-:B------:R-:W-:Y:S01]  /*2840*/  @!P1 IMAD.MOV.U32 R5, RZ, RZ, R25.reuse ;  /* 0x000000ffff059224 */ /* 0x100fe200078e0019 */
[----:B----4-:R-:W-:Y:S01]  /*2850*/  @!P0 MOV R2, R26 ;  /* 0x0000001a00028202 */ /* 0x010fe20000000f00 */
        /* <DEDUP_REMOVED lines=20> */
.L_x_214:
[----:B------:R4:W-:Y:S01]  /*29a0*/  STS.128 [R0+0x4000], RZ ;  /* 0x004000ff00007388 */ /* 0x0009e20000000c00 */
[----:B------:R-:W-:Y:S05]  /*29b0*/  BRA `(.L_x_215) ;  /* 0x00000000000c7947 */ /* 0x000fea0003800000 */
.L_x_213:
[----:B------:R1:W-:Y:S04]  /*29c0*/  STS.128 [R0], RZ ;  /* 0x000000ff00007388 */ /* 0x0003e80000000c00 */
[----:B------:R1:W-:Y:S04]  /*29d0*/  STS.128 [R0+0x2000], RZ ;  /* 0x002000ff00007388 */ /* 0x0003e80000000c00 */
[----:B------:R1:W-:Y:S02]  /*29e0*/  STS.128 [R0+0x4000], RZ ;  /* 0x004000ff00007388 */ /* 0x0003e40000000c00 */
.L_x_215:
[----:B------:R-:W-:Y:S05]  /*29f0*/  BSYNC.RECONVERGENT B0 ;  /* 0x0000000000007941 */ /* 0x000fea0003800200 */
.L_x_212:
[----:B------:R1:W-:Y:S01]  /*2a00*/  @P3 STS.128 [R0+0x1000], RZ ;  /* 0x001000ff00003388 */ /* 0x0003e20000000c00 */
[----:B------:R-:W-:Y:S03]  /*2a10*/  BSSY.RECONVERGENT B0, `(.L_x_216) ;  /* 0x000001b000007945 */ /* 0x000fe60003800200 */
[----:B------:R1:W-:Y:S04]  /*2a20*/  @P3 STS.128 [R0+0x3000], RZ ;  /* 0x003000ff00003388 */ /* 0x0003e80000000c00 */
[----:B------:R1:W-:Y:S01]  /*2a30*/  @P3 STS.128 [R0+0x5000], RZ ;  /* 0x005000ff00003388 */ /* 0x0003e20000000c00 */
[----:B------:R-:W-:Y:S05]  /*2a40*/  @P3 BRA `(.L_x_217) ;  /* 0x00000000005c3947 */ /* 0x000fea0003800000 */
[----:B------:R-:W5:Y:S01]  /*2a50*/  LDCU UR8, c[0x0][0x440] ;  /* 0x00008800ff0877ac */ /* 0x000f620008000800 */
[----:B-1--4-:R-:W-:-:S04]  /*2a60*/  LEA R2, P2, R15, R26, 0x1 ;  /* 0x0000001a0f027211 */ /* 0x012fc800078408ff */
        /* <DEDUP_REMOVED lines=20> */
.L_x_218:
[----:B------:R4:W-:Y:S02]  /*2bb0*/  STS.128 [R0+0x5000], RZ ;  /* 0x005000ff00007388 */ /* 0x0009e40000000c00 */
.L_x_217:
[----:B------:R-:W-:Y:S05]  /*2bc0*/  BSYNC.RECONVERGENT B0 ;  /* 0x0000000000007941 */ /* 0x000fea0003800200 */
.L_x_216:
[--C-:B------:R-:W-:Y:S01]  /*2bd0*/  SHF.R.U32.HI R17, RZ, 0x1, R23.reuse ;  /* 0x00000001ff117819 */ /* 0x100fe20000011617 */
[----:B-1----:R-:W-:Y:S01]  /*2be0*/  IMAD.MOV.U32 R4, RZ, RZ, 0x7f800000 ;  /* 0x7f800000ff047424 */ /* 0x002fe200078e00ff */
[----:B------:R-:W-:Y:S02]  /*2bf0*/  SHF.R.U32.HI R15, RZ, 0x2, R23 ;  /* 0x00000002ff0f7819 */ /* 0x000fe40000011617 */
[----:B----4-:R-:W-:Y:S02]  /*2c00*/  LOP3.LUT R2, R17, 0x30, RZ, 0xc0, !PT ;  /* 0x0000003011027812 */ /* 0x010fe400078ec0ff */
[----:B------:R-:W-:Y:S02]  /*2c10*/  MOV R5, 0x7f800000 ;  /* 0x7f80000000057802 */ /* 0x000fe40000000f00 */
[----:B------:R-:W-:-:S04]  /*2c20*/  LOP3.LUT R18, R2, 0x7, R15, 0xf8, !PT ;  /* 0x0000000702127812 */ /* 0x000fc800078ef80f */
[C---:B------:R-:W-:Y:S01]  /*2c30*/  ISETP.GE.AND P1, PT, R18.reuse, UR9, PT ;  /* 0x0000000912007c0c */ /* 0x040fe2000bf26270 */
[----:B------:R-:W-:Y:S01]  /*2c40*/  VIADD R2, R18, 0x8 ;  /* 0x0000000812027836 */ /* 0x000fe20000000000 */
[----:B------:R-:W-:Y:S01]  /*2c50*/  UIMAD UR10, UR44, UR16, URZ ;  /* 0x000000102c0a72a4 */ /* 0x000fe2000f8e02ff */
[----:B------:R-:W-:Y:S03]  /*2c60*/  STL [R1+0x4c], R18 ;  /* 0x00004c1201007387 */ /* 0x000fe60000100800 */
[----:B------:R-:W-:Y:S01]  /*2c70*/  ISETP.GE.AND P0, PT, R2, UR9, PT ;  /* 0x0000000902007c0c */ /* 0x000fe2000bf06270 */
[----:B------:R-:W-:Y:S01]  /*2c80*/  IMAD.MOV.U32 R2, RZ, RZ, 0x4 ;  /* 0x00000004ff027424 */ /* 0x000fe200078e00ff */
[----:B------:R-:W1:Y:S03]  /*2c90*/  LDCU.64 UR8, c[0x0][0x3d0] ;  /* 0x00007a00ff0877ac */ /* 0x000e660008000a00 */
[----:B------:R-:W-:-:S05]  /*2ca0*/  IMAD.WIDE.U32 R2, R18, R2, UR52 ;  /* 0x0000003412027e25 */ /* 0x000fca000f8e0002 */
[----:B------:R-:W4:Y:S04]  /*2cb0*/  @!P1 LDG.E R5, desc[UR36][R2.64] ;  /* 0x0000002402059981 */ /* 0x000f28000c1e1900 */
[----:B------:R5:W2:Y:S01]  /*2cc0*/  @!P0 LDG.E R4, desc[UR36][R2.64+0x20] ;  /* 0x0000202402048981 */ /* 0x000aa2000c1e1900 */
[----:B------:R-:W-:Y:S01]  /*2cd0*/  UIMAD UR10, UR32, UR17, UR10 ;  /* 0x00000011200a72a4 */ /* 0x000fe2000f8e020a */
[----:B------:R-:W-:Y:S01]  /*2ce0*/  BSSY.RECONVERGENT B0, `(.L_x_219) ;  /* 0x000002c000007945 */ /* 0x000fe20003800200 */
[----:B-----5:R-:W-:-:S05]  /*2cf0*/  MOV R2, UR16 ;  /* 0x0000001000027c02 */ /* 0x020fca0008000f00 */
[----:B------:R-:W-:-:S03]  /*2d00*/  IMAD.WIDE.U32 R2, R2, UR32, R8 ;  /* 0x0000002002027c25 */ /* 0x000fc6000f8e0008 */
[----:B------:R-:W-:-:S04]  /*2d10*/  IADD3 R2, P0, PT, R2, UR46, RZ ;  /* 0x0000002e02027c10 */ /* 0x000fc8000ff1e0ff */
[----:B------:R-:W-:Y:S01]  /*2d20*/  IADD3.X R3, PT, PT, R20, UR10, R3, P0, !PT ;  /* 0x0000000a14037c10 */ /* 0x000fe200087fe403 */
[----:B--2---:R1:W-:Y:S04]  /*2d30*/  STL [R1+0x50], R4 ;  /* 0x0000500401007387 */ /* 0x0043e80000100800 */
[----:B----4-:R2:W-:Y:S01]  /*2d40*/  STL [R1+0x54], R5 ;  /* 0x0000540501007387 */ /* 0x0105e20000100800 */
[----:B-1----:R-:W-:-:S04]  /*2d50*/  IMAD R4, R19, UR8, RZ ;  /* 0x0000000813047c24 */ /* 0x002fc8000f8e02ff */
[C---:B------:R-:W-:Y:S02]  /*2d60*/  IMAD R10, R14.reuse, UR9, R4 ;  /* 0x000000090e0a7c24 */ /* 0x040fe4000f8e0204 */
[----:B--2---:R-:W-:-:S04]  /*2d70*/  IMAD.WIDE.U32 R4, R14, UR8, R2 ;  /* 0x000000080e047c25 */ /* 0x004fc8000f8e0002 */
        /* <DEDUP_REMOVED lines=29> */
.L_x_221:
[----:B------:R4:W-:Y:S01]  /*2f50*/  STS.128 [R0+0x10000], RZ ;  /* 0x010000ff00007388 */ /* 0x0009e20000000c00 */
[----:B------:R-:W-:Y:S05]  /*2f60*/  BRA `(.L_x_222) ;  /* 0x00000000000c7947 */ /* 0x000fea0003800000 */
.L_x_220:
[----:B------:R1:W-:Y:S04]  /*2f70*/  STS.128 [R0+0xc000], RZ ;  /* 0x00c000ff00007388 */ /* 0x0003e80000000c00 */
[----:B------:R1:W-:Y:S04]  /*2f80*/  STS.128 [R0+0xe000], RZ ;  /* 0x00e000ff00007388 */ /* 0x0003e80000000c00 */
[----:B------:R1:W-:Y:S02]  /*2f90*/  STS.128 [R0+0x10000], RZ ;  /* 0x010000ff00007388 */ /* 0x0003e40000000c00 */
.L_x_222:
[----:B------:R-:W-:Y:S05]  /*2fa0*/  BSYNC.RECONVERGENT B0 ;  /* 0x0000000000007941 */ /* 0x000fea0003800200 */
.L_x_219:
        /* <DEDUP_REMOVED lines=33> */
.L_x_225:
[----:B------:R2:W-:Y:S02]  /*31c0*/  STS.128 [R0+0x11000], RZ ;  /* 0x011000ff00007388 */ /* 0x0005e40000000c00 */
.L_x_224:
[----:B------:R-:W-:Y:S05]  /*31d0*/  BSYNC.RECONVERGENT B0 ;  /* 0x0000000000007941 */ /* 0x000fea0003800200 */
.L_x_223:
[----:B------:R-:W5:Y:S01]  /*31e0*/  LDCU.64 UR10, c[0x0][0x538] ;  /* 0x0000a700ff0a77ac */ /* 0x000f620008000a00 */
[----:B------:R-:W0:Y:S01]  /*31f0*/  LDGDEPBAR ;  /* 0x00000000000079af */ /* 0x000e220000000000 */
[----:B-----5:R-:W-:-:S04]  /*3200*/  UISETP.NE.U32.AND UP0, UPT, UR10, URZ, UPT ;  /* 0x000000ff0a00728c */ /* 0x020fc8000bf05070 */
[----:B------:R-:W-:Y:S01]  /*3210*/  UISETP.NE.AND.EX UP0, UPT, UR11, URZ, UPT, UP0 ;  /* 0x000000ff0b00728c */ /* 0x000fe2000bf05300 */
[----:B------:R-:W-:-:S05]  /*3220*/  DEPBAR.LE SB0, 0x1 ;  /* 0x000080400000791a */ /* 0x000fca0000000000 */
[----:B------:R-:W-:-:S05]  /*3230*/  PLOP3.LUT P0, PT, PT, PT, UP0, 0x80, 0x8 ;  /* 0x000000000008781c */ /* 0x000fca0003f0f008 */
[----:B------:R-:W5:Y:S01]  /*3240*/  @UP0 LDCU.64 UR8, c[0x0][0x540] ;  /* 0x0000a800ff0807ac */ /* 0x000f620008000a00 */
[----:B------:R-:W-:Y:S01]  /*3250*/  @UP0 UMOV UR14, UR26 ;  /* 0x0000001a000e0c82 */ /* 0x000fe20008000000 */
[----:B------:R-:W-:Y:S02]  /*3260*/  @UP0 UMOV UR15, URZ ;  /* 0x000000ff000f0c82 */ /* 0x000fe40008000000 */
[----:B-----5:R-:W-:Y:S01]  /*3270*/  @UP0 UIMAD.WIDE.U32 UR14, UR25, UR8, UR14 ;  /* 0x00000008190e02a5 */ /* 0x020fe2000f8e000e */
[----:B------:R-:W5:Y:S01]  /*3280*/  S2R R16, SR_TID.X ;  /* 0x0000000000107919 */ /* 0x000f620000002100 */
[----:B------:R-:W-:Y:S01]  /*3290*/  IMAD.SHL.U32 R10, R23, 0x20, RZ ;  /* 0x00000020170a7824 */ /* 0x000fe200078e00ff */
[----:B------:R-:W3:Y:S01]  /*32a0*/  @UP0 LDCU UR8, c[0x0][0x458] ;  /* 0x00008b00ff0807ac */ /* 0x000ee20008000800 */
[----:B------:R-:W-:Y:S02]  /*32b0*/  @UP0 UIMAD UR9, UR25, UR9, UR15 ;  /* 0x00000009190902a4 */ /* 0x000fe4000f8e020f */
[----:B------:R-:W-:-:S04]  /*32c0*/  @UP0 ULEA UR10, UP1, UR14, UR10, 0x2 ;  /* 0x0000000a0e0a0291 */ /* 0x000fc8000f8210ff */
[----:B------:R-:W-:Y:S02]  /*32d0*/  @UP0 ULEA.HI.X UR11, UR14, UR11, UR9, 0x2, UP1 ;  /* 0x0000000b0e0b0291 */ /* 0x000fe400088f1409 */
[----:B-12---:R-:W-:Y:S01]  /*32e0*/  IMAD.U32 R2, RZ, RZ, UR10 ;  /* 0x0000000aff027e24 */ /* 0x006fe2000f8e00ff */
[----:B------:R-:W-:Y:S03]  /*32f0*/  BAR.SYNC.DEFER_BLOCKING 0x0 ;  /* 0x0000000000007b1d */ /* 0x000fe60000010000 */
[----:B------:R-:W-:Y:S02]  /*3300*/  IMAD.U32 R3, RZ, RZ, UR11 ;  /* 0x0000000bff037e24 */ /* 0x000fe4000f8e00ff */
[C---:B------:R-:W-:Y:S01]  /*3310*/  IMAD.SHL.U32 R6, R23.reuse, 0x2, RZ ;  /* 0x0000000217067824 */ /* 0x040fe200078e00ff */
[----:B------:R-:W-:Y:S01]  /*3320*/  LOP3.LUT R5, R10, 0x200, RZ, 0xc0, !PT ;  /* 0x000002000a057812 */ /* 0x000fe200078ec0ff */
[----:B------:R-:W-:-:S02]  /*3330*/  IMAD.SHL.U32 R9, R23, 0x10, RZ ;  /* 0x0000001017097824 */ /* 0x000fc400078e00ff */
[----:B----4-:R-:W-:Y:S01]  /*3340*/  IMAD.U32 R0, RZ, RZ, UR29 ;  /* 0x0000001dff007e24 */ /* 0x010fe2000f8e00ff */
[C---:B------:R-:W-:Y:S01]  /*3350*/  LOP3.LUT P3, RZ, R23.reuse, 0x2, RZ, 0xc0, !PT ;  /* 0x0000000217ff7812 */ /* 0x040fe2000786c0ff */
[----:B------:R-:W1:Y:S01]  /*3360*/  LDCU UR14, c[0x0][0x590] ;  /* 0x0000b200ff0e77ac */ /* 0x000e620008000800 */
[----:B------:R-:W-:Y:S02]  /*3370*/  LOP3.LUT P4, RZ, R23, 0x4, RZ, 0xc0, !PT ;  /* 0x0000000417ff7812 */ /* 0x000fe4000788c0ff */
[----:B------:R-:W-:Y:S02]  /*3380*/  CS2R R142, SRZ ;  /* 0x00000000008e7805 */ /* 0x000fe4000001ff00 */
[----:B------:R-:W-:Y:S02]  /*3390*/  CS2R R140, SRZ ;  /* 0x00000000008c7805 */ /* 0x000fe4000001ff00 */
[----:B------:R-:W-:Y:S02]  /*33a0*/  CS2R R146, SRZ ;  /* 0x0000000000927805 */ /* 0x000fe4000001ff00 */
[----:B------:R-:W-:Y:S01]  /*33b0*/  CS2R R144, SRZ ;  /* 0x0000000000907805 */ /* 0x000fe2000001ff00 */
[----:B-----5:R-:W-:Y:S01]  /*33c0*/  IMAD.SHL.U32 R13, R16, 0x20, RZ ;  /* 0x00000020100d7824 */ /* 0x020fe200078e00ff */
[----:B------:R-:W-:-:S02]  /*33d0*/  CS2R R138, SRZ ;  /* 0x00000000008a7805 */ /* 0x000fc4000001ff00 */
[----:B------:R-:W-:Y:S02]  /*33e0*/  CS2R R136, SRZ ;  /* 0x0000000000887805 */ /* 0x000fe4000001ff00 */
[----:B------:R-:W-:Y:S02]  /*33f0*/  CS2R R134, SRZ ;  /* 0x0000000000867805 */ /* 0x000fe4000001ff00 */
[----:B------:R-:W-:Y:S02]  /*3400*/  CS2R R132, SRZ ;  /* 0x0000000000847805 */ /* 0x000fe4000001ff00 */
[----:B------:R-:W-:Y:S02]  /*3410*/  CS2R R126, SRZ ;  /* 0x00000000007e7805 */ /* 0x000fe4000001ff00 */
[----:B------:R-:W-:Y:S01]  /*3420*/  CS2R R124, SRZ ;  /* 0x00000000007c7805 */ /* 0x000fe2000001ff00 */
[----:B------:R2:W4:Y:S01]  /*3430*/  @P0 LDG.E R8, desc[UR36][R2.64] ;  /* 0x0000002402080981 */ /* 0x000522000c1e1900 */
[----:B------:R-:W-:-:S02]  /*3440*/  LOP3.LUT R6, R6, 0x6, RZ, 0xc0, !PT ;  /* 0x0000000606067812 */ /* 0x000fc400078ec0ff */
[----:B------:R-:W-:Y:S02]  /*3450*/  CS2R R130, SRZ ;  /* 0x0000000000827805 */ /* 0x000fe4000001ff00 */
[----:B------:R-:W-:Y:S02]  /*3460*/  LOP3.LUT R5, R5, 0x3800, R9, 0xf8, !PT ;  /* 0x0000380005057812 */ /* 0x000fe400078ef809 */
        /* <DEDUP_REMOVED lines=21> */
[----:B--2---:R-:W-:Y:S01]  /*35c0*/  IMAD.SHL.U32 R3, R23, 0x40, RZ ;  /* 0x0000004017037824 */ /* 0x004fe200078e00ff */
[----:B------:R-:W-:Y:S01]  /*35d0*/  CS2R R46, SRZ ;  /* 0x00000000002e7805 */ /* 0x000fe2000001ff00 */
[----:B------:R-:W-:Y:S01]  /*35e0*/  VIADD R2, R18, UR35 ;  /* 0x0000002312027c36 */ /* 0x000fe20008000000 */
[----:B------:R-:W-:Y:S01]  /*35f0*/  CS2R R44, SRZ ;  /* 0x00000000002c7805 */ /* 0x000fe2000001ff00 */
[----:B------:R-:W-:Y:S01]  /*3600*/  IMAD.SHL.U32 R18, R16, 0x2, RZ ;  /* 0x0000000210127824 */ /* 0x000fe200078e00ff */
[C---:B------:R-:W-:Y:S01]  /*3610*/  LOP3.LUT R4, R3.reuse, 0x1c0, RZ, 0xc0, !PT ;  /* 0x000001c003047812 */ /* 0x040fe200078ec0ff */
[----:B------:R-:W-:Y:S01]  /*3620*/  IMAD R7, R0, 0x40, R2 ;  /* 0x0000004000077824 */ /* 0x000fe200078e0202 */
[----:B------:R-:W-:Y:S01]  /*3630*/  LOP3.LUT R9, R3, 0x200, RZ, 0xc0, !PT ;  /* 0x0000020003097812 */ /* 0x000fe200078ec0ff */
[----:B------:R-:W-:Y:S01]  /*3640*/  IMAD.U32 R2, RZ, RZ, UR32 ;  /* 0x00000020ff027e24 */ /* 0x000fe2000f8e00ff */
[----:B------:R-:W-:Y:S01]  /*3650*/  LOP3.LUT R0, R4, 0x38, R24, 0xf8, !PT ;  /* 0x0000003804007812 */ /* 0x000fe200078ef818 */
[----:B------:R-:W-:Y:S01]  /*3660*/  UIADD3 UR32, UPT, UPT, UR32, 0x40, URZ ;  /* 0x0000004020207890 */ /* 0x000fe2000fffe0ff */
[----:B------:R-:W-:-:S02]  /*3670*/  LOP3.LUT P1, R3, R16, 0x4, RZ, 0xc0, !PT ;  /* 0x0000000410037812 */ /* 0x000fc4000782c0ff */
[----:B------:R-:W-:Y:S02]  /*3680*/  CS2R R50, SRZ ;  /* 0x0000000000327805 */ /* 0x000fe4000001ff00 */
[----:B------:R-:W-:Y:S02]  /*3690*/  LOP3.LUT R4, R6, 0xe0, R15, 0xf8, !PT ;  /* 0x000000e006047812 */ /* 0x000fe400078ef80f */
[----:B------:R-:W-:Y:S02]  /*36a0*/  CS2R R48, SRZ ;  /* 0x0000000000307805 */ /* 0x000fe4000001ff00 */
[----:B------:R-:W-:Y:S01]  /*36b0*/  ISETP.NE.AND P2, PT, R3, RZ, PT ;  /* 0x000000ff0300720c */ /* 0x000fe20003f45270 */
[----:B---3--:R-:W4:Y:S01]  /*36c0*/  @P0 MUFU.RCP R6, UR8 ;  /* 0x0000000800060d08 */ /* 0x008f220008001000 */
[----:B------:R-:W-:Y:S02]  /*36d0*/  IADD3 R3, PT, PT, R4, UR39, R2 ;  /* 0x0000002704037c10 */ /* 0x000fe4000fffe002 */
[----:B------:R-:W-:-:S02]  /*36e0*/  CS2R R42, SRZ ;  /* 0x00000000002a7805 */ /* 0x000fc4000001ff00 */
[C---:B------:R-:W-:Y:S02]  /*36f0*/  LOP3.LUT R2, R0.reuse, 0x8, R23, 0x78, !PT ;  /* 0x0000000800027812 */ /* 0x040fe400078e7817 */
[----:B------:R-:W-:Y:S02]  /*3700*/  CS2R R40, SRZ ;  /* 0x0000000000287805 */ /* 0x000fe4000001ff00 */
[----:B------:R-:W-:Y:S02]  /*3710*/  LOP3.LUT R10, R9, 0xc00, R10, 0xf8, !PT ;  /* 0x00000c00090a7812 */ /* 0x000fe400078ef80a */
[----:B------:R-:W-:Y:S02]  /*3720*/  CS2R R38, SRZ ;  /* 0x0000000000267805 */ /* 0x000fe4000001ff00 */
[----:B------:R-:W-:Y:S02]  /*3730*/  LOP3.LUT R9, R0, 0x8, R17, 0x78, !PT ;  /* 0x0000000800097812 */ /* 0x000fe400078e7811 */
[----:B------:R-:W-:-:S02]  /*3740*/  CS2R R36, SRZ ;  /* 0x0000000000247805 */ /* 0x000fc4000001ff00 */
[----:B------:R-:W-:Y:S01]  /*3750*/  LOP3.LUT R0, R5, R2, RZ, 0xfc, !PT ;  /* 0x0000000205007212 */ /* 0x000fe200078efcff */
[----:B------:R-:W-:Y:S01]  /*3760*/  IMAD.SHL.U32 R5, R16, 0x10, RZ ;  /* 0x0000001010057824 */ /* 0x000fe200078e00ff */
[----:B------:R-:W-:Y:S02]  /*3770*/  IADD3 R2, PT, PT, R7, -0x59, -R3 ;  /* 0xffffffa707027810 */ /* 0x000fe40007ffe803 */
[----:B------:R-:W-:Y:S02]  /*3780*/  CS2R R30, SRZ ;  /* 0x00000000001e7805 */ /* 0x000fe4000001ff00 */
[----:B------:R-:W-:Y:S02]  /*3790*/  SHF.R.U32.HI R15, RZ, 0x2, R16 ;  /* 0x00000002ff0f7819 */ /* 0x000fe40000011610 */
[----:B------:R-:W-:Y:S02]  /*37a0*/  CS2R R28, SRZ ;  /* 0x00000000001c7805 */ /* 0x000fe4000001ff00 */
[----:B------:R-:W-:Y:S01]  /*37b0*/  LOP3.LUT R3, R18, 0x38, RZ, 0xc0, !PT ;  /* 0x0000003812037812 */ /* 0x000fe200078ec0ff */
[----:B------:R2:W-:Y:S01]  /*37c0*/  STL [R1+0x2c], R2 ;  /* 0x00002c0201007387 */ /* 0x0005e20000100800 */
[----:B------:R-:W-:-:S02]  /*37d0*/  LEA R12, R0, UR6, 0x1 ;  /* 0x00000006000c7c11 */ /* 0x000fc4000f8e08ff */
[----:B------:R-:W-:Y:S02]  /*37e0*/  CS2R R34, SRZ ;  /* 0x0000000000227805 */ /* 0x000fe4000001ff00 */
[----:B------:R-:W-:Y:S01]  /*37f0*/  LOP3.LUT R14, R5, 0x1c0, RZ, 0xc0, !PT ;  /* 0x000001c0050e7812 */ /* 0x000fe200078ec0ff */
[----:B------:R-:W-:Y:S01]  /*3800*/  IMAD.MOV.U32 R5, RZ, RZ, 0x40 ;  /* 0x00000040ff057424 */ /* 0x000fe200078e00ff */
[----:B------:R-:W-:Y:S01]  /*3810*/  LOP3.LUT R0, R3, 0x20, R15, 0x78, !PT ;  /* 0x0000002003007812 */ /* 0x000fe200078e780f */
[----:B------:R-:W-:Y:S01]  /*3820*/  STL [R1+0x4], R12 ;  /* 0x0000040c01007387 */ /* 0x000fe20000100800 */
[----:B------:R-:W-:Y:S01]  /*3830*/  SHF.R.U32.HI R4, RZ, 0x3, R16 ;  /* 0x00000003ff047819 */ /* 0x000fe20000011610 */
[----:B------:R-:W-:Y:S01]  /*3840*/  IMAD.SHL.U32 R15, R16, 0x8, RZ ;  /* 0x00000008100f7824 */ /* 0x000fe200078e00ff */
[----:B------:R-:W-:Y:S01]  /*3850*/  LOP3.LUT R11, R18, 0x20, RZ, 0xc0, !PT ;  /* 0x00000020120b7812 */ /* 0x000fe200078ec0ff */
[----:B------:R-:W-:Y:S01]  /*3860*/  VIADD R3, R12, 0x12000 ;  /* 0x000120000c037836 */ /* 0x000fe20000000000 */
[----:B------:R-:W-:Y:S01]  /*3870*/  LOP3.LUT R9, R10, R9, RZ, 0xfc, !PT ;  /* 0x000000090a097212 */ /* 0x000fe200078efcff */
[----:B------:R-:W-:Y:S01]  /*3880*/  IMAD.MOV.U32 R10, RZ, RZ, 0x10 ;  /* 0x00000010ff0a7424 */ /* 0x000fe200078e00ff */
[----:B------:R-:W-:Y:S01]  /*3890*/  LOP3.LUT R11, R11, 0x18, R4, 0xf8, !PT ;  /* 0x000000180b0b7812 */ /* 0x000fe200078ef804 */
[----:B------:R-:W-:Y:S01]  /*38a0*/  VIADD R232, R12, 0x12040 ;  /* 0x000120400ce87836 */ /* 0x000fe20000000000 */
[----:B------:R-:W-:Y:S01]  /*38b0*/  SEL R5, R5, 0xffffffc0, !P1 ;  /* 0xffffffc005057807 */ /* 0x000fe20004800000 */
[----:B------:R-:W-:Y:S01]  /*38c0*/  @P4 VIADD R232, R3, 0xffffffc0 ;  /* 0xffffffc003e84836 */ /* 0x000fe20000000000 */
[----:B------:R-:W3:Y:S01]  /*38d0*/  LDSM.16.M88.4 R148, [R12+0x12000] ;  /* 0x012000000c94783b */ /* 0x000ee20000000200 */
[----:B------:R-:W-:Y:S01]  /*38e0*/  IMAD.MOV.U32 R3, RZ, RZ, 0x40 ;  /* 0x00000040ff037424 */ /* 0x000fe200078e00ff */
[----:B------:R-:W-:-:S02]  /*38f0*/  LEA R252, R9, UR6, 0x1 ;  /* 0x0000000609fc7c11 */ /* 0x000fc4000f8e08ff */
[----:B------:R-:W-:Y:S01]  /*3900*/  CS2R R32, SRZ ;  /* 0x0000000000207805 */ /* 0x000fe2000001ff00 */
[----:B------:R-:W3:Y:S01]  /*3910*/  LDSM.16.M88.4 R164, [R232] ;  /* 0x00000000e8a4783b */ /* 0x000ee20000000200 */
[----:B------:R-:W-:Y:S02]  /*3920*/  CS2R R26, SRZ ;  /* 0x00000000001a7805 */ /* 0x000fe4000001ff00 */
[----:B------:R-:W-:Y:S02]  /*3930*/  SEL R3, R3, 0xffffffc0, !P4 ;  /* 0xffffffc003037807 */ /* 0x000fe40006000000 */
[----:B------:R-:W-:Y:S02]  /*3940*/  CS2R R24, SRZ ;  /* 0x0000000000187805 */ /* 0x000fe4000001ff00 */
[----:B--2---:R-:W-:Y:S01]  /*3950*/  LOP3.LUT R2, R13, 0xc00, RZ, 0xc0, !PT ;  /* 0x00000c000d027812 */ /* 0x004fe200078ec0ff */
[----:B------:R-:W2:Y:S01]  /*3960*/  LDSM.16.M88.4 R168, [R232+0x800] ;  /* 0x00080000e8a8783b */ /* 0x000ea20000000200 */
[----:B------:R-:W-:-:S02]  /*3970*/  CS2R R22, SRZ ;  /* 0x0000000000167805 */ /* 0x000fc4000001ff00 */
[----:B------:R-:W-:Y:S02]  /*3980*/  CS2R R20, SRZ ;  /* 0x0000000000147805 */ /* 0x000fe4000001ff00 */
[----:B------:R-:W-:Y:S01]  /*3990*/  LOP3.LUT R2, R2, 0x6, R18, 0xf8, !PT ;  /* 0x0000000602027812 */ /* 0x000fe200078ef812 */
[----:B------:R-:W2:Y:S01]  /*39a0*/  LDSM.16.M88.4 R196, [R232+0x2000] ;  /* 0x00200000e8c4783b */ /* 0x000ea20000000200 */
[----:B------:R-:W-:Y:S01]  /*39b0*/  UMOV UR8, URZ ;  /* 0x000000ff00087c82 */ /* 0x000fe20008000000 */
[----:B------:R-:W1:Y:S01]  /*39c0*/  LDCU UR9, c[0x0][0x440] ;  /* 0x00008800ff0977ac */ /* 0x000e620008000800 */
[----:B------:R-:W-:Y:S01]  /*39d0*/  LOP3.LUT R0, R2, R0, R14, 0xfe, !PT ;  /* 0x0000000002007212 */ /* 0x000fe200078efe0e */
[----:B------:R-:W-:Y:S01]  /*39e0*/  IMAD.MOV.U32 R0, RZ, RZ, 0x20 ;  /* 0x00000020ff007424 */ /* 0x000fe200078e00ff */
[----:B------:R-:W-:Y:S01]  /*39f0*/  SHF.R.U32.HI R14, RZ, 0x1, R16 ;  /* 0x00000001ff0e7819 */ /* 0x000fe20000011610 */
[----:B------:R-:W2:Y:S01]  /*3a00*/  LDSM.16.M88.4 R200, [R232+0x2800] ;  /* 0x00280000e8c8783b */ /* 0x000ea20000000200 */
[----:B------:R-:W2:Y:S02]  /*3a10*/  LDCU UR10, c[0x0][0x3e0] ;  /* 0x00007c00ff0a77ac */ /* 0x000ea40008000800 */
[----:B------:R-:W-:Y:S01]  /*3a20*/  SEL R0, R0, 0xffffffe0, !P3 ;  /* 0xffffffe000007807 */ /* 0x000fe20005800000 */
[----:B------:R-:W2:Y:S01]  /*3a30*/  LDSM.16.M88.4 R228, [R232+0x4000] ;  /* 0x00400000e8e4783b */ /* 0x000ea20000000200 */
[----:B------:R-:W-:Y:S01]  /*3a40*/  LOP3.LUT P3, RZ, R16, 0x8, RZ, 0xc0, !PT ;  /* 0x0000000810ff7812 */ /* 0x000fe2000786c0ff */
[----:B------:R-:W2:Y:S02]  /*3a50*/  LDCU UR11, c[0x0][0x45c] ;  /* 0x00008b80ff0b77ac */ /* 0x000ea40008000800 */
[----:B------:R-:W-:Y:S01]  /*3a60*/  IMAD.IADD R2, R12, 0x1, R0 ;  /* 0x000000010c027824 */ /* 0x000fe200078e0200 */
[----:B------:R-:W2:Y:S01]  /*3a70*/  LDSM.16.M88.4 R152, [R12+0x12800] ;  /* 0x012800000c98783b */ /* 0x000ea20000000200 */
[----:B------:R-:W-:Y:S01]  /*3a80*/  IMAD.IADD R240, R0, 0x1, R232 ;  /* 0x0000000100f07824 */ /* 0x000fe200078e02e8 */
[----:B------:R-:W-:-:S02]  /*3a90*/  UISETP.GE.AND UP1, UPT, UR32, UR35, UPT ;  /* 0x000000232000728c */ /* 0x000fc4000bf26270 */
[----:B------:R-:W-:Y:S01]  /*3aa0*/  STL [R1+0x8], R2 ;  /* 0x0000080201007387 */ /* 0x000fe20000100800 */
[----:B-1----:R-:W-:-:S03]  /*3ab0*/  USHF.L.U32 UR14, UR14, 0x6, URZ ;  /* 0x000000060e0e7899 */ /* 0x002fc600080006ff */
[----:B------:R-:W1:Y:S04]  /*3ac0*/  LDSM.16.M88.4 R156, [R2+0x12000] ;  /* 0x01200000029c783b */ /* 0x000e680000000200 */
[----:B------:R-:W1:Y:S04]  /*3ad0*/  LDSM.16.M88.4 R160, [R2+0x12800] ;  /* 0x0128000002a0783b */ /* 0x000e680000000200 */
[----:B------:R-:W1:Y:S04]  /*3ae0*/  LDSM.16.M88.4 R188, [R2+0x14000] ;  /* 0x0140000002bc783b */ /* 0x000e680000000200 */
[----:B------:R-:W1:Y:S04]  /*3af0*/  LDSM.16.M88.4 R192, [R2+0x14800] ;  /* 0x0148000002c0783b */ /* 0x000e680000000200 */
[----:B------:R-:W1:Y:S04]  /*3b00*/  LDSM.16.M88.4 R220, [R2+0x16000] ;  /* 0x0160000002dc783b */ /* 0x000e680000000200 */
[----:B------:R5:W1:Y:S04]  /*3b10*/  LDSM.16.M88.4 R224, [R2+0x16800] ;  /* 0x0168000002e0783b */ /* 0x000a680000000200 */
[----:B------:R-:W1:Y:S04]  /*3b20*/  LDSM.16.M88.4 R172, [R240] ;  /* 0x00000000f0ac783b */ /* 0x000e680000000200 */
[----:B------:R-:W1:Y:S04]  /*3b30*/  LDSM.16.M88.4 R176, [R240+0x800] ;  /* 0x00080000f0b0783b */ /* 0x000e680000000200 */
        /* <DEDUP_REMOVED lines=8> */
[----:B------:R-:W1:Y:S01]  /*3bc0*/  LDSM.16.M88.4 R240, [R240+0x4800] ;  /* 0x00480000f0f0783b */ /* 0x000e620000000200 */
[----:B----4-:R-:W-:Y:S01]  /*3bd0*/  @P0 FMUL.FTZ R4, R8, R6 ;  /* 0x0000000608040220 */ /* 0x010fe20000410000 */
[----:B------:R-:W-:Y:S01]  /*3be0*/  IMAD.MOV.U32 R6, RZ, RZ, 0x20 ;  /* 0x00000020ff067424 */ /* 0x000fe200078e00ff */
[----:B------:R-:W-:-:S03]  /*3bf0*/  LOP3.LUT R8, R14, 0x10, RZ, 0xc0, !PT ;  /* 0x000000100e087812 */ /* 0x000fc600078ec0ff */
[----:B------:R-:W-:Y:S01]  /*3c00*/  @P0 R2UR UR15, R4 ;  /* 0x00000000040f02ca */ /* 0x000fe200000e0000 */
[C---:B------:R-:W-:Y:S01]  /*3c10*/  IMAD.SHL.U32 R4, R16.reuse, 0x40, RZ ;  /* 0x0000004010047824 */ /* 0x040fe200078e00ff */
[----:B------:R-:W-:-:S04]  /*3c20*/  LOP3.LUT P0, RZ, R16, 0x2, RZ, 0xc0, !PT ;  /* 0x0000000210ff7812 */ /* 0x000fc8000780c0ff */
[--C-:B-----5:R-:W-:Y:S02]  /*3c30*/  LOP3.LUT R2, R11, 0x1c0, R4.reuse, 0xf8, !PT ;  /* 0x000001c00b027812 */ /* 0x120fe400078ef804 */
[----:B------:R-:W-:Y:S02]  /*3c40*/  LOP3.LUT R7, R4, 0x1c0, RZ, 0xc0, !PT ;  /* 0x000001c004077812 */ /* 0x000fe400078ec0ff */
[----:B------:R-:W-:Y:S02]  /*3c50*/  LOP3.LUT R2, R2, 0x38, R15, 0x78, !PT ;  /* 0x0000003802027812 */ /* 0x000fe400078e780f */
[----:B------:R-:W-:Y:S01]  /*3c60*/  LOP3.LUT R11, R4, 0x200, RZ, 0xc0, !PT ;  /* 0x00000200040b7812 */ /* 0x000fe200078ec0ff */
[----:B------:R-:W-:Y:S01]  /*3c70*/  @UP0 UMOV UR8, UR15 ;  /* 0x0000000f00080c82 */ /* 0x000fe20008000000 */
[----:B------:R-:W-:Y:S02]  /*3c80*/  LOP3.LUT R2, R2, 0x200, R4, 0xf8, !PT ;  /* 0x0000020002027812 */ /* 0x000fe400078ef804 */
[----:B------:R-:W-:-:S03]  /*3c90*/  LOP3.LUT R4, R8, 0x8, R16, 0xf8, !PT ;  /* 0x0000000808047812 */ /* 0x000fc600078ef810 */
[----:B------:R4:W-:Y:S04]  /*3ca0*/  STL [R1+0x28], R2 ;  /* 0x0000280201007387 */ /* 0x0009e80000100800 */
[----:B------:R5:W-:Y:S01]  /*3cb0*/  STL [R1+0x24], R5 ;  /* 0x0000240501007387 */ /* 0x000be20000100800 */
[----:B----4-:R-:W-:Y:S02]  /*3cc0*/  LOP3.LUT R2, R7, 0x38, R15, 0xf8, !PT ;  /* 0x0000003807027812 */ /* 0x010fe400078ef80f */
[----:B------:R-:W-:Y:S02]  /*3cd0*/  SEL R7, R6, 0xffffffe0, !P0 ;  /* 0xffffffe006077807 */ /* 0x000fe40004000000 */
[----:B------:R-:W-:Y:S02]  /*3ce0*/  SEL R6, R10, 0xfffffff0, !P1 ;  /* 0xfffffff00a067807 */ /* 0x000fe40004800000 */
[----:B------:R-:W-:Y:S01]  /*3cf0*/  LOP3.LUT R4, R4, R2, RZ, 0x3c, !PT ;  /* 0x0000000204047212 */ /* 0x000fe200078e3cff */
[----:B------:R-:W-:Y:S01]  /*3d00*/  STL [R1+0x14], R7 ;  /* 0x0000140701007387 */ /* 0x000fe20000100800 */
[----:B-----5:R-:W-:-:S03]  /*3d10*/  LOP3.LUT R5, R11, 0xc00, R13, 0xf8, !PT ;  /* 0x00000c000b057812 */ /* 0x020fc600078ef80d */
[----:B------:R4:W-:Y:S02]  /*3d20*/  STL [R1+0x58], R6 ;  /* 0x0000580601007387 */ /* 0x0009e40000100800 */
[----:B----4-:R-:W-:Y:S02]  /*3d30*/  LOP3.LUT R6, R2, 0x8, R14, 0x78, !PT ;  /* 0x0000000802067812 */ /* 0x010fe400078e780e */
[----:B------:R-:W-:Y:S01]  /*3d40*/  LOP3.LUT R2, R4, 0x200, R13, 0xf8, !PT ;  /* 0x0000020004027812 */ /* 0x000fe200078ef80d */
[----:B------:R-:W-:Y:S01]  /*3d50*/  IMAD.IADD R4, R12, 0x1, R3 ;  /* 0x000000010c047824 */ /* 0x000fe200078e0203 */
[----:B------:R-:W-:-:S03]  /*3d60*/  LOP3.LUT R5, R5, R6, RZ, 0xfc, !PT ;  /* 0x0000000605057212 */ /* 0x000fc600078efcff */
[----:B------:R4:W-:Y:S04]  /*3d70*/  STL [R1+0x20], R2 ;  /* 0x0000200201007387 */ /* 0x0009e80000100800 */
[----:B------:R5:W-:Y:S04]  /*3d80*/  STL [R1+0x5c], R5 ;  /* 0x00005c0501007387 */ /* 0x000be80000100800 */
[----:B------:R1:W-:Y:S01]  /*3d90*/  STL [R1+0xc], R4 ;  /* 0x00000c0401007387 */ /* 0x0003e20000100800 */
[----:B----4-:R-:W-:Y:S02]  /*3da0*/  IMAD.IADD R2, R3, 0x1, R252 ;  /* 0x0000000103027824 */ /* 0x010fe400078e02fc */
[----:B------:R-:W-:-:S02]  /*3db0*/  IMAD.IADD R3, R0, 0x1, R4 ;  /* 0x0000000100037824 */ /* 0x000fc400078e0204 */
[C---:B-----5:R-:W-:Y:S02]  /*3dc0*/  IMAD.IADD R5, R0.reuse, 0x1, R252 ;  /* 0x0000000100057824 */ /* 0x060fe400078e02fc */
[----:B------:R-:W-:-:S03]  /*3dd0*/  IMAD.IADD R0, R0, 0x1, R2 ;  /* 0x0000000100007824 */ /* 0x000fc600078e0202 */
[----:B------:R4:W-:Y:S04]  /*3de0*/  STL [R1], R5 ;  /* 0x0000000501007387 */ /* 0x0009e80000100800 */
[----:B------:R4:W-:Y:S04]  /*3df0*/  STL [R1+0x18], R2 ;  /* 0x0000180201007387 */ /* 0x0009e80000100800 */
[----:B------:R4:W-:Y:S04]  /*3e00*/  STL [R1+0x10], R3 ;  /* 0x0000100301007387 */ /* 0x0009e80000100800 */
[----:B-123--:R4:W-:Y:S02]  /*3e10*/  STL [R1+0x1c], R0 ;  /* 0x00001c0001007387 */ /* 0x00e9e40000100800 */
.L_x_228:
[----:B--2---:R-:W2:Y:S01]  /*3e20*/  LDL R249, [R1+0x4] ;  /* 0x0000040001f97983 */ /* 0x004ea20000100800 */
[----:B------:R-:W-:Y:S01]  /*3e30*/  PLOP3.LUT P0, PT, PT, PT, UP1, 0x80, 0x8 ;  /* 0x000000000008781c */ /* 0x000fe20003f0f018 */
[----:B-1----:R-:W-:Y:S01]  /*3e40*/  IMAD.U32 R244, RZ, RZ, UR18 ;  /* 0x00000012fff47e24 */ /* 0x002fe2000f8e00ff */
[----:B------:R-:W-:Y:S02]  /*3e50*/  PLOP3.LUT P6, PT, PT, PT, UP1, 0x80, 0x8 ;  /* 0x000000000008781c */ /* 0x000fe40003fcf018 */
[----:B------:R-:W3:Y:S01]  /*3e60*/  LDL.LU R248, [R1] ;  /* 0x0000000001f87983 */ /* 0x000ee20000300800 */
[----:B------:R-:W-:Y:S01]  /*3e70*/  PLOP3.LUT P4, PT, PT, PT, UP1, 0x80, 0x8 ;  /* 0x000000000008781c */ /* 0x000fe20003f8f018 */
[----:B------:R-:W-:Y:S01]  /*3e80*/  IMAD.U32 R245, RZ, RZ, UR19 ;  /* 0x00000013fff57e24 */ /* 0x000fe2000f8e00ff */
[----:B------:R-:W-:Y:S02]  /*3e90*/  PLOP3.LUT P1, PT, PT, PT, UP1, 0x80, 0x8 ;  /* 0x000000000008781c */ /* 0x000fe40003f2f018 */
[----:B-----5:R-:W5:Y:S01]  /*3ea0*/  LDL R247, [R1+0x8] ;  /* 0x0000080001f77983 */ /* 0x020f620000100800 */
[----:B------:R-:W-:Y:S01]  /*3eb0*/  PLOP3.LUT P5, PT, PT, PT, UP1, 0x80, 0x8 ;  /* 0x000000000008781c */ /* 0x000fe20003faf018 */
[----:B------:R-:W-:Y:S03]  /*3ec0*/  UISETP.NE.AND UP2, UPT, UR45, URZ, UPT ;  /* 0x000000ff2d00728c */ /* 0x000fe6000bf45270 */
[----:B----4-:R-:W4:Y:S05]  /*3ed0*/  LDL R3, [R1+0x18] ;  /* 0x0000180001037983 */ /* 0x010f2a0000100800 */
[----:B------:R-:W4:Y:S05]  /*3ee0*/  LDL R2, [R1+0xc] ;  /* 0x00000c0001027983 */ /* 0x000f2a0000100800 */
[----:B------:R-:W4:Y:S01]  /*3ef0*/  LDL R0, [R1+0x1c] ;  /* 0x00001c0001007983 */ /* 0x000f220000100800 */
[----:B------:R-:W-:Y:S04]  /*3f00*/  @UP2 UIADD3 UR16, UP0, UPT, UR52, -0x100, URZ ;  /* 0xffffff0034102890 */ /* 0x000fe8000ff1e0ff */
[----:B------:R-:W4:Y:S01]  /*3f10*/  LDL R246, [R1+0x10] ;  /* 0x0000100001f67983 */ /* 0x000f220000100800 */
        /* <DEDUP_REMOVED lines=10> */
[----:B-----5:R-:W3:Y:S05]  /*3fc0*/  LDSM.16.M88.4 R76, [R247+0xc000] ;  /* 0x00c00000f74c783b */ /* 0x020eea0000000200 */
[----:B------:R-:W5:Y:S05]  /*3fd0*/  LDSM.16.M88.4 R80, [R247+0xc800] ;  /* 0x00c80000f750783b */ /* 0x000f6a0000000200 */
[----:B----4-:R-:W-:Y:S05]  /*3fe0*/  LDSM.16.M88.4 R84, [R3] ;  /* 0x000000000354783b */ /* 0x010fea0000000200 */
[----:B------:R-:W4:Y:S05]  /*3ff0*/  LDSM.16.M88.4 R88, [R2+0xc000] ;  /* 0x00c000000258783b */ /* 0x000f2a0000000200 */
[----:B------:R-:W4:Y:S01]  /*4000*/  LDSM.16.M88.4 R92, [R2+0xc800] ;  /* 0x00c80000025c783b */ /* 0x000f220000000200 */
[C---:B-1----:R-:W-:Y:S04]  /*4010*/  HMMA.16816.F32.BF16 R4, R16.reuse, R8, RZ ;  /* 0x000000081004723c */ /* 0x042fe800000418ff */
[----:B------:R-:W-:Y:S04]  /*4020*/  LDSM.16.M88.4 R96, [R246+0xc800] ;  /* 0x00c80000f660783b */ /* 0x000fe80000000200 */
[C---:B------:R-:W-:Y:S08]  /*4030*/  HMMA.16816.F32.BF16 R8, R16.reuse, R10, RZ ;  /* 0x0000000a1008723c */ /* 0x040ff000000418ff */
[C---:B--2---:R-:W-:Y:S08]  /*4040*/  HMMA.16816.F32.BF16 R12, R16.reuse, R68, RZ ;  /* 0x00000044100c723c */ /* 0x044ff000000418ff */
[----:B------:R-:W-:Y:S01]  /*4050*/  HMMA.16816.F32.BF16 R16, R16, R70, RZ ;  /* 0x000000461010723c */ /* 0x000fe200000418ff */
[----:B------:R-:W-:Y:S07]  /*4060*/  LDSM.16.M88.4 R68, [R0] ;  /* 0x000000000044783b */ /* 0x000fee0000000200 */
[C---:B---3--:R-:W-:Y:S08]  /*4070*/  HMMA.16816.F32.BF16 R4, R72.reuse, R76, R4 ;  /* 0x0000004c4804723c */ /* 0x048ff00000041804 */
[C---:B------:R-:W-:Y:S01]  /*4080*/  HMMA.16816.F32.BF16 R8, R72.reuse, R78, R8 ;  /* 0x0000004e4808723c */ /* 0x040fe20000041808 */
[----:B------:R-:W1:Y:S07]  /*4090*/  LDSM.16.M88.4 R76, [R246+0xc000] ;  /* 0x00c00000f64c783b */ /* 0x000e6e0000000200 */
[C---:B-----5:R-:W-:Y:S08]  /*40a0*/  HMMA.16816.F32.BF16 R12, R72.reuse, R80, R12 ;  /* 0x00000050480c723c */ /* 0x060ff0000004180c */
[----:B------:R-:W-:Y:S01]  /*40b0*/  HMMA.16816.F32.BF16 R16, R72, R82, R16 ;  /* 0x000000524810723c */ /* 0x000fe20000041810 */
[----:B------:R-:W-:Y:S05]  /*40c0*/  LDSM.16.M88.4 R72, [R252+0x2000] ;  /* 0x00200000fc48783b */ /* 0x000fea0000000200 */
[----:B------:R-:W2:Y:S02]  /*40d0*/  LDSM.16.M88.4 R80, [R249+0xe000] ;  /* 0x00e00000f950783b */ /* 0x000ea40000000200 */
[C---:B----4-:R-:W-:Y:S08]  /*40e0*/  HMMA.16816.F32.BF16 R4, R84.reuse, R88, R4 ;  /* 0x000000585404723c */ /* 0x050ff00000041804 */
[C---:B------:R-:W-:Y:S01]  /*40f0*/  HMMA.16816.F32.BF16 R8, R84.reuse, R90, R8 ;  /* 0x0000005a5408723c */ /* 0x040fe20000041808 */
[----:B------:R-:W-:Y:S07]  /*4100*/  LDSM.16.M88.4 R88, [R247+0xe000] ;  /* 0x00e00000f758783b */ /* 0x000fee0000000200 */
[C---:B------:R-:W-:Y:S08]  /*4110*/  HMMA.16816.F32.BF16 R12, R84.reuse, R92, R12 ;  /* 0x0000005c540c723c */ /* 0x040ff0000004180c */
[----:B------:R-:W-:Y:S01]  /*4120*/  HMMA.16816.F32.BF16 R16, R84, R94, R16 ;  /* 0x0000005e5410723c */ /* 0x000fe20000041810 */
[----:B------:R-:W3:Y:S05]  /*4130*/  LDSM.16.M88.4 R84, [R249+0xe800] ;  /* 0x00e80000f954783b */ /* 0x000eea0000000200 */
[----:B------:R-:W-:Y:S02]  /*4140*/  LDSM.16.M88.4 R92, [R2+0xe000] ;  /* 0x00e00000025c783b */ /* 0x000fe40000000200 */
[C---:B-1----:R-:W-:Y:S08]  /*4150*/  HMMA.16816.F32.BF16 R4, R68.reuse, R76, R4 ;  /* 0x0000004c4404723c */ /* 0x042ff00000041804 */
[C---:B------:R-:W-:Y:S01]  /*4160*/  HMMA.16816.F32.BF16 R8, R68.reuse, R78, R8 ;  /* 0x0000004e4408723c */ /* 0x040fe20000041808 */
[----:B------:R-:W1:Y:S07]  /*4170*/  LDSM.16.M88.4 R76, [R248+0x2000] ;  /* 0x00200000f84c783b */ /* 0x000e6e0000000200 */
[C---:B------:R-:W-:Y:S08]  /*4180*/  HMMA.16816.F32.BF16 R12, R68.reuse, R96, R12 ;  /* 0x00000060440c723c */ /* 0x040ff0000004180c */
[----:B------:R-:W-:Y:S01]  /*4190*/  HMMA.16816.F32.BF16 R16, R68, R98, R16 ;  /* 0x000000624410723c */ /* 0x000fe20000041810 */
[----:B------:R-:W4:Y:S05]  /*41a0*/  LDSM.16.M88.4 R68, [R247+0xe800] ;  /* 0x00e80000f744783b */ /* 0x000f2a0000000200 */
[----:B------:R-:W-:Y:S02]  /*41b0*/  LDSM.16.M88.4 R96, [R2+0xe800] ;  /* 0x00e800000260783b */ /* 0x000fe40000000200 */
[C---:B--2---:R-:W-:Y:S08]  /*41c0*/  HMMA.16816.F32.BF16 R4, R72.reuse, R80, R4 ;  /* 0x000000504804723c */ /* 0x044ff00000041804 */
[C---:B------:R-:W-:Y:S01]  /*41d0*/  HMMA.16816.F32.BF16 R8, R72.reuse, R82, R8 ;  /* 0x000000524808723c */ /* 0x040fe20000041808 */
[----:B------:R-:W2:Y:S07]  /*41e0*/  LDSM.16.M88.4 R80, [R3+0x2000] ;  /* 0x002000000350783b */ /* 0x000eae0000000200 */
[C---:B---3--:R-:W-:Y:S08]  /*41f0*/  HMMA.16816.F32.BF16 R12, R72.reuse, R84, R12 ;  /* 0x00000054480c723c */ /* 0x048ff0000004180c */
[----:B------:R-:W-:Y:S01]  /*4200*/  HMMA.16816.F32.BF16 R16, R72, R86, R16 ;  /* 0x000000564810723c */ /* 0x000fe20000041810 */
[----:B------:R-:W-:Y:S05]  /*4210*/  LDSM.16.M88.4 R72, [R0+0x2000] ;  /* 0x002000000048783b */ /* 0x000fea0000000200 */
[----:B------:R-:W3:Y:S02]  /*4220*/  LDSM.16.M88.4 R84, [R246+0xe000] ;  /* 0x00e00000f654783b */ /* 0x000ee40000000200 */
[C---:B-1----:R-:W-:Y:S08]  /*4230*/  HMMA.16816.F32.BF16 R4, R76.reuse, R88, R4 ;  /* 0x000000584c04723c */ /* 0x042ff00000041804 */
[C---:B------:R-:W-:Y:S01]  /*4240*/  HMMA.16816.F32.BF16 R8, R76.reuse, R90, R8 ;  /* 0x0000005a4c08723c */ /* 0x040fe20000041808 */
[----:B------:R-:W1:Y:S07]  /*4250*/  LDSM.16.M88.4 R88, [R246+0xe800] ;  /* 0x00e80000f658783b */ /* 0x000e6e0000000200 */
[C---:B----4-:R-:W-:Y:S08]  /*4260*/  HMMA.16816.F32.BF16 R12, R76.reuse, R68, R12 ;  /* 0x000000444c0c723c */ /* 0x050ff0000004180c */
[----:B------:R-:W-:Y:S01]  /*4270*/  HMMA.16816.F32.BF16 R16, R76, R70, R16 ;  /* 0x000000464c10723c */ /* 0x000fe20000041810 */
[----:B------:R-:W-:Y:S05]  /*4280*/  LDSM.16.M88.4 R68, [R252+0x4000] ;  /* 0x00400000fc44783b */ /* 0x000fea0000000200 */
[----:B------:R-:W4:Y:S02]  /*4290*/  LDSM.16.M88.4 R76, [R249+0x10000] ;  /* 0x01000000f94c783b */ /* 0x000f240000000200 */
[C---:B--2---:R-:W-:Y:S08]  /*42a0*/  HMMA.16816.F32.BF16 R4, R80.reuse, R92, R4 ;  /* 0x0000005c5004723c */ /* 0x044ff00000041804 */
[C---:B------:R-:W-:Y:S01]  /*42b0*/  HMMA.16816.F32.BF16 R8, R80.reuse, R94, R8 ;  /* 0x0000005e5008723c */ /* 0x040fe20000041808 */
[----:B------:R-:W2:Y:S07]  /*42c0*/  LDSM.16.M88.4 R92, [R249+0x10800] ;  /* 0x01080000f95c783b */ /* 0x000eae0000000200 */
[C---:B------:R-:W-:Y:S08]  /*42d0*/  HMMA.16816.F32.BF16 R12, R80.reuse, R96, R12 ;  /* 0x00000060500c723c */ /* 0x040ff0000004180c */
[----:B------:R-:W-:Y:S01]  /*42e0*/  HMMA.16816.F32.BF16 R16, R80, R98, R16 ;  /* 0x000000625010723c */ /* 0x000fe20000041810 */
[----:B------:R-:W-:Y:S05]  /*42f0*/  LDSM.16.M88.4 R80, [R248+0x4000] ;  /* 0x00400000f850783b */ /* 0x000fea0000000200 */
[----:B------:R-:W-:Y:S02]  /*4300*/  LDSM.16.M88.4 R96, [R247+0x10800] ;  /* 0x01080000f760783b */ /* 0x000fe40000000200 */
[C---:B---3--:R-:W-:Y:S08]  /*4310*/  HMMA.16816.F32.BF16 R4, R72.reuse, R84, R4 ;  /* 0x000000544804723c */ /* 0x048ff00000041804 */
[C---:B------:R-:W-:Y:S01]  /*4320*/  HMMA.16816.F32.BF16 R8, R72.reuse, R86, R8 ;  /* 0x000000564808723c */ /* 0x040fe20000041808 */
[----:B------:R3:W5:Y:S07]  /*4330*/  LDSM.16.M88.4 R84, [R247+0x10000] ;  /* 0x01000000f754783b */ /* 0x00076e0000000200 */
[C---:B-1----:R-:W-:Y:S08]  /*4340*/  HMMA.16816.F32.BF16 R12, R72.reuse, R88, R12 ;  /* 0x00000058480c723c */ /* 0x042ff0000004180c */
[----:B------:R-:W-:Y:S01]  /*4350*/  HMMA.16816.F32.BF16 R16, R72, R90, R16 ;  /* 0x0000005a4810723c */ /* 0x000fe20000041810 */
[----:B------:R1:W-:Y:S05]  /*4360*/  LDSM.16.M88.4 R72, [R3+0x4000] ;  /* 0x004000000348783b */ /* 0x0003ea0000000200 */
[----:B------:R-:W-:Y:S02]  /*4370*/  LDSM.16.M88.4 R88, [R2+0x10800] ;  /* 0x010800000258783b */ /* 0x000fe40000000200 */
[C---:B----4-:R-:W-:Y:S01]  /*4380*/  HMMA.16816.F32.BF16 R4, R68.reuse, R76, R4 ;  /* 0x0000004c4404723c */ /* 0x050fe20000041804 */
[----:B---3--:R-:W3:Y:S07]  /*4390*/  S2R R247, SR_TID.X ;  /* 0x0000000000f77919 */ /* 0x008eee0000002100 */
[C---:B------:R-:W-:Y:S01]  /*43a0*/  HMMA.16816.F32.BF16 R8, R68.reuse, R78, R8 ;  /* 0x0000004e4408723c */ /* 0x040fe20000041808 */
[----:B------:R-:W4:Y:S07]  /*43b0*/  LDSM.16.M88.4 R76, [R2+0x10000] ;  /* 0x01000000024c783b */ /* 0x000f2e0000000200 */
[C---:B--2---:R-:W-:Y:S01]  /*43c0*/  HMMA.16816.F32.BF16 R12, R68.reuse, R92, R12 ;  /* 0x0000005c440c723c */ /* 0x044fe2000004180c */
[----:B------:R-:W2:Y:S01]  /*43d0*/  LDL R92, [R1+0x2c] ;  /* 0x00002c00015c7983 */ /* 0x000ea20000100800 */
[----:B-1----:R-:W-:Y:S04]  /*43e0*/  IMAD.U32 R3, RZ, RZ, UR41 ;  /* 0x00000029ff037e24 */ /* 0x002fe8000f8e00ff */
[----:B------:R-:W2:Y:S02]  /*43f0*/  LDL R93, [R1+0x50] ;  /* 0x00005000015d7983 */ /* 0x000ea40000100800 */
[----:B------:R-:W-:Y:S03]  /*4400*/  HMMA.16816.F32.BF16 R16, R68, R94, R16 ;  /* 0x0000005e4410723c */ /* 0x000fe60000041810 */
[----:B------:R-:W2:Y:S05]  /*4410*/  LDL R94, [R1+0x54] ;  /* 0x00005400015e7983 */ /* 0x000eaa0000100800 */
[----:B------:R1:W-:Y:S01]  /*4420*/  LDSM.16.M88.4 R68, [R0+0x4000] ;  /* 0x004000000044783b */ /* 0x0003e20000000200 */
[C---:B-----5:R-:W-:Y:S05]  /*4430*/  HMMA.16816.F32.BF16 R4, R80.reuse, R84, R4 ;  /* 0x000000545004723c */ /* 0x060fea0000041804 */
[C---:B---3--:R-:W-:Y:S01]  /*4440*/  IMAD.SHL.U32 R248, R247.reuse, 0x2, RZ ;  /* 0x00000002f7f87824 */ /* 0x048fe200078e00ff */
[----:B------:R-:W-:Y:S01]  /*4450*/  SHF.R.U32.HI R250, RZ, 0x2, R247 ;  /* 0x00000002fffa7819 */ /* 0x000fe200000116f7 */
[C---:B------:R-:W-:Y:S01]  /*4460*/  IMAD.SHL.U32 R249, R247.reuse, 0x20, RZ ;  /* 0x00000020f7f97824 */ /* 0x040fe200078e00ff */
[C---:B------:R-:W-:Y:S01]  /*4470*/  HMMA.16816.F32.BF16 R8, R80.reuse, R86, R8 ;  /* 0x000000565008723c */ /* 0x040fe20000041808 */
[----:B------:R-:W3:Y:S02]  /*4480*/  LDSM.16.M88.4 R84, [R246+0x10000] ;  /* 0x01000000f654783b */ /* 0x000ee40000000200 */
[----:B------:R-:W-:Y:S05]  /*4490*/  IMAD.SHL.U32 R247, R247, 0x10, RZ ;  /* 0x00000010f7f77824 */ /* 0x000fea00078e00ff */
[C---:B------:R-:W-:Y:S03]  /*44a0*/  HMMA.16816.F32.BF16 R12, R80.reuse, R96, R12 ;  /* 0x00000060500c723c */ /* 0x040fe6000004180c */
[----:B------:R-:W-:Y:S02]  /*44b0*/  LOP3.LUT R247, R247, 0x1c0, RZ, 0xc0, !PT ;  /* 0x000001c0f7f77812 */ /* 0x000fe400078ec0ff */
[----:B-1----:R-:W-:Y:S02]  /*44c0*/  @P0 LOP3.LUT R0, R248, 0x6, RZ, 0xc0, !PT ;  /* 0x00000006f8000812 */ /* 0x002fe400078ec0ff */
[----:B------:R-:W-:Y:S01]  /*44d0*/  PLOP3.LUT P0, PT, PT, PT, UP1, 0x80, 0x8 ;  /* 0x000000000008781c */ /* 0x000fe20003f0f018 */
[----:B------:R-:W-:Y:S03]  /*44e0*/  HMMA.16816.F32.BF16 R16, R80, R98, R16 ;  /* 0x000000625010723c */ /* 0x000fe60000041810 */
[----:B------:R-:W-:Y:S02]  /*44f0*/  @P6 LOP3.LUT R0, R0, 0xe0, R250, 0xf8, !PT ;  /* 0x000000e000006812 */ /* 0x000fe400078ef8fa */
[----:B------:R-:W-:Y:S03]  /*4500*/  PLOP3.LUT P6, PT, PT, PT, UP1, 0x80, 0x8 ;  /* 0x000000000008781c */ /* 0x000fe60003fcf018 */
[C---:B----4-:R-:W-:Y:S05]  /*4510*/  HMMA.16816.F32.BF16 R4, R72.reuse, R76, R4 ;  /* 0x0000004c4804723c */ /* 0x050fea0000041804 */
[----:B------:R-:W-:Y:S01]  /*4520*/  @P4 IMAD R3, R3, 0x40, R0 ;  /* 0x0000004003034824 */ /* 0x000fe200078e0200 */
[----:B------:R-:W-:Y:S02]  /*4530*/  PLOP3.LUT P4, PT, PT, PT, UP1, 0x80, 0x8 ;  /* 0x000000000008781c */ /* 0x000fe40003f8f018 */
[C---:B------:R-:W-:Y:S03]  /*4540*/  HMMA.16816.F32.BF16 R8, R72.reuse, R78, R8 ;  /* 0x0000004e4808723c */ /* 0x040fe60000041808 */
[C---:B------:R-:W-:Y:S01]  /*4550*/  @P1 VIADD R2, R3.reuse, 0x8 ;  /* 0x0000000803021836 */ /* 0x040fe20000000000 */
[----:B------:R-:W-:Y:S01]  /*4560*/  PLOP3.LUT P1, PT, PT, PT, UP1, 0x80, 0x8 ;  /* 0x000000000008781c */ /* 0x000fe20003f2f018 */
[C---:B------:R-:W-:Y:S01]  /*4570*/  @P0 VIADD R0, R3.reuse, 0x1 ;  /* 0x0000000103000836 */ /* 0x040fe20000000000 */
[----:B------:R-:W-:Y:S02]  /*4580*/  PLOP3.LUT P0, PT, PT, PT, UP1, 0x80, 0x8 ;  /* 0x000000000008781c */ /* 0x000fe40003f0f018 */
[C---:B------:R-:W-:Y:S03]  /*4590*/  HMMA.16816.F32.BF16 R12, R72.reuse, R88, R12 ;  /* 0x00000058480c723c */ /* 0x040fe6000004180c */
[----:B------:R-:W-:Y:S02]  /*45a0*/  @P6 ISETP.GE.AND P6, PT, R2, UR35, PT ;  /* 0x0000002302006c0c */ /* 0x000fe4000bfc6270 */
[----:B------:R-:W-:Y:S02]  /*45b0*/  @P5 ISETP.GE.AND P5, PT, R0, UR35, PT ;  /* 0x0000002300005c0c */ /* 0x000fe4000bfa6270 */
[----:B------:R-:W-:Y:S01]  /*45c0*/  @P4 ISETP.GE.AND P4, PT, R3, UR35, PT ;  /* 0x0000002303004c0c */ /* 0x000fe2000bf86270 */
[----:B------:R-:W-:Y:S08]  /*45d0*/  HMMA.16816.F32.BF16 R16, R72, R90, R16 ;  /* 0x0000005a4810723c */ /* 0x000ff00000041810 */
[C---:B---3--:R-:W-:Y:S08]  /*45e0*/  HMMA.16816.F32.BF16 R4, R68.reuse, R84, R4 ;  /* 0x000000544404723c */ /* 0x048ff00000041804 */
[C---:B------:R-:W-:Y:S03]  /*45f0*/  HMMA.16816.F32.BF16 R8, R68.reuse, R86, R8 ;  /* 0x000000564408723c */ /* 0x040fe60000041808 */
[C---:B--2---:R-:W-:Y:S02]  /*4600*/  VIADD R2, R92.reuse, 0x19 ;  /* 0x000000195c027836 */ /* 0x044fe40000000000 */
[C---:B------:R-:W-:Y:S02]  /*4610*/  VIADD R0, R92.reuse, 0x21 ;  /* 0x000000215c007836 */ /* 0x040fe40000000000 */
[C---:B------:R-:W-:Y:S01]  /*4620*/  VIADD R73, R92.reuse, 0x20 ;  /* 0x000000205c497836 */ /* 0x040fe20000000000 */
[----:B------:R-:W-:Y:S01]  /*4630*/  IABS R72, R2 ;  /* 0x0000000200487213 */ /* 0x000fe20000000000 */
[----:B------:R-:W-:Y:S01]  /*4640*/  VIADD R76, R92, 0x18 ;  /* 0x000000185c4c7836 */ /* 0x000fe20000000000 */
[----:B------:R-:W-:Y:S01]  /*4650*/  IABS R2, R0 ;  /* 0x0000000000027213 */ /* 0x000fe20000000000 */
[----:B------:R-:W-:Y:S01]  /*4660*/  FMUL.FTZ R78, R94, 1.4426950216293334961 ;  /* 0x3fb8aa3b5e4e7820 */ /* 0x000fe20000410000 */
[----:B------:R-:W-:Y:S01]  /*4670*/  IABS R0, R73 ;  /* 0x0000004900007213 */ /* 0x000fe20000000000 */
[----:B------:R-:W-:Y:S01]  /*4680*/  IMAD.MOV.U32 R73, RZ, RZ, R72 ;  /* 0x000000ffff497224 */ /* 0x000fe200078e0048 */
[----:B------:R-:W-:Y:S02]  /*4690*/  I2FP.F32.S32 R2, R2 ;  /* 0x0000000200027245 */ /* 0x000fe40000201400 */
[----:B------:R-:W-:Y:S01]  /*46a0*/  IABS R76, R76 ;  /* 0x0000004c004c7213 */ /* 0x000fe20000000000 */
[----:B------:R-:W-:Y:S01]  /*46b0*/  IMAD.MOV.U32 R72, RZ, RZ, R0 ;  /* 0x000000ffff487224 */ /* 0x000fe200078e0000 */
[----:B------:R-:W-:Y:S01]  /*46c0*/  I2FP.F32.S32 R0, R73 ;  /* 0x0000004900007245 */ /* 0x000fe20000201400 */
[----:B------:R-:W-:Y:S01]  /*46d0*/  FFMA.FTZ R6, R2, -UR8, R6 ;  /* 0x8000000802067c23 */ /* 0x000fe20008010006 */
[----:B------:R-:W-:Y:S01]  /*46e0*/  I2FP.F32.S32 R76, R76 ;  /* 0x0000004c004c7245 */ /* 0x000fe20000201400 */
[----:B------:R-:W-:Y:S01]  /*46f0*/  VIADD R2, R92, 0x11 ;  /* 0x000000115c027836 */ /* 0x000fe20000000000 */
[----:B------:R-:W-:Y:S01]  /*4700*/  I2FP.F32.S32 R72, R72 ;  /* 0x0000004800487245 */ /* 0x000fe20000201400 */
[----:B------:R-:W-:Y:S01]  /*4710*/  FFMA.FTZ R4, R0, -UR8, R4 ;  /* 0x8000000800047c23 */ /* 0x000fe20008010004 */
[----:B------:R-:W-:Y:S01]  /*4720*/  @P1 FSEL R6, R6, -INF , !P4 ;  /* 0xff80000006061808 */ /* 0x000fe20006000000 */
[----:B------:R-:W-:Y:S01]  /*4730*/  FFMA.FTZ R5, R76, -UR8, R5 ;  /* 0x800000084c057c23 */ /* 0x000fe20008010005 */
[----:B------:R-:W-:Y:S01]  /*4740*/  PLOP3.LUT P1, PT, PT, PT, UP1, 0x80, 0x8 ;  /* 0x000000000008781c */ /* 0x000fe20003f2f018 */
[----:B------:R-:W-:Y:S01]  /*4750*/  FFMA.FTZ R7, R72, -UR8, R7 ;  /* 0x8000000848077c23 */ /* 0x000fe20008010007 */
[----:B------:R-:W-:Y:S01]  /*4760*/  @P0 FSEL R4, R4, -INF , !P4 ;  /* 0xff80000004040808 */ /* 0x000fe20006000000 */
[----:B------:R1:W2:Y:S01]  /*4770*/  LDSM.16.M88.4 R72, [R246+0x10800] ;  /* 0x01080000f648783b */ /* 0x0002a20000000200 */
[----:B------:R-:W-:Y:S01]  /*4780*/  PLOP3.LUT P0, PT, PT, PT, UP1, 0x80, 0x8 ;  /* 0x000000000008781c */ /* 0x000fe20003f0f018 */
[----:B------:R-:W-:Y:S01]  /*4790*/  FFMA.FTZ R10, R0, -UR8, R10 ;  /* 0x80000008000a7c23 */ /* 0x000fe2000801000a */
[----:B------:R-:W-:Y:S01]  /*47a0*/  FSETP.NEU.FTZ.AND P4, PT, R94, -INF , PT ;  /* 0xff8000005e00780b */ /* 0x000fe20003f9d000 */
[----:B------:R-:W-:Y:S01]  /*47b0*/  FMUL.FTZ R0, R93, 1.4426950216293334961 ;  /* 0x3fb8aa3b5d007820 */ /* 0x000fe20000410000 */
[----:B------:R-:W-:Y:S01]  /*47c0*/  IABS R77, R2 ;  /* 0x00000002004d7213 */ /* 0x000fe20000000000 */
[----:B------:R-:W-:Y:S01]  /*47d0*/  FFMA.FTZ R11, R76, -UR8, R11 ;  /* 0x800000084c0b7c23 */ /* 0x000fe2000801000b */
[----:B------:R-:W-:Y:S01]  /*47e0*/  FSEL R2, R78, RZ, P4 ;  /* 0x000000ff4e027208 */ /* 0x000fe20002000000 */
[----:B------:R-:W3:Y:S01]  /*47f0*/  LDL R76, [R1+0x14] ;  /* 0x00001400014c7983 */ /* 0x000ee20000100800 */
[----:B------:R-:W-:Y:S02]  /*4800*/  PLOP3.LUT P4, PT, PT, PT, UP1, 0x80, 0x8 ;  /* 0x000000000008781c */ /* 0x000fe40003f8f018 */
[----:B------:R-:W-:Y:S01]  /*4810*/  @P1 FSEL R7, R7, -INF , !P5 ;  /* 0xff80000007071808 */ /* 0x000fe20006800000 */
[----:B------:R-:W-:Y:S01]  /*4820*/  FFMA.FTZ R4, R4, UR11, -R2 ;  /* 0x0000000b04047c23 */ /* 0x000fe20008010802 */
[----:B------:R-:W-:Y:S02]  /*4830*/  I2FP.F32.S32 R77, R77 ;  /* 0x0000004d004d7245 */ /* 0x000fe40000201400 */
[----:B------:R-:W-:Y:S01]  /*4840*/  @P0 FSEL R5, R5, -INF , !P5 ;  /* 0xff80000005050808 */ /* 0x000fe20006800000 */
[----:B------:R4:W-:Y:S01]  /*4850*/  MUFU.EX2 R98, R4 ;  /* 0x0000000400627308 */ /* 0x0009e20000000800 */
[----:B------:R-:W-:Y:S01]  /*4860*/  FSETP.NEU.FTZ.AND P5, PT, R93, -INF , PT ;  /* 0xff8000005d00780b */ /* 0x000fe20003fbd000 */
[----:B------:R-:W-:Y:S01]  /*4870*/  FFMA.FTZ R8, R77, -UR8, R8 ;  /* 0x800000084d087c23 */ /* 0x000fe20008010008 */
[----:B------:R-:W-:Y:S01]  /*4880*/  PLOP3.LUT P0, PT, PT, PT, UP1, 0x80, 0x8 ;  /* 0x000000000008781c */ /* 0x000fe20003f0f018 */
[----:B------:R-:W-:Y:S01]  /*4890*/  FFMA.FTZ R5, R5, UR11, -R2 ;  /* 0x0000000b05057c23 */ /* 0x000fe20008010802 */
[----:B------:R-:W-:Y:S02]  /*48a0*/  FSEL R0, R0, RZ, P5 ;  /* 0x000000ff00007208 */ /* 0x000fe40002800000 */
[----:B------:R-:W-:Y:S03]  /*48b0*/  PLOP3.LUT P1, PT, PT, PT, UP1, 0x80, 0x8 ;  /* 0x000000000008781c */ /* 0x000fe60003f2f018 */
[----:B------:R5:W5:Y:S01]  /*48c0*/  MUFU.EX2 R97, R5 ;  /* 0x0000000500617308 */ /* 0x000b620000000800 */
[----:B------:R-:W-:Y:S01]  /*48d0*/  PLOP3.LUT P5, PT, PT, PT, UP1, 0x80, 0x8 ;  /* 0x000000000008781c */ /* 0x000fe20003faf018 */
[--C-:B------:R-:W-:Y:S01]  /*48e0*/  FFMA.FTZ R6, R6, UR11, -R0.reuse ;  /* 0x0000000b06067c23 */ /* 0x100fe20008010800 */
[----:B------:R-:W-:Y:S01]  /*48f0*/  @P4 FSEL R8, R8, -INF , !P6 ;  /* 0xff80000008084808 */ /* 0x000fe20007000000 */
[----:B------:R-:W-:Y:S01]  /*4900*/  FFMA.FTZ R7, R7, UR11, -R0 ;  /* 0x0000000b07077c23 */ /* 0x000fe20008010800 */
[----:B------:R-:W-:Y:S05]  /*4910*/  PLOP3.LUT P4, PT, PT, PT, UP1, 0x80, 0x8 ;  /* 0x000000000008781c */ /* 0x000fea0003f8f018 */
[----:B-1----:R1:W-:Y:S01]  /*4920*/  MUFU.EX2 R246, R6 ;  /* 0x0000000600f67308 */ /* 0x0023e20000000800 */
[----:B------:R-:W-:Y:S01]  /*4930*/  @P0 FSEL R10, R10, -INF , !P6 ;  /* 0xff8000000a0a0808 */ /* 0x000fe20007000000 */
[----:B----4-:R-:W-:Y:S01]  /*4940*/  VIADD R4, R92, 0x10 ;  /* 0x000000105c047836 */ /* 0x010fe20000000000 */
[----:B------:R-:W-:Y:S01]  /*4950*/  PLOP3.LUT P6, PT, PT, PT, UP1, 0x80, 0x8 ;  /* 0x000000000008781c */ /* 0x000fe20003fcf018 */
[C---:B------:R-:W-:Y:S01]  /*4960*/  @P1 VIADD R78, R3.reuse, 0x9 ;  /* 0x00000009034e1836 */ /* 0x040fe20000000000 */
[----:B------:R-:W-:Y:S01]  /*4970*/  PLOP3.LUT P1, PT, PT, PT, UP1, 0x80, 0x8 ;  /* 0x000000000008781c */ /* 0x000fe20003f2f018 */
[----:B------:R-:W-:Y:S01]  /*4980*/  FFMA.FTZ R8, R8, UR11, -R2 ;  /* 0x0000000b08087c23 */ /* 0x000fe20008010802 */
[----:B------:R-:W-:Y:S01]  /*4990*/  IABS R4, R4 ;  /* 0x0000000400047213 */ /* 0x000fe20000000000 */
[C---:B--2---:R-:W-:Y:S01]  /*49a0*/  HMMA.16816.F32.BF16 R12, R68.reuse, R72, R12 ;  /* 0x00000048440c723c */ /* 0x044fe2000004180c */
[----:B------:R-:W-:Y:S01]  /*49b0*/  PLOP3.LUT P0, PT, PT, PT, UP1, 0x80, 0x8 ;  /* 0x000000000008781c */ /* 0x000fe20003f0f018 */
[----:B------:R2:W-:Y:S01]  /*49c0*/  MUFU.EX2 R95, R8 ;  /* 0x00000008005f7308 */ /* 0x0005e20000000800 */
[----:B-----5:R-:W-:Y:S01]  /*49d0*/  @P5 VIADD R5, R3, 0x10 ;  /* 0x0000001003055836 */ /* 0x020fe20000000000 */
[----:B------:R-:W-:Y:S01]  /*49e0*/  @P4 ISETP.GE.AND P4, PT, R78, UR35, PT ;  /* 0x000000234e004c0c */ /* 0x000fe2000bf86270 */
[----:B------:R-:W-:Y:S01]  /*49f0*/  FFMA.FTZ R10, R10, UR11, -R0 ;  /* 0x0000000b0a0a7c23 */ /* 0x000fe20008010800 */
[----:B------:R-:W-:Y:S02]  /*4a00*/  PLOP3.LUT P5, PT, PT, PT, UP1, 0x80, 0x8 ;  /* 0x000000000008781c */ /* 0x000fe40003faf018 */
[----:B------:R-:W-:Y:S04]  /*4a10*/  HMMA.16816.F32.BF16 R16, R68, R74, R16 ;  /* 0x0000004a4410723c */ /* 0x000fe80000041810 */
[----:B------:R4:W5:Y:S01]  /*4a20*/  MUFU.EX2 R99, R7 ;  /* 0x0000000700637308 */ /* 0x0009620000000800 */
[----:B-1----:R-:W-:Y:S02]  /*4a30*/  I2FP.F32.S32 R6, R4 ;  /* 0x0000000400067245 */ /* 0x002fe40000201400 */
[----:B------:R-:W-:Y:S01]  /*4a40*/  @P6 ISETP.GE.AND P6, PT, R5, UR35, PT ;  /* 0x0000002305006c0c */ /* 0x000fe2000bfc6270 */
[----:B------:R-:W-:Y:S02]  /*4a50*/  VIADD R5, R92, 0x9 ;  /* 0x000000095c057836 */ /* 0x000fe40000000000 */
[C---:B------:R-:W-:Y:S01]  /*4a60*/  FFMA.FTZ R9, R6.reuse, -UR8, R9 ;  /* 0x8000000806097c23 */ /* 0x040fe20008010009 */
[----:B------:R-:W-:Y:S01]  /*4a70*/  @P0 VIADD R4, R3, 0x11 ;  /* 0x0000001103040836 */ /* 0x000fe20000000000 */
[----:B------:R-:W-:Y:S01]  /*4a80*/  PLOP3.LUT P0, PT, PT, PT, UP1, 0x80, 0x8 ;  /* 0x000000000008781c */ /* 0x000fe20003f0f018 */
[----:B--2---:R-:W2:Y:S01]  /*4a90*/  LDL R8, [R1+0x5c] ;  /* 0x00005c0001087983 */ /* 0x004ea20000100800 */
[----:B------:R-:W-:Y:S01]  /*4aa0*/  IABS R5, R5 ;  /* 0x0000000500057213 */ /* 0x000fe20000000000 */
[----:B------:R-:W-:Y:S01]  /*4ab0*/  FFMA.FTZ R14, R77, -UR8, R14 ;  /* 0x800000084d0e7c23 */ /* 0x000fe2000801000e */
[----:B------:R-:W-:Y:S01]  /*4ac0*/  @P1 FSEL R9, R9, -INF , !P4 ;  /* 0xff80000009091808 */ /* 0x000fe20006000000 */
[----:B------:R-:W-:Y:S01]  /*4ad0*/  FFMA.FTZ R15, R6, -UR8, R15 ;  /* 0x80000008060f7c23 */ /* 0x000fe2000801000f */
[----:B------:R-:W-:Y:S01]  /*4ae0*/  PLOP3.LUT P1, PT, PT, PT, UP1, 0x80, 0x8 ;  /* 0x000000000008781c */ /* 0x000fe20003f2f018 */
[----:B------:R1:W-:Y:S01]  /*4af0*/  MUFU.EX2 R96, R10 ;  /* 0x0000000a00607308 */ /* 0x0003e20000000800 */
[----:B------:R-:W-:Y:S01]  /*4b00*/  I2FP.F32.S32 R5, R5 ;  /* 0x0000000500057245 */ /* 0x000fe20000201400 */
[----:B------:R-:W-:Y:S01]  /*4b10*/  FFMA.FTZ R9, R9, UR11, -R2 ;  /* 0x0000000b09097c23 */ /* 0x000fe20008010802 */
[----:B------:R-:W-:Y:S01]  /*4b20*/  @P5 ISETP.GE.AND P5, PT, R4, UR35, PT ;  /* 0x0000002304005c0c */ /* 0x000fe2000bfa6270 */
[C---:B------:R-:W-:Y:S02]  /*4b30*/  VIADD R4, R92.reuse, 0x8 ;  /* 0x000000085c047836 */ /* 0x040fe40000000000 */
[----:B------:R-:W-:Y:S01]  /*4b40*/  FFMA.FTZ R12, R5, -UR8, R12 ;  /* 0x80000008050c7c23 */ /* 0x000fe2000801000c */
[----:B------:R-:W-:Y:S03]  /*4b50*/  @P0 FSEL R11, R11, -INF , !P4 ;  /* 0xff8000000b0b0808 */ /* 0x000fe60006000000 */
[----:B------:R5:W5:Y:S01]  /*4b60*/  MUFU.EX2 R93, R9 ;  /* 0x00000009005d7308 */ /* 0x000b620000000800 */
[----:B------:R-:W-:Y:S01]  /*4b70*/  IABS R4, R4 ;  /* 0x0000000400047213 */ /* 0x000fe20000000000 */
[----:B----4-:R-:W-:Y:S01]  /*4b80*/  VIADD R7, R92, 0x1 ;  /* 0x000000015c077836 */ /* 0x010fe20000000000 */
[----:B------:R-:W-:Y:S01]  /*4b90*/  PLOP3.LUT P0, PT, PT, PT, UP1, 0x80, 0x8 ;  /* 0x000000000008781c */ /* 0x000fe20003f0f018 */
[----:B------:R-:W-:Y:S01]  /*4ba0*/  FFMA.FTZ R11, R11, UR11, -R0 ;  /* 0x0000000b0b0b7c23 */ /* 0x000fe20008010800 */
[----:B------:R-:W-:Y:S01]  /*4bb0*/  @P1 FSEL R12, R12, -INF , !P6 ;  /* 0xff8000000c0c1808 */ /* 0x000fe20007000000 */
[----:B------:R-:W-:Y:S01]  /*4bc0*/  FFMA.FTZ R18, R5, -UR8, R18 ;  /* 0x8000000805127c23 */ /* 0x000fe20008010012 */
[----:B------:R-:W-:Y:S03]  /*4bd0*/  I2FP.F32.S32 R4, R4 ;  /* 0x0000000400047245 */ /* 0x000fe60000201400 */
[----:B------:R-:W4:Y:S01]  /*4be0*/  MUFU.EX2 R94, R11 ;  /* 0x0000000b005e7308 */ /* 0x000f220000000800 */
[----:B------:R-:W-:Y:S01]  /*4bf0*/  PLOP3.LUT P4, PT, PT, PT, UP1, 0x80, 0x8 ;  /* 0x000000000008781c */ /* 0x000fe20003f8f018 */
[--C-:B------:R-:W-:Y:S01]  /*4c00*/  FFMA.FTZ R12, R12, UR11, -R2.reuse ;  /* 0x0000000b0c0c7c23 */ /* 0x100fe20008010802 */
[----:B------:R-:W-:Y:S01]  /*4c10*/  PLOP3.LUT P1, PT, PT, PT, UP1, 0x80, 0x8 ;  /* 0x000000000008781c */ /* 0x000fe20003f2f018 */
[C---:B------:R-:W-:Y:S01]  /*4c20*/  FFMA.FTZ R13, R4.reuse, -UR8, R13 ;  /* 0x80000008040d7c23 */ /* 0x040fe2000801000d */
[----:B------:R-:W-:Y:S01]  /*4c30*/  IABS R6, R7 ;  /* 0x0000000700067213 */ /* 0x000fe20000000000 */
[----:B------:R-:W-:Y:S01]  /*4c40*/  FFMA.FTZ R19, R4, -UR8, R19 ;  /* 0x8000000804137c23 */ /* 0x000fe20008010013 */
[----:B-1----:R-:W-:Y:S03]  /*4c50*/  LOP3.LUT R10, R249, 0xc00, RZ, 0xc0, !PT ;  /* 0x00000c00f90a7812 */ /* 0x002fe600078ec0ff */
[----:B------:R1:W-:Y:S01]  /*4c60*/  MUFU.EX2 R90, R12 ;  /* 0x0000000c005a7308 */ /* 0x0003e20000000800 */
[----:B-----5:R-:W5:Y:S01]  /*4c70*/  LDL R9, [R1+0x58] ;  /* 0x0000580001097983 */ /* 0x020f620000100800 */
[----:B------:R-:W-:Y:S02]  /*4c80*/  @P0 FSEL R13, R13, -INF , !P5 ;  /* 0xff8000000d0d0808 */ /* 0x000fe40006800000 */
[----:B------:R-:W-:Y:S02]  /*4c90*/  PLOP3.LUT P0, PT, PT, PT, UP1, 0x80, 0x8 ;  /* 0x000000000008781c */ /* 0x000fe40003f0f018 */
[----:B------:R-:W-:Y:S01]  /*4ca0*/  @P4 FSEL R14, R14, -INF , !P6 ;  /* 0xff8000000e0e4808 */ /* 0x000fe20007000000 */
[----:B------:R-:W-:Y:S01]  /*4cb0*/  FFMA.FTZ R13, R13, UR11, -R2 ;  /* 0x0000000b0d0d7c23 */ /* 0x000fe20008010802 */
[----:B------:R-:W-:Y:S02]  /*4cc0*/  PLOP3.LUT P6, PT, PT, PT, UP1, 0x80, 0x8 ;  /* 0x000000000008781c */ /* 0x000fe40003fcf018 */
[----:B------:R-:W-:Y:S01]  /*4cd0*/  I2FP.F32.S32 R6, R6 ;  /* 0x0000000600067245 */ /* 0x000fe20000201400 */
[----:B------:R-:W-:Y:S01]  /*4ce0*/  FFMA.FTZ R14, R14, UR11, -R0 ;  /* 0x0000000b0e0e7c23 */ /* 0x000fe20008010800 */
[----:B------:R-:W-:Y:S01]  /*4cf0*/  @P1 FSEL R15, R15, -INF , !P5 ;  /* 0xff8000000f0f1808 */ /* 0x000fe20006800000 */
[----:B------:R-:W4:Y:S01]  /*4d00*/  MUFU.EX2 R89, R13 ;  /* 0x0000000d00597308 */ /* 0x000f220000000800 */
[----:B------:R-:W-:Y:S01]  /*4d10*/  PLOP3.LUT P5, PT, PT, PT, UP1, 0x80, 0x8 ;  /* 0x000000000008781c */ /* 0x000fe20003faf018 */
[----:B------:R-:W-:Y:S01]  /*4d20*/  FFMA.FTZ R16, R6, -UR8, R16 ;  /* 0x8000000806107c23 */ /* 0x000fe20008010010 */
[----:B------:R-:W-:Y:S01]  /*4d30*/  IABS R6, R92 ;  /* 0x0000005c00067213 */ /* 0x000fe20000000000 */
[----:B-1----:R-:W3:Y:S01]  /*4d40*/  LDL R12, [R1+0x4c] ;  /* 0x00004c00010c7983 */ /* 0x002ee20000100800 */
[----:B------:R-:W-:Y:S01]  /*4d50*/  @P0 VIADD R7, R3, 0x18 ;  /* 0x0000001803070836 */ /* 0x000fe20000000000 */
[----:B------:R-:W-:Y:S01]  /*4d60*/  PLOP3.LUT P0, PT, PT, PT, UP1, 0x80, 0x8 ;  /* 0x000000000008781c */ /* 0x000fe20003f0f018 */
[----:B------:R-:W-:Y:S01]  /*4d70*/  FFMA.FTZ R15, R15, UR11, -R0 ;  /* 0x0000000b0f0f7c23 */ /* 0x000fe20008010800 */
[----:B------:R-:W-:Y:S01]  /*4d80*/  I2FP.F32.S32 R6, R6 ;  /* 0x0000000600067245 */ /* 0x000fe20000201400 */
[----:B------:R-:W-:Y:S01]  /*4d90*/  @P6 VIADD R3, R3, 0x19 ;  /* 0x0000001903036836 */ /* 0x000fe20000000000 */
[----:B------:R-:W-:Y:S01]  /*4da0*/  PLOP3.LUT P4, PT, PT, PT, UP1, 0x80, 0x8 ;  /* 0x000000000008781c */ /* 0x000fe20003f8f018 */
[----:B------:R-:W-:Y:S01]  /*4db0*/  MUFU.EX2 R91, R15 ;  /* 0x0000000f005b7308 */ /* 0x000fe20000000800 */
[----:B------:R-:W-:Y:S01]  /*4dc0*/  PLOP3.LUT P1, PT, PT, PT, UP1, 0x80, 0x8 ;  /* 0x000000000008781c */ /* 0x000fe20003f2f018 */
[----:B------:R-:W-:Y:S01]  /*4dd0*/  FFMA.FTZ R17, R6, -UR8, R17 ;  /* 0x8000000806117c23 */ /* 0x000fe20008010011 */
[----:B------:R-:W-:Y:S02]  /*4de0*/  @P5 ISETP.GE.AND P5, PT, R3, UR35, PT ;  /* 0x0000002303005c0c */ /* 0x000fe4000bfa6270 */
[----:B------:R-:W-:Y:S02]  /*4df0*/  LOP3.LUT R11, R248, 0x38, RZ, 0xc0, !PT ;  /* 0x00000038f80b7812 */ /* 0x000fe400078ec0ff */
[----:B------:R-:W-:Y:S03]  /*4e00*/  LOP3.LUT R10, R10, 0x6, R248, 0xf8, !PT ;  /* 0x000000060a0a7812 */ /* 0x000fe600078ef8f8 */
[----:B------:R-:W-:Y:S01]  /*4e10*/  MUFU.EX2 R92, R14 ;  /* 0x0000000e005c7308 */ /* 0x000fe20000000800 */
[----:B------:R-:W-:Y:S01]  /*4e20*/  @P0 FSEL R17, R17, -INF , !P5 ;  /* 0xff80000011110808 */ /* 0x000fe20006800000 */
[----:B------:R-:W1:Y:S01]  /*4e30*/  S2R R248, SR_TID.X ;  /* 0x0000000000f87919 */ /* 0x000e620000002100 */
[----:B------:R-:W-:Y:S02]  /*4e40*/  PLOP3.LUT P0, PT, PT, PT, UP1, 0x80, 0x8 ;  /* 0x000000000008781c */ /* 0x000fe40003f0f018 */
[----:B------:R-:W-:Y:S02]  /*4e50*/  @P4 ISETP.GE.AND P4, PT, R7, UR35, PT ;  /* 0x0000002307004c0c */ /* 0x000fe4000bf86270 */
[----:B------:R-:W-:Y:S02]  /*4e60*/  LOP3.LUT R11, R11, 0x20, R250, 0x78, !PT ;  /* 0x000000200b0b7812 */ /* 0x000fe400078e78fa */
[----:B------:R-:W-:Y:S01]  /*4e70*/  @P1 FSEL R16, R16, -INF , !P4 ;  /* 0xff80000010101808 */ /* 0x000fe20006000000 */
[----:B------:R-:W4:Y:S01]  /*4e80*/  S2R R250, SR_TID.X ;  /* 0x0000000000fa7919 */ /* 0x000f220000002100 */
[----:B------:R-:W-:Y:S02]  /*4e90*/  PLOP3.LUT P1, PT, PT, PT, UP1, 0x80, 0x8 ;  /* 0x000000000008781c */ /* 0x000fe40003f2f018 */
[----:B------:R-:W-:Y:S01]  /*4ea0*/  LOP3.LUT R10, R10, R11, R247, 0xfe, !PT ;  /* 0x0000000b0a0a7212 */ /* 0x000fe200078efef7 */
[--C-:B------:R-:W-:Y:S01]  /*4eb0*/  FFMA.FTZ R16, R16, UR11, -R2.reuse ;  /* 0x0000000b10107c23 */ /* 0x100fe20008010802 */
[----:B------:R-:W-:Y:S01]  /*4ec0*/  FFMA.FTZ R2, R17, UR11, -R2 ;  /* 0x0000000b11027c23 */ /* 0x000fe20008010802 */
[----:B------:R-:W-:Y:S02]  /*4ed0*/  @P0 FSEL R19, R19, -INF , !P5 ;  /* 0xff80000013130808 */ /* 0x000fe40006800000 */
[----:B------:R-:W-:Y:S01]  /*4ee0*/  LEA R82, R10, UR4, 0x1 ;  /* 0x000000040a527c11 */ /* 0x000fe2000f8e08ff */
[----:B------:R4:W-:Y:S01]  /*4ef0*/  MUFU.EX2 R85, R2 ;  /* 0x0000000200557308 */ /* 0x0009e20000000800 */
[----:B------:R-:W-:Y:S02]  /*4f00*/  F2FP.BF16.F32.PACK_AB R7, R97, R98 ;  /* 0x000000626107723e */ /* 0x000fe400000010ff */
[----:B------:R-:W-:Y:S02]  /*4f10*/  F2FP.BF16.F32.PACK_AB R6, R99, R246 ;  /* 0x000000f66306723e */ /* 0x000fe400000010ff */
[----:B------:R-:W-:Y:S01]  /*4f20*/  @P1 FSEL R18, R18, -INF , !P4 ;  /* 0xff80000012121808 */ /* 0x000fe20006000000 */
[----:B------:R-:W-:Y:S01]  /*4f30*/  STS [R82+0x14000], R7 ;  /* 0x0140000752007388 */ /* 0x000fe20000000800 */
[----:B------:R-:W-:Y:S03]  /*4f40*/  F2FP.BF16.F32.PACK_AB R3, R93, R95 ;  /* 0x0000005f5d03723e */ /* 0x000fe600000010ff */
[----:B------:R-:W5:Y:S01]  /*4f50*/  MUFU.EX2 R86, R16 ;  /* 0x0000001000567308 */ /* 0x000f620000000800 */
[--C-:B------:R-:W-:Y:S01]  /*4f60*/  FFMA.FTZ R18, R18, UR11, -R0.reuse ;  /* 0x0000000b12127c23 */ /* 0x100fe20008010800 */
[----:B------:R-:W-:Y:S01]  /*4f70*/  FFMA.FTZ R0, R19, UR11, -R0 ;  /* 0x0000000b13007c23 */ /* 0x000fe20008010800 */
[----:B------:R4:W-:Y:S01]  /*4f80*/  STS [R82+0x14400], R6 ;  /* 0x0144000652007388 */ /* 0x0009e20000000800 */
[----:B-1----:R-:W-:Y:S06]  /*4f90*/  IMAD.SHL.U32 R249, R248, 0x8, RZ ;  /* 0x00000008f8f97824 */ /* 0x002fec00078e00ff */
[----:B------:R1:W-:Y:S01]  /*4fa0*/  MUFU.EX2 R87, R0 ;  /* 0x0000000000577308 */ /* 0x0003e20000000800 */
[----:B----4-:R-:W-:Y:S05]  /*4fb0*/  LEA R2, R10, UR5, 0x1 ;  /* 0x000000050a027c11 */ /* 0x010fea000f8e08ff */
[C---:B------:R-:W-:Y:S01]  /*4fc0*/  VIADD R81, R2.reuse, 0x20 ;  /* 0x0000002002517836 */ /* 0x040fe20000000000 */
[----:B------:R-:W-:Y:S03]  /*4fd0*/  SHF.R.U32.HI R251, RZ, 0x1, R250 ;  /* 0x00000001fffb7819 */ /* 0x000fe600000116fa */
[----:B------:R-:W4:Y:S01]  /*4fe0*/  MUFU.EX2 R88, R18 ;  /* 0x0000001200587308 */ /* 0x000f220000000800 */
[----:B------:R-:W-:Y:S02]  /*4ff0*/  @P3 VIADD R81, R2, 0xffffffe0 ;  /* 0xffffffe002513836 */ /* 0x000fe40000000000 */
[----:B------:R-:W-:Y:S05]  /*5000*/  IMAD.SHL.U32 R248, R250, 0x40, RZ ;  /* 0x00000040faf87824 */ /* 0x000fea00078e00ff */
[----:B------:R-:W-:Y:S02]  /*5010*/  LOP3.LUT R248, R248, 0x1c0, RZ, 0xc0, !PT ;  /* 0x000001c0f8f87812 */ /* 0x000fe400078ec0ff */
[----:B-1----:R-:W-:Y:S02]  /*5020*/  F2FP.BF16.F32.PACK_AB R0, R94, R96 ;  /* 0x000000605e00723e */ /* 0x002fe400000010ff */
[----:B------:R-:W-:Y:S01]  /*5030*/  LOP3.LUT R248, R248, 0x38, R249, 0xf8, !PT ;  /* 0x00000038f8f87812 */ /* 0x000fe200078ef8f9 */
[C---:B------:R-:W-:Y:S01]  /*5040*/  IMAD.SHL.U32 R249, R250.reuse, 0x40, RZ ;  /* 0x00000040faf97824 */ /* 0x040fe200078e00ff */
[----:B------:R-:W-:Y:S01]  /*5050*/  F2FP.BF16.F32.PACK_AB R6, R89, R90 ;  /* 0x0000005a5906723e */ /* 0x000fe200000010ff */
[----:B------:R-:W-:Y:S01]  /*5060*/  IMAD.SHL.U32 R250, R250, 0x20, RZ ;  /* 0x00000020fafa7824 */ /* 0x000fe200078e00ff */
[----:B------:R-:W-:Y:S02]  /*5070*/  LOP3.LUT R248, R248, 0x8, R251, 0x78, !PT ;  /* 0x00000008f8f87812 */ /* 0x000fe400078e78fb */
[----:B------:R-:W-:Y:S02]  /*5080*/  LOP3.LUT R249, R249, 0x200, RZ, 0xc0, !PT ;  /* 0x00000200f9f97812 */ /* 0x000fe400078ec0ff */
[----:B--2---:R-:W-:Y:S01]  /*5090*/  LEA R252, R8, UR4, 0x1 ;  /* 0x0000000408fc7c11 */ /* 0x004fe2000f8e08ff */
[----:B-----5:R-:W-:Y:S01]  /*50a0*/  IMAD.IADD R83, R2, 0x1, R9 ;  /* 0x0000000102537824 */ /* 0x020fe200078e0209 */
[----:B------:R-:W-:Y:S01]  /*50b0*/  F2FP.BF16.F32.PACK_AB R2, R85, R86 ;  /* 0x000000565502723e */ /* 0x000fe200000010ff */
[----:B------:R-:W-:Y:S03]  /*50c0*/  IMAD.IADD R84, R9, 0x1, R81 ;  /* 0x0000000109547824 */ /* 0x000fe600078e0251 */
[----:B------:R1:W-:Y:S05]  /*50d0*/  STS [R83], R3 ;  /* 0x0000000353007388 */ /* 0x0003ea0000000800 */
[----:B------:R4:W-:Y:S05]  /*50e0*/  STS [R83+0x400], R0 ;  /* 0x0004000053007388 */ /* 0x0009ea0000000800 */
[----:B------:R-:W-:Y:S01]  /*50f0*/  STS [R81], R6 ;  /* 0x0000000651007388 */ /* 0x000fe20000000800 */
[C---:B---3--:R-:W-:Y:S04]  /*5100*/  LEA R4, P0, R12.reuse, R244, 0x2 ;  /* 0x000000f40c047211 */ /* 0x048fe800078010ff */
[----:B------:R-:W2:Y:S01]  /*5110*/  LDL R244, [R1+0x24] ;  /* 0x0000240001f47983 */ /* 0x000ea20000100800 */
[----:B------:R-:W-:Y:S01]  /*5120*/  LEA.HI.X R5, R12, R245, RZ, 0x2, P0 ;  /* 0x000000f50c057211 */ /* 0x000fe200000f14ff */
[----:B------:R-:W-:Y:S04]  /*5130*/  IMAD.IADD R245, R76, 0x1, R252 ;  /* 0x000000014cf57824 */ /* 0x000fe800078e02fc */
[----:B------:R-:W3:Y:S05]  /*5140*/  LDG.E R80, desc[UR36][R4.64] ;  /* 0x0000002404507981 */ /* 0x000eea000c1e1900 */
[----:B------:R-:W-:Y:S01]  /*5150*/  STL [R1], R245 ;  /* 0x000000f501007387 */ /* 0x000fe20000100800 */
[----:B-1----:R-:W-:Y:S04]  /*5160*/  F2FP.BF16.F32.PACK_AB R3, R91, R92 ;  /* 0x0000005c5b03723e */ /* 0x002fe800000010ff */
[----:B------:R-:W5:Y:S01]  /*5170*/  LDL R247, [R1+0x20] ;  /* 0x0000200001f77983 */ /* 0x000f620000100800 */
[----:B----4-:R-:W-:Y:S04]  /*5180*/  F2FP.BF16.F32.PACK_AB R0, R87, R88 ;  /* 0x000000585700723e */ /* 0x010fe800000010ff */
[----:B------:R1:W-:Y:S05]  /*5190*/  STS [R81+0x400], R3 ;  /* 0x0004000351007388 */ /* 0x0003ea0000000800 */
[----:B------:R-:W-:Y:S05]  /*51a0*/  STS [R84], R2 ;  /* 0x0000000254007388 */ /* 0x000fea0000000800 */
[----:B------:R-:W-:Y:S05]  /*51b0*/  STS [R84+0x400], R0 ;  /* 0x0004000054007388 */ /* 0x000fea0000000800 */
[----:B------:R-:W4:Y:S05]  /*51c0*/  LDSM.16.M88.4 R16, [R252+0x6000] ;  /* 0x00600000fc10783b */ /* 0x000f2a0000000200 */
[----:B------:R-:W4:Y:S05]  /*51d0*/  LDSM.16.M88.4 R68, [R245+0x6000] ;  /* 0x00600000f544783b */ /* 0x000f2a0000000200 */
[----:B-1----:R4:W5:Y:S02]  /*51e0*/  LDG.E R3, desc[UR36][R4.64+0x20] ;  /* 0x0000202404037981 */ /* 0x002964000c1e1900 */
[C---:B----4-:R-:W-:Y:S08]  /*51f0*/  HMMA.16816.F32.BF16 R4, R16.reuse, R148, RZ ;  /* 0x000000941004723c */ /* 0x050ff000000418ff */
[C---:B------:R-:W-:Y:S08]  /*5200*/  HMMA.16816.F32.BF16 R8, R16.reuse, R150, RZ ;  /* 0x000000961008723c */ /* 0x040ff000000418ff */
[C---:B------:R-:W-:Y:S08]  /*5210*/  HMMA.16816.F32.BF16 R12, R16.reuse, R152, RZ ;  /* 0x00000098100c723c */ /* 0x040ff000000418ff */
[----:B------:R-:W-:Y:S08]  /*5220*/  HMMA.16816.F32.BF16 R16, R16, R154, RZ ;  /* 0x0000009a1010723c */ /* 0x000ff000000418ff */
[C---:B------:R-:W-:Y:S08]  /*5230*/  HMMA.16816.F32.BF16 R4, R68.reuse, R156, R4 ;  /* 0x0000009c4404723c */ /* 0x040ff00000041804 */
[C---:B------:R-:W-:Y:S08]  /*5240*/  HMMA.16816.F32.BF16 R8, R68.reuse, R158, R8 ;  /* 0x0000009e4408723c */ /* 0x040ff00000041808 */
[C---:B------:R-:W-:Y:S08]  /*5250*/  HMMA.16816.F32.BF16 R12, R68.reuse, R160, R12 ;  /* 0x000000a0440c723c */ /* 0x040ff0000004180c */
[----:B------:R-:W-:Y:S01]  /*5260*/  HMMA.16816.F32.BF16 R16, R68, R162, R16 ;  /* 0x000000a24410723c */ /* 0x000fe20000041810 */
[----:B------:R-:W-:Y:S02]  /*5270*/  LDSM.16.M88.4 R68, [R252+0x8000] ;  /* 0x00800000fc44783b */ /* 0x000fe40000000200 */
[----:B--2---:R-:W-:Y:S04]  /*5280*/  IMAD.IADD R2, R252, 0x1, R244 ;  /* 0x00000001fc027824 */ /* 0x004fe800078e02f4 */
        /* <DEDUP_REMOVED lines=17> */
[----:B------:R-:W4:Y:S07]  /*53a0*/  LDSM.16.M88.4 R68, [R0+0x8000] ;  /* 0x008000000044783b */ /* 0x000f2e0000000200 */
        /* <DEDUP_REMOVED lines=9> */
[----:B------:R2:W3:Y:S07]  /*5440*/  LDSM.16.M88.4 R76, [R245+0xa000] ;  /* 0x00a00000f54c783b */ /* 0x0004ee0000000200 */
[C---:B----4-:R-:W-:Y:S08]  /*5450*/  HMMA.16816.F32.BF16 R4, R68.reuse, R204, R4 ;  /* 0x000000cc4404723c */ /* 0x050ff00000041804 */
[C---:B------:R-:W-:Y:S08]  /*5460*/  HMMA.16816.F32.BF16 R8, R68.reuse, R206, R8 ;  /* 0x000000ce4408723c */ /* 0x040ff00000041808 */
[C---:B------:R-:W-:Y:S01]  /*5470*/  HMMA.16816.F32.BF16 R12, R68.reuse, R208, R12 ;  /* 0x000000d0440c723c */ /* 0x040fe2000004180c */
[----:B--2---:R-:W2:Y:S07]  /*5480*/  LDL R245, [R1+0x28] ;  /* 0x0000280001f57983 */ /* 0x004eae0000100800 */
[----:B------:R-:W-:Y:S01]  /*5490*/  HMMA.16816.F32.BF16 R16, R68, R210, R16 ;  /* 0x000000d24410723c */ /* 0x000fe20000041810 */
[----:B------:R-:W4:Y:S07]  /*54a0*/  LDSM.16.M88.4 R68, [R2+0xa000] ;  /* 0x00a000000244783b */ /* 0x000f2e0000000200 */
        /* <DEDUP_REMOVED lines=8> */
[----:B------:R-:W-:Y:S08]  /*5530*/  HMMA.16816.F32.BF16 R16, R76, R226, R16 ;  /* 0x000000e24c10723c */ /* 0x000ff00000041810 */
[C---:B----4-:R-:W-:Y:S08]  /*5540*/  HMMA.16816.F32.BF16 R4, R68.reuse, R228, R4 ;  /* 0x000000e44404723c */ /* 0x050ff00000041804 */
[C---:B------:R-:W-:Y:S08]  /*5550*/  HMMA.16816.F32.BF16 R8, R68.reuse, R230, R8 ;  /* 0x000000e64408723c */ /* 0x040ff00000041808 */
[C---:B------:R-:W-:Y:S08]  /*5560*/  HMMA.16816.F32.BF16 R12, R68.reuse, R232, R12 ;  /* 0x000000e8440c723c */ /* 0x040ff0000004180c */
[----:B------:R-:W-:Y:S08]  /*5570*/  HMMA.16816.F32.BF16 R16, R68, R234, R16 ;  /* 0x000000ea4410723c */ /* 0x000ff00000041810 */
[C---:B-1----:R-:W-:Y:S08]  /*5580*/  HMMA.16816.F32.BF16 R4, R72.reuse, R236, R4 ;  /* 0x000000ec4804723c */ /* 0x042ff00000041804 */
[C---:B------:R-:W-:Y:S08]  /*5590*/  HMMA.16816.F32.BF16 R8, R72.reuse, R238, R8 ;  /* 0x000000ee4808723c */ /* 0x040ff00000041808 */
[C---:B------:R-:W-:Y:S03]  /*55a0*/  HMMA.16816.F32.BF16 R12, R72.reuse, R240, R12 ;  /* 0x000000f0480c723c */ /* 0x040fe6000004180c */
[C---:B------:R-:W-:Y:S01]  /*55b0*/  FADD.FTZ R2, -R80.reuse, R4 ;  /* 0x0000000450027221 */ /* 0x040fe20000010100 */
[----:B------:R-:W-:Y:S01]  /*55c0*/  FADD.FTZ R0, -R80, R5 ;  /* 0x0000000550007221 */ /* 0x000fe20000010100 */
[----:B-----5:R-:W-:Y:S02]  /*55d0*/  FADD.FTZ R7, -R3, R7 ;  /* 0x0000000703077221 */ /* 0x020fe40000010100 */
[----:B------:R-:W-:Y:S01]  /*55e0*/  FMUL.FTZ R2, R98, R2 ;  /* 0x0000000262027220 */ /* 0x000fe20000410000 */
[----:B------:R-:W-:Y:S03]  /*55f0*/  HMMA.16816.F32.BF16 R16, R72, R242, R16 ;  /* 0x000000f24810723c */ /* 0x000fe60000041810 */
[----:B------:R-:W-:Y:S01]  /*5600*/  FMUL.FTZ R0, R97, R0 ;  /* 0x0000000061007220 */ /* 0x000fe20000410000 */
[C---:B------:R-:W-:Y:S01]  /*5610*/  FADD.FTZ R11, -R3.reuse, R11 ;  /* 0x0000000b030b7221 */ /* 0x040fe20000010100 */
[C---:B------:R-:W-:Y:S01]  /*5620*/  FADD.FTZ R5, -R80.reuse, R8 ;  /* 0x0000000850057221 */ /* 0x040fe20000010100 */
[----:B------:R-:W-:Y:S02]  /*5630*/  FADD.FTZ R8, -R80, R9 ;  /* 0x0000000950087221 */ /* 0x000fe40000010100 */
        /* <DEDUP_REMOVED lines=15> */
[----:B------:R-:W-:Y:S01]  /*5730*/  FADD.FTZ R9, -R3, R14 ;  /* 0x0000000e03097221 */ /* 0x000fe20000010100 */
[----:B------:R-:W-:Y:S01]  /*5740*/  FADD.FTZ R17, -R80, R17 ;  /* 0x0000001150117221 */ /* 0x000fe20000010100 */
[----:B------:R-:W-:Y:S01]  /*5750*/  F2FP.BF16.F32.PACK_AB R8, R8, R5 ;  /* 0x000000050808723e */ /* 0x000fe200000010ff */
[----:B------:R-:W-:Y:S01]  /*5760*/  FMUL.FTZ R12, R86, R12 ;  /* 0x0000000c560c7220 */ /* 0x000fe20000410000 */
[----:B------:R-:W-:Y:S01]  /*5770*/  FMUL.FTZ R9, R92, R9 ;  /* 0x000000095c097220 */ /* 0x000fe20000410000 */
[----:B------:R-:W-:Y:S01]  /*5780*/  FMUL.FTZ R5, R85, R17 ;  /* 0x0000001155057220 */ /* 0x000fe20000410000 */
[----:B------:R-:W-:Y:S04]  /*5790*/  LEA R92, R247, UR5, 0x1 ;  /* 0x00000005f75c7c11 */ /* 0x000fe8000f8e08ff */
[----:B------:R-:W-:Y:S01]  /*57a0*/  F2FP.BF16.F32.PACK_AB R5, R5, R12 ;  /* 0x0000000c0505723e */ /* 0x000fe200000010ff */
[----:B------:R-:W-:Y:S02]  /*57b0*/  IMAD.IADD R92, R244, 0x1, R92 ;  /* 0x00000001f45c7824 */ /* 0x000fe400078e025c */
[----:B-1----:R-:W-:Y:S01]  /*57c0*/  FMUL.FTZ R0, R99, R7 ;  /* 0x0000000763007220 */ /* 0x002fe20000410000 */
[C---:B------:R-:W-:Y:S01]  /*57d0*/  FADD.FTZ R7, -R3.reuse, R15 ;  /* 0x0000000f03077221 */ /* 0x040fe20000010100 */
[----:B------:R-:W-:Y:S03]  /*57e0*/  FADD.FTZ R3, -R3, R19 ;  /* 0x0000001303037221 */ /* 0x000fe60000010100 */
[----:B------:R-:W-:Y:S01]  /*57f0*/  F2FP.BF16.F32.PACK_AB R0, R0, R2 ;  /* 0x000000020000723e */ /* 0x000fe200000010ff */
[----:B------:R-:W-:Y:S01]  /*5800*/  FMUL.FTZ R2, R94, R11 ;  /* 0x0000000b5e027220 */ /* 0x000fe20000410000 */
[----:B------:R-:W-:Y:S01]  /*5810*/  FMUL.FTZ R7, R91, R7 ;  /* 0x000000075b077220 */ /* 0x000fe20000410000 */
[----:B------:R-:W-:Y:S02]  /*5820*/  FMUL.FTZ R3, R87, R3 ;  /* 0x0000000357037220 */ /* 0x000fe40000410000 */
[----:B------:R1:W-:Y:S01]  /*5830*/  STS [R82+0x12400], R0 ;  /* 0x0124000052007388 */ /* 0x0003e20000000800 */
[----:B------:R-:W-:Y:S01]  /*5840*/  F2FP.BF16.F32.PACK_AB R2, R2, R6 ;  /* 0x000000060202723e */ /* 0x000fe200000010ff */
[----:B------:R-:W-:Y:S03]  /*5850*/  FMUL.FTZ R6, R88, R18 ;  /* 0x0000001258067220 */ /* 0x000fe60000410000 */
[----:B------:R-:W-:Y:S05]  /*5860*/  STS [R83+-0x2000], R8 ;  /* 0xffe0000853007388 */ /* 0x000fea0000000800 */
[----:B------:R3:W-:Y:S05]  /*5870*/  STS [R83+-0x1c00], R2 ;  /* 0xffe4000253007388 */ /* 0x0007ea0000000800 */
[----:B------:R-:W-:Y:S01]  /*5880*/  STS [R81+-0x2000], R4 ;  /* 0xffe0000451007388 */ /* 0x000fe20000000800 */
[----:B-1----:R-:W-:Y:S05]  /*5890*/  F2FP.BF16.F32.PACK_AB R0, R7, R9 ;  /* 0x000000090700723e */ /* 0x002fea00000010ff */
[----:B------:R-:W-:Y:S01]  /*58a0*/  STS [R81+-0x1c00], R0 ;  /* 0xffe4000051007388 */ /* 0x000fe20000000800 */
[----:B---3--:R-:W-:Y:S04]  /*58b0*/  F2FP.BF16.F32.PACK_AB R2, R3, R6 ;  /* 0x000000060302723e */ /* 0x008fe800000010ff */
[----:B------:R-:W-:Y:S01]  /*58c0*/  STS [R84+-0x2000], R5 ;  /* 0xffe0000554007388 */ /* 0x000fe20000000800 */
[----:B------:R-:W-:Y:S04]  /*58d0*/  LEA R3, R247, UR4, 0x1 ;  /* 0x00000004f7037c11 */ /* 0x000fe8000f8e08ff */
[----:B------:R1:W-:Y:S01]  /*58e0*/  STS [R84+-0x1c00], R2 ;  /* 0xffe4000254007388 */ /* 0x0003e20000000800 */
[----:B------:R-:W-:Y:S01]  /*58f0*/  BAR.SYNC.DEFER_BLOCKING 0x0 ;  /* 0x0000000000007b1d */ /* 0x000fe20000010000 */
[----:B-1----:R-:W-:Y:S05]  /*5900*/  LOP3.LUT R2, R249, 0x400, R250, 0xf8, !PT ;  /* 0x00000400f9027812 */ /* 0x002fea00078ef8fa */
[----:B------:R-:W-:Y:S01]  /*5910*/  LDSM.16.MT88.4 R4, [R3+0x14000] ;  /* 0x014000000304783b */ /* 0x000fe20000004200 */
[----:B------:R-:W-:Y:S04]  /*5920*/  LOP3.LUT R2, R2, R248, RZ, 0xfc, !PT ;  /* 0x000000f802027212 */ /* 0x000fe800078efcff */
[----:B------:R-:W-:Y:S01]  /*5930*/  LDSM.16.MT88.4 R12, [R92] ;  /* 0x000000005c0c783b */ /* 0x000fe20000004200 */
[----:B------:R-:W-:Y:S04]  /*5940*/  LEA R2, R2, UR4, 0x1 ;  /* 0x0000000402027c11 */ /* 0x000fe8000f8e08ff */
[----:B------:R-:W-:Y:S05]  /*5950*/  LDSM.16.MT88.4 R72, [R3+0x14800] ;  /* 0x014800000348783b */ /* 0x000fea0000004200 */
[----:B------:R-:W-:Y:S01]  /*5960*/  LDSM.16.MT88.4 R80, [R92+0x800] ;  /* 0x000800005c50783b */ /* 0x000fe20000004200 */
[----:B--2---:R-:W-:Y:S05]  /*5970*/  LEA R0, R245, UR4, 0x1 ;  /* 0x00000004f5007c11 */ /* 0x004fea000f8e08ff */
[----:B------:R-:W1:Y:S05]  /*5980*/  LDSM.16.MT88.4 R8, [R0+0x6000] ;  /* 0x006000000008783b */ /* 0x000e6a0000004200 */
[----:B------:R-:W2:Y:S05]  /*5990*/  LDSM.16.MT88.4 R16, [R0+0x8000] ;  /* 0x008000000010783b */ /* 0x000eaa0000004200 */
[----:B------:R-:W3:Y:S05]  /*59a0*/  LDSM.16.MT88.4 R68, [R0+0xa000] ;  /* 0x00a000000044783b */ /* 0x000eea0000004200 */
[----:B------:R-:W4:Y:S05]  /*59b0*/  LDSM.16.MT88.4 R76, [R0+0x6800] ;  /* 0x00680000004c783b */ /* 0x000f2a0000004200 */
[----:B------:R-:W5:Y:S05]  /*59c0*/  LDSM.16.MT88.4 R84, [R0+0x8800] ;  /* 0x008800000054783b */ /* 0x000f6a0000004200 */
[----:B------:R-:W-:Y:S05]  /*59d0*/  LDSM.16.MT88.4 R88, [R0+0x7800] ;  /* 0x007800000058783b */ /* 0x000fea0000004200 */
[----:B------:R-:W-:Y:S05]  /*59e0*/  LDSM.16.MT88.4 R96, [R0+0x9800] ;  /* 0x009800000060783b */ /* 0x000fea0000004200 */
[----:B------:R-:W-:Y:S01]  /*59f0*/  LDSM.16.MT88.4 R244, [R0+0xb800] ;  /* 0x00b8000000f4783b */ /* 0x000fe20000004200 */
[-C--:B-1----:R-:W-:Y:S08]  /*5a00*/  HMMA.16816.F32.BF16 R20, R4, R8.reuse, R20 ;  /* 0x000000080414723c */ /* 0x082ff00000041814 */
[C---:B------:R-:W-:Y:S08]  /*5a10*/  HMMA.16816.F32.BF16 R24, R12.reuse, R8, R24 ;  /* 0x000000080c18723c */ /* 0x040ff00000041818 */
[-C--:B------:R-:W-:Y:S08]  /*5a20*/  HMMA.16816.F32.BF16 R28, R12, R10.reuse, R28 ;  /* 0x0000000a0c1c723c */ /* 0x080ff0000004181c */
[C---:B------:R-:W-:Y:S01]  /*5a30*/  HMMA.16816.F32.BF16 R32, R4.reuse, R10, R32 ;  /* 0x0000000a0420723c */ /* 0x040fe20000041820 */
[----:B------:R-:W1:Y:S07]  /*5a40*/  LDSM.16.MT88.4 R8, [R0+0xa800] ;  /* 0x00a800000008783b */ /* 0x000e6e0000004200 */
[-C--:B--2---:R-:W-:Y:S08]  /*5a50*/  HMMA.16816.F32.BF16 R36, R4, R16.reuse, R36 ;  /* 0x000000100424723c */ /* 0x084ff00000041824 */
[C---:B------:R-:W-:Y:S08]  /*5a60*/  HMMA.16816.F32.BF16 R40, R12.reuse, R16, R40 ;  /* 0x000000100c28723c */ /* 0x040ff00000041828 */
[-C--:B------:R-:W-:Y:S08]  /*5a70*/  HMMA.16816.F32.BF16 R44, R12, R18.reuse, R44 ;  /* 0x000000120c2c723c */ /* 0x080ff0000004182c */
[C---:B------:R-:W-:Y:S01]  /*5a80*/  HMMA.16816.F32.BF16 R48, R4.reuse, R18, R48 ;  /* 0x000000120430723c */ /* 0x040fe20000041830 */
[----:B------:R-:W-:Y:S05]  /*5a90*/  LDSM.16.MT88.4 R16, [R92+0x1000] ;  /* 0x001000005c10783b */ /* 0x000fea0000004200 */
[----:B------:R-:W-:Y:S02]  /*5aa0*/  LDSM.16.MT88.4 R92, [R92+0x1800] ;  /* 0x001800005c5c783b */ /* 0x000fe40000004200 */
[-C--:B---3--:R-:W-:Y:S08]  /*5ab0*/  HMMA.16816.F32.BF16 R52, R4, R68.reuse, R52 ;  /* 0x000000440434723c */ /* 0x088ff00000041834 */
[C---:B------:R-:W-:Y:S08]  /*5ac0*/  HMMA.16816.F32.BF16 R56, R12.reuse, R68, R56 ;  /* 0x000000440c38723c */ /* 0x040ff00000041838 */
[-C--:B------:R-:W-:Y:S01]  /*5ad0*/  HMMA.16816.F32.BF16 R60, R12, R70.reuse, R60 ;  /* 0x000000460c3c723c */ /* 0x080fe2000004183c */
[----:B------:R-:W-:Y:S07]  /*5ae0*/  LDSM.16.MT88.4 R12, [R0+0x7000] ;  /* 0x00700000000c783b */ /* 0x000fee0000004200 */
[----:B------:R-:W-:Y:S01]  /*5af0*/  HMMA.16816.F32.BF16 R64, R4, R70, R64 ;  /* 0x000000460440723c */ /* 0x000fe20000041840 */
[----:B------:R-:W2:Y:S05]  /*5b00*/  LDSM.16.MT88.4 R4, [R3+0x15000] ;  /* 0x015000000304783b */ /* 0x000eaa0000004200 */
[----:B------:R-:W3:Y:S02]  /*5b10*/  LDSM.16.MT88.4 R68, [R0+0x9000] ;  /* 0x009000000044783b */ /* 0x000ee40000004200 */
[-C--:B----4-:R-:W-:Y:S08]  /*5b20*/  HMMA.16816.F32.BF16 R20, R72, R76.reuse, R20 ;  /* 0x0000004c4814723c */ /* 0x090ff00000041814 */
[C---:B------:R-:W-:Y:S08]  /*5b30*/  HMMA.16816.F32.BF16 R24, R80.reuse, R76, R24 ;  /* 0x0000004c5018723c */ /* 0x040ff00000041818 */
[-C--:B------:R-:W-:Y:S08]  /*5b40*/  HMMA.16816.F32.BF16 R28, R80, R78.reuse, R28 ;  /* 0x0000004e501c723c */ /* 0x080ff0000004181c */
[C---:B------:R-:W-:Y:S01]  /*5b50*/  HMMA.16816.F32.BF16 R32, R72.reuse, R78, R32 ;  /* 0x0000004e4820723c */ /* 0x040fe20000041820 */
[----:B------:R-:W4:Y:S07]  /*5b60*/  LDSM.16.MT88.4 R76, [R0+0xb000] ;  /* 0x00b00000004c783b */ /* 0x000f2e0000004200 */
[-C--:B-----5:R-:W-:Y:S08]  /*5b70*/  HMMA.16816.F32.BF16 R36, R72, R84.reuse, R36 ;  /* 0x000000544824723c */ /* 0x0a0ff00000041824 */
[C---:B------:R-:W-:Y:S08]  /*5b80*/  HMMA.16816.F32.BF16 R40, R80.reuse, R84, R40 ;  /* 0x000000545028723c */ /* 0x040ff00000041828 */
[-C--:B------:R-:W-:Y:S08]  /*5b90*/  HMMA.16816.F32.BF16 R44, R80, R86.reuse, R44 ;  /* 0x00000056502c723c */ /* 0x080ff0000004182c */
[C---:B------:R-:W-:Y:S01]  /*5ba0*/  HMMA.16816.F32.BF16 R48, R72.reuse, R86, R48 ;  /* 0x000000564830723c */ /* 0x040fe20000041830 */
[----:B------:R-:W5:Y:S01]  /*5bb0*/  LDSM.16.MT88.4 R84, [R3+0x15800] ;  /* 0x015800000354783b */ /* 0x000f620000004200 */
[----:B------:R-:W-:Y:S06]  /*5bc0*/  BAR.SYNC.DEFER_BLOCKING 0x0 ;  /* 0x0000000000007b1d */ /* 0x000fec0000010000 */
[-C--:B-1----:R-:W-:Y:S08]  /*5bd0*/  HMMA.16816.F32.BF16 R52, R72, R8.reuse, R52 ;  /* 0x000000084834723c */ /* 0x082ff00000041834 */
[C---:B------:R-:W-:Y:S08]  /*5be0*/  HMMA.16816.F32.BF16 R56, R80.reuse, R8, R56 ;  /* 0x000000085038723c */ /* 0x040ff00000041838 */
[-C--:B------:R-:W-:Y:S08]  /*5bf0*/  HMMA.16816.F32.BF16 R60, R80, R10.reuse, R60 ;  /* 0x0000000a503c723c */ /* 0x080ff0000004183c */
[----:B------:R-:W-:Y:S08]  /*5c00*/  HMMA.16816.F32.BF16 R64, R72, R10, R64 ;  /* 0x0000000a4840723c */ /* 0x000ff00000041840 */
[-C--:B--2---:R-:W-:Y:S08]  /*5c10*/  HMMA.16816.F32.BF16 R20, R4, R12.reuse, R20 ;  /* 0x0000000c0414723c */ /* 0x084ff00000041814 */
        /* <DEDUP_REMOVED lines=17> */
[-C--:B------:R-:W-:Y:S01]  /*5d30*/  HMMA.16816.F32.BF16 R44, R92, R98.reuse, R44 ;  /* 0x000000625c2c723c */ /* 0x080fe2000004182c */
[----:B------:R-:W1:Y:S07]  /*5d40*/  S2R R88, SR_TID.X ;  /* 0x0000000000587919 */ /* 0x000e6e0000002100 */
[C---:B------:R-:W-:Y:S08]  /*5d50*/  HMMA.16816.F32.BF16 R48, R84.reuse, R98, R48 ;  /* 0x000000625430723c */ /* 0x040ff00000041830 */
[-C--:B------:R-:W-:Y:S08]  /*5d60*/  HMMA.16816.F32.BF16 R52, R84, R244.reuse, R52 ;  /* 0x000000f45434723c */ /* 0x080ff00000041834 */
[C---:B------:R-:W-:Y:S08]  /*5d70*/  HMMA.16816.F32.BF16 R56, R92.reuse, R244, R56 ;  /* 0x000000f45c38723c */ /* 0x040ff00000041838 */
[-C--:B------:R-:W-:Y:S08]  /*5d80*/  HMMA.16816.F32.BF16 R60, R92, R246.reuse, R60 ;  /* 0x000000f65c3c723c */ /* 0x080ff0000004183c */
[----:B------:R-:W-:Y:S01]  /*5d90*/  HMMA.16816.F32.BF16 R64, R84, R246, R64 ;  /* 0x000000f65440723c */ /* 0x000fe20000041840 */
[----:B------:R-:W-:Y:S08]  /*5da0*/  @!UPT UIADD3 URZ, UPT, UPT, URZ, URZ, URZ ;  /* 0x000000fffffff290 */ /* 0x000ff0000fffe0ff */
[----:B-1----:R-:W-:Y:S11]  /*5db0*/  BRA.U !UP2, `(.L_x_226) ;  /* 0x000000050a2c7547 */ /* 0x002ff6000b800000 */
        /* <DEDUP_REMOVED lines=12> */
[----:B------:R-:W4:Y:S01]  /*5e80*/  LDL.LU R248, [R1+0x48] ;  /* 0x0000480001f87983 */ /* 0x000f220000300800 */
[----:B---3--:R-:W-:Y:S01]  /*5e90*/  IMAD.SHL.U32 R250, R250, 0x8, RZ ;  /* 0x00000008fafa7824 */ /* 0x008fe200078e00ff */
[C---:B------:R-:W-:Y:S02]  /*5ea0*/  ISETP.GE.AND P6, PT, R251.reuse, UR9, PT ;  /* 0x00000009fb007c0c */ /* 0x040fe4000bfc6270 */
[C---:B------:R-:W-:Y:S02]  /*5eb0*/  LOP3.LUT R6, R251.reuse, 0x40, RZ, 0xfc, !PT ;  /* 0x00000040fb067812 */ /* 0x040fe400078efcff */
[----:B------:R-:W-:Y:S02]  /*5ec0*/  LOP3.LUT R7, R250, 0x1f8, RZ, 0xc0, !PT ;  /* 0x000001f8fa077812 */ /* 0x000fe400078ec0ff */
[----:B------:R-:W-:Y:S02]  /*5ed0*/  ISETP.GE.AND P5, PT, R6, UR9, PT ;  /* 0x0000000906007c0c */ /* 0x000fe4000bfa6270 */
[----:B------:R-:W-:Y:S04]  /*5ee0*/  LOP3.LUT R6, R251, 0x80, RZ, 0xfc, !PT ;  /* 0x00000080fb067812 */ /* 0x000fe800078efcff */
[----:B------:R-:W-:Y:S01]  /*5ef0*/  ISETP.GE.AND P4, PT, R6, UR9, PT ;  /* 0x0000000906007c0c */ /* 0x000fe2000bf86270 */
[----:B------:R-:W-:Y:S01]  /*5f00*/  IMAD.U32 R6, RZ, RZ, UR48 ;  /* 0x00000030ff067e24 */ /* 0x000fe2000f8e00ff */
        /* <DEDUP_REMOVED lines=54> */
.L_x_226:
[----:B------:R-:W-:Y:S01]  /*6270*/  LDSM.16.M88.4 R96, [R2+0x12000] ;  /* 0x012000000260783b */ /* 0x000fe20000000200 */
[----:B------:R-:W-:Y:S02]  /*6280*/  LOP3.LUT P0, RZ, R88, 0x2, RZ, 0xc0, !PT ;  /* 0x0000000258ff7812 */ /* 0x000fe4000780c0ff */
[----:B------:R-:W-:Y:S01]  /*6290*/  PLOP3.LUT P1, PT, PT, PT, UP2, 0x80, 0x8 ;  /* 0x000000000008781c */ /* 0x000fe20003f2f028 */
[----:B------:R-:W1:Y:S04]  /*62a0*/  LDSM.16.MT88.4 R16, [R0+0xc000] ;  /* 0x00c000000010783b */ /* 0x000e680000004200 */
[----:B------:R-:W2:Y:S04]  /*62b0*/  LDSM.16.M88.4 R92, [R2+0x13000] ;  /* 0x01300000025c783b */ /* 0x000ea80000000200 */
[----:B------:R-:W3:Y:S04]  /*62c0*/  LDSM.16.MT88.4 R80, [R0+0xe000] ;  /* 0x00e000000050783b */ /* 0x000ee80000004200 */
[----:B------:R-:W4:Y:S04]  /*62d0*/  LDSM.16.MT88.4 R244, [R0+0x10000] ;  /* 0x0100000000f4783b */ /* 0x000f280000004200 */
[----:B------:R2:W-:Y:S04]  /*62e0*/  STL.64 [R1+0xb8], R42 ;  /* 0x0000b82a01007387 */ /* 0x0005e80000100a00 */
[----:B------:R3:W-:Y:S04]  /*62f0*/  STL.64 [R1+0xb0], R40 ;  /* 0x0000b02801007387 */ /* 0x0007e80000100a00 */
[----:B------:R-:W-:Y:S04]  /*6300*/  STL.64 [R1+0xa8], R38 ;  /* 0x0000a82601007387 */ /* 0x000fe80000100a00 */
[----:B------:R-:W-:Y:S04]  /*6310*/  STL.64 [R1+0xa0], R36 ;  /* 0x0000a02401007387 */ /* 0x000fe80000100a00 */
[----:B------:R-:W-:Y:S04]  /*6320*/  LDSM.16.MT88.4 R36, [R0+0x11800] ;  /* 0x011800000024783b */ /* 0x000fe80000004200 */
[----:B------:R-:W-:Y:S01]  /*6330*/  STL.64 [R1+0x98], R34 ;  /* 0x0000982201007387 */ /* 0x000fe20000100a00 */
[-C--:B-1----:R-:W-:Y:S03]  /*6340*/  HMMA.16816.F32.BF16 R4, R96, R16.reuse, RZ ;  /* 0x000000106004723c */ /* 0x082fe600000418ff */
[----:B------:R-:W-:Y:S01]  /*6350*/  STL.64 [R1+0x90], R32 ;  /* 0x0000902001007387 */ /* 0x000fe20000100a00 */
[----:B--2---:R-:W-:Y:S03]  /*6360*/  IMAD.MOV.U32 R43, RZ, RZ, 0x20 ;  /* 0x00000020ff2b7424 */ /* 0x004fe600078e00ff */
[----:B------:R-:W-:Y:S01]  /*6370*/  STL.64 [R1+0x88], R30 ;  /* 0x0000881e01007387 */ /* 0x000fe20000100a00 */
[C---:B------:R-:W-:Y:S03]  /*6380*/  HMMA.16816.F32.BF16 R8, R92.reuse, R16, RZ ;  /* 0x000000105c08723c */ /* 0x040fe600000418ff */
[----:B------:R-:W-:Y:S01]  /*6390*/  STL.64 [R1+0x80], R28 ;  /* 0x0000801c01007387 */ /* 0x000fe20000100a00 */
[----:B------:R-:W-:Y:S03]  /*63a0*/  SEL R43, R43, 0xffffffe0, !P0 ;  /* 0xffffffe02b2b7807 */ /* 0x000fe60004000000 */
[----:B------:R-:W-:Y:S01]  /*63b0*/  LDSM.16.MT88.4 R28, [R0+0xc800] ;  /* 0x00c80000001c783b */ /* 0x000fe20000004200 */
[-C--:B------:R-:W-:Y:S03]  /*63c0*/  HMMA.16816.F32.BF16 R12, R92, R18.reuse, RZ ;  /* 0x000000125c0c723c */ /* 0x080fe600000418ff */
[----:B------:R-:W-:Y:S04]  /*63d0*/  STL.64 [R1+0x78], R26 ;  /* 0x0000781a01007387 */ /* 0x000fe80000100a00 */
[----:B------:R-:W-:Y:S01]  /*63e0*/  STL.64 [R1+0x70], R24 ;  /* 0x0000701801007387 */ /* 0x000fe20000100a00 */
[C---:B------:R-:W-:Y:S03]  /*63f0*/  HMMA.16816.F32.BF16 R16, R96.reuse, R18, RZ ;  /* 0x000000126010723c */ /* 0x040fe600000418ff */
[----:B------:R-:W-:Y:S04]  /*6400*/  LDSM.16.MT88.4 R24, [R0+0xe800] ;  /* 0x00e800000018783b */ /* 0x000fe80000004200 */
[----:B------:R-:W-:Y:S01]  /*6410*/  STL.64 [R1+0x68], R22 ;  /* 0x0000681601007387 */ /* 0x000fe20000100a00 */
[-C--:B---3--:R-:W-:Y:S03]  /*6420*/  HMMA.16816.F32.BF16 R68, R96, R80.reuse, RZ ;  /* 0x000000506044723c */ /* 0x088fe600000418ff */
[----:B------:R-:W-:Y:S01]  /*6430*/  STL.64 [R1+0x60], R20 ;  /* 0x0000601401007387 */ /* 0x000fe20000100a00 */
[----:B------:R-:W1:Y:S04]  /*6440*/  S2R R40, SR_TID.X ;  /* 0x0000000000287919 */ /* 0x000e680000002100 */
[C---:B------:R-:W-:Y:S08]  /*6450*/  HMMA.16816.F32.BF16 R72, R92.reuse, R80, RZ ;  /* 0x000000505c48723c */ /* 0x040ff000000418ff */
[-C--:B------:R-:W-:Y:S08]  /*6460*/  HMMA.16816.F32.BF16 R76, R92, R82.reuse, RZ ;  /* 0x000000525c4c723c */ /* 0x080ff000000418ff */
[C---:B------:R-:W-:Y:S08]  /*6470*/  HMMA.16816.F32.BF16 R80, R96.reuse, R82, RZ ;  /* 0x000000526050723c */ /* 0x040ff000000418ff */
[-C--:B----4-:R-:W-:Y:S08]  /*6480*/  HMMA.16816.F32.BF16 R84, R96, R244.reuse, RZ ;  /* 0x000000f46054723c */ /* 0x090ff000000418ff */
[C---:B------:R-:W-:Y:S02]  /*6490*/  HMMA.16816.F32.BF16 R88, R92.reuse, R244, RZ ;  /* 0x000000f45c58723c */ /* 0x040fe400000418ff */
[C---:B------:R-:W-:Y:S05]  /*64a0*/  IMAD.IADD R244, R43.reuse, 0x1, R2 ;  /* 0x000000012bf47824 */ /* 0x040fea00078e0202 */
[----:B------:R-:W2:Y:S01]  /*64b0*/  LDSM.16.M88.4 R248, [R244+0x12000] ;  /* 0x01200000f4f8783b */ /* 0x000ea20000000200 */
[-C--:B------:R-:W-:Y:S03]  /*64c0*/  HMMA.16816.F32.BF16 R92, R92, R246.reuse, RZ ;  /* 0x000000f65c5c723c */ /* 0x080fe600000418ff */
[----:B------:R-:W3:Y:S05]  /*64d0*/  LDSM.16.M88.4 R20, [R244+0x13000] ;  /* 0x01300000f414783b */ /* 0x000eea0000000200 */
[----:B------:R-:W-:Y:S01]  /*64e0*/  HMMA.16816.F32.BF16 R96, R96, R246, RZ ;  /* 0x000000f66060723c */ /* 0x000fe200000418ff */
[----:B------:R-:W4:Y:S07]  /*64f0*/  LDSM.16.MT88.4 R244, [R0+0x10800] ;  /* 0x0108000000f4783b */ /* 0x000f2e0000004200 */
[-C--:B--2---:R-:W-:Y:S08]  /*6500*/  HMMA.16816.F32.BF16 R4, R248, R28.reuse, R4 ;  /* 0x0000001cf804723c */ /* 0x084ff00000041804 */
[C---:B---3--:R-:W-:Y:S08]  /*6510*/  HMMA.16816.F32.BF16 R8, R20.reuse, R28, R8 ;  /* 0x0000001c1408723c */ /* 0x048ff00000041808 */
        /* <DEDUP_REMOVED lines=12> */
[----:B------:R-:W2:Y:S01]  /*65e0*/  LDL.LU.64 R22, [R1+0x38] ;  /* 0x0000380001167983 */ /* 0x000ea20000300a00 */
[----:B------:R-:W3:Y:S01]  /*65f0*/  LDC R20, c[0x0][0x44c] ;  /* 0x00011300ff147b82 */ /* 0x000ee20000000800 */
[----:B------:R-:W-:Y:S02]  /*6600*/  @P2 VIADD R2, R244, 0xffffffc0 ;  /* 0xffffffc0f4022836 */ /* 0x000fe40000000000 */
[----:B------:R-:W4:Y:S03]  /*6610*/  LDL R41, [R1+0x4c] ;  /* 0x00004c0001297983 */ /* 0x000f260000100800 */
[----:B------:R-:W-:Y:S01]  /*6620*/  HMMA.16816.F32.BF16 R96, R248, R246, R96 ;  /* 0x000000f6f860723c */ /* 0x000fe20000041860 */
[----:B------:R-:W1:Y:S04]  /*6630*/  LDSM.16.M88.4 R32, [R2] ;  /* 0x000000000220783b */ /* 0x000e680000000200 */
[----:B------:R1:W3:Y:S04]  /*6640*/  LDSM.16.M88.4 R24, [R2+0x1000] ;  /* 0x001000000218783b */ /* 0x0002e80000000200 */
[----:B------:R-:W3:Y:S04]  /*6650*/  LDSM.16.MT88.4 R244, [R0+0xf000] ;  /* 0x00f0000000f4783b */ /* 0x000ee80000004200 */
[----:B------:R-:W3:Y:S01]  /*6660*/  LDSM.16.MT88.4 R248, [R0+0x11000] ;  /* 0x0110000000f8783b */ /* 0x000ee20000004200 */
[----:B-1----:R-:W-:Y:S01]  /*6670*/  IMAD.IADD R2, R43, 0x1, R2 ;  /* 0x000000012b027824 */ /* 0x002fe200078e0202 */
[-C--:B------:R-:W-:Y:S08]  /*6680*/  HMMA.16816.F32.BF16 R4, R32, R28.reuse, R4 ;  /* 0x0000001c2004723c */ /* 0x080ff00000041804 */
[C---:B---3--:R-:W-:Y:S08]  /*6690*/  HMMA.16816.F32.BF16 R8, R24.reuse, R28, R8 ;  /* 0x0000001c1808723c */ /* 0x048ff00000041808 */
[-C--:B------:R-:W-:Y:S08]  /*66a0*/  HMMA.16816.F32.BF16 R12, R24, R30.reuse, R12 ;  /* 0x0000001e180c723c */ /* 0x080ff0000004180c */
[C---:B------:R-:W-:Y:S01]  /*66b0*/  HMMA.16816.F32.BF16 R16, R32.reuse, R30, R16 ;  /* 0x0000001e2010723c */ /* 0x040fe20000041810 */
[----:B------:R-:W-:Y:S07]  /*66c0*/  LDSM.16.MT88.4 R28, [R0+0xd800] ;  /* 0x00d80000001c783b */ /* 0x000fee0000004200 */
[-C--:B------:R-:W-:Y:S08]  /*66d0*/  HMMA.16816.F32.BF16 R68, R32, R244.reuse, R68 ;  /* 0x000000f42044723c */ /* 0x080ff00000041844 */
        /* <DEDUP_REMOVED lines=9> */
[----:B------:R-:W3:Y:S07]  /*6770*/  LDSM.16.MT88.4 R248, [R0+0xf800] ;  /* 0x00f8000000f8783b */ /* 0x000eee0000004200 */
[-C--:B-1----:R-:W-:Y:S05]  /*6780*/  HMMA.16816.F32.BF16 R4, R244, R28.reuse, R4 ;  /* 0x0000001cf404723c */ /* 0x082fea0000041804 */
[----:B---3--:R-:W-:Y:S04]  /*6790*/  IMAD R2, R20, UR10, RZ ;  /* 0x0000000a14027c24 */ /* 0x008fe8000f8e02ff */
[C---:B------:R-:W-:Y:S02]  /*67a0*/  IMAD.U32 R21, R2.reuse, -0x40, RZ ;  /* 0xffffffc002157824 */ /* 0x040fe400078e00ff */
[----:B------:R-:W-:Y:S01]  /*67b0*/  IMAD.SHL.U32 R32, R2, 0x8, RZ ;  /* 0x0000000802207824 */ /* 0x000fe200078e00ff */
        /* <DEDUP_REMOVED lines=9> */
[-C--:B------:R-:W-:Y:S03]  /*6850*/  HMMA.16816.F32.BF16 R92, R24, R38.reuse, R92 ;  /* 0x00000026185c723c */ /* 0x080fe6000004185c */
[--C-:B------:R-:W-:Y:S05]  /*6860*/  SHF.R.U32.HI R24, RZ, 0x1, R40.reuse ;  /* 0x00000001ff187819 */ /* 0x100fea0000011628 */
[----:B------:R-:W-:Y:S01]  /*6870*/  HMMA.16816.F32.BF16 R96, R244, R38, R96 ;  /* 0x00000026f460723c */ /* 0x000fe20000041860 */
[----:B------:R-:W-:Y:S03]  /*6880*/  IMAD.MOV.U32 R246, RZ, RZ, 0x4 ;  /* 0x00000004fff67424 */ /* 0x000fe600078e00ff */
[----:B------:R-:W-:Y:S02]  /*6890*/  SHF.R.U32.HI R245, RZ, 0x2, R40 ;  /* 0x00000002fff57819 */ /* 0x000fe40000011628 */
[----:B------:R-:W-:Y:S02]  /*68a0*/  @P1 LOP3.LUT R244, R24, 0x30, RZ, 0xc0, !PT ;  /* 0x0000003018f41812 */ /* 0x000fe400078ec0ff */
[C---:B--2---:R-:W-:Y:S04]  /*68b0*/  LEA R20, P0, R21.reuse, R22, 0x2 ;  /* 0x0000001615147211 */ /* 0x044fe800078010ff */
[----:B------:R-:W-:Y:S02]  /*68c0*/  LEA.HI.X.SX32 R21, R21, R23, 0x2, P0 ;  /* 0x0000001715157211 */ /* 0x000fe400000f16ff */
[----:B----4-:R-:W-:Y:S02]  /*68d0*/  @P1 LOP3.LUT R41, R244, 0x7, R245, 0xf8, !PT ;  /* 0x00000007f4291812 */ /* 0x010fe400078ef8f5 */
[C---:B------:R-:W-:Y:S01]  /*68e0*/  LEA R22, P0, R32.reuse, R20, 0x2 ;  /* 0x0000001420167211 */ /* 0x040fe200078010ff */
[----:B------:R-:W-:Y:S02]  /*68f0*/  STL.64 [R1+0x38], R20 ;  /* 0x0000381401007387 */ /* 0x000fe40000100a00 */
[----:B------:R-:W-:Y:S01]  /*6900*/  @P1 IMAD.WIDE.U32 R246, R41, R246, UR52 ;  /* 0x0000003429f61e25 */ /* 0x000fe2000f8e00f6 */
[----:B------:R-:W-:Y:S01]  /*6910*/  LEA.HI.X.SX32 R23, R32, R21, 0x2, P0 ;  /* 0x0000001520177211 */ /* 0x000fe200000f16ff */
[----:B------:R-:W2:Y:S01]  /*6920*/  LDL R43, [R1+0x50] ;  /* 0x00005000012b7983 */ /* 0x000ea20000100800 */
[C---:B------:R-:W-:Y:S01]  /*6930*/  LEA R34, P0, R2.reuse, R22, 0x5 ;  /* 0x0000001602227211 */ /* 0x040fe200078028ff */
[----:B------:R-:W-:Y:S01]  /*6940*/  @UP2 UMOV UR52, UR16 ;  /* 0x0000001000342c82 */ /* 0x000fe20008000000 */
[----:B------:R-:W-:Y:S01]  /*6950*/  @UP2 UMOV UR53, UR15 ;  /* 0x0000000f00352c82 */ /* 0x000fe20008000000 */
[----:B------:R-:W3:Y:S01]  /*6960*/  LDL R42, [R1+0x54] ;  /* 0x00005400012a7983 */ /* 0x000ee20000100800 */
[C---:B------:R-:W-:Y:S02]  /*6970*/  LEA.HI.X.SX32 R35, R2.reuse, R23, 0x5, P0 ;  /* 0x0000001702237211 */ /* 0x040fe400000f2eff */
[C---:B------:R-:W-:Y:S01]  /*6980*/  LEA R32, P0, R2.reuse, R34, 0x5 ;  /* 0x0000002202207211 */ /* 0x040fe200078028ff */
[----:B------:R-:W-:Y:S03]  /*6990*/  @P1 STL [R1+0x4c], R41 ;  /* 0x00004c2901001387 */ /* 0x000fe60000100800 */
[C---:B------:R-:W-:Y:S02]  /*69a0*/  LEA.HI.X.SX32 R33, R2.reuse, R35, 0x5, P0 ;  /* 0x0000002302217211 */ /* 0x040fe400000f2eff */
[C---:B------:R-:W-:Y:S04]  /*69b0*/  LEA R30, P0, R2.reuse, R32, 0x5 ;  /* 0x00000020021e7211 */ /* 0x040fe800078028ff */
[C---:B------:R-:W-:Y:S02]  /*69c0*/  LEA.HI.X.SX32 R31, R2.reuse, R33, 0x5, P0 ;  /* 0x00000021021f7211 */ /* 0x040fe400000f2eff */
[C---:B------:R-:W-:Y:S04]  /*69d0*/  LEA R28, P0, R2.reuse, R30, 0x5 ;  /* 0x0000001e021c7211 */ /* 0x040fe800078028ff */
[C---:B------:R-:W-:Y:S02]  /*69e0*/  LEA.HI.X.SX32 R29, R2.reuse, R31, 0x5, P0 ;  /* 0x0000001f021d7211 */ /* 0x040fe400000f2eff */
[C---:B------:R-:W-:Y:S04]  /*69f0*/  LEA R250, P0, R2.reuse, R28, 0x5 ;  /* 0x0000001c02fa7211 */ /* 0x040fe800078028ff */
[C---:B------:R-:W-:Y:S02]  /*6a00*/  LEA.HI.X.SX32 R251, R2.reuse, R29, 0x5, P0 ;  /* 0x0000001d02fb7211 */ /* 0x040fe400000f2eff */
[C---:B------:R-:W-:Y:S04]  /*6a10*/  LEA R26, P0, R2.reuse, R250, 0x5 ;  /* 0x000000fa021a7211 */ /* 0x040fe800078028ff */
[C---:B------:R-:W-:Y:S03]  /*6a20*/  LEA.HI.X.SX32 R27, R2.reuse, R251, 0x5, P0 ;  /* 0x000000fb021b7211 */ /* 0x040fe600000f2eff */
[C---:B------:R-:W-:Y:S03]  /*6a30*/  IMAD.WIDE R24, R2.reuse, -0xc0, R26 ;  /* 0xffffff4002187825 */ /* 0x040fe600078e021a */
[C---:B------:R-:W-:Y:S04]  /*6a40*/  LEA R244, P0, R2.reuse, R24, 0x5 ;  /* 0x0000001802f47211 */ /* 0x040fe800078028ff */
[C---:B------:R-:W-:Y:S02]  /*6a50*/  LEA.HI.X.SX32 R245, R2.reuse, R25, 0x5, P0 ;  /* 0x0000001902f57211 */ /* 0x040fe400000f2eff */
        /* <DEDUP_REMOVED lines=270> */
.L_x_227:
[----:B------:R-:W2:Y:S01]  /*7b40*/  LDL.LU R0, [R1+0x2c] ;  /* 0x00002c0001007983 */ /* 0x000ea20000300800 */
[----:B------:R-:W-:Y:S02]  /*7b50*/  UISETP.GT.AND UP0, UPT, UR45, URZ, UPT ;  /* 0x000000ff2d00728c */ /* 0x000fe4000bf04270 */
[----:B------:R-:W-:Y:S07]  /*7b60*/  UIADD3 UR15, UPT, UPT, UR45, -0x1, URZ ;  /* 0xffffffff2d0f7890 */ /* 0x000fee000fffe0ff */
[----:B------:R-:W-:Y:S01]  /*7b70*/  UMOV UR45, UR15 ;  /* 0x0000000f002d7c82 */ /* 0x000fe20008000000 */
[----:B--2---:R-:W-:Y:S05]  /*7b80*/  IADD3 R0, PT, PT, R0, -0x40, RZ ;  /* 0xffffffc000007810 */ /* 0x004fea0007ffe0ff */
[----:B------:R2:W-:Y:S01]  /*7b90*/  STL [R1+0x2c], R0 ;  /* 0x00002c0001007387 */ /* 0x0005e20000100800 */
[----:B------:R-:W-:Y:S05]  /*7ba0*/  BRA.U UP0, `(.L_x_228) ;  /* 0xffffffc1009c7547 */ /* 0x000fea000b83ffff */
[----:B------:R-:W-:Y:S01]  /*7bb0*/  F2FP.BF16.F32.PACK_AB R60, R61, R60 ;  /* 0x0000003c3d3c723e */ /* 0x000fe200000010ff */
[C---:B--2---:R-:W-:Y:S01]  /*7bc0*/  IMAD.SHL.U32 R0, R249.reuse, 0x10, RZ ;  /* 0x00000010f9007824 */ /* 0x044fe200078e00ff */
        /* <DEDUP_REMOVED lines=175> */
.L_x_229:
[----:B------:R-:W2:Y:S01]  /*86c0*/  LDCU.64 UR10, c[0x0][0x5c0] ;  /* 0x0000b800ff0a77ac */ /* 0x000ea20008000a00 */
[----:B------:R-:W-:-:S04]  /*86d0*/  UIADD3 UR8, UPT, UPT, UR38, UR40, URZ ;  /* 0x0000002826087290 */ /* 0x000fc8000fffe0ff */
[----:B--2---:R-:W-:Y:S02]  /*86e0*/  UIMAD.WIDE.U32 UR18, UR8, UR10, URZ ;  /* 0x0000000a081272a5 */ /* 0x004fe4000f8e00ff */
[----:B------:R-:W-:-:S04]  /*86f0*/  UIMAD UR8, UR8, UR11, URZ ;  /* 0x0000000b080872a4 */ /* 0x000fc8000f8e02ff */
[----:B------:R-:W-:-:S06]  /*8700*/  UIADD3 UR8, UPT, UPT, UR19, UR8, URZ ;  /* 0x0000000813087290 */ /* 0x000fcc000fffe0ff */
[----:B-1----:R-:W-:Y:S02]  /*8710*/  MOV R0, UR8 ;  /* 0x0000000800007c02 */ /* 0x002fe40008000f00 */
.L_x_230:
        /* <DEDUP_REMOVED lines=14> */
.L_x_231:
[----:B------:R-:W1:Y:S01]  /*8800*/  LDCU.64 UR8, c[0x0][0x5c8] ;  /* 0x0000b900ff0877ac */ /* 0x000e620008000a00 */
[----:B------:R-:W-:-:S04]  /*8810*/  UIADD3 UR14, UPT, UPT, UR38, UR40, URZ ;  /* 0x00000028260e7290 */ /* 0x000fc8000fffe0ff */
[----:B-1----:R-:W-:Y:S02]  /*8820*/  UIMAD.WIDE.U32 UR16, UR14, UR8, URZ ;  /* 0x000000080e1072a5 */ /* 0x002fe4000f8e00ff */
[----:B------:R-:W-:-:S04]  /*8830*/  UIMAD UR14, UR14, UR9, URZ ;  /* 0x000000090e0e72a4 */ /* 0x000fc8000f8e02ff */
[----:B------:R-:W-:Y:S01]  /*8840*/  UIADD3 UR14, UPT, UPT, UR17, UR14, URZ ;  /* 0x0000000e110e7290 */ /* 0x000fe2000fffe0ff */
[----:B------:R-:W-:-:S05]  /*8850*/  UMOV UR32, UR16 ;  /* 0x0000001000207c82 */ /* 0x000fca0008000000 */
[----:B------:R-:W-:-:S07]  /*8860*/  MOV R26, UR14 ;  /* 0x0000000e001a7c02 */ /* 0x000fce0008000f00 */
.L_x_232:
        /* <DEDUP_REMOVED lines=51> */
.L_x_234:
[----:B------:R-:W-:Y:S05]  /*8ba0*/  BSYNC.RECONVERGENT B0 ;  /* 0x0000000000007941 */ /* 0x000fea0003800200 */
.L_x_233:
        /* <DEDUP_REMOVED lines=19> */
.L_x_236:
[----:B------:R-:W-:Y:S05]  /*8ce0*/  BSYNC.RECONVERGENT B0 ;  /* 0x0000000000007941 */ /* 0x000fea0003800200 */
.L_x_235:
        /* <DEDUP_REMOVED lines=25> */
.L_x_238:
[----:B------:R-:W-:Y:S05]  /*8e80*/  BSYNC.RECONVERGENT B0 ;  /* 0x0000000000007941 */ /* 0x000fea0003800200 */
.L_x_237:
        /* <DEDUP_REMOVED lines=17> */
.L_x_197:
[----:B------:R-:W-:Y:S05]  /*8fa0*/  BSYNC.RECONVERGENT B1 ;  /* 0x0000000000017941 */ /* 0x000fea0003800200 */
.L_x_175:
        /* <DEDUP_REMOVED lines=11> */
.L_x_240:
        /* <DEDUP_REMOVED lines=10> */
.L_x_2155:


//--------------------- .text._ZN5flash44flash_bwd_dq_dk_dv_loop_seqk_parallel_kernelI23Flash_bwd_kernel_traitsILi192ELi64ELi64ELi8ELi4ELi2ELi2ELb1ELb1EN7cutlass10bfloat16_tE19Flash_kernel_traitsILi192ELi64ELi64ELi8ES3_EELb0ELb0ELb1ELb0ELb0ELb1ELb0EEEvNS_16Flash_bwd_paramsE --------------------------
	.section	.text._ZN5flash44flash_bwd_dq_dk_dv_loop_seqk_parallel_kernelI23Flash_bwd_kernel_traitsILi192ELi64ELi64ELi8ELi4ELi2ELi2ELb1ELb1EN7cutlass10bfloat16_tE19Flash_kernel_traitsILi192ELi64ELi64ELi8ES3_EELb0ELb0ELb1ELb0ELb0ELb1ELb0EEEvNS_16Flash_bwd_paramsE,"ax",@progbits
	.align	128
        .global         _ZN5flash44flash_bwd_dq_dk_dv_loop_seqk_parallel_kernelI23Flash_bwd_kernel_traitsILi192ELi64ELi64ELi8ELi4ELi2ELi2ELb1ELb1EN7cutlass10bfloat16_tE19Flash_kernel_traitsILi192ELi64ELi64ELi8ES3_EELb0ELb0ELb1ELb0ELb0ELb1ELb0EEEvNS_16Flash_bwd_paramsE
        .type           _ZN5flash44flash_bwd_dq_dk_dv_loop_seqk_parallel_kernelI23Flash_bwd_kernel_traitsILi192ELi64ELi64ELi8ELi4ELi2ELi2ELb1ELb1EN7cutlass10bfloat16_tE19Flash_kernel_traitsILi192ELi64ELi64ELi8ES3_EELb0ELb0ELb1ELb0ELb0ELb1ELb0EEEvNS_16Flash_bwd_paramsE,@function
        .size           _ZN5flash44flash_bwd_dq_dk_dv_loop_seqk_parallel_kernelI23Flash_bwd_kernel_traitsILi192ELi64ELi64ELi8ELi4ELi2ELi2ELb1ELb1EN7cutlass10bfloat16_tE19Flash_kernel_traitsILi192ELi64ELi64ELi8ES3_EELb0ELb0ELb1ELb0ELb0ELb1ELb0EEEvNS_16Flash_bwd_paramsE,(.L_x_2156 - _ZN5flash44flash_bwd_dq_dk_dv_loop_seqk_parallel_kernelI23Flash_bwd_kernel_traitsILi192ELi64ELi64ELi8ELi4ELi2ELi2ELb1ELb1EN7cutlass10bfloat16_tE19Flash_kernel_traitsILi192ELi64ELi64ELi8ES3_EELb0ELb0ELb1ELb0ELb0ELb1ELb0EEEvNS_16Flash_bwd_paramsE)
        .other          _ZN5flash44flash_bwd_dq_dk_dv_loop_seqk_parallel_kernelI23Flash_bwd_kernel_traitsILi192ELi64ELi64ELi8ELi4ELi2ELi2ELb1ELb1EN7cutlass10bfloat16_tE19Flash_kernel_traitsILi192ELi64ELi64ELi8ES3_EELb0ELb0ELb1ELb0ELb0ELb1ELb0EEEvNS_16Flash_bwd_paramsE,@"STO_CUDA_ENTRY STV_DEFAULT"
_ZN5flash44flash_bwd_dq_dk_dv_loop_seqk_parallel_kernelI23Flash_bwd_kernel_traitsILi192ELi64ELi64ELi8ELi4ELi2ELi2ELb1ELb1EN7cutlass10bfloat16_tE19Flash_kernel_traitsILi192ELi64ELi64ELi8ES3_EELb0ELb0ELb1ELb0ELb0ELb1ELb0EEEvNS_16Flash_bwd_paramsE:
.text._ZN5flash44flash_bwd_dq_dk_dv_loop_seqk_parallel_kernelI23Flash_bwd_kernel_traitsILi192ELi64ELi64ELi8ELi4ELi2ELi2ELb1ELb1EN7cutlass10bfloat16_tE19Flash_kernel_traitsILi192ELi64ELi64ELi8ES3_EELb0ELb0ELb1ELb0ELb0ELb1ELb0EEEvNS_16Flash_bwd_paramsE:
        /* <DEDUP_REMOVED lines=49> */
.L_x_279:
        /* <DEDUP_REMOVED lines=52> */
.L_x_241:
        /* <DEDUP_REMOVED lines=44> */
.L_x_243:
[----:B------:R-:W1:Y:S01]  /*0910*/  LDCU.64 UR16, c[0x0][0x3b8] ;  /* 0x00007700ff1077ac */ /* 0x000e620008000a00 */
[----:B------:R-:W-:-:S04]  /*0920*/  UIADD3 UR8, UPT, UPT, UR40, UR41, URZ ;  /* 0x0000002928087290 */ /* 0x000fc8000fffe0ff */
[----:B-1----:R-:W-:Y:S02]  /*0930*/  UIMAD.WIDE.U32 UR10, UR8, UR16, URZ ;  /* 0x00000010080a72a5 */ /* 0x002fe4000f8e00ff */
[----:B------:R-:W-:-:S04]  /*0940*/  UIMAD UR8, UR8, UR17, URZ ;  /* 0x00000011080872a4 */ /* 0x000fc8000f8e02ff */
[----:B------:R-:W-:Y:S01]  /*0950*/  UIADD3 UR8, UPT, UPT, UR11, UR8, URZ ;  /* 0x000000080b087290 */ /* 0x000fe2000fffe0ff */
[----:B------:R-:W-:-:S05]  /*0960*/  UMOV UR44, UR10 ;  /* 0x0000000a002c7c82 */ /* 0x000fca0008000000 */
[----:B------:R-:W-:Y:S02]  /*0970*/  MOV R20, UR8 ;  /* 0x0000000800147c02 */ /* 0x000fe40008000f00 */
.L_x_244:
        /* <DEDUP_REMOVED lines=44> */
.L_x_245:
[----:B------:R-:W1:Y:S01]  /*0c40*/  LDCU.64 UR14, c[0x0][0x3c0] ;  /* 0x00007800ff0e77ac */ /* 0x000e620008000a00 */
[----:B------:R-:W-:-:S04]  /*0c50*/  UIADD3 UR8, UPT, UPT, UR40, UR41, URZ ;  /* 0x0000002928087290 */ /* 0x000fc8000fffe0ff */
[----:B-1----:R-:W-:Y:S02]  /*0c60*/  UIMAD.WIDE.U32 UR10, UR8, UR14, URZ ;  /* 0x0000000e080a72a5 */ /* 0x002fe4000f8e00ff */
[----:B------:R-:W-:-:S04]  /*0c70*/  UIMAD UR8, UR8, UR15, URZ ;  /* 0x0000000f080872a4 */ /* 0x000fc8000f8e02ff */
[----:B------:R-:W-:Y:S01]  /*0c80*/  UIADD3 UR8, UPT, UPT, UR11, UR8, URZ ;  /* 0x000000080b087290 */ /* 0x000fe2000fffe0ff */
[----:B------:R-:W-:-:S05]  /*0c90*/  UMOV UR46, UR10 ;  /* 0x0000000a002e7c82 */ /* 0x000fca0008000000 */
[----:B------:R-:W-:-:S07]  /*0ca0*/  MOV R17, UR8 ;  /* 0x0000000800117c02 */ /* 0x000fce0008000f00 */
.L_x_246:
        /* <DEDUP_REMOVED lines=28> */
.L_x_247:
[----:B------:R-:W-:Y:S02]  /*0e70*/  UIMAD.WIDE.U32 UR10, UR56, UR49, URZ ;  /* 0x00000031380a72a5 */ /* 0x000fe4000f8e00ff */
[----:B------:R-:W-:-:S04]  /*0e80*/  UIMAD UR8, UR57, UR49, URZ ;  /* 0x00000031390872a4 */ /* 0x000fc8000f8e02ff */
[----:B------:R-:W-:-:S12]  /*0e90*/  UIADD3 UR8, UPT, UPT, UR11, UR8, URZ ;  /* 0x000000080b087290 */ /* 0x000fd8000fffe0ff */
.L_x_248:
        /* <DEDUP_REMOVED lines=20> */
.L_x_249:
[----:B------:R-:W1:Y:S01]  /*0fe0*/  LDCU UR57, c[0x0][0x434] ;  /* 0x00008680ff3977ac */ /* 0x000e620008000800 */
[----:B------:R-:W-:-:S04]  /*0ff0*/  UIMAD UR9, UR37, UR19, UR24 ;  /* 0x00000013250972a4 */ /* 0x000fc8000f8e0218 */
[----:B-1----:R-:W-:Y:S02]  /*1000*/  UIMAD UR57, UR9, UR57, URZ ;  /* 0x00000039093972a4 */ /* 0x002fe4000f8e02ff */
.L_x_250:
        /* <DEDUP_REMOVED lines=11> */
.L_x_251:
[----:B------:R-:W1:Y:S01]  /*10c0*/  LDCU UR56, c[0x0][0x444] ;  /* 0x00008880ff3877ac */ /* 0x000e620008000800 */
[----:B------:R-:W-:-:S04]  /*10d0*/  UIMAD UR9, UR37, UR19, UR24 ;  /* 0x00000013250972a4 */ /* 0x000fc8000f8e0218 */
[----:B-1----:R-:W-:-:S12]  /*10e0*/  UIMAD UR56, UR9, UR56, URZ ;  /* 0x00000038093872a4 */ /* 0x002fd8000f8e02ff */
.L_x_252:
[----:B------:R-:W1:Y:S01]  /*10f0*/  LDCU UR51, c[0x0][0x508] ;  /* 0x0000a100ff3377ac */ /* 0x000e620008000800 */
[----:B------:R-:W2:Y:S01]  /*1100*/  S2R R27, SR_TID.X ;  /* 0x00000000001b7919 */ /* 0x000ea20000002100 */
[----:B------:R-:W3:Y:S01]  /*1110*/  LDC.64 R12, c[0x0][0x3b0] ;  /* 0x0000ec00ff0c7b82 */ /* 0x000ee20000000a00 */
[----:B------:R-:W-:Y:S01]  /*1120*/  MOV R9, RZ ;  /* 0x000000ff00097202 */ /* 0x000fe20000000f00 */
[----:B------:R-:W-:Y:S01]  /*1130*/  USHF.R.S32.HI UR9, URZ, 0x1f, UR55 ;  /* 0x0000001fff097899 */ /* 0x000fe20008011437 */
[----:B------:R-:W-:Y:S01]  /*1140*/  ISETP.NE.AND P5, PT, RZ, UR59, PT ;  /* 0x0000003bff007c0c */ /* 0x000fe2000bfa5270 */
[----:B------:R-:W-:Y:S01]  /*1150*/  UIADD3 UR55, UP1, UP0, UR62, UR10, UR55 ;  /* 0x0000000a3e377290 */ /* 0x000fe2000f83e037 */
[----:B------:R-:W-:Y:S01]  /*1160*/  BSSY.RECONVERGENT B1, `(.L_x_242) ;  /* 0x00006a7000017945 */ /* 0x000fe20003800200 */
[----:B------:R-:W-:Y:S02]  /*1170*/  UIMAD UR58, UR19, UR58, URZ ;  /* 0x0000003a133a72a4 */ /* 0x000fe4000f8e02ff */
[----:B------:R-:W-:Y:S01]  /*1180*/  UIADD3.X UR54, UPT, UPT, UR54, UR8, UR9, UP1, UP0 ;  /* 0x0000000836367290 */ /* 0x000fe20008fe0409 */
[----:B------:R-:W4:Y:S01]  /*1190*/  LDC.64 R14, c[0x0][0x5f8] ;  /* 0x00017e00ff0e7b82 */ /* 0x000f220000000a00 */
[----:B------:R-:W5:Y:S01]  /*11a0*/  LDCU.64 UR62, c[0x0][0x420] ;  /* 0x00008400ff3e77ac */ /* 0x000f620008000a00 */
[----:B------:R-:W-:-:S02]  /*11b0*/  ULEA UR56, UR52, UR56, 0x6 ;  /* 0x0000003834387291 */ /* 0x000fc4000f8e30ff */
[----:B-1----:R-:W-:Y:S02]  /*11c0*/  UIADD3 UR9, UPT, UPT, UR18, -UR51, -UR33 ;  /* 0x8000003312097290 */ /* 0x002fe4000fffe821 */
[----:B------:R-:W-:Y:S02]  /*11d0*/  ULEA UR57, UR52, UR57, 0x6 ;  /* 0x0000003934397291 */ /* 0x000fe4000f8e30ff */
[----:B------:R-:W-:-:S04]  /*11e0*/  UIADD3 UR9, UPT, UPT, UR9, -0x40, URZ ;  /* 0xffffffc009097890 */ /* 0x000fc8000fffe0ff */
[----:B------:R-:W-:-:S04]  /*11f0*/  USHF.R.S32.HI UR8, URZ, 0x1f, UR9 ;  /* 0x0000001fff087899 */ /* 0x000fc80008011409 */
[----:B------:R-:W-:Y:S02]  /*1200*/  ULEA.HI UR8, UR8, UR9, URZ, 0x6 ;  /* 0x0000000908087291 */ /* 0x000fe4000f8f30ff */
[----:B-----5:R-:W-:Y:S01]  /*1210*/  UIMAD.WIDE UR62, UR57, 0x4, UR62 ;  /* 0x00000004393e78a5 */ /* 0x020fe2000f8e023e */
[----:B--2---:R-:W-:Y:S01]  /*1220*/  IMAD.SHL.U32 R25, R27, 0x8, RZ ;  /* 0x000000081b197824 */ /* 0x004fe200078e00ff */
[----:B------:R-:W-:Y:S01]  /*1230*/  USHF.R.S32.HI UR49, URZ, 0x6, UR8 ;  /* 0x00000006ff317899 */ /* 0x000fe20008011408 */
[--C-:B------:R-:W-:Y:S02]  /*1240*/  SHF.R.U32.HI R24, RZ, 0x3, R27.reuse ;  /* 0x00000003ff187819 */ /* 0x100fe4000001161b */
[----:B------:R-:W-:Y:S01]  /*1250*/  SHF.R.U32.HI R16, RZ, 0x5, R27 ;  /* 0x00000005ff107819 */ /* 0x000fe2000001161b */
[----:B------:R-:W-:Y:S01]  /*1260*/  UISETP.LT.AND UP0, UPT, URZ, UR49, UPT ;  /* 0x00000031ff00728c */ /* 0x000fe2000bf01270 */
[----:B------:R-:W-:Y:S02]  /*1270*/  LOP3.LUT R8, R25, 0x38, RZ, 0xc0, !PT ;  /* 0x0000003819087812 */ /* 0x000fe400078ec0ff */
[----:B------:R-:W1:Y:S01]  /*1280*/  LDCU.128 UR8, c[0x0][0x590] ;  /* 0x0000b200ff0877ac */ /* 0x000e620008000c00 */
[----:B------:R-:W-:-:S02]  /*1290*/  LOP3.LUT R11, R27, 0x1f, RZ, 0xc0, !PT ;  /* 0x0000001f1b0b7812 */ /* 0x000fc400078ec0ff */
[----:B------:R-:W-:Y:S01]  /*12a0*/  IADD3 R2, P0, PT, R8, UR60, RZ ;  /* 0x0000003c08027c10 */ /* 0x000fe2000ff1e0ff */
[----:B------:R-:W2:Y:S02]  /*12b0*/  LDCU.64 UR60, c[0x0][0x5e8] ;  /* 0x0000bd00ff3c77ac */ /* 0x000ea40008000a00 */
[----:B------:R-:W-:Y:S02]  /*12c0*/  IMAD R11, R16, UR58, R11 ;  /* 0x0000003a100b7c24 */ /* 0x000fe4000f8e020b */
[----:B------:R-:W-:Y:S01]  /*12d0*/  IMAD.X R3, RZ, RZ, UR53, P0 ;  /* 0x00000035ff037e24 */ /* 0x000fe200080e06ff */
[----:B------:R-:W-:Y:S02]  /*12e0*/  USHF.L.U32 UR58, UR58, 0x6, URZ ;  /* 0x000000063a3a7899 */ /* 0x000fe400080006ff */
[----:B------:R-:W-:-:S04]  /*12f0*/  USEL UR49, URZ, UR49, !UP0 ;  /* 0x00000031ff317287 */ /* 0x000fc8000c000000 */
[----:B------:R-:W-:Y:S02]  /*1300*/  UISETP.GT.AND UP0, UPT, UR43, UR49, UPT ;  /* 0x000000312b00728c */ /* 0x000fe4000bf04270 */
[----:B-1----:R-:W-:Y:S01]  /*1310*/  UIMAD UR18, UR50, UR8, URZ ;  /* 0x00000008321272a4 */ /* 0x002fe2000f8e02ff */
[----:B------:R-:W-:Y:S01]  /*1320*/  IMAD.U32 R0, RZ, RZ, UR8 ;  /* 0x00000008ff007e24 */ /* 0x000fe2000f8e00ff */
[----:B------:R-:W-:Y:S01]  /*1330*/  USHF.L.U64.HI UR53, UR8, 0x5, UR9 ;  /* 0x0000000508357899 */ /* 0x000fe20008010209 */
[----:B------:R-:W-:Y:S01]  /*1340*/  IMAD.U32 R4, RZ, RZ, UR10 ;  /* 0x0000000aff047e24 */ /* 0x000fe2000f8e00ff */
[----:B------:R-:W-:Y:S01]  /*1350*/  UIMAD UR18, UR45, UR9, UR18 ;  /* 0x000000092d1272a4 */ /* 0x000fe2000f8e0212 */
[----:B------:R-:W-:Y:S01]  /*1360*/  IMAD.WIDE.U32 R2, R0, UR45, R2 ;  /* 0x0000002d00027c25 */ /* 0x000fe2000f8e0002 */
[----:B--2---:R-:W-:-:S03]  /*1370*/  UIMAD.WIDE UR60, UR56, 0x4, UR60 ;  /* 0x00000004383c78a5 */ /* 0x004fc6000f8e023c */
[----:B------:R-:W-:Y:S01]  /*1380*/  IMAD.U32 R0, RZ, RZ, UR11 ;  /* 0x0000000bff007e24 */ /* 0x000fe2000f8e00ff */
[----:B------:R-:W-:Y:S01]  /*1390*/  IADD3 R3, PT, PT, R3, UR18, RZ ;  /* 0x0000001203037c10 */ /* 0x000fe2000fffe0ff */
[----:B------:R-:W1:Y:S04]  /*13a0*/  LDCU.64 UR10, c[0x0][0x550] ;  /* 0x0000aa00ff0a77ac */ /* 0x000e680008000a00 */
[----:B------:R-:W2:Y:S01]  /*13b0*/  LDCU.64 UR18, c[0x0][0x3c8] ;  /* 0x00007900ff1277ac */ /* 0x000ea20008000a00 */
[----:B------:R-:W-:-:S04]  /*13c0*/  IMAD.WIDE.U32 R2, R4, UR24, R2 ;  /* 0x0000001804027c25 */ /* 0x000fc8000f8e0002 */
[----:B------:R-:W-:Y:S02]  /*13d0*/  IMAD R3, R0, UR24, R3 ;  /* 0x0000001800037c24 */ /* 0x000fe4000f8e0203 */
[C---:B---3--:R-:W-:Y:S02]  /*13e0*/  IMAD R0, R12.reuse, UR50, RZ ;  /* 0x000000320c007c24 */ /* 0x048fe4000f8e02ff */
[----:B------:R-:W-:-:S04]  /*13f0*/  IMAD.WIDE.U32 R4, R12, UR45, R8 ;  /* 0x0000002d0c047c25 */ /* 0x000fc8000f8e0008 */
[----:B------:R-:W-:Y:S01]  /*1400*/  IMAD R0, R13, UR45, R0 ;  /* 0x0000002d0d007c24 */ /* 0x000fe2000f8e0200 */
[----:B------:R-:W-:Y:S01]  /*1410*/  USHF.L.U32 UR45, UR8, 0x5, URZ ;  /* 0x00000005082d7899 */ /* 0x000fe200080006ff */
[----:B------:R-:W-:Y:S01]  /*1420*/  IMAD.WIDE.U32 R6, R24, UR8, R2 ;  /* 0x0000000818067c25 */ /* 0x000fe2000f8e0002 */
[----:B------:R-:W-:-:S03]  /*1430*/  IADD3 R2, P0, PT, R4, UR48, RZ ;  /* 0x0000003004027c10 */ /* 0x000fc6000ff1e0ff */
[----:B------:R-:W-:Y:S01]  /*1440*/  IMAD R16, R24, UR9, R7 ;  /* 0x0000000918107c24 */ /* 0x000fe2000f8e0207 */
[----:B------:R-:W-:Y:S01]  /*1450*/  IADD3.X R3, PT, PT, R5, UR47, R0, P0, !PT ;  /* 0x0000002f05037c10 */ /* 0x000fe200087fe400 */
[----:B--2---:R-:W-:Y:S01]  /*1460*/  IMAD.U32 R0, RZ, RZ, UR18 ;  /* 0x00000012ff007e24 */ /* 0x004fe2000f8e00ff */
[----:B------:R-:W2:Y:S01]  /*1470*/  LDCU.64 UR8, c[0x0][0x380] ;  /* 0x00007000ff0877ac */ /* 0x000ea20008000a00 */
[----:B----4-:R-:W-:Y:S01]  /*1480*/  IMAD.WIDE.U32 R4, R14, UR22, RZ ;  /* 0x000000160e047c25 */ /* 0x010fe2000f8e00ff */
[----:B-1----:R-:W-:-:S03]  /*1490*/  LEA R32, P2, R6, UR10, 0x1 ;  /* 0x0000000a06207c11 */ /* 0x002fc6000f8408ff */
[----:B------:R-:W-:Y:S01]  /*14a0*/  IMAD.WIDE.U32 R2, R0, UR24, R2 ;  /* 0x0000001800027c25 */ /* 0x000fe2000f8e0002 */
[----:B------:R-:W-:Y:S02]  /*14b0*/  SEL R4, R4, RZ, P5 ;  /* 0x000000ff04047207 */ /* 0x000fe40002800000 */
[----:B------:R-:W-:Y:S01]  /*14c0*/  LEA.HI.X R33, R6, UR11, R16, 0x1, P2 ;  /* 0x0000000b06217c11 */ /* 0x000fe200090f0c10 */
[----:B------:R-:W-:Y:S01]  /*14d0*/  IMAD.U32 R0, RZ, RZ, UR19 ;  /* 0x00000013ff007e24 */ /* 0x000fe2000f8e00ff */
[----:B------:R-:W1:Y:S01]  /*14e0*/  LDCU.64 UR18, c[0x0][0x570] ;  /* 0x0000ae00ff1277ac */ /* 0x000e620008000a00 */
        /* <DEDUP_REMOVED lines=12> */
[----:B--2---:R-:W-:Y:S02]  /*15b0*/  LEA R30, P1, R2, UR8, 0x1 ;  /* 0x00000008021e7c11 */ /* 0x004fe4000f8208ff */
[----:B------:R-:W-:Y:S01]  /*15c0*/  LEA.HI.X.SX32 R4, R4, R5, 0x1, P0 ;  /* 0x0000000504047211 */ /* 0x000fe200000f0eff */
[----:B------:R-:W-:Y:S01]  /*15d0*/  VIADD R5, R24, 0x20 ;  /* 0x0000002018057836 */ /* 0x000fe20000000000 */
[----:B-1----:R-:W-:Y:S01]  /*15e0*/  LEA R22, P0, R0, UR18, 0x2 ;  /* 0x0000001200167c11 */ /* 0x002fe2000f8010ff */
        /* <DEDUP_REMOVED lines=23> */
.L_x_254:
[----:B------:R-:W1:Y:S01]  /*1760*/  LDCU.64 UR14, c[0x0][0x5c0] ;  /* 0x0000b800ff0e77ac */ /* 0x000e620008000a00 */
[----:B------:R-:W-:-:S04]  /*1770*/  UIADD3 UR8, UPT, UPT, UR40, UR41, URZ ;  /* 0x0000002928087290 */ /* 0x000fc8000fffe0ff */
[----:B-1----:R-:W-:Y:S02]  /*1780*/  UIMAD.WIDE.U32 UR18, UR8, UR14, URZ ;  /* 0x0000000e081272a5 */ /* 0x002fe4000f8e00ff */
[----:B------:R-:W-:-:S04]  /*1790*/  UIMAD UR8, UR8, UR15, URZ ;  /* 0x0000000f080872a4 */ /* 0x000fc8000f8e02ff */
[----:B------:R-:W-:-:S06]  /*17a0*/  UIADD3 UR8, UPT, UPT, UR19, UR8, URZ ;  /* 0x0000000813087290 */ /* 0x000fcc000fffe0ff */
[----:B------:R-:W-:Y:S02]  /*17b0*/  MOV R0, UR8 ;  /* 0x0000000800007c02 */ /* 0x000fe40008000f00 */
.L_x_255:
        /* <DEDUP_REMOVED lines=13> */
.L_x_256:
[----:B------:R-:W1:Y:S01]  /*1890*/  LDCU.64 UR10, c[0x0][0x5c8] ;  /* 0x0000b900ff0a77ac */ /* 0x000e620008000a00 */
[----:B------:R-:W-:-:S04]  /*18a0*/  UIADD3 UR40, UPT, UPT, UR40, UR41, URZ ;  /* 0x0000002928287290 */ /* 0x000fc8000fffe0ff */
[----:B-1----:R-:W-:Y:S02]  /*18b0*/  UIMAD.WIDE.U32 UR16, UR40, UR10, URZ ;  /* 0x0000000a281072a5 */ /* 0x002fe4000f8e00ff */
[----:B------:R-:W-:-:S04]  /*18c0*/  UIMAD UR40, UR40, UR11, URZ ;  /* 0x0000000b282872a4 */ /* 0x000fc8000f8e02ff */
[----:B------:R-:W-:-:S06]  /*18d0*/  UIADD3 UR40, UPT, UPT, UR17, UR40, URZ ;  /* 0x0000002811287290 */ /* 0x000fcc000fffe0ff */
[----:B------:R-:W-:-:S07]  /*18e0*/  MOV R10, UR40 ;  /* 0x00000028000a7c02 */ /* 0x000fce0008000f00 */
.L_x_257:
        /* <DEDUP_REMOVED lines=26> */
.L_x_259:
[----:B------:R-:W-:Y:S05]  /*1a90*/  BSYNC.RECONVERGENT B0 ;  /* 0x0000000000007941 */ /* 0x000fea0003800200 */
.L_x_258:
        /* <DEDUP_REMOVED lines=13> */
.L_x_261:
[----:B------:R-:W-:Y:S05]  /*1b70*/  BSYNC.RECONVERGENT B0 ;  /* 0x0000000000007941 */ /* 0x000fea0003800200 */
.L_x_260:
        /* <DEDUP_REMOVED lines=23> */
.L_x_263:
[----:B------:R-:W-:Y:S05]  /*1cf0*/  BSYNC.RECONVERGENT B0 ;  /* 0x0000000000007941 */ /* 0x000fea0003800200 */
.L_x_262:
        /* <DEDUP_REMOVED lines=13> */
.L_x_253:
[----:B------:R-:W-:Y:S01]  /*1dd0*/  UIADD3 UR37, UPT, UPT, -UR30, UR33, URZ ;  /* 0x000000211e257290 */ /* 0x000fe2000fffe1ff */
[----:B------:R-:W-:Y:S01]  /*1de0*/  IMAD.U32 R0, RZ, RZ, UR14 ;  /* 0x0000000eff007e24 */ /* 0x000fe2000f8e00ff */
[----:B------:R-:W-:Y:S01]  /*1df0*/  UIMAD UR43, UR52, -0x40, UR42 ;  /* 0xffffffc0342b78a4 */ /* 0x000fe2000f8e022a */
[----:B------:R-:W-:Y:S01]  /*1e00*/  IMAD.U32 R2, RZ, RZ, UR16 ;  /* 0x00000010ff027e24 */ /* 0x000fe2000f8e00ff */
[----:B------:R-:W1:Y:S01]  /*1e10*/  LDCU.64 UR10, c[0x0][0x3d8] ;  /* 0x00007b00ff0a77ac */ /* 0x000e620008000a00 */
[----:B------:R-:W-:Y:S01]  /*1e20*/  SHF.R.U32.HI R26, RZ, 0x1, R27 ;  /* 0x00000001ff1a7819 */ /* 0x000fe2000001161b */
[----:B------:R-:W-:Y:S01]  /*1e30*/  IMAD.U32 R12, RZ, RZ, UR45 ;  /* 0x0000002dff0c7e24 */ /* 0x000fe2000f8e00ff */
[----:B------:R-:W-:Y:S01]  /*1e40*/  ISETP.GE.AND P4, PT, R24, UR37, PT ;  /* 0x0000002518007c0c */ /* 0x000fe2000bf86270 */
[----:B------:R-:W-:Y:S01]  /*1e50*/  UIMAD UR47, UR27, UR14, URZ ;  /* 0x0000000e1b2f72a4 */ /* 0x000fe2000f8e02ff */
[C---:B------:R-:W-:Y:S01]  /*1e60*/  ISETP.GE.AND P3, PT, R5.reuse, UR37, PT ;  /* 0x0000002505007c0c */ /* 0x040fe2000bf66270 */
[----:B------:R-:W-:Y:S01]  /*1e70*/  UIMAD UR27, UR27, UR16, URZ ;  /* 0x000000101b1b72a4 */ /* 0x000fe2000f8e02ff */
[----:B------:R-:W-:Y:S01]  /*1e80*/  ISETP.GE.AND P2, PT, R5, UR43, PT ;  /* 0x0000002b05007c0c */ /* 0x000fe2000bf46270 */
[--C-:B------:R-:W-:Y:S01]  /*1e90*/  IMAD.WIDE.U32 R4, R0, UR30, R8.reuse ;  /* 0x0000001e00047c25 */ /* 0x100fe2000f8e0008 */
[----:B------:R-:W-:Y:S01]  /*1ea0*/  UIMAD UR47, UR30, UR15, UR47 ;  /* 0x0000000f1e2f72a4 */ /* 0x000fe2000f8e022f */
[----:B------:R-:W-:Y:S01]  /*1eb0*/  LOP3.LUT R0, R26, 0x30, RZ, 0xc0, !PT ;  /* 0x000000301a007812 */ /* 0x000fe200078ec0ff */
[----:B------:R-:W-:Y:S01]  /*1ec0*/  UIMAD UR27, UR30, UR17, UR27 ;  /* 0x000000111e1b72a4 */ /* 0x000fe2000f8e021b */
[----:B------:R-:W-:Y:S01]  /*1ed0*/  IMAD.WIDE.U32 R2, R2, UR30, R8 ;  /* 0x0000001e02027c25 */ /* 0x000fe2000f8e0008 */
[----:B------:R-:W-:Y:S01]  /*1ee0*/  IADD3 R6, P1, PT, R4, UR46, RZ ;  /* 0x0000002e04067c10 */ /* 0x000fe2000ff3e0ff */
[----:B------:R-:W2:Y:S01]  /*1ef0*/  LDCU.64 UR8, c[0x0][0x3d0] ;  /* 0x00007a00ff0877ac */ /* 0x000ea20008000a00 */
[----:B------:R-:W-:Y:S01]  /*1f00*/  SHF.R.U32.HI R8, RZ, 0x2, R27 ;  /* 0x00000002ff087819 */ /* 0x000fe2000001161b */
[----:B------:R-:W-:Y:S01]  /*1f10*/  IMAD.U32 R9, RZ, RZ, UR45 ;  /* 0x0000002dff097e24 */ /* 0x000fe2000f8e00ff */
[----:B------:R-:W-:Y:S01]  /*1f20*/  IADD3 R4, P0, PT, R2, UR44, RZ ;  /* 0x0000002c02047c10 */ /* 0x000fe2000ff1e0ff */
[----:B-1----:R-:W-:Y:S01]  /*1f30*/  IMAD R2, R18, UR10, RZ ;  /* 0x0000000a12027c24 */ /* 0x002fe2000f8e02ff */
[----:B------:R-:W-:Y:S01]  /*1f40*/  IADD3.X R7, PT, PT, R17, UR47, R5, P1, !PT ;  /* 0x0000002f11077c10 */ /* 0x000fe20008ffe405 */
[----:B---3--:R-:W1:Y:S01]  /*1f50*/  @!P3 LDC.64 R22, c[0x0][0x390] ;  /* 0x0000e400ff16bb82 */ /* 0x008e620000000a00 */
[----:B------:R-:W-:-:S07]  /*1f60*/  IADD3.X R5, PT, PT, R20, UR27, R3, P0, !PT ;  /* 0x0000001b14057c10 */ /* 0x000fce00087fe403 */
[----:B------:R-:W-:Y:S01]  /*1f70*/  @P5 BAR.SYNC.DEFER_BLOCKING 0x0 ;  /* 0x0000000000005b1d */ /* 0x000fe20000010000 */
[----:B------:R-:W-:Y:S01]  /*1f80*/  LOP3.LUT R28, R0, 0x7, R8, 0xf8, !PT ;  /* 0x00000007001c7812 */ /* 0x000fe200078ef808 */
[----:B------:R-:W-:Y:S01]  /*1f90*/  IMAD R8, R10, UR11, R2 ;  /* 0x0000000b0a087c24 */ /* 0x000fe2000f8e0202 */
[----:B------:R-:W-:Y:S01]  /*1fa0*/  @!P2 LEA R12, P1, R12, R32, 0x1 ;  /* 0x000000200c0ca211 */ /* 0x000fe200078208ff */
[----:B------:R-:W-:Y:S01]  /*1fb0*/  IMAD.WIDE.U32 R2, R10, UR10, R6 ;  /* 0x0000000a0a027c25 */ /* 0x000fe2000f8e0006 */
[----:B------:R-:W-:-:S03]  /*1fc0*/  LOP3.LUT R17, R25, 0x1f8, RZ, 0xc0, !PT ;  /* 0x000001f819117812 */ /* 0x000fc600078ec0ff */
[----:B------:R-:W3:Y:S01]  /*1fd0*/  @!P4 LDC.64 R20, c[0x0][0x390] ;  /* 0x0000e400ff14cb82 */ /* 0x000ee20000000a00 */
[----:B------:R-:W-:Y:S01]  /*1fe0*/  ISETP.GE.AND P5, PT, R24, UR43, PT ;  /* 0x0000002b18007c0c */ /* 0x000fe2000bfa6270 */
[----:B------:R-:W-:Y:S01]  /*1ff0*/  IMAD.U32 R7, RZ, RZ, UR53 ;  /* 0x00000035ff077e24 */ /* 0x000fe2000f8e00ff */
[----:B------:R-:W-:Y:S01]  /*2000*/  LOP3.LUT R17, R17, 0x38, R27, 0x78, !PT ;  /* 0x0000003811117812 */ /* 0x000fe200078e781b */
[----:B--2---:R-:W-:Y:S01]  /*2010*/  IMAD R0, R18, UR8, RZ ;  /* 0x0000000812007c24 */ /* 0x004fe2000f8e02ff */
[----:B------:R-:W-:Y:S01]  /*2020*/  STL [R1+0x1c], R26 ;  /* 0x00001c1a01007387 */ /* 0x000fe20000100800 */
[----:B------:R-:W-:Y:S01]  /*2030*/  IMAD.IADD R3, R3, 0x1, R8 ;  /* 0x0000000103037824 */ /* 0x000fe200078e0208 */
[----:B------:R-:W-:Y:S01]  /*2040*/  @!P2 LEA.HI.X R13, R9, R33, R7, 0x1, P1 ;  /* 0x00000021090da211 */ /* 0x000fe200008f0c07 */
[C---:B------:R-:W-:Y:S01]  /*2050*/  IMAD R6, R10.reuse, UR9, R0 ;  /* 0x000000090a067c24 */ /* 0x040fe2000f8e0200 */
[----:B------:R-:W-:Y:S01]  /*2060*/  STL [R1+0x2c], R28 ;  /* 0x00002c1c01007387 */ /* 0x000fe20000100800 */
[----:B------:R-:W-:Y:S01]  /*2070*/  IMAD.WIDE.U32 R4, R10, UR8, R4 ;  /* 0x000000080a047c25 */ /* 0x000fe2000f8e0004 */
[----:B------:R-:W-:-:S02]  /*2080*/  @!P2 LEA R10, P0, R11, R30, 0x1 ;  /* 0x0000001e0b0aa211 */ /* 0x000fc400078008ff */
[----:B------:R-:W-:Y:S02]  /*2090*/  CS2R R142, SRZ ;  /* 0x00000000008e7805 */ /* 0x000fe4000001ff00 */
[----:B------:R-:W-:Y:S01]  /*20a0*/  CS2R R140, SRZ ;  /* 0x00000000008c7805 */ /* 0x000fe2000001ff00 */
[----:B------:R-:W-:Y:S01]  /*20b0*/  @!P3 IMAD.MOV.U32 R8, RZ, RZ, R2 ;  /* 0x000000ffff08b224 */ /* 0x000fe200078e0002 */
[----:B------:R-:W-:Y:S01]  /*20c0*/  @!P2 LEA.HI.X R11, R11, R31, R14, 0x1, P0 ;  /* 0x0000001f0b0ba211 */ /* 0x000fe200000f0c0e */
[--C-:B------:R-:W-:Y:S01]  /*20d0*/  @!P3 IMAD.MOV.U32 R9, RZ, RZ, R3.reuse ;  /* 0x000000ffff09b224 */ /* 0x100fe200078e0003 */
[----:B------:R-:W-:Y:S01]  /*20e0*/  CS2R R146, SRZ ;  /* 0x0000000000927805 */ /* 0x000fe2000001ff00 */
[----:B------:R-:W-:Y:S01]  /*20f0*/  @!P4 IMAD.WIDE.U32 R2, R24, UR14, R2 ;  /* 0x0000000e1802cc25 */ /* 0x000fe2000f8e0002 */
[----:B------:R-:W-:Y:S02]  /*2100*/  CS2R R144, SRZ ;  /* 0x0000000000907805 */ /* 0x000fe4000001ff00 */
[----:B------:R-:W-:-:S02]  /*2110*/  CS2R R138, SRZ ;  /* 0x00000000008a7805 */ /* 0x000fc4000001ff00 */
[----:B------:R-:W-:Y:S01]  /*2120*/  CS2R R136, SRZ ;  /* 0x0000000000887805 */ /* 0x000fe2000001ff00 */
[----:B------:R-:W-:Y:S01]  /*2130*/  VIADD R0, R28, 0x8 ;  /* 0x000000081c007836 */ /* 0x000fe20000000000 */
[----:B------:R-:W-:Y:S01]  /*2140*/  CS2R R134, SRZ ;  /* 0x0000000000867805 */ /* 0x000fe2000001ff00 */
[----:B------:R-:W-:Y:S01]  /*2150*/  IMAD.IADD R7, R5, 0x1, R6 ;  /* 0x0000000105077824 */ /* 0x000fe200078e0206 */
[----:B------:R-:W-:Y:S01]  /*2160*/  CS2R R132, SRZ ;  /* 0x0000000000847805 */ /* 0x000fe2000001ff00 */
[--C-:B------:R-:W-:Y:S01]  /*2170*/  @!P4 IMAD.MOV.U32 R6, RZ, RZ, R4.reuse ;  /* 0x000000ffff06c224 */ /* 0x100fe200078e0004 */
[----:B------:R-:W-:Y:S01]  /*2180*/  ISETP.GE.AND P1, PT, R0, UR43, PT ;  /* 0x0000002b00007c0c */ /* 0x000fe2000bf26270 */
[----:B------:R-:W-:Y:S01]  /*2190*/  @!P3 IMAD.MOV.U32 R14, RZ, RZ, R4 ;  /* 0x000000ffff0eb224 */ /* 0x000fe200078e0004 */
[----:B---3--:R-:W-:Y:S01]  /*21a0*/  @!P4 LEA R4, P0, R2, R20, 0x1 ;  /* 0x000000140204c211 */ /* 0x008fe200078008ff */
[----:B------:R-:W-:Y:S01]  /*21b0*/  @!P4 IMAD R3, R24, UR15, R3 ;  /* 0x0000000f1803cc24 */ /* 0x000fe2000f8e0203 */
[----:B------:R-:W-:Y:S01]  /*21c0*/  CS2R R126, SRZ ;  /* 0x00000000007e7805 */ /* 0x000fe2000001ff00 */
[----:B------:R-:W-:Y:S01]  /*21d0*/  @!P3 IMAD R0, R19, UR14, RZ ;  /* 0x0000000e1300bc24 */ /* 0x000fe2000f8e02ff */
[----:B------:R-:W-:Y:S01]  /*21e0*/  CS2R R124, SRZ ;  /* 0x00000000007c7805 */ /* 0x000fe2000001ff00 */
[----:B------:R-:W-:Y:S01]  /*21f0*/  @!P3 IMAD.WIDE.U32 R8, R16, UR14, R8 ;  /* 0x0000000e1008bc25 */ /* 0x000fe2000f8e0008 */
[----:B------:R-:W-:-:S02]  /*2200*/  @!P4 LEA.HI.X R5, R2, R21, R3, 0x1, P0 ;  /* 0x000000150205c211 */ /* 0x000fc400000f0c03 */
[----:B------:R-:W-:Y:S01]  /*2210*/  CS2R R130, SRZ ;  /* 0x0000000000827805 */ /* 0x000fe2000001ff00 */
[----:B------:R-:W2:Y:S01]  /*2220*/  @!P4 LDC.64 R20, c[0x0][0x388] ;  /* 0x0000e200ff14cb82 */ /* 0x000ea20000000a00 */
[----:B------:R-:W-:Y:S01]  /*2230*/  @!P3 IMAD R18, R16, UR15, R0 ;  /* 0x0000000f1012bc24 */ /* 0x000fe2000f8e0200 */
[----:B------:R-:W-:Y:S01]  /*2240*/  LOP3.LUT R0, R17, 0x1e00, R25, 0xf8, !PT ;  /* 0x00001e0011007812 */ /* 0x000fe200078ef819 */
[----:B------:R-:W-:Y:S01]  /*2250*/  @!P3 IMAD R3, R19, UR16, RZ ;  /* 0x000000101303bc24 */ /* 0x000fe2000f8e02ff */
[----:B-1----:R-:W-:Y:S01]  /*2260*/  @!P3 LEA R2, P0, R8, R22, 0x1 ;  /* 0x000000160802b211 */ /* 0x002fe200078008ff */
[----:B------:R-:W-:Y:S01]  /*2270*/  @!P3 IMAD.IADD R9, R9, 0x1, R18 ;  /* 0x000000010909b824 */ /* 0x000fe200078e0212 */
[----:B------:R-:W-:Y:S01]  /*2280*/  LEA R0, R0, UR6, 0x1 ;  /* 0x0000000600007c11 */ /* 0x000fe2000f8e08ff */
[----:B------:R-:W-:Y:S01]  /*2290*/  @!P3 IMAD R17, R16, UR17, R3 ;  /* 0x000000111011bc24 */ /* 0x000fe2000f8e0203 */
[----:B------:R-:W-:Y:S01]  /*22a0*/  CS2R R128, SRZ ;  /* 0x0000000000807805 */ /* 0x000fe2000001ff00 */
[----:B------:R-:W-:Y:S01]  /*22b0*/  @!P3 IMAD.MOV.U32 R15, RZ, RZ, R7 ;  /* 0x000000ffff0fb224 */ /* 0x000fe200078e0007 */
[----:B------:R-:W-:Y:S01]  /*22c0*/  @!P3 LEA.HI.X R3, R8, R23, R9, 0x1, P0 ;  /* 0x000000170803b211 */ /* 0x000fe200000f0c09 */
[----:B------:R-:W-:Y:S01]  /*22d0*/  @!PT LDS RZ, [RZ] ;  /* 0x00000000fffff984 */ /* 0x000fe20000000800 */
[----:B------:R-:W-:Y:S01]  /*22e0*/  @!PT LDS RZ, [RZ] ;  /* 0x00000000fffff984 */ /* 0x000fe20000000800 */
[----:B------:R-:W-:Y:S01]  /*22f0*/  @!PT LDS RZ, [RZ] ;  /* 0x00000000fffff984 */ /* 0x000fe20000000800 */
[----:B------:R-:W-:Y:S01]  /*2300*/  @!P4 LDGSTS.E.BYPASS.LTC128B.128 [R0+0x12000], desc[UR34][R4.64] ;  /* 0x120000000400cfae */ /* 0x000fe2000b981a22 */
[----:B------:R-:W-:Y:S01]  /*2310*/  @!P4 IMAD.WIDE.U32 R6, R24, UR16, R6 ;  /* 0x000000101806cc25 */ /* 0x000fe2000f8e0006 */
[----:B------:R-:W1:Y:S01]  /*2320*/  @!P3 LDC.64 R8, c[0x0][0x388] ;  /* 0x0000e200ff08bb82 */ /* 0x000e620000000a00 */
[----:B------:R-:W-:Y:S01]  /*2330*/  CS2R R122, SRZ ;  /* 0x00000000007a7805 */ /* 0x000fe2000001ff00 */
[----:B------:R-:W-:Y:S01]  /*2340*/  @!P4 LDGSTS.E.BYPASS.LTC128B.128 [R0+0x14000], desc[UR34][R4.64+0x80] ;  /* 0x140000800400cfae */ /* 0x000fe2000b981a22 */
[----:B------:R-:W-:Y:S01]  /*2350*/  @!P3 IMAD.WIDE.U32 R14, R16, UR16, R14 ;  /* 0x00000010100ebc25 */ /* 0x000fe2000f8e000e */
[----:B------:R-:W3:Y:S02]  /*2360*/  LDCU UR16, c[0x0][0x590] ;  /* 0x0000b200ff1077ac */ /* 0x000ee40008000800 */
        /* <DEDUP_REMOVED lines=27> */
[----:B--2---:R-:W-:Y:S01]  /*2520*/  @!P4 LEA R4, P0, R6, R20, 0x1 ;  /* 0x000000140604c211 */ /* 0x004fe200078008ff */
        /* <DEDUP_REMOVED lines=14> */
[----:B------:R-:W4:Y:S01]  /*2610*/  LDCU UR10, c[0x0][0x504] ;  /* 0x0000a080ff0a77ac */ /* 0x000f220008000800 */
[----:B------:R-:W0:Y:S01]  /*2620*/  LDGDEPBAR ;  /* 0x00000000000079af */ /* 0x000e220000000000 */
[----:B------:R-:W1:Y:S03]  /*2630*/  LDCU UR9, c[0x0][0x508] ;  /* 0x0000a100ff0977ac */ /* 0x000e660008000800 */
[----:B------:R-:W-:Y:S01]  /*2640*/  @!P5 LDGSTS.E.BYPASS.LTC128B.128 [R0+0x6000], desc[UR34][R32.64] ;  /* 0x060000002000dfae */ /* 0x000fe2000b981a22 */
[----:B------:R-:W1:Y:S03]  /*2650*/  LDCU UR8, c[0x0][0x3e0] ;  /* 0x00007c00ff0877ac */ /* 0x000e660008000800 */
[----:B------:R-:W-:Y:S01]  /*2660*/  @!P5 LDGSTS.E.BYPASS.LTC128B.128 [R0+0x8000], desc[UR34][R32.64+0x80] ;  /* 0x080000802000dfae */ /* 0x000fe2000b981a22 */
[----:B------:R-:W1:Y:S03]  /*2670*/  LDCU UR11, c[0x0][0x45c] ;  /* 0x00008b80ff0b77ac */ /* 0x000e660008000800 */
[----:B------:R-:W-:Y:S04]  /*2680*/  @!P5 LDGSTS.E.BYPASS.LTC128B.128 [R0+0xa000], desc[UR34][R32.64+0x100] ;  /* 0x0a0001002000dfae */ /* 0x000fe8000b981a22 */
[----:B------:R-:W-:Y:S04]  /*2690*/  @P5 STS.128 [R0+0x6000], RZ ;  /* 0x006000ff00005388 */ /* 0x000fe80000000c00 */
[----:B------:R-:W-:Y:S01]  /*26a0*/  @P5 STS.128 [R0+0x8000], RZ ;  /* 0x008000ff00005388 */ /* 0x000fe20000000c00 */
[----:B--2---:R-:W-:-:S03]  /*26b0*/  @!P4 IMAD R2, R24, UR17, R7 ;  /* 0x000000111802cc24 */ /* 0x004fc6000f8e0207 */
[----:B------:R-:W-:Y:S01]  /*26c0*/  @P5 STS.128 [R0+0xa000], RZ ;  /* 0x00a000ff00005388 */ /* 0x000fe20000000c00 */
[----:B------:R-:W-:Y:S02]  /*26d0*/  @!P3 IMAD.IADD R3, R15, 0x1, R17 ;  /* 0x000000010f03b824 */ /* 0x000fe400078e0211 */
[----:B------:R-:W-:Y:S01]  /*26e0*/  IMAD.MOV.U32 R7, RZ, RZ, 0x7f800000 ;  /* 0x7f800000ff077424 */ /* 0x000fe200078e00ff */
[----:B------:R-:W-:Y:S01]  /*26f0*/  @P2 STS.128 [R0+0x7000], RZ ;  /* 0x007000ff00002388 */ /* 0x000fe20000000c00 */
[----:B------:R-:W-:Y:S01]  /*2700*/  @!P4 LEA.HI.X R5, R6, R21, R2, 0x1, P0 ;  /* 0x000000150605c211 */ /* 0x000fe200000f0c02 */
[----:B------:R-:W-:Y:S01]  /*2710*/  IMAD.MOV.U32 R6, RZ, RZ, 0x7f800000 ;  /* 0x7f800000ff067424 */ /* 0x000fe200078e00ff */
[C---:B-1----:R-:W-:Y:S01]  /*2720*/  @!P3 LEA R2, P0, R14.reuse, R8, 0x1 ;  /* 0x000000080e02b211 */ /* 0x042fe200078008ff */
        /* <DEDUP_REMOVED lines=24> */
[----:B------:R-:W-:Y:S04]  /*28b0*/  @!P2 LDGSTS.E.BYPASS.LTC128B.128 [R0+0x5000], desc[UR34][R10.64+0x100] ;  /* 0x050001000a00afae */ /* 0x000fe8000b981a22 */
[----:B------:R-:W-:Y:S04]  /*28c0*/  @!P4 LDGSTS.E.BYPASS.LTC128B.128 [R0+0xc000], desc[UR34][R4.64] ;  /* 0x0c0000000400cfae */ /* 0x000fe8000b981a22 */
[----:B------:R-:W-:Y:S04]  /*28d0*/  @!P4 LDGSTS.E.BYPASS.LTC128B.128 [R0+0xe000], desc[UR34][R4.64+0x80] ;  /* 0x0e0000800400cfae */ /* 0x000fe8000b981a22 */
[----:B------:R1:W-:Y:S04]  /*28e0*/  @!P4 LDGSTS.E.BYPASS.LTC128B.128 [R0+0x10000], desc[UR34][R4.64+0x100] ;  /* 0x100001000400cfae */ /* 0x0003e8000b981a22 */
[----:B------:R-:W-:Y:S04]  /*28f0*/  @P4 STS.128 [R0+0xc000], RZ ;  /* 0x00c000ff00004388 */ /* 0x000fe80000000c00 */
[----:B------:R-:W-:Y:S04]  /*2900*/  @P4 STS.128 [R0+0xe000], RZ ;  /* 0x00e000ff00004388 */ /* 0x000fe80000000c00 */
[----:B------:R-:W-:Y:S04]  /*2910*/  @P4 STS.128 [R0+0x10000], RZ ;  /* 0x010000ff00004388 */ /* 0x000fe80000000c00 */
[----:B------:R-:W-:Y:S04]  /*2920*/  @P3 STS.128 [R0+0xd000], RZ ;  /* 0x00d000ff00003388 */ /* 0x000fe80000000c00 */
[----:B------:R-:W-:Y:S04]  /*2930*/  @P3 STS.128 [R0+0xf000], RZ ;  /* 0x00f000ff00003388 */ /* 0x000fe80000000c00 */
[----:B------:R2:W-:Y:S01]  /*2940*/  @P3 STS.128 [R0+0x11000], RZ ;  /* 0x011000ff00003388 */ /* 0x0005e20000000c00 */
[----:B-1----:R-:W-:-:S03]  /*2950*/  IMAD.MOV.U32 R4, RZ, RZ, 0x4 ;  /* 0x00000004ff047424 */ /* 0x002fc600078e00ff */
[----:B------:R-:W-:Y:S01]  /*2960*/  @!PT LDS RZ, [RZ] ;  /* 0x00000000fffff984 */ /* 0x000fe20000000800 */
[----:B------:R-:W-:Y:S01]  /*2970*/  @!PT LDS RZ, [RZ] ;  /* 0x00000000fffff984 */ /* 0x000fe20000000800 */
[----:B------:R-:W-:Y:S01]  /*2980*/  @!PT LDS RZ, [RZ] ;  /* 0x00000000fffff984 */ /* 0x000fe20000000800 */
[----:B------:R-:W-:Y:S01]  /*2990*/  @!P3 LDGSTS.E.BYPASS.LTC128B.128 [R0+0xd000], desc[UR34][R2.64] ;  /* 0x0d0000000200bfae */ /* 0x000fe2000b981a22 */
[----:B------:R-:W-:-:S03]  /*29a0*/  IMAD.WIDE.U32 R4, R28, R4, UR62 ;  /* 0x0000003e1c047e25 */ /* 0x000fc6000f8e0004 */
[----:B------:R-:W-:Y:S04]  /*29b0*/  @!P3 LDGSTS.E.BYPASS.LTC128B.128 [R0+0xf000], desc[UR34][R2.64+0x80] ;  /* 0x0f0000800200bfae */ /* 0x000fe8000b981a22 */
[----:B------:R1:W-:Y:S04]  /*29c0*/  @!P3 LDGSTS.E.BYPASS.LTC128B.128 [R0+0x11000], desc[UR34][R2.64+0x100] ;  /* 0x110001000200bfae */ /* 0x0003e8000b981a22 */
[----:B------:R-:W0:Y:S04]  /*29d0*/  LDGDEPBAR ;  /* 0x00000000000079af */ /* 0x000e280000000000 */
[----:B------:R-:W5:Y:S04]  /*29e0*/  @!P1 LDG.E R6, desc[UR34][R4.64+0x20] ;  /* 0x0000202204069981 */ /* 0x000f68000c1e1900 */
[----:B------:R3:W4:Y:S01]  /*29f0*/  @!P0 LDG.E R7, desc[UR34][R4.64] ;  /* 0x0000002204078981 */ /* 0x000722000c1e1900 */
[C---:B------:R-:W-:Y:S01]  /*2a00*/  R2P PR, R27.reuse, 0x6 ;  /* 0x000000061b007804 */ /* 0x040fe20000000000 */
[----:B-1----:R-:W-:Y:S01]  /*2a10*/  IMAD.SHL.U32 R3, R27, 0x10, RZ ;  /* 0x000000101b037824 */ /* 0x002fe200078e00ff */
[----:B------:R-:W-:-:S04]  /*2a20*/  DEPBAR.LE SB0, 0x1 ;  /* 0x000080400000791a */ /* 0x000fc80000000000 */
[C---:B---3--:R-:W-:Y:S02]  /*2a30*/  IMAD.SHL.U32 R4, R27.reuse, 0x40, RZ ;  /* 0x000000401b047824 */ /* 0x048fe400078e00ff */
[----:B------:R-:W-:-:S03]  /*2a40*/  IMAD.SHL.U32 R5, R27, 0x20, RZ ;  /* 0x000000201b057824 */ /* 0x000fc600078e00ff */
[----:B------:R-:W-:Y:S02]  /*2a50*/  LOP3.LUT R2, R4, 0x1c0, RZ, 0xc0, !PT ;  /* 0x000001c004027812 */ /* 0x000fe400078ec0ff */
[----:B--2---:R-:W-:Y:S02]  /*2a60*/  LOP3.LUT R0, R5, 0x200, RZ, 0xc0, !PT ;  /* 0x0000020005007812 */ /* 0x004fe400078ec0ff */
[----:B------:R-:W-:Y:S02]  /*2a70*/  LOP3.LUT R2, R2, 0x38, R25, 0xf8, !PT ;  /* 0x0000003802027812 */ /* 0x000fe400078ef819 */
[----:B------:R-:W-:Y:S02]  /*2a80*/  LOP3.LUT R0, R0, 0x3800, R3, 0xf8, !PT ;  /* 0x0000380000007812 */ /* 0x000fe400078ef803 */
[----:B------:R-:W-:-:S04]  /*2a90*/  LOP3.LUT R3, R2, 0x8, R27, 0x78, !PT ;  /* 0x0000000802037812 */ /* 0x000fc800078e781b */
[----:B------:R-:W-:Y:S02]  /*2aa0*/  LOP3.LUT R0, R0, R3, RZ, 0xfc, !PT ;  /* 0x0000000300007212 */ /* 0x000fe400078efcff */
[----:B------:R-:W-:Y:S02]  /*2ab0*/  LOP3.LUT R3, R4, 0x200, RZ, 0xc0, !PT ;  /* 0x0000020004037812 */ /* 0x000fe400078ec0ff */
[----:B------:R-:W-:Y:S02]  /*2ac0*/  LOP3.LUT R2, R2, 0x8, R26, 0x78, !PT ;  /* 0x0000000802027812 */ /* 0x000fe400078e781a */
[----:B------:R-:W-:-:S04]  /*2ad0*/  LOP3.LUT R3, R3, 0xc00, R5, 0xf8, !PT ;  /* 0x00000c0003037812 */ /* 0x000fc800078ef805 */
[----:B------:R-:W-:Y:S01]  /*2ae0*/  LOP3.LUT R3, R3, R2, RZ, 0xfc, !PT ;  /* 0x0000000203037212 */ /* 0x000fe200078efcff */
[----:B------:R-:W-:-:S03]  /*2af0*/  IMAD.MOV.U32 R2, RZ, RZ, 0x40 ;  /* 0x00000040ff027424 */ /* 0x000fc600078e00ff */
[----:B------:R-:W-:Y:S02]  /*2b00*/  LEA R5, R3, UR6, 0x1 ;  /* 0x0000000603057c11 */ /* 0x000fe4000f8e08ff */
[----:B------:R-:W-:-:S05]  /*2b10*/  SEL R2, R2, 0xffffffc0, !P2 ;  /* 0xffffffc002027807 */ /* 0x000fca0005000000 */
[----:B------:R-:W-:Y:S01]  /*2b20*/  IMAD.IADD R3, R2, 0x1, R5 ;  /* 0x0000000102037824 */ /* 0x000fe200078e0205 */
[----:B------:R-:W-:Y:S01]  /*2b30*/  ULEA UR15, UR36, UR42, 0x6 ;  /* 0x0000002a240f7291 */ /* 0x000fe2000f8e30ff */
[----:B------:R-:W-:Y:S02]  /*2b40*/  CS2R R30, SRZ ;  /* 0x00000000001e7805 */ /* 0x000fe4000001ff00 */
[----:B------:R-:W-:Y:S02]  /*2b50*/  CS2R R28, SRZ ;  /* 0x00000000001c7805 */ /* 0x000fe4000001ff00 */
[----:B------:R-:W-:Y:S01]  /*2b60*/  CS2R R32, SRZ ;  /* 0x0000000000207805 */ /* 0x000fe2000001ff00 */
[----:B------:R-:W-:Y:S01]  /*2b70*/  UIADD3 UR15, UPT, UPT, UR15, -UR51, -UR33 ;  /* 0x800000330f0f7290 */ /* 0x000fe2000fffe821 */
[----:B------:R-:W-:Y:S02]  /*2b80*/  CS2R R26, SRZ ;  /* 0x00000000001a7805 */ /* 0x000fe4000001ff00 */
[----:B------:R-:W-:-:S02]  /*2b90*/  CS2R R24, SRZ ;  /* 0x0000000000187805 */ /* 0x000fc4000001ff00 */
[----:B------:R-:W-:Y:S02]  /*2ba0*/  CS2R R22, SRZ ;  /* 0x0000000000167805 */ /* 0x000fe4000001ff00 */
[----:B------:R-:W-:Y:S01]  /*2bb0*/  CS2R R20, SRZ ;  /* 0x0000000000147805 */ /* 0x000fe2000001ff00 */
[----:B------:R-:W-:Y:S02]  /*2bc0*/  USHF.L.U32 UR16, UR16, 0x6, URZ ;  /* 0x0000000610107899 */ /* 0x000fe400080006ff */
[----:B------:R-:W-:Y:S01]  /*2bd0*/  UIADD3 UR15, UPT, UPT, UR15, 0x40, URZ ;  /* 0x000000400f0f7890 */ /* 0x000fe2000fffe0ff */
[----:B------:R-:W-:Y:S06]  /*2be0*/  BAR.SYNC.DEFER_BLOCKING 0x0 ;  /* 0x0000000000007b1d */ /* 0x000fec0000010000 */
[----:B-----5:R1:W-:Y:S02]  /*2bf0*/  STL [R1+0x48], R6 ;  /* 0x0000480601007387 */ /* 0x0203e40000100800 */
[----:B-1----:R-:W-:-:S05]  /*2c00*/  LEA R6, R0, UR6, 0x1 ;  /* 0x0000000600067c11 */ /* 0x002fca000f8e08ff */
[C---:B------:R-:W-:Y:S01]  /*2c10*/  VIADD R0, R6.reuse, 0x12000 ;  /* 0x0001200006007836 */ /* 0x040fe20000000000 */
[----:B------:R-:W1:Y:S01]  /*2c20*/  LDSM.16.M88.4 R148, [R6+0x12000] ;  /* 0x012000000694783b */ /* 0x000e620000000200 */
[----:B------:R-:W-:Y:S02]  /*2c30*/  VIADD R232, R6, 0x12040 ;  /* 0x0001204006e87836 */ /* 0x000fe40000000000 */
[----:B------:R-:W-:Y:S01]  /*2c40*/  @P2 VIADD R232, R0, 0xffffffc0 ;  /* 0xffffffc000e82836 */ /* 0x000fe20000000000 */
[----:B------:R-:W2:Y:S01]  /*2c50*/  LDSM.16.M88.4 R152, [R6+0x12800] ;  /* 0x012800000698783b */ /* 0x000ea20000000200 */
[----:B------:R-:W-:-:S03]  /*2c60*/  IMAD.MOV.U32 R0, RZ, RZ, 0x20 ;  /* 0x00000020ff007424 */ /* 0x000fc600078e00ff */
[----:B------:R-:W3:Y:S02]  /*2c70*/  LDSM.16.M88.4 R164, [R232] ;  /* 0x00000000e8a4783b */ /* 0x000ee40000000200 */
[----:B------:R-:W-:Y:S02]  /*2c80*/  SEL R0, R0, 0xffffffe0, !P1 ;  /* 0xffffffe000007807 */ /* 0x000fe40004800000 */
[----:B------:R-:W1:Y:S03]  /*2c90*/  LDSM.16.M88.4 R168, [R232+0x800] ;  /* 0x00080000e8a8783b */ /* 0x000e660000000200 */
[----:B------:R-:W-:Y:S01]  /*2ca0*/  IMAD.IADD R240, R0, 0x1, R232 ;  /* 0x0000000100f07824 */ /* 0x000fe200078e02e8 */
[----:B------:R-:W1:Y:S01]  /*2cb0*/  LDSM.16.M88.4 R196, [R232+0x2000] ;  /* 0x00200000e8c4783b */ /* 0x000e620000000200 */
[----:B------:R-:W-:-:S03]  /*2cc0*/  IMAD.IADD R4, R6, 0x1, R0 ;  /* 0x0000000106047824 */ /* 0x000fc600078e0200 */
[----:B------:R-:W1:Y:S04]  /*2cd0*/  LDSM.16.M88.4 R200, [R232+0x2800] ;  /* 0x00280000e8c8783b */ /* 0x000e680000000200 */
[----:B------:R-:W1:Y:S04]  /*2ce0*/  LDSM.16.M88.4 R228, [R232+0x4000] ;  /* 0x00400000e8e4783b */ /* 0x000e680000000200 */
        /* <DEDUP_REMOVED lines=11> */
[----:B------:R-:W-:Y:S04]  /*2da0*/  STL [R1+0xc], R6 ;  /* 0x00000c0601007387 */ /* 0x000fe80000100800 */
[----:B----4-:R-:W-:Y:S04]  /*2db0*/  STL [R1+0x4c], R7 ;  /* 0x00004c0701007387 */ /* 0x010fe80000100800 */
[----:B------:R-:W-:Y:S04]  /*2dc0*/  STL [R1+0x10], R4 ;  /* 0x0000100401007387 */ /* 0x000fe80000100800 */
[----:B------:R-:W4:Y:S04]  /*2dd0*/  LDSM.16.M88.4 R156, [R4+0x12000] ;  /* 0x01200000049c783b */ /* 0x000f280000000200 */
[----:B------:R-:W1:Y:S04]  /*2de0*/  LDSM.16.M88.4 R160, [R4+0x12800] ;  /* 0x0128000004a0783b */ /* 0x000e680000000200 */
[----:B------:R-:W1:Y:S04]  /*2df0*/  LDSM.16.M88.4 R188, [R4+0x14000] ;  /* 0x0140000004bc783b */ /* 0x000e680000000200 */
[----:B------:R-:W1:Y:S04]  /*2e00*/  LDSM.16.M88.4 R192, [R4+0x14800] ;  /* 0x0148000004c0783b */ /* 0x000e680000000200 */
[----:B------:R-:W1:Y:S04]  /*2e10*/  LDSM.16.M88.4 R220, [R4+0x16000] ;  /* 0x0160000004dc783b */ /* 0x000e680000000200 */
[----:B------:R5:W1:Y:S04]  /*2e20*/  LDSM.16.M88.4 R224, [R4+0x16800] ;  /* 0x0168000004e0783b */ /* 0x000a680000000200 */
[----:B------:R2:W-:Y:S01]  /*2e30*/  STL [R1+0x8], R5 ;  /* 0x0000080501007387 */ /* 0x0005e20000100800 */
[----:B-----5:R-:W-:-:S04]  /*2e40*/  IMAD.IADD R4, R6, 0x1, R2 ;  /* 0x0000000106047824 */ /* 0x020fc800078e0202 */
[C---:B------:R-:W-:Y:S02]  /*2e50*/  IMAD.IADD R2, R0.reuse, 0x1, R4 ;  /* 0x0000000100027824 */ /* 0x040fe400078e0204 */
[C---:B--2---:R-:W-:Y:S01]  /*2e60*/  IMAD.IADD R5, R0.reuse, 0x1, R5 ;  /* 0x0000000100057824 */ /* 0x044fe200078e0205 */
[----:B------:R2:W-:Y:S01]  /*2e70*/  STL [R1+0x14], R4 ;  /* 0x0000140401007387 */ /* 0x0005e20000100800 */
[----:B------:R-:W-:-:S03]  /*2e80*/  IMAD.IADD R0, R0, 0x1, R3 ;  /* 0x0000000100007824 */ /* 0x000fc600078e0203 */
[----:B------:R2:W-:Y:S04]  /*2e90*/  STL [R1+0x24], R5 ;  /* 0x0000240501007387 */ /* 0x0005e80000100800 */
[----:B------:R2:W-:Y:S04]  /*2ea0*/  STL [R1+0x20], R3 ;  /* 0x0000200301007387 */ /* 0x0005e80000100800 */
[----:B------:R2:W-:Y:S04]  /*2eb0*/  STL [R1+0x18], R2 ;  /* 0x0000180201007387 */ /* 0x0005e80000100800 */
[----:B-1-34-:R2:W-:Y:S02]  /*2ec0*/  STL [R1+0x28], R0 ;  /* 0x0000280001007387 */ /* 0x01a5e40000100800 */
.L_x_269:
[----:B------:R-:W3:Y:S01]  /*2ed0*/  LDL R93, [R1+0x2c] ;  /* 0x00002c00015d7983 */ /* 0x000ee20000100800 */
[----:B-12---:R-:W-:Y:S01]  /*2ee0*/  IMAD.U32 R2, RZ, RZ, UR18 ;  /* 0x00000012ff027e24 */ /* 0x006fe2000f8e00ff */
[----:B------:R-:W-:Y:S01]  /*2ef0*/  USHF.L.U32 UR14, UR52, 0x6, URZ ;  /* 0x00000006340e7899 */ /* 0x000fe200080006ff */
[----:B------:R-:W-:Y:S01]  /*2f00*/  IMAD.U32 R3, RZ, RZ, UR19 ;  /* 0x00000013ff037e24 */ /* 0x000fe2000f8e00ff */
[----:B------:R-:W2:Y:S02]  /*2f10*/  LDL.LU R244, [R1+0x8] ;  /* 0x0000080001f47983 */ /* 0x000ea40000300800 */
[----:B------:R-:W-:Y:S02]  /*2f20*/  UISETP.GE.AND UP0, UPT, UR14, UR15, UPT ;  /* 0x0000000f0e00728c */ /* 0x000fe4000bf06270 */
[----:B------:R-:W4:Y:S04]  /*2f30*/  LDL R99, [R1+0xc] ;  /* 0x00000c0001637983 */ /* 0x000f280000100800 */
[----:B------:R-:W4:Y:S04]  /*2f40*/  LDL R98, [R1+0x24] ;  /* 0x0000240001627983 */ /* 0x000f280000100800 */
        /* <DEDUP_REMOVED lines=109> */
.L_x_265:
        /* <DEDUP_REMOVED lines=93> */
.L_x_266:
[----:B------:R-:W2:Y:S01]  /*3bf0*/  LDL R0, [R1+0x4c] ;  /* 0x00004c0001007983 */ /* 0x000ea20000100800 */
[----:B------:R-:W-:Y:S01]  /*3c00*/  MOV R86, 0x10 ;  /* 0x0000001000567802 */ /* 0x000fe20000000f00 */
[----:B------:R-:W-:Y:S01]  /*3c10*/  IMAD.MOV.U32 R251, RZ, RZ, 0x20 ;  /* 0x00000020fffb7424 */ /* 0x000fe200078e00ff */
[----:B------:R-:W-:Y:S01]  /*3c20*/  MOV R81, 0x40 ;  /* 0x0000004000517802 */ /* 0x000fe20000000f00 */
[----:B------:R-:W3:Y:S01]  /*3c30*/  LDL R3, [R1+0x48] ;  /* 0x0000480001037983 */ /* 0x000ee20000100800 */
[----:B------:R-:W-:Y:S01]  /*3c40*/  UISETP.GT.AND UP0, UPT, UR52, UR49, UPT ;  /* 0x000000313400728c */ /* 0x000fe2000bf04270 */
[----:B------:R-:W1:Y:S10]  /*3c50*/  S2R R68, SR_TID.X ;  /* 0x0000000000447919 */ /* 0x000e740000002100 */
[----:B------:R-:W-:Y:S04]  /*3c60*/  @UP0 UIADD3 UR17, UP1, UPT, UR62, -0x100, URZ ;  /* 0xffffff003e110890 */ /* 0x000fe8000ff3e0ff */
[----:B------:R-:W-:Y:S02]  /*3c70*/  @UP0 UIADD3.X UR14, UPT, UPT, UR63, -0x1, URZ, UP1, !UPT ;  /* 0xffffffff3f0e0890 */ /* 0x000fe40008ffe4ff */
[----:B------:R-:W-:Y:S04]  /*3c80*/  @UP0 UIADD3 UR18, UP1, UPT, UR18, -0x100, URZ ;  /* 0xffffff0012120890 */ /* 0x000fe8000ff3e0ff */
[----:B------:R-:W-:Y:S01]  /*3c90*/  @UP0 UIADD3.X UR19, UPT, UPT, UR19, -0x1, URZ, UP1, !UPT ;  /* 0xffffffff13130890 */ /* 0x000fe20008ffe4ff */
[C---:B-1----:R-:W-:Y:S02]  /*3ca0*/  IMAD.SHL.U32 R82, R68.reuse, 0x40, RZ ;  /* 0x0000004044527824 */ /* 0x042fe400078e00ff */
[----:B------:R-:W-:Y:S03]  /*3cb0*/  IMAD.SHL.U32 R92, R68, 0x8, RZ ;  /* 0x00000008445c7824 */ /* 0x000fe600078e00ff */
[C---:B------:R-:W-:Y:S02]  /*3cc0*/  LOP3.LUT R80, R82.reuse, 0x1c0, RZ, 0xc0, !PT ;  /* 0x000001c052507812 */ /* 0x040fe400078ec0ff */
[----:B------:R-:W-:Y:S02]  /*3cd0*/  LOP3.LUT R250, R82, 0x200, RZ, 0xc0, !PT ;  /* 0x0000020052fa7812 */ /* 0x000fe400078ec0ff */
[----:B------:R-:W-:Y:S01]  /*3ce0*/  LOP3.LUT R80, R80, 0x38, R92, 0xf8, !PT ;  /* 0x0000003850507812 */ /* 0x000fe200078ef85c */
[C---:B--2---:R-:W-:Y:S01]  /*3cf0*/  FMUL.FTZ R2, R0.reuse, 1.4426950216293334961 ;  /* 0x3fb8aa3b00027820 */ /* 0x044fe20000410000 */
[----:B------:R-:W-:Y:S01]  /*3d00*/  FSETP.NEU.FTZ.AND P0, PT, R0, -INF , PT ;  /* 0xff8000000000780b */ /* 0x000fe20003f1d000 */
[C---:B---3--:R-:W-:Y:S03]  /*3d10*/  FMUL.FTZ R0, R3.reuse, 1.4426950216293334961 ;  /* 0x3fb8aa3b03007820 */ /* 0x048fe60000410000 */
[----:B------:R-:W-:Y:S02]  /*3d20*/  FSEL R2, R2, RZ, P0 ;  /* 0x000000ff02027208 */ /* 0x000fe40000000000 */
[----:B------:R-:W-:Y:S03]  /*3d30*/  FSETP.NEU.FTZ.AND P0, PT, R3, -INF , PT ;  /* 0xff8000000300780b */ /* 0x000fe60003f1d000 */
[--C-:B------:R-:W-:Y:S01]  /*3d40*/  FFMA.FTZ R16, R16, UR11, -R2.reuse ;  /* 0x0000000b10107c23 */ /* 0x100fe20008010802 */
[--C-:B------:R-:W-:Y:S01]  /*3d50*/  FFMA.FTZ R4, R4, UR11, -R2.reuse ;  /* 0x0000000b04047c23 */ /* 0x100fe20008010802 */
[--C-:B------:R-:W-:Y:S01]  /*3d60*/  FFMA.FTZ R5, R5, UR11, -R2.reuse ;  /* 0x0000000b05057c23 */ /* 0x100fe20008010802 */
[--C-:B------:R-:W-:Y:S01]  /*3d70*/  FFMA.FTZ R8, R8, UR11, -R2.reuse ;  /* 0x0000000b08087c23 */ /* 0x100fe20008010802 */
[--C-:B------:R-:W-:Y:S01]  /*3d80*/  FFMA.FTZ R9, R9, UR11, -R2.reuse ;  /* 0x0000000b09097c23 */ /* 0x100fe20008010802 */
[--C-:B------:R-:W-:Y:S01]  /*3d90*/  FFMA.FTZ R12, R12, UR11, -R2.reuse ;  /* 0x0000000b0c0c7c23 */ /* 0x100fe20008010802 */
[--C-:B------:R-:W-:Y:S01]  /*3da0*/  FFMA.FTZ R13, R13, UR11, -R2.reuse ;  /* 0x0000000b0d0d7c23 */ /* 0x100fe20008010802 */
[----:B------:R-:W-:Y:S01]  /*3db0*/  FFMA.FTZ R2, R17, UR11, -R2 ;  /* 0x0000000b11027c23 */ /* 0x000fe20008010802 */
[----:B------:R-:W-:Y:S01]  /*3dc0*/  FSEL R0, R0, RZ, P0 ;  /* 0x000000ff00007208 */ /* 0x000fe20000000000 */
[----:B------:R-:W1:Y:S01]  /*3dd0*/  MUFU.EX2 R3, R12 ;  /* 0x0000000c00037308 */ /* 0x000e620000000800 */
[----:B------:R-:W-:Y:S03]  /*3de0*/  LOP3.LUT P0, RZ, R68, 0x8, RZ, 0xc0, !PT ;  /* 0x0000000844ff7812 */ /* 0x000fe6000780c0ff */
[--C-:B------:R-:W-:Y:S01]  /*3df0*/  FFMA.FTZ R6, R6, UR11, -R0.reuse ;  /* 0x0000000b06067c23 */ /* 0x100fe20008010800 */
[--C-:B------:R-:W-:Y:S01]  /*3e00*/  FFMA.FTZ R7, R7, UR11, -R0.reuse ;  /* 0x0000000b07077c23 */ /* 0x100fe20008010800 */
[--C-:B------:R-:W-:Y:S01]  /*3e10*/  FFMA.FTZ R10, R10, UR11, -R0.reuse ;  /* 0x0000000b0a0a7c23 */ /* 0x100fe20008010800 */
[--C-:B------:R-:W-:Y:S03]  /*3e20*/  FFMA.FTZ R11, R11, UR11, -R0.reuse ;  /* 0x0000000b0b0b7c23 */ /* 0x100fe60008010800 */
[----:B------:R2:W-:Y:S01]  /*3e30*/  MUFU.EX2 R98, R2 ;  /* 0x0000000200627308 */ /* 0x0005e20000000800 */
[--C-:B------:R-:W-:Y:S01]  /*3e40*/  FFMA.FTZ R18, R18, UR11, -R0.reuse ;  /* 0x0000000b12127c23 */ /* 0x100fe20008010800 */
[--C-:B------:R-:W-:Y:S01]  /*3e50*/  FFMA.FTZ R14, R14, UR11, -R0.reuse ;  /* 0x0000000b0e0e7c23 */ /* 0x100fe20008010800 */
[--C-:B------:R-:W-:Y:S01]  /*3e60*/  FFMA.FTZ R15, R15, UR11, -R0.reuse ;  /* 0x0000000b0f0f7c23 */ /* 0x100fe20008010800 */
[----:B------:R-:W-:Y:S06]  /*3e70*/  FFMA.FTZ R0, R19, UR11, -R0 ;  /* 0x0000000b13007c23 */ /* 0x000fec0008010800 */
[----:B------:R3:W-:Y:S01]  /*3e80*/  MUFU.EX2 R95, R6 ;  /* 0x00000006005f7308 */ /* 0x0007e20000000800 */
[----:B-1----:R1:W-:Y:S09]  /*3e90*/  STL [R1], R3 ;  /* 0x0000000301007387 */ /* 0x0023f20000100800 */
[----:B------:R4:W-:Y:S01]  /*3ea0*/  MUFU.EX2 R99, R9 ;  /* 0x0000000900637308 */ /* 0x0009e20000000800 */
[----:B--2---:R-:W-:Y:S04]  /*3eb0*/  LOP3.LUT P1, R2, R68, 0x4, RZ, 0xc0, !PT ;  /* 0x0000000444027812 */ /* 0x004fe8000782c0ff */
[----:B------:R-:W-:Y:S01]  /*3ec0*/  SEL R86, R86, 0xfffffff0, !P1 ;  /* 0xfffffff056567807 */ /* 0x000fe20004800000 */
[----:B------:R2:W-:Y:S01]  /*3ed0*/  STL [R1+0x4], R2 ;  /* 0x0000040201007387 */ /* 0x0005e20000100800 */
[----:B------:R-:W-:Y:S03]  /*3ee0*/  SEL R81, R81, 0xffffffc0, !P1 ;  /* 0xffffffc051517807 */ /* 0x000fe60004800000 */
[----:B------:R2:W-:Y:S01]  /*3ef0*/  MUFU.EX2 R91, R4 ;  /* 0x00000004005b7308 */ /* 0x0005e20000000800 */
[C---:B---3--:R-:W-:Y:S09]  /*3f00*/  IMAD.SHL.U32 R6, R68.reuse, 0x20, RZ ;  /* 0x0000002044067824 */ /* 0x048ff200078e00ff */
[----:B------:R3:W3:Y:S01]  /*3f10*/  MUFU.EX2 R89, R5 ;  /* 0x0000000500597308 */ /* 0x0006e20000000800 */
[----:B----4-:R-:W-:Y:S01]  /*3f20*/  IMAD.SHL.U32 R9, R68, 0x2, RZ ;  /* 0x0000000244097824 */ /* 0x010fe200078e00ff */
[----:B-1----:R-:W-:Y:S04]  /*3f30*/  LOP3.LUT R3, R6, 0xc00, RZ, 0xc0, !PT ;  /* 0x00000c0006037812 */ /* 0x002fe800078ec0ff */
[----:B------:R-:W-:Y:S04]  /*3f40*/  LOP3.LUT R3, R3, 0x6, R9, 0xf8, !PT ;  /* 0x0000000603037812 */ /* 0x000fe800078ef809 */
[----:B------:R1:W-:Y:S01]  /*3f50*/  MUFU.EX2 R244, R8 ;  /* 0x0000000800f47308 */ /* 0x0003e20000000800 */
[----:B--2---:R-:W-:Y:S01]  /*3f60*/  IMAD.SHL.U32 R4, R68, 0x10, RZ ;  /* 0x0000001044047824 */ /* 0x004fe200078e00ff */
[--C-:B------:R-:W-:Y:S08]  /*3f70*/  SHF.R.U32.HI R2, RZ, 0x1, R68.reuse ;  /* 0x00000001ff027819 */ /* 0x100ff00000011644 */
[----:B------:R2:W4:Y:S01]  /*3f80*/  MUFU.EX2 R90, R7 ;  /* 0x00000007005a7308 */ /* 0x0005220000000800 */
[----:B---3--:R-:W-:Y:S01]  /*3f90*/  LOP3.LUT R5, R9, 0x38, RZ, 0xc0, !PT ;  /* 0x0000003809057812 */ /* 0x008fe200078ec0ff */
[----:B------:R3:W-:Y:S04]  /*3fa0*/  STL [R1+0x1c], R2 ;  /* 0x00001c0201007387 */ /* 0x0007e80000100800 */
[----:B------:R-:W3:Y:S01]  /*3fb0*/  LDL R82, [R1+0x1c] ;  /* 0x00001c0001527983 */ /* 0x000ee20000100800 */
[----:B-1----:R-:W-:Y:S03]  /*3fc0*/  SHF.R.U32.HI R8, RZ, 0x2, R68 ;  /* 0x00000002ff087819 */ /* 0x002fe60000011644 */
[----:B------:R-:W-:Y:S01]  /*3fd0*/  MUFU.EX2 R97, R10 ;  /* 0x0000000a00617308 */ /* 0x000fe20000000800 */
[----:B------:R-:W-:Y:S02]  /*3fe0*/  LOP3.LUT R5, R5, 0x20, R8, 0x78, !PT ;  /* 0x0000002005057812 */ /* 0x000fe400078e7808 */
[----:B--2---:R-:W-:Y:S07]  /*3ff0*/  LOP3.LUT R7, R4, 0x1c0, RZ, 0xc0, !PT ;  /* 0x000001c004077812 */ /* 0x004fee00078ec0ff */
[----:B------:R-:W1:Y:S01]  /*4000*/  MUFU.EX2 R96, R11 ;  /* 0x0000000b00607308 */ /* 0x000e620000000800 */
[----:B------:R-:W-:Y:S02]  /*4010*/  F2FP.BF16.F32.PACK_AB R4, R89, R91 ;  /* 0x0000005b5904723e */ /* 0x000fe400000010ff */
[----:B------:R-:W-:Y:S02]  /*4020*/  LOP3.LUT R5, R3, R5, R7, 0xfe, !PT ;  /* 0x0000000503057212 */ /* 0x000fe400078efe07 */
[----:B----4-:R-:W-:Y:S02]  /*4030*/  F2FP.BF16.F32.PACK_AB R3, R90, R95 ;  /* 0x0000005f5a03723e */ /* 0x010fe400000010ff */
[C---:B------:R-:W-:Y:S03]  /*4040*/  LEA R85, R5.reuse, UR4, 0x1 ;  /* 0x0000000405557c11 */ /* 0x040fe6000f8e08ff */
[----:B------:R-:W-:Y:S01]  /*4050*/  MUFU.EX2 R87, R0 ;  /* 0x0000000000577308 */ /* 0x000fe20000000800 */
[----:B---3--:R-:W-:Y:S01]  /*4060*/  LEA R2, R5, UR5, 0x1 ;  /* 0x0000000505027c11 */ /* 0x008fe2000f8e08ff */
[----:B------:R2:W-:Y:S01]  /*4070*/  STS [R85+0x14000], R4 ;  /* 0x0140000455007388 */ /* 0x0005e20000000800 */
[----:B------:R-:W-:Y:S02]  /*4080*/  LOP3.LUT R5, R250, 0xc00, R6, 0xf8, !PT ;  /* 0x00000c00fa057812 */ /* 0x000fe400078ef806 */
[C---:B------:R-:W-:Y:S01]  /*4090*/  IADD3 R83, PT, PT, R2.reuse, 0x20, RZ ;  /* 0x0000002002537810 */ /* 0x040fe20007ffe0ff */
[----:B------:R-:W3:Y:S01]  /*40a0*/  LDL.LU R250, [R1] ;  /* 0x0000000001fa7983 */ /* 0x000ee20000300800 */
[C---:B------:R-:W-:Y:S03]  /*40b0*/  IMAD.IADD R84, R2.reuse, 0x1, R86 ;  /* 0x0000000102547824 */ /* 0x040fe600078e0256 */
[----:B------:R-:W-:Y:S01]  /*40c0*/  MUFU.EX2 R246, R14 ;  /* 0x0000000e00f67308 */ /* 0x000fe20000000800 */
[----:B------:R-:W-:Y:S01]  /*40d0*/  @P0 VIADD R83, R2, 0xffffffe0 ;  /* 0xffffffe002530836 */ /* 0x000fe20000000000 */
[----:B------:R1:W-:Y:S01]  /*40e0*/  STS [R85+0x14400], R3 ;  /* 0x0144000355007388 */ /* 0x0003e20000000800 */
[----:B------:R-:W-:Y:S03]  /*40f0*/  LOP3.LUT P0, R249, R68, 0x2, RZ, 0xc0, !PT ;  /* 0x0000000244f97812 */ /* 0x000fe6000780c0ff */
[----:B------:R-:W-:Y:S04]  /*4100*/  IADD3 R86, PT, PT, R86, R83, RZ ;  /* 0x0000005356567210 */ /* 0x000fe80007ffe0ff */
[----:B------:R-:W-:Y:S10]  /*4110*/  MUFU.EX2 R245, R15 ;  /* 0x0000000f00f57308 */ /* 0x000ff40000000800 */
[----:B------:R-:W-:Y:S01]  /*4120*/  MUFU.EX2 R252, R13 ;  /* 0x0000000d00fc7308 */ /* 0x000fe20000000800 */
[----:B--2---:R-:W-:Y:S05]  /*4130*/  F2FP.BF16.F32.PACK_AB R4, R99, R244 ;  /* 0x000000f46304723e */ /* 0x004fea00000010ff */
[----:B------:R-:W-:Y:S04]  /*4140*/  STS [R84], R4 ;  /* 0x0000000454007388 */ /* 0x000fe80000000800 */
[----:B------:R-:W-:Y:S01]  /*4150*/  MUFU.EX2 R88, R18 ;  /* 0x0000001200587308 */ /* 0x000fe20000000800 */
[----:B-1----:R-:W-:Y:S05]  /*4160*/  F2FP.BF16.F32.PACK_AB R3, R96, R97 ;  /* 0x000000616003723e */ /* 0x002fea00000010ff */
[----:B------:R1:W-:Y:S04]  /*4170*/  STS [R84+0x400], R3 ;  /* 0x0004000354007388 */ /* 0x0003e80000000800 */
[----:B------:R-:W2:Y:S02]  /*4180*/  MUFU.EX2 R247, R16 ;  /* 0x0000001000f77308 */ /* 0x000ea40000000800 */
[----:B--2---:R-:W-:Y:S02]  /*4190*/  F2FP.BF16.F32.PACK_AB R2, R98, R247 ;  /* 0x000000f76202723e */ /* 0x004fe400000010ff */
[----:B-1----:R-:W-:Y:S05]  /*41a0*/  F2FP.BF16.F32.PACK_AB R3, R245, R246 ;  /* 0x000000f6f503723e */ /* 0x002fea00000010ff */
[----:B------:R-:W-:Y:S01]  /*41b0*/  STS [R83+0x400], R3 ;  /* 0x0004000353007388 */ /* 0x000fe20000000800 */
[----:B------:R-:W-:Y:S04]  /*41c0*/  LOP3.LUT R0, R82, 0x8, RZ, 0xc0, !PT ;  /* 0x0000000852007812 */ /* 0x000fe800078ec0ff */
[----:B------:R-:W-:Y:S02]  /*41d0*/  LOP3.LUT R248, R80, R0, RZ, 0x3c, !PT ;  /* 0x0000000050f87212 */ /* 0x000fe400078e3cff */
[----:B------:R-:W-:Y:S02]  /*41e0*/  F2FP.BF16.F32.PACK_AB R0, R87, R88 ;  /* 0x000000585700723e */ /* 0x000fe400000010ff */
[----:B------:R-:W-:Y:S04]  /*41f0*/  LOP3.LUT R5, R5, R248, RZ, 0xfc, !PT ;  /* 0x000000f805057212 */ /* 0x000fe800078efcff */
[----:B------:R-:W-:Y:S05]  /*4200*/  LEA R6, R5, UR4, 0x1 ;  /* 0x0000000405067c11 */ /* 0x000fea000f8e08ff */
[----:B------:R-:W-:Y:S01]  /*4210*/  STL [R1+0x8], R6 ;  /* 0x0000080601007387 */ /* 0x000fe20000100800 */
[----:B---3--:R-:W-:Y:S05]  /*4220*/  F2FP.BF16.F32.PACK_AB R4, R252, R250 ;  /* 0x000000fafc04723e */ /* 0x008fea00000010ff */
[----:B------:R-:W-:Y:S04]  /*4230*/  STS [R83], R4 ;  /* 0x0000000453007388 */ /* 0x000fe80000000800 */
[----:B------:R1:W-:Y:S04]  /*4240*/  STS [R86+0x400], R0 ;  /* 0x0004000056007388 */ /* 0x0003e80000000800 */
[----:B------:R-:W-:Y:S04]  /*4250*/  STS [R86], R2 ;  /* 0x0000000256007388 */ /* 0x000fe80000000800 */
[----:B------:R-:W2:Y:S01]  /*4260*/  LDSM.16.M88.4 R16, [R6+0x6000] ;  /* 0x006000000610783b */ /* 0x000ea20000000200 */
[----:B-1----:R-:W-:Y:S07]  /*4270*/  SEL R0, R251, 0xffffffe0, !P0 ;  /* 0xffffffe0fb007807 */ /* 0x002fee0004000000 */
[----:B------:R-:W3:Y:S01]  /*4280*/  LDL R251, [R1+0x8] ;  /* 0x0000080001fb7983 */ /* 0x000ee20000100800 */
[C---:B--2---:R-:W-:Y:S08]  /*4290*/  HMMA.16816.F32.BF16 R4, R16.reuse, R148, RZ ;  /* 0x000000941004723c */ /* 0x044ff000000418ff */
[C---:B------:R-:W-:Y:S08]  /*42a0*/  HMMA.16816.F32.BF16 R8, R16.reuse, R150, RZ ;  /* 0x000000961008723c */ /* 0x040ff000000418ff */
[C---:B------:R-:W-:Y:S08]  /*42b0*/  HMMA.16816.F32.BF16 R12, R16.reuse, R152, RZ ;  /* 0x00000098100c723c */ /* 0x040ff000000418ff */
[----:B------:R-:W-:Y:S01]  /*42c0*/  HMMA.16816.F32.BF16 R16, R16, R154, RZ ;  /* 0x0000009a1010723c */ /* 0x000fe200000418ff */
[C-C-:B---3--:R-:W-:Y:S02]  /*42d0*/  IMAD.IADD R3, R251.reuse, 0x1, R0.reuse ;  /* 0x00000001fb037824 */ /* 0x148fe400078e0200 */
[----:B------:R-:W-:Y:S03]  /*42e0*/  IMAD.IADD R2, R251, 0x1, R81 ;  /* 0x00000001fb027824 */ /* 0x000fe600078e0251 */
[----:B------:R-:W1:Y:S01]  /*42f0*/  LDSM.16.M88.4 R68, [R3+0x6000] ;  /* 0x006000000344783b */ /* 0x000e620000000200 */
[----:B------:R-:W-:Y:S07]  /*4300*/  IMAD.IADD R0, R2, 0x1, R0 ;  /* 0x0000000102007824 */ /* 0x000fee00078e0200 */
[----:B------:R-:W2:Y:S08]  /*4310*/  LDSM.16.M88.4 R72, [R2+0x6000] ;  /* 0x006000000248783b */ /* 0x000eb00000000200 */
[----:B------:R-:W3:Y:S01]  /*4320*/  LDSM.16.M88.4 R76, [R0+0x6000] ;  /* 0x00600000004c783b */ /* 0x000ee20000000200 */
        /* <DEDUP_REMOVED lines=24> */
[----:B------:R2:W4:Y:S07]  /*44b0*/  LDSM.16.M88.4 R72, [R251+0xa000] ;  /* 0x00a00000fb48783b */ /* 0x00052e0000000200 */
[C---:B---3--:R-:W-:Y:S08]  /*44c0*/  HMMA.16816.F32.BF16 R4, R76.reuse, R196, R4 ;  /* 0x000000c44c04723c */ /* 0x048ff00000041804 */
[C---:B------:R-:W-:Y:S08]  /*44d0*/  HMMA.16816.F32.BF16 R8, R76.reuse, R198, R8 ;  /* 0x000000c64c08723c */ /* 0x040ff00000041808 */
[C---:B------:R-:W-:Y:S01]  /*44e0*/  HMMA.16816.F32.BF16 R12, R76.reuse, R200, R12 ;  /* 0x000000c84c0c723c */ /* 0x040fe2000004180c */
[----:B--2---:R-:W-:Y:S07]  /*44f0*/  MOV R251, 0x20 ;  /* 0x0000002000fb7802 */ /* 0x004fee0000000f00 */
[----:B------:R-:W-:Y:S01]  /*4500*/  HMMA.16816.F32.BF16 R16, R76, R202, R16 ;  /* 0x000000ca4c10723c */ /* 0x000fe20000041810 */
[----:B------:R2:W3:Y:S07]  /*4510*/  LDSM.16.M88.4 R76, [R3+0xa000] ;  /* 0x00a00000034c783b */ /* 0x0004ee0000000200 */
[C---:B-1----:R-:W-:Y:S08]  /*4520*/  HMMA.16816.F32.BF16 R4, R68.reuse, R204, R4 ;  /* 0x000000cc4404723c */ /* 0x042ff00000041804 */
[C---:B------:R-:W-:Y:S08]  /*4530*/  HMMA.16816.F32.BF16 R8, R68.reuse, R206, R8 ;  /* 0x000000ce4408723c */ /* 0x040ff00000041808 */
[C---:B------:R-:W-:Y:S01]  /*4540*/  HMMA.16816.F32.BF16 R12, R68.reuse, R208, R12 ;  /* 0x000000d0440c723c */ /* 0x040fe2000004180c */
[----:B--2---:R-:W1:Y:S07]  /*4550*/  S2R R3, SR_TID.X ;  /* 0x0000000000037919 */ /* 0x004e6e0000002100 */
[----:B------:R-:W-:Y:S01]  /*4560*/  HMMA.16816.F32.BF16 R16, R68, R210, R16 ;  /* 0x000000d24410723c */ /* 0x000fe20000041810 */
[----:B------:R2:W3:Y:S07]  /*4570*/  LDSM.16.M88.4 R68, [R2+0xa000] ;  /* 0x00a000000244783b */ /* 0x0004ee0000000200 */
[C---:B----4-:R-:W-:Y:S08]  /*4580*/  HMMA.16816.F32.BF16 R4, R72.reuse, R212, R4 ;  /* 0x000000d44804723c */ /* 0x050ff00000041804 */
[C---:B------:R-:W-:Y:S08]  /*4590*/  HMMA.16816.F32.BF16 R8, R72.reuse, R214, R8 ;  /* 0x000000d64808723c */ /* 0x040ff00000041808 */
[C---:B------:R-:W-:Y:S03]  /*45a0*/  HMMA.16816.F32.BF16 R12, R72.reuse, R216, R12 ;  /* 0x000000d8480c723c */ /* 0x040fe6000004180c */
[----:B-1----:R-:W-:Y:S05]  /*45b0*/  IMAD.SHL.U32 R3, R3, 0x2, RZ ;  /* 0x0000000203037824 */ /* 0x002fea00078e00ff */
[----:B------:R-:W-:Y:S01]  /*45c0*/  HMMA.16816.F32.BF16 R16, R72, R218, R16 ;  /* 0x000000da4810723c */ /* 0x000fe20000041810 */
[----:B------:R1:W4:Y:S02]  /*45d0*/  LDSM.16.M88.4 R72, [R0+0xa000] ;  /* 0x00a000000048783b */ /* 0x0003240000000200 */
[----:B--2---:R-:W-:Y:S05]  /*45e0*/  LOP3.LUT R2, R3, 0x20, RZ, 0xc0, !PT ;  /* 0x0000002003027812 */ /* 0x004fea00078ec0ff */
[C---:B---3--:R-:W-:Y:S08]  /*45f0*/  HMMA.16816.F32.BF16 R4, R76.reuse, R220, R4 ;  /* 0x000000dc4c04723c */ /* 0x048ff00000041804 */
[C---:B------:R-:W-:Y:S08]  /*4600*/  HMMA.16816.F32.BF16 R8, R76.reuse, R222, R8 ;  /* 0x000000de4c08723c */ /* 0x040ff00000041808 */
[C---:B------:R-:W-:Y:S03]  /*4610*/  HMMA.16816.F32.BF16 R12, R76.reuse, R224, R12 ;  /* 0x000000e04c0c723c */ /* 0x040fe6000004180c */
[----:B-1----:R-:W-:Y:S02]  /*4620*/  LOP3.LUT R0, R82, 0x10, RZ, 0xc0, !PT ;  /* 0x0000001052007812 */ /* 0x002fe400078ec0ff */
[----:B------:R-:W1:Y:S03]  /*4630*/  S2R R82, SR_TID.X ;  /* 0x0000000000527919 */ /* 0x000e660000002100 */
[----:B------:R-:W-:Y:S01]  /*4640*/  HMMA.16816.F32.BF16 R16, R76, R226, R16 ;  /* 0x000000e24c10723c */ /* 0x000fe20000041810 */
[----:B------:R-:W2:Y:S07]  /*4650*/  S2R R79, SR_TID.X ;  /* 0x00000000004f7919 */ /* 0x000eae0000002100 */
[C---:B------:R-:W-:Y:S08]  /*4660*/  HMMA.16816.F32.BF16 R4, R68.reuse, R228, R4 ;  /* 0x000000e44404723c */ /* 0x040ff00000041804 */
[C---:B------:R-:W-:Y:S08]  /*4670*/  HMMA.16816.F32.BF16 R8, R68.reuse, R230, R8 ;  /* 0x000000e64408723c */ /* 0x040ff00000041808 */
[C---:B------:R-:W-:Y:S03]  /*4680*/  HMMA.16816.F32.BF16 R12, R68.reuse, R232, R12 ;  /* 0x000000e8440c723c */ /* 0x040fe6000004180c */
[----:B-1----:R-:W-:Y:S05]  /*4690*/  IMAD.SHL.U32 R82, R82, 0x40, RZ ;  /* 0x0000004052527824 */ /* 0x002fea00078e00ff */
[----:B------:R-:W-:Y:S03]  /*46a0*/  HMMA.16816.F32.BF16 R16, R68, R234, R16 ;  /* 0x000000ea4410723c */ /* 0x000fe60000041810 */
[----:B--2---:R-:W-:Y:S02]  /*46b0*/  SHF.R.U32.HI R78, RZ, 0x3, R79 ;  /* 0x00000003ff4e7819 */ /* 0x004fe4000001164f */
[C---:B------:R-:W-:Y:S02]  /*46c0*/  LOP3.LUT R3, R79.reuse, 0x8, RZ, 0xc0, !PT ;  /* 0x000000084f037812 */ /* 0x040fe400078ec0ff */
[----:B------:R-:W-:Y:S01]  /*46d0*/  LOP3.LUT R2, R2, 0x18, R78, 0xf8, !PT ;  /* 0x0000001802027812 */ /* 0x000fe200078ef84e */
[C---:B----4-:R-:W-:Y:S05]  /*46e0*/  HMMA.16816.F32.BF16 R4, R72.reuse, R236, R4 ;  /* 0x000000ec4804723c */ /* 0x050fea0000041804 */
[----:B------:R-:W-:Y:S02]  /*46f0*/  LOP3.LUT R0, R80, R0, R3, 0x1e, !PT ;  /* 0x0000000050007212 */ /* 0x000fe400078e1e03 */
[----:B------:R-:W-:Y:S01]  /*4700*/  LOP3.LUT R2, R2, 0x1c0, R82, 0xf8, !PT ;  /* 0x000001c002027812 */ /* 0x000fe200078ef852 */
[C---:B------:R-:W-:Y:S03]  /*4710*/  HMMA.16816.F32.BF16 R8, R72.reuse, R238, R8 ;  /* 0x000000ee4808723c */ /* 0x040fe60000041808 */
[----:B------:R-:W-:Y:S02]  /*4720*/  SHF.L.U32 R79, R79, 0x5, RZ ;  /* 0x000000054f4f7819 */ /* 0x000fe400000006ff */
[----:B------:R-:W-:Y:S02]  /*4730*/  LOP3.LUT R2, R2, 0x38, R92, 0x78, !PT ;  /* 0x0000003802027812 */ /* 0x000fe400078e785c */
[----:B------:R-:W-:Y:S01]  /*4740*/  LOP3.LUT R0, R0, 0x200, R79, 0xf8, !PT ;  /* 0x0000020000007812 */ /* 0x000fe200078ef84f */
        /* <DEDUP_REMOVED lines=39> */
[----:B------:R-:W3:Y:S01]  /*49c0*/  S2R R250, SR_TID.X ;  /* 0x0000000000fa7919 */ /* 0x000ee20000002100 */
[----:B------:R-:W-:Y:S02]  /*49d0*/  F2FP.BF16.F32.PACK_AB R5, R5, R14 ;  /* 0x0000000e0505723e */ /* 0x000fe400000010ff */
[----:B-1----:R-:W-:Y:S02]  /*49e0*/  F2FP.BF16.F32.PACK_AB R4, R9, R8 ;  /* 0x000000080904723e */ /* 0x002fe400000010ff */
[----:B------:R-:W-:Y:S02]  /*49f0*/  LOP3.LUT R2, R2, 0x200, R82, 0xf8, !PT ;  /* 0x0000020002027812 */ /* 0x000fe400078ef852 */
[----:B--2---:R-:W-:Y:S01]  /*4a00*/  F2FP.BF16.F32.PACK_AB R3, R11, R10 ;  /* 0x0000000a0b03723e */ /* 0x004fe200000010ff */
[----:B------:R1:W-:Y:S01]  /*4a10*/  STS [R84+-0x2000], R4 ;  /* 0xffe0000454007388 */ /* 0x0003e20000000800 */
[C---:B------:R-:W-:Y:S02]  /*4a20*/  LEA R252, R0.reuse, UR4, 0x1 ;  /* 0x0000000400fc7c11 */ /* 0x040fe4000f8e08ff */
[----:B------:R-:W-:Y:S01]  /*4a30*/  LEA R92, R0, UR5, 0x1 ;  /* 0x00000005005c7c11 */ /* 0x000fe2000f8e08ff */
[----:B------:R2:W-:Y:S01]  /*4a40*/  STS [R84+-0x1c00], R3 ;  /* 0xffe4000354007388 */ /* 0x0005e20000000800 */
[----:B------:R-:W-:Y:S03]  /*4a50*/  LEA R0, R2, UR4, 0x1 ;  /* 0x0000000402007c11 */ /* 0x000fe6000f8e08ff */
[----:B------:R-:W-:Y:S01]  /*4a60*/  STS [R83+-0x2000], R6 ;  /* 0xffe0000653007388 */ /* 0x000fe20000000800 */
[----:B------:R-:W-:Y:S03]  /*4a70*/  IMAD.IADD R92, R81, 0x1, R92 ;  /* 0x00000001515c7824 */ /* 0x000fe600078e025c */
[----:B------:R-:W-:Y:S01]  /*4a80*/  STS [R83+-0x1c00], R5 ;  /* 0xffe4000553007388 */ /* 0x000fe20000000800 */
[----:B------:R-:W4:Y:S01]  /*4a90*/  S2R R2, SR_TID.X ;  /* 0x0000000000027919 */ /* 0x000f220000002100 */
[----:B---3--:R-:W-:Y:S01]  /*4aa0*/  IMAD.SHL.U32 R250, R250, 0x40, RZ ;  /* 0x00000040fafa7824 */ /* 0x008fe200078e00ff */
[----:B-1----:R-:W-:Y:S02]  /*4ab0*/  F2FP.BF16.F32.PACK_AB R4, R17, R16 ;  /* 0x000000101104723e */ /* 0x002fe400000010ff */
[----:B--2---:R-:W-:Y:S03]  /*4ac0*/  F2FP.BF16.F32.PACK_AB R3, R19, R18 ;  /* 0x000000121303723e */ /* 0x004fe600000010ff */
[----:B------:R-:W-:Y:S01]  /*4ad0*/  STS [R86+-0x2000], R4 ;  /* 0xffe0000456007388 */ /* 0x000fe20000000800 */
[----:B------:R-:W-:Y:S03]  /*4ae0*/  LOP3.LUT R250, R250, 0x200, RZ, 0xc0, !PT ;  /* 0x00000200fafa7812 */ /* 0x000fe600078ec0ff */
[----:B------:R-:W-:Y:S01]  /*4af0*/  STS [R86+-0x1c00], R3 ;  /* 0xffe4000356007388 */ /* 0x000fe20000000800 */
[----:B------:R-:W-:Y:S01]  /*4b00*/  BAR.SYNC.DEFER_BLOCKING 0x0 ;  /* 0x0000000000007b1d */ /* 0x000fe20000010000 */
[----:B----4-:R-:W-:Y:S04]  /*4b10*/  SHF.L.U32 R2, R2, 0x5, RZ ;  /* 0x0000000502027819 */ /* 0x010fe800000006ff */
[----:B------:R-:W-:Y:S04]  /*4b20*/  LOP3.LUT R2, R250, 0x400, R2, 0xf8, !PT ;  /* 0x00000400fa027812 */ /* 0x000fe800078ef802 */
[----:B------:R-:W-:Y:S04]  /*4b30*/  LOP3.LUT R2, R2, R248, RZ, 0xfc, !PT ;  /* 0x000000f802027212 */ /* 0x000fe800078efcff */
[----:B------:R-:W-:Y:S01]  /*4b40*/  LEA R2, R2, UR4, 0x1 ;  /* 0x0000000402027c11 */ /* 0x000fe2000f8e08ff */
[----:B------:R-:W-:Y:S08]  /*4b50*/  LDSM.16.MT88.4 R4, [R252+0x14000] ;  /* 0x01400000fc04783b */ /* 0x000ff00000004200 */
[----:B------:R-:W1:Y:S08]  /*4b60*/  LDSM.16.MT88.4 R8, [R0+0x6000] ;  /* 0x006000000008783b */ /* 0x000e700000004200 */
[----:B------:R-:W2:Y:S08]  /*4b70*/  LDSM.16.MT88.4 R12, [R92] ;  /* 0x000000005c0c783b */ /* 0x000eb00000004200 */
[----:B------:R-:W3:Y:S08]  /*4b80*/  LDSM.16.MT88.4 R16, [R0+0x8000] ;  /* 0x008000000010783b */ /* 0x000ef00000004200 */
[----:B------:R-:W4:Y:S08]  /*4b90*/  LDSM.16.MT88.4 R68, [R0+0xa000] ;  /* 0x00a000000044783b */ /* 0x000f300000004200 */
[----:B------:R-:W-:Y:S01]  /*4ba0*/  LDSM.16.MT88.4 R72, [R252+0x14800] ;  /* 0x01480000fc48783b */ /* 0x000fe20000004200 */
[-C--:B-1----:R-:W-:Y:S07]  /*4bb0*/  HMMA.16816.F32.BF16 R20, R4, R8.reuse, R20 ;  /* 0x000000080414723c */ /* 0x082fee0000041814 */
[----:B------:R-:W1:Y:S01]  /*4bc0*/  LDSM.16.MT88.4 R76, [R0+0x6800] ;  /* 0x00680000004c783b */ /* 0x000e620000004200 */
[C---:B--2---:R-:W-:Y:S07]  /*4bd0*/  HMMA.16816.F32.BF16 R24, R12.reuse, R8, R24 ;  /* 0x000000080c18723c */ /* 0x044fee0000041818 */
[----:B------:R-:W2:Y:S01]  /*4be0*/  LDSM.16.MT88.4 R80, [R92+0x800] ;  /* 0x000800005c50783b */ /* 0x000ea20000004200 */
[-C--:B------:R-:W-:Y:S07]  /*4bf0*/  HMMA.16816.F32.BF16 R28, R12, R10.reuse, R28 ;  /* 0x0000000a0c1c723c */ /* 0x080fee000004181c */
[----:B------:R-:W2:Y:S01]  /*4c00*/  LDSM.16.MT88.4 R84, [R0+0x8800] ;  /* 0x008800000054783b */ /* 0x000ea20000004200 */
[C---:B------:R-:W-:Y:S07]  /*4c10*/  HMMA.16816.F32.BF16 R32, R4.reuse, R10, R32 ;  /* 0x0000000a0420723c */ /* 0x040fee0000041820 */
[----:B------:R-:W2:Y:S01]  /*4c20*/  LDSM.16.MT88.4 R8, [R0+0xa800] ;  /* 0x00a800000008783b */ /* 0x000ea20000004200 */
[-C--:B---3--:R-:W-:Y:S07]  /*4c30*/  HMMA.16816.F32.BF16 R36, R4, R16.reuse, R36 ;  /* 0x000000100424723c */ /* 0x088fee0000041824 */
[----:B------:R-:W-:Y:S01]  /*4c40*/  LDSM.16.MT88.4 R88, [R0+0x7800] ;  /* 0x007800000058783b */ /* 0x000fe20000004200 */
[C---:B------:R-:W-:Y:S07]  /*4c50*/  HMMA.16816.F32.BF16 R40, R12.reuse, R16, R40 ;  /* 0x000000100c28723c */ /* 0x040fee0000041828 */
[----:B------:R-:W-:Y:S01]  /*4c60*/  LDSM.16.MT88.4 R96, [R0+0x9800] ;  /* 0x009800000060783b */ /* 0x000fe20000004200 */
[-C--:B------:R-:W-:Y:S07]  /*4c70*/  HMMA.16816.F32.BF16 R44, R12, R18.reuse, R44 ;  /* 0x000000120c2c723c */ /* 0x080fee000004182c */
[----:B------:R-:W-:Y:S01]  /*4c80*/  LDSM.16.MT88.4 R244, [R0+0xb800] ;  /* 0x00b8000000f4783b */ /* 0x000fe20000004200 */
[C---:B------:R-:W-:Y:S07]  /*4c90*/  HMMA.16816.F32.BF16 R48, R4.reuse, R18, R48 ;  /* 0x000000120430723c */ /* 0x040fee0000041830 */
[----:B------:R-:W-:Y:S01]  /*4ca0*/  LDSM.16.MT88.4 R16, [R92+0x1000] ;  /* 0x001000005c10783b */ /* 0x000fe20000004200 */
[-C--:B----4-:R-:W-:Y:S07]  /*4cb0*/  HMMA.16816.F32.BF16 R52, R4, R68.reuse, R52 ;  /* 0x000000440434723c */ /* 0x090fee0000041834 */
[----:B------:R-:W-:Y:S01]  /*4cc0*/  LDSM.16.MT88.4 R92, [R92+0x1800] ;  /* 0x001800005c5c783b */ /* 0x000fe20000004200 */
[C---:B------:R-:W-:Y:S08]  /*4cd0*/  HMMA.16816.F32.BF16 R56, R12.reuse, R68, R56 ;  /* 0x000000440c38723c */ /* 0x040ff00000041838 */
[-C--:B------:R-:W-:Y:S01]  /*4ce0*/  HMMA.16816.F32.BF16 R60, R12, R70.reuse, R60 ;  /* 0x000000460c3c723c */ /* 0x080fe2000004183c */
[----:B------:R-:W-:Y:S07]  /*4cf0*/  LDSM.16.MT88.4 R12, [R0+0x7000] ;  /* 0x00700000000c783b */ /* 0x000fee0000004200 */
[----:B------:R-:W-:Y:S01]  /*4d00*/  HMMA.16816.F32.BF16 R64, R4, R70, R64 ;  /* 0x000000460440723c */ /* 0x000fe20000041840 */
[----:B------:R-:W3:Y:S07]  /*4d10*/  LDSM.16.MT88.4 R4, [R252+0x15000] ;  /* 0x01500000fc04783b */ /* 0x000eee0000004200 */
[-C--:B-1----:R-:W-:Y:S01]  /*4d20*/  HMMA.16816.F32.BF16 R20, R72, R76.reuse, R20 ;  /* 0x0000004c4814723c */ /* 0x082fe20000041814 */
[----:B------:R-:W1:Y:S07]  /*4d30*/  LDSM.16.MT88.4 R68, [R0+0x9000] ;  /* 0x009000000044783b */ /* 0x000e6e0000004200 */
        /* <DEDUP_REMOVED lines=12> */
[-C--:B------:R-:W-:Y:S08]  /*4e00*/  HMMA.16816.F32.BF16 R60, R80, R10.reuse, R60 ;  /* 0x0000000a503c723c */ /* 0x080ff0000004183c */
[----:B------:R-:W-:Y:S08]  /*4e10*/  HMMA.16816.F32.BF16 R64, R72, R10, R64 ;  /* 0x0000000a4840723c */ /* 0x000ff00000041840 */
        /* <DEDUP_REMOVED lines=8> */
[-C--:B--2---:R-:W-:Y:S08]  /*4ea0*/  HMMA.16816.F32.BF16 R52, R4, R76.reuse, R52 ;  /* 0x0000004c0434723c */ /* 0x084ff00000041834 */
[C---:B------:R-:W-:Y:S08]  /*4eb0*/  HMMA.16816.F32.BF16 R56, R16.reuse, R76, R56 ;  /* 0x0000004c1038723c */ /* 0x040ff00000041838 */
[-C--:B------:R-:W-:Y:S08]  /*4ec0*/  HMMA.16816.F32.BF16 R60, R16, R78.reuse, R60 ;  /* 0x0000004e103c723c */ /* 0x080ff0000004183c */
[----:B------:R-:W-:Y:S08]  /*4ed0*/  HMMA.16816.F32.BF16 R64, R4, R78, R64 ;  /* 0x0000004e0440723c */ /* 0x000ff00000041840 */
        /* <DEDUP_REMOVED lines=15> */
[----:B------:R-:W-:Y:S01]  /*4fd0*/  IADD3 R4, P0, PT, RZ, -UR31, RZ ;  /* 0x8000001fff047c10 */ /* 0x000fe2000ff1e0ff */
[----:B------:R-:W1:Y:S04]  /*4fe0*/  S2R R82, SR_TID.X ;  /* 0x0000000000527919 */ /* 0x000e680000002100 */
[----:B------:R-:W-:Y:S05]  /*4ff0*/  IMAD.X R3, RZ, RZ, ~UR16, P0 ;  /* 0x80000010ff037e24 */ /* 0x000fea00080e06ff */
[----:B------:R-:W-:Y:S04]  /*5000*/  SHF.R.S64 R4, R4, 0x1f, R3 ;  /* 0x0000001f04047819 */ /* 0x000fe80000001003 */
[----:B--2---:R-:W-:Y:S01]  /*5010*/  IADD3 R7, P0, PT, R8, R4, RZ ;  /* 0x0000000408077210 */ /* 0x004fe20007f1e0ff */
[----:B-1----:R-:W-:Y:S02]  /*5020*/  IMAD.SHL.U32 R83, R82, 0x8, RZ ;  /* 0x0000000852537824 */ /* 0x002fe400078e00ff */
[----:B------:R-:W-:Y:S01]  /*5030*/  IMAD.U32 R4, RZ, RZ, UR45 ;  /* 0x0000002dff047e24 */ /* 0x000fe2000f8e00ff */
[----:B------:R-:W-:Y:S01]  /*5040*/  LEA.HI.X.SX32 R6, R3, R9, 0x1, P0 ;  /* 0x0000000903067211 */ /* 0x000fe200000f0eff */
[----:B------:R-:W-:Y:S01]  /*5050*/  IMAD.MOV.U32 R10, RZ, RZ, R7 ;  /* 0x000000ffff0a7224 */ /* 0x000fe200078e0007 */
[----:B------:R-:W-:Y:S01]  /*5060*/  LOP3.LUT R5, R83, 0x1f8, RZ, 0xc0, !PT ;  /* 0x000001f853057812 */ /* 0x000fe200078ec0ff */
[----:B------:R-:W-:Y:S01]  /*5070*/  IMAD.U32 R9, RZ, RZ, UR45 ;  /* 0x0000002dff097e24 */ /* 0x000fe2000f8e00ff */
[----:B------:R-:W-:Y:S01]  /*5080*/  LEA R4, P0, R4, R7, 0x1 ;  /* 0x0000000704047211 */ /* 0x000fe200078008ff */
[----:B------:R-:W-:Y:S01]  /*5090*/  IMAD.MOV.U32 R11, RZ, RZ, R6 ;  /* 0x000000ffff0b7224 */ /* 0x000fe200078e0006 */
[----:B------:R-:W-:Y:S01]  /*50a0*/  LOP3.LUT R5, R5, 0x38, R82, 0x78, !PT ;  /* 0x0000003805057812 */ /* 0x000fe200078e7852 */
[----:B------:R-:W-:Y:S03]  /*50b0*/  IMAD.U32 R8, RZ, RZ, UR53 ;  /* 0x00000035ff087e24 */ /* 0x000fe6000f8e00ff */
        /* <DEDUP_REMOVED lines=14> */
.L_x_267:
[----:B------:R2:W-:Y:S01]  /*51a0*/  STL.64 [R1+0xb8], R46 ;  /* 0x0000b82e01007387 */ /* 0x0005e20000100a00 */
[----:B------:R-:W-:Y:S02]  /*51b0*/  ISETP.NE.AND P0, PT, R249, RZ, PT ;  /* 0x000000fff900720c */ /* 0x000fe40003f05270 */
[----:B------:R-:W-:Y:S01]  /*51c0*/  PLOP3.LUT P1, PT, PT, PT, UP0, 0x80, 0x8 ;  /* 0x000000000008781c */ /* 0x000fe20003f2f008 */
[----:B------:R-:W-:Y:S04]  /*51d0*/  LDSM.16.M88.4 R96, [R2+0x12000] ;  /* 0x012000000260783b */ /* 0x000fe80000000200 */
[----:B------:R-:W3:Y:S04]  /*51e0*/  LDSM.16.MT88.4 R16, [R0+0xc000] ;  /* 0x00c000000010783b */ /* 0x000ee80000004200 */
[----:B------:R-:W4:Y:S04]  /*51f0*/  LDSM.16.M88.4 R92, [R2+0x13000] ;  /* 0x01300000025c783b */ /* 0x000f280000000200 */
[----:B------:R-:W4:Y:S04]  /*5200*/  LDSM.16.MT88.4 R80, [R0+0xe000] ;  /* 0x00e000000050783b */ /* 0x000f280000004200 */
[----:B------:R-:W4:Y:S04]  /*5210*/  LDSM.16.MT88.4 R244, [R0+0x10000] ;  /* 0x0100000000f4783b */ /* 0x000f280000004200 */
[----:B--2---:R-:W2:Y:S01]  /*5220*/  LDL.LU R46, [R1+0x4] ;  /* 0x00000400012e7983 */ /* 0x004ea20000300800 */
[----:B------:R-:W-:Y:S03]  /*5230*/  SEL R47, R251, 0xffffffe0, !P0 ;  /* 0xffffffe0fb2f7807 */ /* 0x000fe60004000000 */
[----:B------:R-:W-:Y:S02]  /*5240*/  STL.64 [R1+0xb0], R44 ;  /* 0x0000b02c01007387 */ /* 0x000fe40000100a00 */
[----:B-1----:R-:W-:Y:S02]  /*5250*/  IMAD.IADD R3, R47, 0x1, R2 ;  /* 0x000000012f037824 */ /* 0x002fe400078e0202 */
[----:B------:R-:W-:Y:S04]  /*5260*/  STL.64 [R1+0xa8], R42 ;  /* 0x0000a82a01007387 */ /* 0x000fe80000100a00 */
[----:B------:R-:W-:Y:S04]  /*5270*/  STL.64 [R1+0xa0], R40 ;  /* 0x0000a02801007387 */ /* 0x000fe80000100a00 */
[----:B------:R-:W-:Y:S04]  /*5280*/  STL.64 [R1+0x98], R38 ;  /* 0x0000982601007387 */ /* 0x000fe80000100a00 */
[----:B------:R-:W-:Y:S01]  /*5290*/  STL.64 [R1+0x90], R36 ;  /* 0x0000902401007387 */ /* 0x000fe20000100a00 */
[-C--:B---3--:R-:W-:Y:S03]  /*52a0*/  HMMA.16816.F32.BF16 R4, R96, R16.reuse, RZ ;  /* 0x000000106004723c */ /* 0x088fe600000418ff */
[----:B------:R-:W-:Y:S04]  /*52b0*/  STL.64 [R1+0x88], R34 ;  /* 0x0000882201007387 */ /* 0x000fe80000100a00 */
[----:B------:R-:W-:Y:S01]  /*52c0*/  STL.64 [R1+0x80], R32 ;  /* 0x0000802001007387 */ /* 0x000fe20000100a00 */
[C---:B----4-:R-:W-:Y:S03]  /*52d0*/  HMMA.16816.F32.BF16 R8, R92.reuse, R16, RZ ;  /* 0x000000105c08723c */ /* 0x050fe600000418ff */
[----:B------:R-:W-:Y:S04]  /*52e0*/  STL.64 [R1+0x78], R30 ;  /* 0x0000781e01007387 */ /* 0x000fe80000100a00 */
[----:B------:R-:W-:Y:S01]  /*52f0*/  STL.64 [R1+0x70], R28 ;  /* 0x0000701c01007387 */ /* 0x000fe20000100a00 */
[-C--:B------:R-:W-:Y:S03]  /*5300*/  HMMA.16816.F32.BF16 R12, R92, R18.reuse, RZ ;  /* 0x000000125c0c723c */ /* 0x080fe600000418ff */
[----:B------:R-:W-:Y:S04]  /*5310*/  STL.64 [R1+0x68], R26 ;  /* 0x0000681a01007387 */ /* 0x000fe80000100a00 */
[----:B------:R-:W-:Y:S01]  /*5320*/  STL.64 [R1+0x60], R24 ;  /* 0x0000601801007387 */ /* 0x000fe20000100a00 */
[C---:B------:R-:W-:Y:S03]  /*5330*/  HMMA.16816.F32.BF16 R16, R96.reuse, R18, RZ ;  /* 0x000000126010723c */ /* 0x040fe600000418ff */
[----:B------:R-:W-:Y:S04]  /*5340*/  STL.64 [R1+0x58], R22 ;  /* 0x0000581601007387 */ /* 0x000fe80000100a00 */
[----:B------:R1:W-:Y:S01]  /*5350*/  STL.64 [R1+0x50], R20 ;  /* 0x0000501401007387 */ /* 0x0003e20000100a00 */
[-C--:B------:R-:W-:Y:S03]  /*5360*/  HMMA.16816.F32.BF16 R68, R96, R80.reuse, RZ ;  /* 0x000000506044723c */ /* 0x080fe600000418ff */
[----:B------:R-:W-:Y:S04]  /*5370*/  LDSM.16.M88.4 R248, [R3+0x12000] ;  /* 0x0120000003f8783b */ /* 0x000fe80000000200 */
[----:B------:R-:W3:Y:S01]  /*5380*/  LDSM.16.MT88.4 R32, [R0+0xc800] ;  /* 0x00c800000020783b */ /* 0x000ee20000004200 */
[C---:B------:R-:W-:Y:S03]  /*5390*/  HMMA.16816.F32.BF16 R72, R92.reuse, R80, RZ ;  /* 0x000000505c48723c */ /* 0x040fe600000418ff */
[----:B------:R4:W3:Y:S04]  /*53a0*/  LDSM.16.M88.4 R36, [R3+0x13000] ;  /* 0x013000000324783b */ /* 0x0008e80000000200 */
[----:B------:R-:W-:Y:S01]  /*53b0*/  LDSM.16.MT88.4 R40, [R0+0x10800] ;  /* 0x010800000028783b */ /* 0x000fe20000004200 */
[-C--:B------:R-:W-:Y:S03]  /*53c0*/  HMMA.16816.F32.BF16 R76, R92, R82.reuse, RZ ;  /* 0x000000525c4c723c */ /* 0x080fe600000418ff */
[----:B------:R-:W-:Y:S04]  /*53d0*/  LDSM.16.MT88.4 R28, [R0+0xd000] ;  /* 0x00d00000001c783b */ /* 0x000fe80000004200 */
[----:B------:R-:W-:Y:S01]  /*53e0*/  LDSM.16.MT88.4 R24, [R0+0x11000] ;  /* 0x011000000018783b */ /* 0x000fe20000004200 */
[C---:B------:R-:W-:Y:S03]  /*53f0*/  HMMA.16816.F32.BF16 R80, R96.reuse, R82, RZ ;  /* 0x000000526050723c */ /* 0x040fe600000418ff */
[----:B-1----:R-:W2:Y:S05]  /*5400*/  LDL.LU.64 R20, [R1+0x30] ;  /* 0x0000300001147983 */ /* 0x002eaa0000300a00 */
[-C--:B------:R-:W-:Y:S01]  /*5410*/  HMMA.16816.F32.BF16 R84, R96, R244.reuse, RZ ;  /* 0x000000f46054723c */ /* 0x080fe200000418ff */
[C---:B----4-:R-:W-:Y:S02]  /*5420*/  VIADD R3, R2.reuse, 0x12000 ;  /* 0x0001200002037836 */ /* 0x050fe40000000000 */
[----:B------:R-:W-:Y:S05]  /*5430*/  VIADD R2, R2, 0x12040 ;  /* 0x0001204002027836 */ /* 0x000fea0000000000 */
[C---:B------:R-:W-:Y:S08]  /*5440*/  HMMA.16816.F32.BF16 R88, R92.reuse, R244, RZ ;  /* 0x000000f45c58723c */ /* 0x040ff000000418ff */
[-C--:B------:R-:W-:Y:S08]  /*5450*/  HMMA.16816.F32.BF16 R92, R92, R246.reuse, RZ ;  /* 0x000000f65c5c723c */ /* 0x080ff000000418ff */
[----:B------:R-:W-:Y:S01]  /*5460*/  HMMA.16816.F32.BF16 R96, R96, R246, RZ ;  /* 0x000000f66060723c */ /* 0x000fe200000418ff */
[----:B------:R-:W1:Y:S07]  /*5470*/  LDSM.16.MT88.4 R244, [R0+0xe800] ;  /* 0x00e8000000f4783b */ /* 0x000e6e0000004200 */
        /* <DEDUP_REMOVED lines=8> */
[-C--:B------:R-:W-:Y:S08]  /*5500*/  HMMA.16816.F32.BF16 R84, R248, R40.reuse, R84 ;  /* 0x00000028f854723c */ /* 0x080ff00000041854 */
[C---:B------:R-:W-:Y:S01]  /*5510*/  HMMA.16816.F32.BF16 R88, R36.reuse, R40, R88 ;  /* 0x000000282458723c */ /* 0x040fe20000041858 */
[----:B------:R-:W3:Y:S01]  /*5520*/  LDL R41, [R1+0x2c] ;  /* 0x00002c0001297983 */ /* 0x000ee20000100800 */
[----:B------:R-:W1:Y:S06]  /*5530*/  S2R R40, SR_TID.X ;  /* 0x0000000000287919 */ /* 0x000e6c0000002100 */
[-C--:B------:R-:W-:Y:S08]  /*5540*/  HMMA.16816.F32.BF16 R92, R36, R42.reuse, R92 ;  /* 0x0000002a245c723c */ /* 0x080ff0000004185c */
[----:B------:R-:W-:Y:S01]  /*5550*/  HMMA.16816.F32.BF16 R96, R248, R42, R96 ;  /* 0x0000002af860723c */ /* 0x000fe20000041860 */
[----:B------:R-:W-:Y:S03]  /*5560*/  LDSM.16.MT88.4 R248, [R0+0xf000] ;  /* 0x00f0000000f8783b */ /* 0x000fe60000004200 */
[----:B-1----:R-:W-:Y:S02]  /*5570*/  SHF.R.U32.HI R40, RZ, 0x2, R40 ;  /* 0x00000002ff287819 */ /* 0x002fe40000011628 */
[----:B--2---:R-:W-:Y:S11]  /*5580*/  ISETP.NE.AND P0, PT, R46, RZ, PT ;  /* 0x000000ff2e00720c */ /* 0x004ff60003f05270 */
[----:B------:R-:W-:Y:S02]  /*5590*/  @!UPT UIADD3 URZ, UPT, UPT, URZ, URZ, URZ ;  /* 0x000000fffffff290 */ /* 0x000fe4000fffe0ff */
[----:B------:R-:W-:Y:S05]  /*55a0*/  @P0 VIADD R2, R3, 0xffffffc0 ;  /* 0xffffffc003020836 */ /* 0x000fea0000000000 */
[----:B------:R-:W1:Y:S04]  /*55b0*/  LDSM.16.M88.4 R244, [R2] ;  /* 0x0000000002f4783b */ /* 0x000e680000000200 */
[----:B------:R2:W4:Y:S02]  /*55c0*/  LDSM.16.M88.4 R32, [R2+0x1000] ;  /* 0x001000000220783b */ /* 0x0005240000000200 */
[----:B--2---:R-:W-:Y:S05]  /*55d0*/  IMAD.IADD R2, R47, 0x1, R2 ;  /* 0x000000012f027824 */ /* 0x004fea00078e0202 */
[----:B------:R-:W-:Y:S01]  /*55e0*/  LDSM.16.M88.4 R44, [R2+0x1000] ;  /* 0x00100000022c783b */ /* 0x000fe20000000200 */
[-C--:B-1----:R-:W-:Y:S08]  /*55f0*/  HMMA.16816.F32.BF16 R4, R244, R28.reuse, R4 ;  /* 0x0000001cf404723c */ /* 0x082ff00000041804 */
[C---:B----4-:R-:W-:Y:S08]  /*5600*/  HMMA.16816.F32.BF16 R8, R32.reuse, R28, R8 ;  /* 0x0000001c2008723c */ /* 0x050ff00000041808 */
        /* <DEDUP_REMOVED lines=22> */
[----:B------:R-:W-:Y:S01]  /*5770*/  LEA R3, P0, R2, R20, 0x2 ;  /* 0x0000001402037211 */ /* 0x000fe200078010ff */
[----:B------:R-:W-:Y:S03]  /*5780*/  IMAD.SHL.U32 R20, R34, 0x8, RZ ;  /* 0x0000000822147824 */ /* 0x000fe600078e00ff */
[-C--:B---3--:R-:W-:Y:S03]  /*5790*/  HMMA.16816.F32.BF16 R68, R248, R244.reuse, R68 ;  /* 0x000000f4f844723c */ /* 0x088fe60000041844 */
        /* <DEDUP_REMOVED lines=193> */
[----:B-1----:R-:W-:Y:S04]  /*63b0*/  IMAD.SHL.U32 R249, R249, 0x20, RZ ;  /* 0x00000020f9f97824 */ /* 0x002fe800078e00ff */
        /* <DEDUP_REMOVED lines=22> */
[C---:B------:R-:W-:Y:S04]  /*6520*/  HMMA.16816.F32.BF16 R136, R80.reuse, R8, R136 ;  /* 0x000000085088723c */ /* 0x040fe80000041888 */
[----:B------:R-:W-:Y:S04]  /*6530*/  LOP3.LUT R8, R251, 0x1f8, RZ, 0xc0, !PT ;  /* 0x000001f8fb087812 */ /* 0x000fe800078ec0ff */
[-C--:B------:R-:W-:Y:S01]  /*6540*/  HMMA.16816.F32.BF16 R140, R80, R10.reuse, R140 ;  /* 0x0000000a508c723c */ /* 0x080fe2000004188c */
[----:B------:R-:W3:Y:S02]  /*6550*/  LDSM.16.MT88.4 R80, [R0+0x3800] ;  /* 0x003800000050783b */ /* 0x000ee40000004200 */
[----:B------:R-:W-:Y:S04]  /*6560*/  LOP3.LUT R8, R8, 0x38, R250, 0x78, !PT ;  /* 0x0000003808087812 */ /* 0x000fe800078e78fa */
[----:B------:R-:W-:Y:S01]  /*6570*/  LOP3.LUT R8, R8, 0x1e00, R251, 0xf8, !PT ;  /* 0x00001e0008087812 */ /* 0x000fe200078ef8fb */
[----:B------:R-:W-:Y:S04]  /*6580*/  HMMA.16816.F32.BF16 R144, R72, R10, R144 ;  /* 0x0000000a4890723c */ /* 0x000fe80000041890 */
[----:B------:R-:W-:Y:S04]  /*6590*/  LEA R8, R8, UR4, 0x1 ;  /* 0x0000000408087c11 */ /* 0x000fe8000f8e08ff */
        /* <DEDUP_REMOVED lines=8> */
[-C--:B----4-:R-:W-:Y:S08]  /*6620*/  HMMA.16816.F32.BF16 R132, R4, R76.reuse, R132 ;  /* 0x0000004c0484723c */ /* 0x090ff00000041884 */
[C---:B------:R-:W-:Y:S08]  /*6630*/  HMMA.16816.F32.BF16 R136, R16.reuse, R76, R136 ;  /* 0x0000004c1088723c */ /* 0x040ff00000041888 */
[-C--:B------:R-:W-:Y:S08]  /*6640*/  HMMA.16816.F32.BF16 R140, R16, R78.reuse, R140 ;  /* 0x0000004e108c723c */ /* 0x080ff0000004188c */
[----:B------:R-:W-:Y:S04]  /*6650*/  HMMA.16816.F32.BF16 R144, R4, R78, R144 ;  /* 0x0000004e0490723c */ /* 0x000fe80000041890 */
[----:B------:R-:W-:Y:S04]  /*6660*/  LOP3.LUT R6, R249, 0x400, RZ, 0xc0, !PT ;  /* 0x00000400f9067812 */ /* 0x000fe800078ec0ff */
[-C--:B------:R-:W-:Y:S08]  /*6670*/  HMMA.16816.F32.BF16 R100, R84, R88.reuse, R100 ;  /* 0x000000585464723c */ /* 0x080ff00000041864 */
[C---:B------:R-:W-:Y:S08]  /*6680*/  HMMA.16816.F32.BF16 R104, R92.reuse, R88, R104 ;  /* 0x000000585c68723c */ /* 0x040ff00000041868 */
[-C--:B------:R-:W-:Y:S08]  /*6690*/  HMMA.16816.F32.BF16 R108, R92, R90.reuse, R108 ;  /* 0x0000005a5c6c723c */ /* 0x080ff0000004186c */
[C---:B------:R-:W-:Y:S08]  /*66a0*/  HMMA.16816.F32.BF16 R112, R84.reuse, R90, R112 ;  /* 0x0000005a5470723c */ /* 0x040ff00000041870 */
[-C--:B---3--:R-:W-:Y:S08]  /*66b0*/  HMMA.16816.F32.BF16 R116, R84, R80.reuse, R116 ;  /* 0x000000505474723c */ /* 0x088ff00000041874 */
        /* <DEDUP_REMOVED lines=34> */
.L_x_268:
[----:B------:R-:W-:Y:S02]  /*68e0*/  UISETP.GT.AND UP0, UPT, UR52, UR49, UPT ;  /* 0x000000313400728c */ /* 0x000fe4000bf04270 */
[----:B------:R-:W-:Y:S07]  /*68f0*/  UIADD3 UR52, UPT, UPT, UR52, -0x1, URZ ;  /* 0xffffffff34347890 */ /* 0x000fee000fffe0ff */
[----:B------:R-:W-:Y:S05]  /*6900*/  BRA.U UP0, `(.L_x_269) ;  /* 0xffffffc500707547 */ /* 0x000fea000b83ffff */
[----:B------:R-:W2:Y:S01]  /*6910*/  S2R R0, SR_TID.X ;  /* 0x0000000000007919 */ /* 0x000ea20000002100 */
[----:B------:R-:W-:Y:S01]  /*6920*/  SHF.R.U32.HI R72, RZ, 0x3, R250 ;  /* 0x00000003ff487819 */ /* 0x000fe200000116fa */
[----:B------:R-:W3:Y:S01]  /*6930*/  LDCU UR8, c[0x0][0x500] ;  /* 0x0000a000ff0877ac */ /* 0x000ee20008000800 */
[C---:B-1----:R-:W-:Y:S01]  /*6940*/  IMAD.SHL.U32 R3, R250.reuse, 0x2, RZ ;  /* 0x00000002fa037824 */ /* 0x042fe200078e00ff */
        /* <DEDUP_REMOVED lines=11> */
[----:B------:R-:W1:Y:S01]  /*6a00*/  @UP0 LDCU.64 UR10, c[0x0][0x5c0] ;  /* 0x0000b800ff0a07ac */ /* 0x000e620008000a00 */
[----:B---3--:R-:W-:Y:S01]  /*6a10*/  FMUL.FTZ R100, R100, UR8 ;  /* 0x0000000864647c20 */ /* 0x008fe20008410000 */
        /* <DEDUP_REMOVED lines=11> */
[----:B--2---:R-:W-:-:S02]  /*6ad0*/  IMAD.SHL.U32 R0, R0, 0x10, RZ ;  /* 0x0000001000007824 */ /* 0x004fc400078e00ff */
        /* <DEDUP_REMOVED lines=66> */
[----:B-1----:R-:W-:Y:S01]  /*6f00*/  @UP0 UIMAD.WIDE.U32 UR8, UR18, UR10, URZ ;  /* 0x0000000a120802a5 */ /* 0x002fe2000f8e00ff */
        /* <DEDUP_REMOVED lines=74> */
[----:B------:R-:W1:Y:S01]  /*73b0*/  LDCU.64 UR10, c[0x0][0x5c0] ;  /* 0x0000b800ff0a77ac */ /* 0x000e620008000a00 */
[----:B------:R-:W3:Y:S01]  /*73c0*/  LDCU.64 UR8, c[0x0][0x5a8] ;  /* 0x0000b500ff0877ac */ /* 0x000ee20008000a00 */
[----:B------:R-:W-:-:S04]  /*73d0*/  USHF.R.S32.HI UR14, URZ, 0x1f, UR40 ;  /* 0x0000001fff0e7899 */ /* 0x000fc80008011428 */
[----:B-1----:R-:W-:Y:S02]  /*73e0*/  UIMAD UR14, UR14, UR10, URZ ;  /* 0x0000000a0e0e72a4 */ /* 0x002fe4000f8e02ff */
[----:B------:R-:W-:Y:S02]  /*73f0*/  UIMAD.WIDE.U32 UR16, UR40, UR10, URZ ;  /* 0x0000000a281072a5 */ /* 0x000fe4000f8e00ff */
[----:B------:R-:W-:-:S04]  /*7400*/  UIMAD UR14, UR40, UR11, UR14 ;  /* 0x0000000b280e72a4 */ /* 0x000fc8000f8e020e */
[----:B------:R-:W-:-:S03]  /*7410*/  UIADD3 UR15, UPT, UPT, UR17, UR14, URZ ;  /* 0x0000000e110f7290 */ /* 0x000fc6000fffe0ff */
[----:B------:R-:W-:Y:S02]  /*7420*/  UMOV UR14, UR16 ;  /* 0x00000010000e7c82 */ /* 0x000fe40008000000 */
[----:B---3--:R-:W-:-:S04]  /*7430*/  UIMAD.WIDE.U32 UR14, UR37, UR8, UR14 ;  /* 0x00000008250e72a5 */ /* 0x008fc8000f8e000e */
[----:B------:R-:W-:-:S03]  /*7440*/  UIMAD UR18, UR37, UR9, UR15 ;  /* 0x00000009251272a4 */ /* 0x000fc6000f8e020f */
[----:B------:R-:W-:-:S09]  /*7450*/  UMOV UR30, UR14 ;  /* 0x0000000e001e7c82 */ /* 0x000fd20008000000 */
.L_x_270:
        /* <DEDUP_REMOVED lines=10> */
[----:B------:R-:W-:-:S06]  /*7500*/  UIMAD UR15, UR37, UR15, UR41 ;  /* 0x0000000f250f72a4 */ /* 0x000fcc000f8e0229 */
[----:B--2---:R-:W-:Y:S01]  /*7510*/  MOV R26, UR15 ;  /* 0x0000000f001a7c02 */ /* 0x004fe20008000f00 */
[----:B------:R-:W-:Y:S06]  /*7520*/  BRA `(.L_x_272) ;  /* 0x0000000000187947 */ /* 0x000fec0003800000 */
.L_x_271:
[----:B------:R-:W1:Y:S01]  /*7530*/  LDCU.64 UR8, c[0x0][0x5c8] ;  /* 0x0000b900ff0877ac */ /* 0x000e620008000a00 */
[----:B------:R-:W-:-:S04]  /*7540*/  UIADD3 UR14, UPT, UPT, UR40, UR41, URZ ;  /* 0x00000029280e7290 */ /* 0x000fc8000fffe0ff */
[----:B-1----:R-:W-:Y:S02]  /*7550*/  UIMAD.WIDE.U32 UR40, UR14, UR8, URZ ;  /* 0x000000080e2872a5 */ /* 0x002fe4000f8e00ff */
[----:B------:R-:W-:-:S04]  /*7560*/  UIMAD UR14, UR14, UR9, URZ ;  /* 0x000000090e0e72a4 */ /* 0x000fc8000f8e02ff */
[----:B------:R-:W-:-:S06]  /*7570*/  UIADD3 UR14, UPT, UPT, UR41, UR14, URZ ;  /* 0x0000000e290e7290 */ /* 0x000fcc000fffe0ff */
[----:B--2---:R-:W-:-:S07]  /*7580*/  MOV R26, UR14 ;  /* 0x0000000e001a7c02 */ /* 0x004fce0008000f00 */
.L_x_272:
[----:B------:R-:W-:Y:S01]  /*7590*/  BAR.SYNC.DEFER_BLOCKING 0x0 ;  /* 0x0000000000007b1d */ /* 0x000fe20000010000 */
[----:B------:R-:W-:Y:S01]  /*75a0*/  USHF.L.U32 UR16, UR36, 0x6, URZ ;  /* 0x0000000624107899 */ /* 0x000fe200080006ff */
[----:B------:R-:W-:Y:S01]  /*75b0*/  IADD3 R6, PT, PT, R72, 0x20, RZ ;  /* 0x0000002048067810 */ /* 0x000fe20007ffe0ff */
[----:B------:R-:W-:Y:S01]  /*75c0*/  USHF.L.U32 UR15, UR36, 0x6, URZ ;  /* 0x00000006240f7899 */ /* 0x000fe200080006ff */
[----:B------:R-:W-:Y:S01]  /*75d0*/  LOP3.LUT R61, R251, 0x38, RZ, 0xc0, !PT ;  /* 0x00000038fb3d7812 */ /* 0x000fe200078ec0ff */
[----:B------:R-:W-:-:S03]  /*75e0*/  UIMAD.WIDE.U32 UR42, UR16, UR10, URZ ;  /* 0x0000000a102a72a5 */ /* 0x000fc6000f8e00ff */
[----:B------:R-:W1:Y:S01]  /*75f0*/  LDC.64 R4, c[0x0][0x5d8] ;  /* 0x00017600ff047b82 */ /* 0x000e620000000a00 */
[----:B------:R-:W-:Y:S01]  /*7600*/  USHF.R.S32.HI UR17, URZ, 0x1f, UR16 ;  /* 0x0000001fff117899 */ /* 0x000fe20008011410 */
[----:B------:R-:W-:Y:S01]  /*7610*/  BSSY.RECONVERGENT B0, `(.L_x_273) ;  /* 0x0000028000007945 */ /* 0x000fe20003800200 */
[----:B------:R-:W-:Y:S01]  /*7620*/  UIADD3 UR33, UPT, UPT, -UR15, UR33, URZ ;  /* 0x000000210f217290 */ /* 0x000fe2000fffe1ff */
[----:B------:R-:W-:Y:S01]  /*7630*/  IMAD.U32 R60, RZ, RZ, UR8 ;  /* 0x00000008ff3c7e24 */ /* 0x000fe2000f8e00ff */
        /* <DEDUP_REMOVED lines=37> */
.L_x_274:
[----:B------:R-:W-:Y:S05]  /*7890*/  BSYNC.RECONVERGENT B0 ;  /* 0x0000000000007941 */ /* 0x000fea0003800200 */
.L_x_273:
        /* <DEDUP_REMOVED lines=15> */
.L_x_276:
[----:B------:R-:W-:Y:S05]  /*7990*/  BSYNC.RECONVERGENT B0 ;  /* 0x0000000000007941 */ /* 0x000fea0003800200 */
.L_x_275:
        /* <DEDUP_REMOVED lines=21> */
.L_x_278:
[----:B------:R-:W-:Y:S05]  /*7af0*/  BSYNC.RECONVERGENT B0 ;  /* 0x0000000000007941 */ /* 0x000fea0003800200 */
.L_x_277:
        /* <DEDUP_REMOVED lines=13> */
.L_x_264:
[----:B------:R-:W-:Y:S05]  /*7bd0*/  BSYNC.RECONVERGENT B1 ;  /* 0x0000000000017941 */ /* 0x000fea0003800200 */
.L_x_242:
        /* <DEDUP_REMOVED lines=11> */
.L_x_280:
        /* <DEDUP_REMOVED lines=15> */
.L_x_2156:


//--------------------- .text._ZN5flash44flash_bwd_dq_dk_dv_loop_seqk_parallel_kernelI23Flash_bwd_kernel_traitsILi192ELi64ELi64ELi8ELi4ELi2ELi2ELb1ELb1EN7cutlass10bfloat16_tE19Flash_kernel_traitsILi192ELi64ELi64ELi8ES3_EELb0ELb0ELb1ELb1ELb0ELb0ELb0EEEvNS_16Flash_bwd_paramsE --------------------------
	.section	.text._ZN5flash44flash_bwd_dq_dk_dv_loop_seqk_parallel_kernelI23Flash_bwd_kernel_traitsILi192ELi64ELi64ELi8ELi4ELi2ELi2ELb1ELb1EN7cutlass10bfloat16_tE19Flash_kernel_traitsILi192ELi64ELi64ELi8ES3_EELb0ELb0ELb1ELb1ELb0ELb0ELb0EEEvNS_16Flash_bwd_paramsE,"ax",@progbits
	.align	128
        .global         _ZN5flash44flash_bwd_dq_dk_dv_loop_seqk_parallel_kernelI23Flash_bwd_kernel_traitsILi192ELi64ELi64ELi8ELi4ELi2ELi2ELb1ELb1EN7cutlass10bfloat16_tE19Flash_kernel_traitsILi192ELi64ELi64ELi8ES3_EELb0ELb0ELb1ELb1ELb0ELb0ELb0EEEvNS_16Flash_bwd_paramsE
        .type           _ZN5flash44flash_bwd_dq_dk_dv_loop_seqk_parallel_kernelI23Flash_bwd_kernel_traitsILi192ELi64ELi64ELi8ELi4ELi2ELi2ELb1ELb1EN7cutlass10bfloat16_tE19Flash_kernel_traitsILi192ELi64ELi64ELi8ES3_EELb0ELb0ELb1ELb1ELb0ELb0ELb0EEEvNS_16Flash_bwd_paramsE,@function
        .size           _ZN5flash44flash_bwd_dq_dk_dv_loop_seqk_parallel_kernelI23Flash_bwd_kernel_traitsILi192ELi64ELi64ELi8ELi4ELi2ELi2ELb1ELb1EN7cutlass10bfloat16_tE19Flash_kernel_traitsILi192ELi64ELi64ELi8ES3_EELb0ELb0ELb1ELb1ELb0ELb0ELb0EEEvNS_16Flash_bwd_paramsE,(.L_x_2157 - _ZN5flash44flash_bwd_dq_dk_dv_loop_seqk_parallel_kernelI23Flash_bwd_kernel_traitsILi192ELi64ELi64ELi8ELi4ELi2ELi2ELb1ELb1EN7cutlass10bfloat16_tE19Flash_kernel_traitsILi192ELi64ELi64ELi8ES3_EELb0ELb0ELb1ELb1ELb0ELb0ELb0EEEvNS_16Flash_bwd_paramsE)
        .other          _ZN5flash44flash_bwd_dq_dk_dv_loop_seqk_parallel_kernelI23Flash_bwd_kernel_traitsILi192ELi64ELi64ELi8ELi4ELi2ELi2ELb1ELb1EN7cutlass10bfloat16_tE19Flash_kernel_traitsILi192ELi64ELi64ELi8ES3_EELb0ELb0ELb1ELb1ELb0ELb0ELb0EEEvNS_16Flash_bwd_paramsE,@"STO_CUDA_ENTRY STV_DEFAULT"
_ZN5flash44flash_bwd_dq_dk_dv_loop_seqk_parallel_kernelI23Flash_bwd_kernel_traitsILi192ELi64ELi64ELi8ELi4ELi2ELi2ELb1ELb1EN7cutlass10bfloat16_tE19Flash_kernel_traitsILi192ELi64ELi64ELi8ES3_EELb0ELb0ELb1ELb1ELb0ELb0ELb0EEEvNS_16Flash_bwd_paramsE:
.text._ZN5flash44flash_bwd_dq_dk_dv_loop_seqk_parallel_kernelI23Flash_bwd_kernel_traitsILi192ELi64ELi64ELi8ELi4ELi2ELi2ELb1ELb1EN7cutlass10bfloat16_tE19Flash_kernel_traitsILi192ELi64ELi64ELi8ES3_EELb0ELb0ELb1ELb1ELb0ELb0ELb0EEEvNS_16Flash_bwd_paramsE:
        /* <DEDUP_REMOVED lines=50> */
.L_x_347:
        /* <DEDUP_REMOVED lines=18> */
[----:B------:R-:W-:Y:S01]  /*0440*/  IMAD.U32 R2, RZ, RZ, UR16 ;  /* 0x00000010ff027e24 */ /* 0x000fe2000f8e00ff */
[----:B------:R-:W5:Y:S03]  /*0450*/  @!UP0 LDCU.64 UR8, c[0x0][0x488] ;  /* 0x00009100ff0887ac */ /* 0x000f660008000a00 */
[----:B------:R-:W-:-:S05]  /*0460*/  IMAD.U32 R3, RZ, RZ, UR17 ;  /* 0x00000011ff037e24 */ /* 0x000fca000f8e00ff */
[----:B----4-:R3:W4:Y:S01]  /*0470*/  @P0 LDG.E R4, desc[UR36][R2.64] ;  /* 0x0000002402040981 */ /* 0x010722000c1e1900 */
        /* <DEDUP_REMOVED lines=30> */
.L_x_281:
[----:B------:R-:W-:Y:S01]  /*0660*/  @!UP0 UIADD3 UR35, UPT, UPT, UR9, UR10, -UR38 ;  /* 0x0000000a09238290 */ /* 0x000fe2000fffe826 */
[----:B------:R-:W-:Y:S01]  /*0670*/  @!UP4 UMOV UR39, UR24 ;  /* 0x000000180027cc82 */ /* 0x000fe20008000000 */
[----:B------:R-:W-:Y:S02]  /*0680*/  @UP4 UIADD3 UR39, UPT, UPT, UR8, -UR19, URZ ;  /* 0x8000001308274290 */ /* 0x000fe4000fffe0ff */
[----:B------:R-:W-:-:S09]  /*0690*/  UISETP.GT.AND UP0, UPT, UR35, UR44, UPT ;  /* 0x0000002c2300728c */ /* 0x000fd2000bf04270 */
[----:B------:R-:W-:Y:S05]  /*06a0*/  BRA.U !UP0, `(.L_x_282) ;  /* 0x0000008908e47547 */ /* 0x000fea000b800000 */
[----:B------:R-:W1:Y:S01]  /*06b0*/  LDCU UR9, c[0x0][0x504] ;  /* 0x0000a080ff0977ac */ /* 0x000e620008000800 */
[----:B------:R-:W-:Y:S02]  /*06c0*/  UIADD3 UR32, UPT, UPT, UR44, UR39, URZ ;  /* 0x000000272c207290 */ /* 0x000fe4000fffe0ff */
[----:B------:R-:W-:Y:S02]  /*06d0*/  UIADD3 UR11, UPT, UPT, UR39, 0x3f, URZ ;  /* 0x0000003f270b7890 */ /* 0x000fe4000fffe0ff */
[----:B------:R-:W-:Y:S02]  /*06e0*/  UIADD3 UR29, UPT, UPT, UR32, 0x40, URZ ;  /* 0x00000040201d7890 */ /* 0x000fe4000fffe0ff */
[----:B------:R-:W-:Y:S02]  /*06f0*/  USHF.R.S32.HI UR10, URZ, 0x1f, UR11 ;  /* 0x0000001fff0a7899 */ /* 0x000fe4000801140b */
[----:B------:R-:W-:Y:S02]  /*0700*/  UISETP.NE.AND UP1, UPT, UR19, -0x1, UPT ;  /* 0xffffffff1300788c */ /* 0x000fe4000bf25270 */
[----:B------:R-:W-:-:S02]  /*0710*/  ULEA.HI UR10, UR10, UR11, URZ, 0x6 ;  /* 0x0000000b0a0a7291 */ /* 0x000fc4000f8f30ff */
[----:B------:R-:W-:Y:S02]  /*0720*/  UISETP.NE.AND UP2, UPT, UR40, -0x1, UPT ;  /* 0xffffffff2800788c */ /* 0x000fe4000bf45270 */
        /* <DEDUP_REMOVED lines=31> */
.L_x_283:
[----:B------:R-:W1:Y:S01]  /*0920*/  LDCU.64 UR16, c[0x0][0x3b8] ;  /* 0x00007700ff1077ac */ /* 0x000e620008000a00 */
[----:B------:R-:W-:-:S04]  /*0930*/  UIADD3 UR8, UPT, UPT, UR38, UR40, URZ ;  /* 0x0000002826087290 */ /* 0x000fc8000fffe0ff */
[----:B-1----:R-:W-:Y:S02]  /*0940*/  UIMAD.WIDE.U32 UR10, UR8, UR16, URZ ;  /* 0x00000010080a72a5 */ /* 0x002fe4000f8e00ff */
[----:B------:R-:W-:-:S04]  /*0950*/  UIMAD UR8, UR8, UR17, URZ ;  /* 0x00000011080872a4 */ /* 0x000fc8000f8e02ff */
[----:B------:R-:W-:Y:S01]  /*0960*/  UIADD3 UR8, UPT, UPT, UR11, UR8, URZ ;  /* 0x000000080b087290 */ /* 0x000fe2000fffe0ff */
[----:B------:R-:W-:-:S05]  /*0970*/  UMOV UR50, UR10 ;  /* 0x0000000a00327c82 */ /* 0x000fca0008000000 */
[----:B------:R-:W-:Y:S02]  /*0980*/  MOV R20, UR8 ;  /* 0x0000000800147c02 */ /* 0x000fe40008000f00 */
.L_x_284:
        /* <DEDUP_REMOVED lines=44> */
.L_x_285:
[----:B------:R-:W1:Y:S01]  /*0c50*/  LDCU.64 UR14, c[0x0][0x3c0] ;  /* 0x00007800ff0e77ac */ /* 0x000e620008000a00 */
[----:B------:R-:W-:-:S04]  /*0c60*/  UIADD3 UR8, UPT, UPT, UR38, UR40, URZ ;  /* 0x0000002826087290 */ /* 0x000fc8000fffe0ff */
[----:B-1----:R-:W-:Y:S02]  /*0c70*/  UIMAD.WIDE.U32 UR10, UR8, UR14, URZ ;  /* 0x0000000e080a72a5 */ /* 0x002fe4000f8e00ff */
[----:B------:R-:W-:-:S04]  /*0c80*/  UIMAD UR8, UR8, UR15, URZ ;  /* 0x0000000f080872a4 */ /* 0x000fc8000f8e02ff */
[----:B------:R-:W-:Y:S01]  /*0c90*/  UIADD3 UR8, UPT, UPT, UR11, UR8, URZ ;  /* 0x000000080b087290 */ /* 0x000fe2000fffe0ff */
[----:B------:R-:W-:-:S05]  /*0ca0*/  UMOV UR54, UR10 ;  /* 0x0000000a00367c82 */ /* 0x000fca0008000000 */
[----:B------:R-:W-:-:S07]  /*0cb0*/  MOV R18, UR8 ;  /* 0x0000000800127c02 */ /* 0x000fce0008000f00 */
.L_x_286:
        /* <DEDUP_REMOVED lines=27> */
.L_x_287:
[----:B------:R-:W-:Y:S02]  /*0e70*/  UIMAD.WIDE.U32 UR58, UR46, UR19, URZ ;  /* 0x000000132e3a72a5 */ /* 0x000fe4000f8e00ff */
[----:B------:R-:W-:-:S04]  /*0e80*/  UIMAD UR8, UR47, UR19, URZ ;  /* 0x000000132f0872a4 */ /* 0x000fc8000f8e02ff */
[----:B------:R-:W-:Y:S02]  /*0e90*/  UIADD3 UR8, UPT, UPT, UR59, UR8, URZ ;  /* 0x000000083b087290 */ /* 0x000fe4000fffe0ff */
.L_x_288:
        /* <DEDUP_REMOVED lines=21> */
.L_x_289:
[----:B------:R-:W1:Y:S01]  /*0ff0*/  LDCU UR60, c[0x0][0x434] ;  /* 0x00008680ff3c77ac */ /* 0x000e620008000800 */
[----:B------:R-:W-:-:S04]  /*1000*/  UIMAD UR10, UR25, UR18, UR26 ;  /* 0x00000012190a72a4 */ /* 0x000fc8000f8e021a */
[----:B-1----:R-:W-:Y:S02]  /*1010*/  UIMAD UR60, UR10, UR60, URZ ;  /* 0x0000003c0a3c72a4 */ /* 0x002fe4000f8e02ff */
.L_x_290:
        /* <DEDUP_REMOVED lines=11> */
.L_x_291:
[----:B------:R-:W1:Y:S01]  /*10d0*/  LDCU UR59, c[0x0][0x444] ;  /* 0x00008880ff3b77ac */ /* 0x000e620008000800 */
[----:B------:R-:W-:-:S04]  /*10e0*/  UIMAD UR10, UR25, UR18, UR26 ;  /* 0x00000012190a72a4 */ /* 0x000fc8000f8e021a */
[----:B-1----:R-:W-:-:S12]  /*10f0*/  UIMAD UR59, UR10, UR59, URZ ;  /* 0x0000003b0a3b72a4 */ /* 0x002fd8000f8e02ff */
.L_x_292:
        /* <DEDUP_REMOVED lines=13> */
[----:B-1----:R-:W-:Y:S02]  /*11d0*/  UIADD3 UR46, UPT, UPT, UR35, UR46, URZ ;  /* 0x0000002e232e7290 */ /* 0x002fe4000fffe0ff */
[----:B------:R-:W-:Y:S02]  /*11e0*/  ULEA UR60, UR47, UR60, 0x6 ;  /* 0x0000003c2f3c7291 */ /* 0x000fe4000f8e30ff */
[----:B------:R-:W-:-:S04]  /*11f0*/  UIADD3 UR9, UPT, UPT, UR29, -0x40, -UR46 ;  /* 0xffffffc01d097890 */ /* 0x000fc8000fffe82e */
        /* <DEDUP_REMOVED lines=11> */
[----:B------:R-:W2:Y:S01]  /*12b0*/  LDCU.64 UR64, c[0x0][0x5e8] ;  /* 0x0000bd00ff4077ac */ /* 0x000ea20008000a00 */
[----:B------:R-:W-:Y:S01]  /*12c0*/  IADD3 R22, PT, PT, R21, 0x20, RZ ;  /* 0x0000002015167810 */ /* 0x000fe20007ffe0ff */
[----:B------:R-:W-:-:S02]  /*12d0*/  IMAD R10, R11, UR61, R10 ;  /* 0x0000003d0b0a7c24 */ /* 0x000fc4000f8e020a */
[----:B------:R-:W-:Y:S01]  /*12e0*/  IMAD.X R3, RZ, RZ, UR49, P0 ;  /* 0x00000031ff037e24 */ /* 0x000fe200080e06ff */
[----:B------:R-:W-:Y:S02]  /*12f0*/  USHF.L.U32 UR61, UR61, 0x6, URZ ;  /* 0x000000063d3d7899 */ /* 0x000fe400080006ff */
[----:B------:R-:W-:-:S04]  /*1300*/  USEL UR45, URZ, UR45, !UP0 ;  /* 0x0000002dff2d7287 */ /* 0x000fc8000c000000 */
[----:B------:R-:W-:Y:S02]  /*1310*/  UISETP.GT.AND UP0, UPT, UR52, UR45, UPT ;  /* 0x0000002d3400728c */ /* 0x000fe4000bf04270 */
[----:B-1----:R-:W-:Y:S01]  /*1320*/  UIMAD UR19, UR55, UR8, URZ ;  /* 0x00000008371372a4 */ /* 0x002fe2000f8e02ff */
[----:B------:R-:W-:Y:S01]  /*1330*/  IMAD.U32 R0, RZ, RZ, UR8 ;  /* 0x00000008ff007e24 */ /* 0x000fe2000f8e00ff */
[----:B------:R-:W-:Y:S01]  /*1340*/  MOV R4, UR10 ;  /* 0x0000000a00047c02 */ /* 0x000fe20008000f00 */
[----:B------:R-:W-:Y:S02]  /*1350*/  USHF.L.U64.HI UR49, UR8, 0x5, UR9 ;  /* 0x0000000508317899 */ /* 0x000fe40008010209 */
[----:B------:R-:W-:Y:S01]  /*1360*/  UIMAD UR19, UR51, UR9, UR19 ;  /* 0x00000009331372a4 */ /* 0x000fe2000f8e0213 */
[----:B------:R-:W-:Y:S01]  /*1370*/  IMAD.WIDE.U32 R2, R0, UR51, R2 ;  /* 0x0000003300027c25 */ /* 0x000fe2000f8e0002 */
[----:B--2---:R-:W-:-:S03]  /*1380*/  UIMAD.WIDE UR64, UR59, 0x4, UR64 ;  /* 0x000000043b4078a5 */ /* 0x004fc6000f8e0240 */
[----:B------:R-:W-:Y:S01]  /*1390*/  IMAD.U32 R0, RZ, RZ, UR11 ;  /* 0x0000000bff007e24 */ /* 0x000fe2000f8e00ff */
[----:B------:R-:W1:Y:S01]  /*13a0*/  LDCU.64 UR10, c[0x0][0x550] ;  /* 0x0000aa00ff0a77ac */ /* 0x000e620008000a00 */
[----:B------:R-:W-:-:S04]  /*13b0*/  VIADD R3, R3, UR19 ;  /* 0x0000001303037c36 */ /* 0x000fc80008000000 */
        /* <DEDUP_REMOVED lines=35> */
[----:B-----5:R-:W-:Y:S01]  /*15f0*/  UIMAD.WIDE UR56, UR60, 0x4, UR62 ;  /* 0x000000043c3878a5 */ /* 0x020fe2000f8e023e */
[----:B-1----:R-:W-:Y:S01]  /*1600*/  LEA R30, P0, R0, UR18, 0x2 ;  /* 0x00000012001e7c11 */ /* 0x002fe2000f8010ff */
        /* <DEDUP_REMOVED lines=26> */
.L_x_294:
[----:B------:R-:W1:Y:S01]  /*17b0*/  LDCU.64 UR10, c[0x0][0x5c0] ;  /* 0x0000b800ff0a77ac */ /* 0x000e620008000a00 */
[----:B------:R-:W-:-:S04]  /*17c0*/  UIADD3 UR8, UPT, UPT, UR38, UR40, URZ ;  /* 0x0000002826087290 */ /* 0x000fc8000fffe0ff */
[----:B-1----:R-:W-:Y:S02]  /*17d0*/  UIMAD.WIDE.U32 UR18, UR8, UR10, URZ ;  /* 0x0000000a081272a5 */ /* 0x002fe4000f8e00ff */
[----:B------:R-:W-:-:S04]  /*17e0*/  UIMAD UR8, UR8, UR11, URZ ;  /* 0x0000000b080872a4 */ /* 0x000fc8000f8e02ff */
[----:B------:R-:W-:-:S06]  /*17f0*/  UIADD3 UR8, UPT, UPT, UR19, UR8, URZ ;  /* 0x0000000813087290 */ /* 0x000fcc000fffe0ff */
[----:B------:R-:W-:Y:S02]  /*1800*/  MOV R0, UR8 ;  /* 0x0000000800007c02 */ /* 0x000fe40008000f00 */
.L_x_295:
        /* <DEDUP_REMOVED lines=13> */
.L_x_296:
[----:B------:R-:W1:Y:S01]  /*18e0*/  LDCU.64 UR8, c[0x0][0x5c8] ;  /* 0x0000b900ff0877ac */ /* 0x000e620008000a00 */
[----:B------:R-:W-:-:S04]  /*18f0*/  UIADD3 UR38, UPT, UPT, UR38, UR40, URZ ;  /* 0x0000002826267290 */ /* 0x000fc8000fffe0ff */
[----:B-1----:R-:W-:Y:S02]  /*1900*/  UIMAD.WIDE.U32 UR16, UR38, UR8, URZ ;  /* 0x00000008261072a5 */ /* 0x002fe4000f8e00ff */
[----:B------:R-:W-:-:S04]  /*1910*/  UIMAD UR38, UR38, UR9, URZ ;  /* 0x00000009262672a4 */ /* 0x000fc8000f8e02ff */
[----:B------:R-:W-:-:S06]  /*1920*/  UIADD3 UR38, UPT, UPT, UR17, UR38, URZ ;  /* 0x0000002611267290 */ /* 0x000fcc000fffe0ff */
[----:B------:R-:W-:-:S07]  /*1930*/  MOV R10, UR38 ;  /* 0x00000026000a7c02 */ /* 0x000fce0008000f00 */
.L_x_297:
        /* <DEDUP_REMOVED lines=30> */
.L_x_299:
[----:B------:R-:W-:Y:S05]  /*1b20*/  BSYNC.RECONVERGENT B0 ;  /* 0x0000000000007941 */ /* 0x000fea0003800200 */
.L_x_298:
        /* <DEDUP_REMOVED lines=17> */
.L_x_301:
[----:B------:R-:W-:Y:S05]  /*1c40*/  BSYNC.RECONVERGENT B0 ;  /* 0x0000000000007941 */ /* 0x000fea0003800200 */
.L_x_300:
        /* <DEDUP_REMOVED lines=27> */
.L_x_303:
[----:B------:R-:W-:Y:S05]  /*1e00*/  BSYNC.RECONVERGENT B0 ;  /* 0x0000000000007941 */ /* 0x000fea0003800200 */
.L_x_302:
        /* <DEDUP_REMOVED lines=18> */
.L_x_293:
        /* <DEDUP_REMOVED lines=47> */
.L_x_307:
[----:B------:R2:W-:Y:S01]  /*2220*/  STS.128 [R0+0x16000], RZ ;  /* 0x016000ff00007388 */ /* 0x0005e20000000c00 */
[----:B------:R-:W-:Y:S05]  /*2230*/  BRA `(.L_x_308) ;  /* 0x00000000000c7947 */ /* 0x000fea0003800000 */
.L_x_306:
[----:B------:R1:W-:Y:S04]  /*2240*/  STS.128 [R0+0x12000], RZ ;  /* 0x012000ff00007388 */ /* 0x0003e80000000c00 */
[----:B------:R1:W-:Y:S04]  /*2250*/  STS.128 [R0+0x14000], RZ ;  /* 0x014000ff00007388 */ /* 0x0003e80000000c00 */
[----:B------:R1:W-:Y:S02]  /*2260*/  STS.128 [R0+0x16000], RZ ;  /* 0x016000ff00007388 */ /* 0x0003e40000000c00 */
.L_x_308:
[----:B------:R-:W-:Y:S05]  /*2270*/  BSYNC.RECONVERGENT B0 ;  /* 0x0000000000007941 */ /* 0x000fea0003800200 */
.L_x_305:
        /* <DEDUP_REMOVED lines=34> */
.L_x_311:
[----:B------:R4:W-:Y:S02]  /*24a0*/  STS.128 [R0+0x17000], RZ ;  /* 0x017000ff00007388 */ /* 0x0009e40000000c00 */
.L_x_310:
[----:B------:R-:W-:Y:S05]  /*24b0*/  BSYNC.RECONVERGENT B0 ;  /* 0x0000000000007941 */ /* 0x000fea0003800200 */
.L_x_309:
        /* <DEDUP_REMOVED lines=31> */
.L_x_314:
[----:B------:R4:W-:Y:S01]  /*26b0*/  STS.128 [R0+0xa000], RZ ;  /* 0x00a000ff00007388 */ /* 0x0009e20000000c00 */
[----:B------:R-:W-:Y:S05]  /*26c0*/  BRA `(.L_x_315) ;  /* 0x00000000000c7947 */ /* 0x000fea0003800000 */
.L_x_313:
[----:B------:R1:W-:Y:S04]  /*26d0*/  STS.128 [R0+0x6000], RZ ;  /* 0x006000ff00007388 */ /* 0x0003e80000000c00 */
[----:B------:R1:W-:Y:S04]  /*26e0*/  STS.128 [R0+0x8000], RZ ;  /* 0x008000ff00007388 */ /* 0x0003e80000000c00 */
[----:B------:R1:W-:Y:S02]  /*26f0*/  STS.128 [R0+0xa000], RZ ;  /* 0x00a000ff00007388 */ /* 0x0003e40000000c00 */
.L_x_315:
[----:B------:R-:W-:Y:S05]  /*2700*/  BSYNC.RECONVERGENT B0 ;  /* 0x0000000000007941 */ /* 0x000fea0003800200 */
.L_x_312:
        /* <DEDUP_REMOVED lines=31> */
.L_x_318:
[----:B------:R4:W-:Y:S02]  /*2900*/  STS.128 [R0+0xb000], RZ ;  /* 0x00b000ff00007388 */ /* 0x0009e40000000c00 */
.L_x_317:
[----:B------:R-:W-:Y:S05]  /*2910*/  BSYNC.RECONVERGENT B0 ;  /* 0x0000000000007941 */ /* 0x000fea0003800200 */
.L_x_316:
        /* <DEDUP_REMOVED lines=28> */
.L_x_321:
[----:B------:R4:W-:Y:S01]  /*2ae0*/  STS.128 [R0+0x4000], RZ ;  /* 0x004000ff00007388 */ /* 0x0009e20000000c00 */
[----:B------:R-:W-:Y:S05]  /*2af0*/  BRA `(.L_x_322) ;  /* 0x00000000000c7947 */ /* 0x000fea0003800000 */
.L_x_320:
[----:B------:R1:W-:Y:S04]  /*2b00*/  STS.128 [R0], RZ ;  /* 0x000000ff00007388 */ /* 0x0003e80000000c00 */
[----:B------:R1:W-:Y:S04]  /*2b10*/  STS.128 [R0+0x2000], RZ ;  /* 0x002000ff00007388 */ /* 0x0003e80000000c00 */
[----:B------:R1:W-:Y:S02]  /*2b20*/  STS.128 [R0+0x4000], RZ ;  /* 0x004000ff00007388 */ /* 0x0003e40000000c00 */
.L_x_322:
[----:B------:R-:W-:Y:S05]  /*2b30*/  BSYNC.RECONVERGENT B0 ;  /* 0x0000000000007941 */ /* 0x000fea0003800200 */
.L_x_319:
        /* <DEDUP_REMOVED lines=27> */
.L_x_325:
[----:B------:R4:W-:Y:S02]  /*2cf0*/  STS.128 [R0+0x5000], RZ ;  /* 0x005000ff00007388 */ /* 0x0009e40000000c00 */
.L_x_324:
[----:B------:R-:W-:Y:S05]  /*2d00*/  BSYNC.RECONVERGENT B0 ;  /* 0x0000000000007941 */ /* 0x000fea0003800200 */
.L_x_323:
[--C-:B------:R-:W-:Y:S01]  /*2d10*/  SHF.R.U32.HI R17, RZ, 0x1, R24.reuse ;  /* 0x00000001ff117819 */ /* 0x100fe20000011618 */
[----:B-1----:R-:W-:Y:S01]  /*2d20*/  IMAD.MOV.U32 R4, RZ, RZ, 0x7f800000 ;  /* 0x7f800000ff047424 */ /* 0x002fe200078e00ff */
[----:B------:R-:W-:Y:S02]  /*2d30*/  SHF.R.U32.HI R15, RZ, 0x2, R24 ;  /* 0x00000002ff0f7819 */ /* 0x000fe40000011618 */
[----:B----4-:R-:W-:Y:S01]  /*2d40*/  LOP3.LUT R2, R17, 0x30, RZ, 0xc0, !PT ;  /* 0x0000003011027812 */ /* 0x010fe200078ec0ff */
[----:B------:R-:W-:Y:S01]  /*2d50*/  STL [R1+0x1c], R17 ;  /* 0x00001c1101007387 */ /* 0x000fe20000100800 */
[----:B------:R-:W-:Y:S02]  /*2d60*/  MOV R5, 0x7f800000 ;  /* 0x7f80000000057802 */ /* 0x000fe40000000f00 */
[----:B------:R-:W-:-:S04]  /*2d70*/  LOP3.LUT R3, R2, 0x7, R15, 0xf8, !PT ;  /* 0x0000000702037812 */ /* 0x000fc800078ef80f */
[C---:B------:R-:W-:Y:S01]  /*2d80*/  ISETP.GE.AND P1, PT, R3.reuse, UR9, PT ;  /* 0x0000000903007c0c */ /* 0x040fe2000bf26270 */
[C---:B------:R-:W-:Y:S01]  /*2d90*/  VIADD R2, R3.reuse, 0x8 ;  /* 0x0000000803027836 */ /* 0x040fe20000000000 */
[----:B------:R1:W-:Y:S04]  /*2da0*/  STL [R1+0x44], R3 ;  /* 0x0000440301007387 */ /* 0x0003e80000100800 */
[----:B------:R-:W-:Y:S01]  /*2db0*/  ISETP.GE.AND P0, PT, R2, UR9, PT ;  /* 0x0000000902007c0c */ /* 0x000fe2000bf06270 */
[----:B------:R-:W-:Y:S01]  /*2dc0*/  IMAD.MOV.U32 R2, RZ, RZ, 0x4 ;  /* 0x00000004ff027424 */ /* 0x000fe200078e00ff */
[----:B------:R-:W4:Y:S03]  /*2dd0*/  LDCU.64 UR8, c[0x0][0x3d0] ;  /* 0x00007a00ff0877ac */ /* 0x000f260008000a00 */
[----:B-1----:R-:W-:-:S08]  /*2de0*/  IMAD.WIDE.U32 R2, R3, R2, UR56 ;  /* 0x0000003803027e25 */ /* 0x002fd0000f8e0002 */
[----:B------:R-:W5:Y:S04]  /*2df0*/  @!P0 LDG.E R4, desc[UR36][R2.64+0x20] ;  /* 0x0000202402048981 */ /* 0x000f68000c1e1900 */
[----:B------:R1:W2:Y:S01]  /*2e00*/  @!P1 LDG.E R5, desc[UR36][R2.64] ;  /* 0x0000002402059981 */ /* 0x0002a2000c1e1900 */
[----:B------:R-:W-:-:S04]  /*2e10*/  UIMAD UR48, UR48, UR16, URZ ;  /* 0x00000010303072a4 */ /* 0x000fc8000f8e02ff */
[----:B------:R-:W-:Y:S01]  /*2e20*/  UIMAD UR48, UR44, UR17, UR48 ;  /* 0x000000112c3072a4 */ /* 0x000fe2000f8e0230 */
[----:B-1----:R-:W-:-:S05]  /*2e30*/  MOV R2, UR16 ;  /* 0x0000001000027c02 */ /* 0x002fca0008000f00 */
[----:B------:R-:W-:Y:S01]  /*2e40*/  IMAD.WIDE.U32 R2, R2, UR44, R8 ;  /* 0x0000002c02027c25 */ /* 0x000fe2000f8e0008 */
[----:B------:R-:W-:Y:S01]  /*2e50*/  BSSY.RECONVERGENT B0, `(.L_x_326) ;  /* 0x000002a000007945 */ /* 0x000fe20003800200 */
[----:B-----5:R1:W-:Y:S04]  /*2e60*/  STL [R1+0x48], R4 ;  /* 0x0000480401007387 */ /* 0x0203e80000100800 */
[----:B--2---:R2:W-:Y:S01]  /*2e70*/  STL [R1+0x4c], R5 ;  /* 0x00004c0501007387 */ /* 0x0045e20000100800 */
[----:B-1----:R-:W-:Y:S01]  /*2e80*/  IADD3 R4, P0, PT, R2, UR50, RZ ;  /* 0x0000003202047c10 */ /* 0x002fe2000ff1e0ff */
[----:B----4-:R-:W-:-:S03]  /*2e90*/  IMAD R2, R19, UR8, RZ ;  /* 0x0000000813027c24 */ /* 0x010fc6000f8e02ff */
        /* <DEDUP_REMOVED lines=32> */
.L_x_328:
[----:B------:R4:W-:Y:S01]  /*30a0*/  STS.128 [R0+0x10000], RZ ;  /* 0x010000ff00007388 */ /* 0x0009e20000000c00 */
[----:B------:R-:W-:Y:S05]  /*30b0*/  BRA `(.L_x_329) ;  /* 0x00000000000c7947 */ /* 0x000fea0003800000 */
.L_x_327:
[----:B------:R1:W-:Y:S04]  /*30c0*/  STS.128 [R0+0xc000], RZ ;  /* 0x00c000ff00007388 */ /* 0x0003e80000000c00 */
[----:B------:R1:W-:Y:S04]  /*30d0*/  STS.128 [R0+0xe000], RZ ;  /* 0x00e000ff00007388 */ /* 0x0003e80000000c00 */
[----:B------:R1:W-:Y:S02]  /*30e0*/  STS.128 [R0+0x10000], RZ ;  /* 0x010000ff00007388 */ /* 0x0003e40000000c00 */
.L_x_329:
[----:B------:R-:W-:Y:S05]  /*30f0*/  BSYNC.RECONVERGENT B0 ;  /* 0x0000000000007941 */ /* 0x000fea0003800200 */
.L_x_326:
        /* <DEDUP_REMOVED lines=33> */
.L_x_332:
[----:B------:R2:W-:Y:S02]  /*3310*/  STS.128 [R0+0x11000], RZ ;  /* 0x011000ff00007388 */ /* 0x0005e40000000c00 */
.L_x_331:
[----:B------:R-:W-:Y:S05]  /*3320*/  BSYNC.RECONVERGENT B0 ;  /* 0x0000000000007941 */ /* 0x000fea0003800200 */
.L_x_330:
[----:B------:R-:W5:Y:S01]  /*3330*/  LDCU.64 UR10, c[0x0][0x538] ;  /* 0x0000a700ff0a77ac */ /* 0x000f620008000a00 */
[----:B------:R-:W0:Y:S01]  /*3340*/  LDGDEPBAR ;  /* 0x00000000000079af */ /* 0x000e220000000000 */
[C---:B------:R-:W-:Y:S02]  /*3350*/  IMAD.SHL.U32 R5, R24.reuse, 0x40, RZ ;  /* 0x0000004018057824 */ /* 0x040fe400078e00ff */
[C---:B------:R-:W-:Y:S02]  /*3360*/  IMAD.SHL.U32 R6, R24.reuse, 0x20, RZ ;  /* 0x0000002018067824 */ /* 0x040fe400078e00ff */
[C---:B------:R-:W-:Y:S01]  /*3370*/  IMAD.SHL.U32 R7, R24.reuse, 0x10, RZ ;  /* 0x0000001018077824 */ /* 0x040fe200078e00ff */
[C---:B------:R-:W-:Y:S01]  /*3380*/  LOP3.LUT P1, RZ, R24.reuse, 0x4, RZ, 0xc0, !PT ;  /* 0x0000000418ff7812 */ /* 0x040fe2000782c0ff */
[----:B------:R-:W-:Y:S01]  /*3390*/  IMAD.SHL.U32 R8, R24, 0x2, RZ ;  /* 0x0000000218087824 */ /* 0x000fe200078e00ff */
[----:B------:R-:W3:Y:S01]  /*33a0*/  LDCU UR17, c[0x0][0x590] ;  /* 0x0000b200ff1177ac */ /* 0x000ee20008000800 */
[----:B------:R-:W-:Y:S01]  /*33b0*/  UIADD3 UR32, UPT, UPT, -UR46, 0x40, UR32 ;  /* 0x000000402e207890 */ /* 0x000fe2000fffe120 */
[----:B------:R-:W1:Y:S01]  /*33c0*/  LDCU UR16, c[0x0][0x45c] ;  /* 0x00008b80ff1077ac */ /* 0x000e620008000800 */
[----:B-----5:R-:W-:-:S04]  /*33d0*/  UISETP.NE.U32.AND UP0, UPT, UR10, URZ, UPT ;  /* 0x000000ff0a00728c */ /* 0x020fc8000bf05070 */
[----:B------:R-:W-:Y:S01]  /*33e0*/  UISETP.NE.AND.EX UP0, UPT, UR11, URZ, UPT, UP0 ;  /* 0x000000ff0b00728c */ /* 0x000fe2000bf05300 */
[----:B------:R-:W-:-:S05]  /*33f0*/  DEPBAR.LE SB0, 0x1 ;  /* 0x000080400000791a */ /* 0x000fca0000000000 */
[----:B------:R-:W-:-:S05]  /*3400*/  PLOP3.LUT P0, PT, PT, PT, UP0, 0x80, 0x8 ;  /* 0x000000000008781c */ /* 0x000fca0003f0f008 */
[----:B------:R-:W5:Y:S01]  /*3410*/  @UP0 LDCU.64 UR8, c[0x0][0x540] ;  /* 0x0000a800ff0807ac */ /* 0x000f620008000a00 */
[----:B------:R-:W-:Y:S01]  /*3420*/  @UP0 UMOV UR14, UR26 ;  /* 0x0000001a000e0c82 */ /* 0x000fe20008000000 */
[----:B------:R-:W-:Y:S02]  /*3430*/  @UP0 UMOV UR15, URZ ;  /* 0x000000ff000f0c82 */ /* 0x000fe40008000000 */
[----:B-----5:R-:W-:-:S04]  /*3440*/  @UP0 UIMAD.WIDE.U32 UR14, UR25, UR8, UR14 ;  /* 0x00000008190e02a5 */ /* 0x020fc8000f8e000e */
[----:B------:R-:W-:Y:S02]  /*3450*/  @UP0 UIMAD UR9, UR25, UR9, UR15 ;  /* 0x00000009190902a4 */ /* 0x000fe4000f8e020f */
[----:B------:R-:W-:-:S04]  /*3460*/  @UP0 ULEA UR10, UP1, UR14, UR10, 0x2 ;  /* 0x0000000a0e0a0291 */ /* 0x000fc8000f8210ff */
[----:B------:R-:W-:Y:S02]  /*3470*/  @UP0 ULEA.HI.X UR11, UR14, UR11, UR9, 0x2, UP1 ;  /* 0x0000000b0e0b0291 */ /* 0x000fe400088f1409 */
[----:B-12---:R-:W-:Y:S01]  /*3480*/  IMAD.U32 R2, RZ, RZ, UR10 ;  /* 0x0000000aff027e24 */ /* 0x006fe2000f8e00ff */
[----:B------:R-:W-:Y:S03]  /*3490*/  BAR.SYNC.DEFER_BLOCKING 0x0 ;  /* 0x0000000000007b1d */ /* 0x000fe60000010000 */
[----:B------:R-:W-:-:S03]  /*34a0*/  IMAD.U32 R3, RZ, RZ, UR11 ;  /* 0x0000000bff037e24 */ /* 0x000fc6000f8e00ff */
[----:B------:R-:W1:Y:S01]  /*34b0*/  @UP0 LDCU UR9, c[0x0][0x458] ;  /* 0x00008b00ff0907ac */ /* 0x000e620008000800 */
[----:B----4-:R-:W-:Y:S02]  /*34c0*/  LOP3.LUT R0, R6, 0x200, RZ, 0xc0, !PT ;  /* 0x0000020006007812 */ /* 0x010fe400078ec0ff */
        /* <DEDUP_REMOVED lines=16> */
[----:B------:R2:W4:Y:S01]  /*35d0*/  @P0 LDG.E R4, desc[UR36][R2.64] ;  /* 0x0000002402040981 */ /* 0x000522000c1e1900 */
[----:B------:R-:W-:-:S02]  /*35e0*/  LOP3.LUT R0, R0, 0x3800, R7, 0xf8, !PT ;  /* 0x0000380000007812 */ /* 0x000fc400078ef807 */
[----:B------:R-:W-:Y:S02]  /*35f0*/  CS2R R110, SRZ ;  /* 0x00000000006e7805 */ /* 0x000fe4000001ff00 */
[----:B------:R-:W-:Y:S02]  /*3600*/  LOP3.LUT R7, R5, 0x200, RZ, 0xc0, !PT ;  /* 0x0000020005077812 */ /* 0x000fe400078ec0ff */
[----:B------:R-:W-:Y:S02]  /*3610*/  CS2R R108, SRZ ;  /* 0x00000000006c7805 */ /* 0x000fe4000001ff00 */
[----:B------:R-:W-:Y:S02]  /*3620*/  CS2R R114, SRZ ;  /* 0x0000000000727805 */ /* 0x000fe4000001ff00 */
[----:B------:R-:W-:Y:S02]  /*3630*/  CS2R R112, SRZ ;  /* 0x0000000000707805 */ /* 0x000fe4000001ff00 */
[----:B------:R-:W-:-:S02]  /*3640*/  LOP3.LUT R6, R7, 0xc00, R6, 0xf8, !PT ;  /* 0x00000c0007067812 */ /* 0x000fc400078ef806 */
[----:B------:R-:W-:Y:S02]  /*3650*/  CS2R R106, SRZ ;  /* 0x00000000006a7805 */ /* 0x000fe4000001ff00 */
[----:B------:R-:W-:Y:S02]  /*3660*/  LOP3.LUT R7, R8, 0x6, RZ, 0xc0, !PT ;  /* 0x0000000608077812 */ /* 0x000fe400078ec0ff */
        /* <DEDUP_REMOVED lines=15> */
[----:B--2---:R-:W-:Y:S01]  /*3760*/  LOP3.LUT R2, R5, 0x1c0, RZ, 0xc0, !PT ;  /* 0x000001c005027812 */ /* 0x004fe200078ec0ff */
[----:B-1----:R-:W4:Y:S01]  /*3770*/  @P0 MUFU.RCP R3, UR9 ;  /* 0x0000000900030d08 */ /* 0x002f220008001000 */
[----:B------:R-:W-:-:S02]  /*3780*/  CS2R R42, SRZ ;  /* 0x00000000002a7805 */ /* 0x000fc4000001ff00 */
[----:B------:R-:W-:Y:S02]  /*3790*/  CS2R R40, SRZ ;  /* 0x0000000000287805 */ /* 0x000fe4000001ff00 */
[----:B------:R-:W-:Y:S02]  /*37a0*/  LOP3.LUT R2, R2, 0x38, R23, 0xf8, !PT ;  /* 0x0000003802027812 */ /* 0x000fe400078ef817 */
[----:B------:R-:W-:Y:S02]  /*37b0*/  CS2R R38, SRZ ;  /* 0x0000000000267805 */ /* 0x000fe4000001ff00 */
[----:B------:R-:W-:Y:S02]  /*37c0*/  CS2R R36, SRZ ;  /* 0x0000000000247805 */ /* 0x000fe4000001ff00 */
[----:B---3--:R-:W-:Y:S02]  /*37d0*/  CS2R R30, SRZ ;  /* 0x00000000001e7805 */ /* 0x008fe4000001ff00 */
        /* <DEDUP_REMOVED lines=8> */
[----:B------:R-:W-:Y:S02]  /*3860*/  LEA R9, R0, UR6, 0x1 ;  /* 0x0000000600097c11 */ /* 0x000fe4000f8e08ff */
[----:B------:R-:W-:Y:S02]  /*3870*/  CS2R R22, SRZ ;  /* 0x0000000000167805 */ /* 0x000fe4000001ff00 */
[----:B------:R-:W-:Y:S01]  /*3880*/  LOP3.LUT R6, R6, R2, RZ, 0xfc, !PT ;  /* 0x0000000206067212 */ /* 0x000fe200078efcff */
[----:B------:R-:W-:Y:S01]  /*3890*/  IMAD.MOV.U32 R2, RZ, RZ, 0x40 ;  /* 0x00000040ff027424 */ /* 0x000fe200078e00ff */
[----:B------:R-:W-:Y:S01]  /*38a0*/  CS2R R20, SRZ ;  /* 0x0000000000147805 */ /* 0x000fe2000001ff00 */
[C---:B------:R-:W-:Y:S01]  /*38b0*/  VIADD R0, R9.reuse, 0x12000 ;  /* 0x0001200009007836 */ /* 0x040fe20000000000 */
[----:B------:R-:W-:Y:S01]  /*38c0*/  STL [R1+0xc], R9 ;  /* 0x00000c0901007387 */ /* 0x000fe20000100800 */
[----:B------:R-:W-:Y:S01]  /*38d0*/  VIADD R232, R9, 0x12040 ;  /* 0x0001204009e87836 */ /* 0x000fe20000000000 */
[----:B------:R-:W-:Y:S01]  /*38e0*/  SEL R2, R2, 0xffffffc0, !P1 ;  /* 0xffffffc002027807 */ /* 0x000fe20004800000 */
[----:B------:R-:W-:Y:S01]  /*38f0*/  @P1 VIADD R232, R0, 0xffffffc0 ;  /* 0xffffffc000e81836 */ /* 0x000fe20000000000 */
[----:B------:R-:W1:Y:S01]  /*3900*/  LDSM.16.M88.4 R148, [R9+0x12000] ;  /* 0x012000000994783b */ /* 0x000e620000000200 */
[----:B------:R-:W-:Y:S01]  /*3910*/  IMAD.MOV.U32 R0, RZ, RZ, 0x20 ;  /* 0x00000020ff007424 */ /* 0x000fe200078e00ff */
[----:B------:R-:W-:Y:S01]  /*3920*/  UMOV UR8, URZ ;  /* 0x000000ff00087c82 */ /* 0x000fe20008000000 */
[----:B------:R-:W2:Y:S01]  /*3930*/  LDCU UR9, c[0x0][0x440] ;  /* 0x00008800ff0977ac */ /* 0x000ea20008000800 */
[----:B------:R-:W3:Y:S01]  /*3940*/  LDSM.16.M88.4 R164, [R232] ;  /* 0x00000000e8a4783b */ /* 0x000ee20000000200 */
[----:B------:R-:W1:Y:S03]  /*3950*/  LDCU UR14, c[0x0][0x504] ;  /* 0x0000a080ff0e77ac */ /* 0x000e660008000800 */
[----:B------:R-:W1:Y:S01]  /*3960*/  LDSM.16.M88.4 R168, [R232+0x800] ;  /* 0x00080000e8a8783b */ /* 0x000e620000000200 */
[----:B------:R-:W1:Y:S03]  /*3970*/  LDCU UR11, c[0x0][0x508] ;  /* 0x0000a100ff0b77ac */ /* 0x000e660008000800 */
[----:B------:R-:W1:Y:S01]  /*3980*/  LDSM.16.M88.4 R196, [R232+0x2000] ;  /* 0x00200000e8c4783b */ /* 0x000e620000000200 */
[----:B------:R-:W1:Y:S03]  /*3990*/  LDCU UR10, c[0x0][0x3e0] ;  /* 0x00007c00ff0a77ac */ /* 0x000e660008000800 */
[----:B------:R-:W1:Y:S01]  /*39a0*/  LDSM.16.M88.4 R200, [R232+0x2800] ;  /* 0x00280000e8c8783b */ /* 0x000e620000000200 */
[----:B------:R-:W-:-:S03]  /*39b0*/  USHF.L.U32 UR17, UR17, 0x6, URZ ;  /* 0x0000000611117899 */ /* 0x000fc600080006ff */
[----:B------:R-:W1:Y:S04]  /*39c0*/  LDSM.16.M88.4 R228, [R232+0x4000] ;  /* 0x00400000e8e4783b */ /* 0x000e680000000200 */
[----:B------:R-:W1:Y:S04]  /*39d0*/  LDSM.16.M88.4 R152, [R9+0x12800] ;  /* 0x012800000998783b */ /* 0x000e680000000200 */
[----:B------:R-:W1:Y:S04]  /*39e0*/  LDSM.16.M88.4 R180, [R9+0x14000] ;  /* 0x0140000009b4783b */ /* 0x000e680000000200 */
[----:B------:R-:W1:Y:S04]  /*39f0*/  LDSM.16.M88.4 R184, [R9+0x14800] ;  /* 0x0148000009b8783b */ /* 0x000e680000000200 */
[----:B------:R-:W1:Y:S04]  /*3a00*/  LDSM.16.M88.4 R212, [R9+0x16000] ;  /* 0x0160000009d4783b */ /* 0x000e680000000200 */
[----:B------:R-:W1:Y:S01]  /*3a10*/  LDSM.16.M88.4 R216, [R9+0x16800] ;  /* 0x0168000009d8783b */ /* 0x000e620000000200 */
[----:B----4-:R-:W-:Y:S01]  /*3a20*/  @P0 FMUL.FTZ R4, R4, R3 ;  /* 0x0000000304040220 */ /* 0x010fe20000410000 */
[----:B------:R-:W-:-:S04]  /*3a30*/  IMAD.U32 R3, RZ, RZ, UR35 ;  /* 0x00000023ff037e24 */ /* 0x000fc8000f8e00ff */
[----:B------:R-:W-:Y:S01]  /*3a40*/  @P0 R2UR UR15, R4 ;  /* 0x00000000040f02ca */ /* 0x000fe200000e0000 */
[----:B------:R-:W-:Y:S01]  /*3a50*/  IMAD.IADD R4, R9, 0x1, R2 ;  /* 0x0000000109047824 */ /* 0x000fe200078e0202 */
[----:B------:R-:W-:Y:S02]  /*3a60*/  LOP3.LUT P0, RZ, R24, 0x2, RZ, 0xc0, !PT ;  /* 0x0000000218ff7812 */ /* 0x000fe4000780c0ff */
[----:B------:R-:W-:Y:S02]  /*3a70*/  CS2R R24, SRZ ;  /* 0x0000000000187805 */ /* 0x000fe4000001ff00 */
[----:B------:R-:W-:Y:S02]  /*3a80*/  IADD3 R3, PT, PT, R3, -UR29, -R5 ;  /* 0x8000001d03037c10 */ /* 0x000fe4000fffe805 */
[----:B------:R-:W-:Y:S02]  /*3a90*/  SEL R0, R0, 0xffffffe0, !P0 ;  /* 0xffffffe000007807 */ /* 0x000fe40004000000 */
[----:B------:R-:W-:Y:S01]  /*3aa0*/  LEA R5, R6, UR6, 0x1 ;  /* 0x0000000606057c11 */ /* 0x000fe2000f8e08ff */
[----:B------:R4:W-:Y:S02]  /*3ab0*/  STL [R1+0x50], R3 ;  /* 0x0000500301007387 */ /* 0x0009e40000100800 */
[----:B------:R-:W-:-:S02]  /*3ac0*/  IMAD.IADD R240, R0, 0x1, R232 ;  /* 0x0000000100f07824 */ /* 0x000fc400078e02e8 */
[----:B------:R-:W1:Y:S01]  /*3ad0*/  LDSM.16.M88.4 R232, [R232+0x4800] ;  /* 0x00480000e8e8783b */ /* 0x000e620000000200 */
[----:B------:R-:W-:-:S03]  /*3ae0*/  @UP0 UMOV UR8, UR15 ;  /* 0x0000000f00080c82 */ /* 0x000fc60008000000 */
[----:B------:R-:W1:Y:S04]  /*3af0*/  LDSM.16.M88.4 R172, [R240] ;  /* 0x00000000f0ac783b */ /* 0x000e680000000200 */
[----:B------:R-:W1:Y:S04]  /*3b00*/  LDSM.16.M88.4 R176, [R240+0x800] ;  /* 0x00080000f0b0783b */ /* 0x000e680000000200 */
[----:B------:R-:W1:Y:S04]  /*3b10*/  LDSM.16.M88.4 R204, [R240+0x2000] ;  /* 0x00200000f0cc783b */ /* 0x000e680000000200 */
[----:B------:R-:W1:Y:S04]  /*3b20*/  LDSM.16.M88.4 R208, [R240+0x2800] ;  /* 0x00280000f0d0783b */ /* 0x000e680000000200 */
[----:B------:R-:W1:Y:S01]  /*3b30*/  LDSM.16.M88.4 R236, [R240+0x4000] ;  /* 0x00400000f0ec783b */ /* 0x000e620000000200 */
[----:B----4-:R-:W-:-:S03]  /*3b40*/  IMAD.IADD R3, R9, 0x1, R0 ;  /* 0x0000000109037824 */ /* 0x010fc600078e0200 */
[----:B------:R-:W4:Y:S04]  /*3b50*/  LDSM.16.M88.4 R240, [R240+0x4800] ;  /* 0x00480000f0f0783b */ /* 0x000f280000000200 */
[----:B------:R-:W-:Y:S04]  /*3b60*/  STL [R1+0x10], R3 ;  /* 0x0000100301007387 */ /* 0x000fe80000100800 */
[----:B------:R-:W1:Y:S04]  /*3b70*/  LDSM.16.M88.4 R156, [R3+0x12000] ;  /* 0x01200000039c783b */ /* 0x000e680000000200 */
[----:B------:R-:W1:Y:S04]  /*3b80*/  LDSM.16.M88.4 R160, [R3+0x12800] ;  /* 0x0128000003a0783b */ /* 0x000e680000000200 */
[----:B------:R-:W1:Y:S04]  /*3b90*/  LDSM.16.M88.4 R188, [R3+0x14000] ;  /* 0x0140000003bc783b */ /* 0x000e680000000200 */
[----:B------:R-:W1:Y:S04]  /*3ba0*/  LDSM.16.M88.4 R192, [R3+0x14800] ;  /* 0x0148000003c0783b */ /* 0x000e680000000200 */
[----:B------:R-:W1:Y:S04]  /*3bb0*/  LDSM.16.M88.4 R220, [R3+0x16000] ;  /* 0x0160000003dc783b */ /* 0x000e680000000200 */
[----:B------:R5:W1:Y:S04]  /*3bc0*/  LDSM.16.M88.4 R224, [R3+0x16800] ;  /* 0x0168000003e0783b */ /* 0x000a680000000200 */
[----:B------:R2:W-:Y:S04]  /*3bd0*/  STL [R1+0x4], R5 ;  /* 0x0000040501007387 */ /* 0x0005e80000100800 */
[----:B------:R1:W-:Y:S01]  /*3be0*/  STL [R1+0x14], R4 ;  /* 0x0000140401007387 */ /* 0x0003e20000100800 */
[----:B-----5:R-:W-:-:S02]  /*3bf0*/  IMAD.IADD R3, R2, 0x1, R5 ;  /* 0x0000000102037824 */ /* 0x020fc400078e0205 */
[C---:B------:R-:W-:Y:S02]  /*3c00*/  IMAD.IADD R2, R0.reuse, 0x1, R4 ;  /* 0x0000000100027824 */ /* 0x040fe400078e0204 */
[C---:B--2---:R-:W-:Y:S02]  /*3c10*/  IMAD.IADD R5, R0.reuse, 0x1, R5 ;  /* 0x0000000100057824 */ /* 0x044fe400078e0205 */
[----:B------:R-:W-:-:S03]  /*3c20*/  IMAD.IADD R0, R0, 0x1, R3 ;  /* 0x0000000100007824 */ /* 0x000fc600078e0203 */
[----:B------:R2:W-:Y:S04]  /*3c30*/  STL [R1+0x8], R5 ;  /* 0x0000080501007387 */ /* 0x0005e80000100800 */
[----:B------:R2:W-:Y:S04]  /*3c40*/  STL [R1+0x20], R3 ;  /* 0x0000200301007387 */ /* 0x0005e80000100800 */
[----:B------:R2:W-:Y:S04]  /*3c50*/  STL [R1+0x18], R2 ;  /* 0x0000180201007387 */ /* 0x0005e80000100800 */
[----:B-1-34-:R2:W-:Y:S02]  /*3c60*/  STL [R1+0x24], R0 ;  /* 0x0000240001007387 */ /* 0x01a5e40000100800 */
.L_x_337:
[----:B------:R-:W3:Y:S01]  /*3c70*/  LDL.LU R98, [R1+0x4] ;  /* 0x0000040001627983 */ /* 0x000ee20000300800 */
[----:B-12---:R-:W-:Y:S01]  /*3c80*/  IMAD.U32 R2, RZ, RZ, UR18 ;  /* 0x00000012ff027e24 */ /* 0x006fe2000f8e00ff */
[----:B------:R-:W-:Y:S01]  /*3c90*/  USHF.L.U32 UR15, UR47, 0x6, URZ ;  /* 0x000000062f0f7899 */ /* 0x000fe200080006ff */
[----:B------:R-:W-:Y:S01]  /*3ca0*/  IMAD.U32 R3, RZ, RZ, UR19 ;  /* 0x00000013ff037e24 */ /* 0x000fe2000f8e00ff */
[----:B------:R-:W2:Y:S02]  /*3cb0*/  LDL R97, [R1+0xc] ;  /* 0x00000c0001617983 */ /* 0x000ea40000100800 */
[----:B------:R-:W-:Y:S02]  /*3cc0*/  UISETP.GE.AND UP0, UPT, UR15, UR32, UPT ;  /* 0x000000200f00728c */ /* 0x000fe4000bf06270 */
[----:B------:R-:W4:Y:S04]  /*3cd0*/  LDL.LU R96, [R1+0x8] ;  /* 0x0000080001607983 */ /* 0x000f280000300800 */
[----:B------:R-:W4:Y:S04]  /*3ce0*/  LDL R95, [R1+0x10] ;  /* 0x00001000015f7983 */ /* 0x000f280000100800 */
[----:B------:R-:W4:Y:S04]  /*3cf0*/  LDL R94, [R1+0x20] ;  /* 0x00002000015e7983 */ /* 0x000f280000100800 */
[----:B------:R-:W4:Y:S04]  /*3d00*/  LDL R93, [R1+0x14] ;  /* 0x00001400015d7983 */ /* 0x000f280000100800 */
[----:B------:R-:W4:Y:S04]  /*3d10*/  LDL R92, [R1+0x24] ;  /* 0x00002400015c7983 */ /* 0x000f280000100800 */
[----:B------:R-:W4:Y:S04]  /*3d20*/  LDL R91, [R1+0x18] ;  /* 0x00001800015b7983 */ /* 0x000f280000100800 */
[----:B------:R-:W4:Y:S04]  /*3d30*/  LDL R90, [R1+0x44] ;  /* 0x00004400015a7983 */ /* 0x000f280000100800 */
[----:B------:R-:W0:Y:S04]  /*3d40*/  LDGDEPBAR ;  /* 0x00000000000079af */ /* 0x000e280000000000 */
[----:B------:R-:W4:Y:S01]  /*3d50*/  LDL R0, [R1+0x50] ;  /* 0x0000500001007983 */ /* 0x000f220000100800 */
[----:B------:R-:W-:Y:S04]  /*3d60*/  DEPBAR.LE SB0, 0x0 ;  /* 0x000080000000791a */ /* 0x000fe80000000000 */
[----:B------:R-:W-:Y:S06]  /*3d70*/  BAR.SYNC.DEFER_BLOCKING 0x0 ;  /* 0x0000000000007b1d */ /* 0x000fec0000010000 */
[----:B---3--:R-:W-:Y:S04]  /*3d80*/  LDSM.16.M88.4 R16, [R98] ;  /* 0x000000006210783b */ /* 0x008fe80000000200 */
[----:B--2---:R-:W1:Y:S04]  /*3d90*/  LDSM.16.M88.4 R8, [R97+0xc000] ;  /* 0x00c000006108783b */ /* 0x004e680000000200 */
[----:B------:R-:W2:Y:S04]  /*3da0*/  LDSM.16.M88.4 R68, [R97+0xc800] ;  /* 0x00c800006144783b */ /* 0x000ea80000000200 */
[----:B----4-:R-:W-:Y:S04]  /*3db0*/  LDSM.16.M88.4 R72, [R96] ;  /* 0x000000006048783b */ /* 0x010fe80000000200 */
[----:B------:R-:W3:Y:S04]  /*3dc0*/  LDSM.16.M88.4 R76, [R95+0xc000] ;  /* 0x00c000005f4c783b */ /* 0x000ee80000000200 */
[----:B------:R-:W4:Y:S04]  /*3dd0*/  LDSM.16.M88.4 R80, [R95+0xc800] ;  /* 0x00c800005f50783b */ /* 0x000f280000000200 */
[----:B------:R-:W-:Y:S01]  /*3de0*/  LDSM.16.M88.4 R84, [R93+0xc000] ;  /* 0x00c000005d54783b */ /* 0x000fe20000000200 */
[C---:B------:R-:W-:Y:S04]  /*3df0*/  LEA R2, P0, R90.reuse, R2, 0x2 ;  /* 0x000000025a027211 */ /* 0x040fe800078010ff */
[C---:B------:R-:W-:Y:S05]  /*3e00*/  LEA.HI.X R3, R90.reuse, R3, RZ, 0x2, P0 ;  /* 0x000000035a037211 */ /* 0x040fea00000f14ff */
[----:B-----5:R-:W5:Y:S01]  /*3e10*/  LDG.E R89, desc[UR36][R2.64] ;  /* 0x0000002402597981 */ /* 0x020f62000c1e1900 */
[C---:B-1----:R-:W-:Y:S03]  /*3e20*/  HMMA.16816.F32.BF16 R4, R16.reuse, R8, RZ ;  /* 0x000000081004723c */ /* 0x042fe600000418ff */
[----:B------:R1:W5:Y:S05]  /*3e30*/  LDG.E R88, desc[UR36][R2.64+0x20] ;  /* 0x0000202402587981 */ /* 0x00036a000c1e1900 */
[C---:B------:R-:W-:Y:S08]  /*3e40*/  HMMA.16816.F32.BF16 R8, R16.reuse, R10, RZ ;  /* 0x0000000a1008723c */ /* 0x040ff000000418ff */
[C---:B--2---:R-:W-:Y:S08]  /*3e50*/  HMMA.16816.F32.BF16 R12, R16.reuse, R68, RZ ;  /* 0x00000044100c723c */ /* 0x044ff000000418ff */
[----:B------:R-:W-:Y:S01]  /*3e60*/  HMMA.16816.F32.BF16 R16, R16, R70, RZ ;  /* 0x000000461010723c */ /* 0x000fe200000418ff */
[----:B------:R-:W2:Y:S01]  /*3e70*/  LDSM.16.M88.4 R68, [R94] ;  /* 0x000000005e44783b */ /* 0x000ea20000000200 */
[----:B-1----:R-:W-:Y:S04]  /*3e80*/  LOP3.LUT R2, R90, UR15, RZ, 0xfc, !PT ;  /* 0x0000000f5a027c12 */ /* 0x002fe8000f8efcff */
[----:B------:R-:W-:Y:S02]  /*3e90*/  IADD3 R0, PT, PT, R2, R0, RZ ;  /* 0x0000000002007210 */ /* 0x000fe40007ffe0ff */
[C---:B---3--:R-:W-:Y:S05]  /*3ea0*/  HMMA.16816.F32.BF16 R4, R72.reuse, R76, R4 ;  /* 0x0000004c4804723c */ /* 0x048fea0000041804 */
[C---:B------:R-:W-:Y:S03]  /*3eb0*/  VIADD R3, R0.reuse, 0x48 ;  /* 0x0000004800037836 */ /* 0x040fe60000000000 */
[C---:B------:R-:W-:Y:S01]  /*3ec0*/  HMMA.16816.F32.BF16 R8, R72.reuse, R78, R8 ;  /* 0x0000004e4808723c */ /* 0x040fe20000041808 */
[----:B------:R-:W-:Y:S02]  /*3ed0*/  LDSM.16.M88.4 R76, [R92] ;  /* 0x000000005c4c783b */ /* 0x000fe40000000200 */
[----:B------:R-:W-:Y:S04]  /*3ee0*/  IABS R3, R3 ;  /* 0x0000000300037213 */ /* 0x000fe80000000000 */
[----:B------:R-:W-:Y:S01]  /*3ef0*/  I2FP.F32.S32 R3, R3 ;  /* 0x0000000300037245 */ /* 0x000fe20000201400 */
[C---:B----4-:R-:W-:Y:S08]  /*3f00*/  HMMA.16816.F32.BF16 R12, R72.reuse, R80, R12 ;  /* 0x00000050480c723c */ /* 0x050ff0000004180c */
        /* <DEDUP_REMOVED lines=14> */
[----:B------:R-:W-:Y:S01]  /*3ff0*/  HMMA.16816.F32.BF16 R16, R76, R86, R16 ;  /* 0x000000564c10723c */ /* 0x000fe20000041810 */
[----:B------:R-:W-:Y:S04]  /*4000*/  LDSM.16.M88.4 R76, [R95+0xe000] ;  /* 0x00e000005f4c783b */ /* 0x000fe80000000200 */
[----:B------:R-:W-:Y:S03]  /*4010*/  LDSM.16.M88.4 R84, [R95+0xe800] ;  /* 0x00e800005f54783b */ /* 0x000fe60000000200 */
[C---:B-1----:R-:W-:Y:S08]  /*4020*/  HMMA.16816.F32.BF16 R4, R68.reuse, R72, R4 ;  /* 0x000000484404723c */ /* 0x042ff00000041804 */
[C---:B------:R-:W-:Y:S01]  /*4030*/  HMMA.16816.F32.BF16 R8, R68.reuse, R74, R8 ;  /* 0x0000004a4408723c */ /* 0x040fe20000041808 */
[----:B------:R-:W1:Y:S07]  /*4040*/  LDSM.16.M88.4 R72, [R96+0x2000] ;  /* 0x002000006048783b */ /* 0x000e6e0000000200 */
[C---:B---3--:R-:W-:Y:S08]  /*4050*/  HMMA.16816.F32.BF16 R12, R68.reuse, R80, R12 ;  /* 0x00000050440c723c */ /* 0x048ff0000004180c */
[----:B------:R-:W-:Y:S01]  /*4060*/  HMMA.16816.F32.BF16 R16, R68, R82, R16 ;  /* 0x000000524410723c */ /* 0x000fe20000041810 */
[----:B------:R-:W-:Y:S04]  /*4070*/  LDSM.16.M88.4 R68, [R94+0x2000] ;  /* 0x002000005e44783b */ /* 0x000fe80000000200 */
[----:B------:R-:W-:Y:S03]  /*4080*/  LDSM.16.M88.4 R80, [R93+0xe800] ;  /* 0x00e800005d50783b */ /* 0x000fe60000000200 */
[C---:B-1----:R-:W-:Y:S08]  /*4090*/  HMMA.16816.F32.BF16 R4, R72.reuse, R76, R4 ;  /* 0x0000004c4804723c */ /* 0x042ff00000041804 */
[C---:B------:R-:W-:Y:S01]  /*40a0*/  HMMA.16816.F32.BF16 R8, R72.reuse, R78, R8 ;  /* 0x0000004e4808723c */ /* 0x040fe20000041808 */
[----:B------:R-:W1:Y:S07]  /*40b0*/  LDSM.16.M88.4 R76, [R93+0xe000] ;  /* 0x00e000005d4c783b */ /* 0x000e6e0000000200 */
[C---:B------:R-:W-:Y:S08]  /*40c0*/  HMMA.16816.F32.BF16 R12, R72.reuse, R84, R12 ;  /* 0x00000054480c723c */ /* 0x040ff0000004180c */
[----:B------:R-:W-:Y:S01]  /*40d0*/  HMMA.16816.F32.BF16 R16, R72, R86, R16 ;  /* 0x000000564810723c */ /* 0x000fe20000041810 */
[----:B------:R-:W-:Y:S04]  /*40e0*/  LDSM.16.M88.4 R72, [R92+0x2000] ;  /* 0x002000005c48783b */ /* 0x000fe80000000200 */
[----:B------:R-:W2:Y:S03]  /*40f0*/  LDSM.16.M88.4 R84, [R91+0xe000] ;  /* 0x00e000005b54783b */ /* 0x000ea60000000200 */
[C---:B-1----:R-:W-:Y:S08]  /*4100*/  HMMA.16816.F32.BF16 R4, R68.reuse, R76, R4 ;  /* 0x0000004c4404723c */ /* 0x042ff00000041804 */
[C---:B------:R-:W-:Y:S01]  /*4110*/  HMMA.16816.F32.BF16 R8, R68.reuse, R78, R8 ;  /* 0x0000004e4408723c */ /* 0x040fe20000041808 */
[----:B------:R-:W1:Y:S07]  /*4120*/  LDSM.16.M88.4 R76, [R91+0xe800] ;  /* 0x00e800005b4c783b */ /* 0x000e6e0000000200 */
[C---:B------:R-:W-:Y:S08]  /*4130*/  HMMA.16816.F32.BF16 R12, R68.reuse, R80, R12 ;  /* 0x00000050440c723c */ /* 0x040ff0000004180c */
[----:B------:R-:W-:Y:S01]  /*4140*/  HMMA.16816.F32.BF16 R16, R68, R82, R16 ;  /* 0x000000524410723c */ /* 0x000fe20000041810 */
[----:B------:R-:W-:Y:S04]  /*4150*/  LDSM.16.M88.4 R68, [R98+0x4000] ;  /* 0x004000006244783b */ /* 0x000fe80000000200 */
[----:B------:R-:W3:Y:S03]  /*4160*/  LDSM.16.M88.4 R80, [R97+0x10000] ;  /* 0x010000006150783b */ /* 0x000ee60000000200 */
[C---:B--2---:R-:W-:Y:S08]  /*4170*/  HMMA.16816.F32.BF16 R4, R72.reuse, R84, R4 ;  /* 0x000000544804723c */ /* 0x044ff00000041804 */
[C---:B------:R-:W-:Y:S01]  /*4180*/  HMMA.16816.F32.BF16 R8, R72.reuse, R86, R8 ;  /* 0x000000564808723c */ /* 0x040fe20000041808 */
[----:B------:R-:W-:Y:S07]  /*4190*/  LDSM.16.M88.4 R84, [R95+0x10000] ;  /* 0x010000005f54783b */ /* 0x000fee0000000200 */
[C---:B-1----:R-:W-:Y:S08]  /*41a0*/  HMMA.16816.F32.BF16 R12, R72.reuse, R76, R12 ;  /* 0x0000004c480c723c */ /* 0x042ff0000004180c */
[----:B------:R-:W-:Y:S01]  /*41b0*/  HMMA.16816.F32.BF16 R16, R72, R78, R16 ;  /* 0x0000004e4810723c */ /* 0x000fe20000041810 */
[----:B------:R-:W1:Y:S04]  /*41c0*/  LDSM.16.M88.4 R72, [R97+0x10800] ;  /* 0x010800006148783b */ /* 0x000e680000000200 */
        /* <DEDUP_REMOVED lines=19> */
[----:B------:R-:W-:Y:S03]  /*4300*/  HMMA.16816.F32.BF16 R16, R68, R86, R16 ;  /* 0x000000564410723c */ /* 0x000fe60000041810 */
[C---:B------:R-:W-:Y:S01]  /*4310*/  IADD3 R71, PT, PT, R0.reuse, 0x37, RZ ;  /* 0x0000003700477810 */ /* 0x040fe20007ffe0ff */
[C---:B------:R-:W-:Y:S02]  /*4320*/  VIADD R69, R0.reuse, 0x47 ;  /* 0x0000004700457836 */ /* 0x040fe40000000000 */
[C---:B------:R-:W-:Y:S01]  /*4330*/  VIADD R68, R0.reuse, 0x3f ;  /* 0x0000003f00447836 */ /* 0x040fe20000000000 */
[----:B------:R-:W-:Y:S01]  /*4340*/  IABS R71, R71 ;  /* 0x0000004700477213 */ /* 0x000fe20000000000 */
[C---:B---3--:R-:W-:Y:S05]  /*4350*/  HMMA.16816.F32.BF16 R4, R76.reuse, R80, R4 ;  /* 0x000000504c04723c */ /* 0x048fea0000041804 */
[----:B------:R-:W-:Y:S01]  /*4360*/  IABS R69, R69 ;  /* 0x0000004500457213 */ /* 0x000fe20000000000 */
[C---:B------:R-:W-:Y:S01]  /*4370*/  VIADD R70, R0.reuse, 0x38 ;  /* 0x0000003800467836 */ /* 0x040fe20000000000 */
[----:B------:R-:W-:Y:S01]  /*4380*/  IABS R68, R68 ;  /* 0x0000004400447213 */ /* 0x000fe20000000000 */
[C---:B------:R-:W-:Y:S03]  /*4390*/  HMMA.16816.F32.BF16 R8, R76.reuse, R82, R8 ;  /* 0x000000524c08723c */ /* 0x040fe60000041808 */
[----:B------:R-:W-:Y:S02]  /*43a0*/  I2FP.F32.S32 R69, R69 ;  /* 0x0000004500457245 */ /* 0x000fe40000201400 */
[----:B------:R-:W-:Y:S02]  /*43b0*/  I2FP.F32.S32 R68, R68 ;  /* 0x0000004400447245 */ /* 0x000fe40000201400 */
[----:B------:R-:W-:Y:S01]  /*43c0*/  IABS R70, R70 ;  /* 0x0000004600467213 */ /* 0x000fe20000000000 */
[C---:B-1----:R-:W-:Y:S03]  /*43d0*/  HMMA.16816.F32.BF16 R12, R76.reuse, R72, R12 ;  /* 0x000000484c0c723c */ /* 0x042fe6000004180c */
[----:B------:R-:W-:Y:S01]  /*43e0*/  FFMA.FTZ R6, R3, -UR8, R6 ;  /* 0x8000000803067c23 */ /* 0x000fe20008010006 */
[----:B------:R-:W-:Y:S01]  /*43f0*/  IADD3 R3, PT, PT, R0, 0x40, RZ ;  /* 0x0000004000037810 */ /* 0x000fe20007ffe0ff */
[----:B------:R-:W-:Y:S01]  /*4400*/  FFMA.FTZ R7, R69, -UR8, R7 ;  /* 0x8000000845077c23 */ /* 0x000fe20008010007 */
[----:B------:R-:W-:Y:S01]  /*4410*/  I2FP.F32.S32 R69, R70 ;  /* 0x0000004600457245 */ /* 0x000fe20000201400 */
[C---:B------:R-:W-:Y:S01]  /*4420*/  FFMA.FTZ R5, R68.reuse, -UR8, R5 ;  /* 0x8000000844057c23 */ /* 0x040fe20008010005 */
[----:B------:R-:W-:Y:S01]  /*4430*/  IABS R3, R3 ;  /* 0x0000000300037213 */ /* 0x000fe20000000000 */
[----:B------:R-:W-:Y:S03]  /*4440*/  HMMA.16816.F32.BF16 R16, R76, R74, R16 ;  /* 0x0000004a4c10723c */ /* 0x000fe60000041810 */
[----:B------:R-:W-:Y:S01]  /*4450*/  I2FP.F32.S32 R3, R3 ;  /* 0x0000000300037245 */ /* 0x000fe20000201400 */
[----:B------:R-:W-:Y:S01]  /*4460*/  FFMA.FTZ R11, R68, -UR8, R11 ;  /* 0x80000008440b7c23 */ /* 0x000fe2000801000b */
[----:B------:R-:W-:Y:S01]  /*4470*/  I2FP.F32.S32 R70, R71 ;  /* 0x0000004700467245 */ /* 0x000fe20000201400 */
[C---:B------:R-:W-:Y:S01]  /*4480*/  VIADD R68, R0.reuse, 0x30 ;  /* 0x0000003000447836 */ /* 0x040fe20000000000 */
[C---:B------:R-:W-:Y:S01]  /*4490*/  IADD3 R71, PT, PT, R0.reuse, 0x28, RZ ;  /* 0x0000002800477810 */ /* 0x040fe20007ffe0ff */
[C---:B------:R-:W-:Y:S01]  /*44a0*/  FFMA.FTZ R4, R3.reuse, -UR8, R4 ;  /* 0x8000000803047c23 */ /* 0x040fe20008010004 */
[----:B------:R-:W-:Y:S01]  /*44b0*/  FFMA.FTZ R10, R3, -UR8, R10 ;  /* 0x80000008030a7c23 */ /* 0x000fe2000801000a */
[C---:B------:R-:W-:Y:S01]  /*44c0*/  FFMA.FTZ R8, R69.reuse, -UR8, R8 ;  /* 0x8000000845087c23 */ /* 0x040fe20008010008 */
[----:B------:R-:W-:Y:S01]  /*44d0*/  IABS R68, R68 ;  /* 0x0000004400447213 */ /* 0x000fe20000000000 */
[----:B------:R-:W-:Y:S01]  /*44e0*/  FFMA.FTZ R14, R69, -UR8, R14 ;  /* 0x80000008450e7c23 */ /* 0x000fe2000801000e */
[----:B------:R-:W-:Y:S02]  /*44f0*/  VIADD R3, R0, 0x2f ;  /* 0x0000002f00037836 */ /* 0x000fe40000000000 */
[----:B------:R-:W-:Y:S01]  /*4500*/  FFMA.FTZ R9, R70, -UR8, R9 ;  /* 0x8000000846097c23 */ /* 0x000fe20008010009 */
[----:B------:R-:W-:Y:S01]  /*4510*/  VIADD R69, R0, 0x27 ;  /* 0x0000002700457836 */ /* 0x000fe20000000000 */
[----:B------:R-:W-:Y:S01]  /*4520*/  MOV R0, R68 ;  /* 0x0000004400007202 */ /* 0x000fe20000000f00 */
[----:B------:R-:W-:Y:S01]  /*4530*/  FFMA.FTZ R15, R70, -UR8, R15 ;  /* 0x80000008460f7c23 */ /* 0x000fe2000801000f */
[----:B------:R-:W-:Y:S02]  /*4540*/  IABS R3, R3 ;  /* 0x0000000300037213 */ /* 0x000fe40000000000 */
[----:B------:R-:W-:Y:S02]  /*4550*/  IABS R68, R71 ;  /* 0x0000004700447213 */ /* 0x000fe40000000000 */
[----:B------:R-:W-:Y:S02]  /*4560*/  IABS R69, R69 ;  /* 0x0000004500457213 */ /* 0x000fe40000000000 */
[----:B------:R-:W-:Y:S02]  /*4570*/  I2FP.F32.S32 R0, R0 ;  /* 0x0000000000007245 */ /* 0x000fe40000201400 */
[----:B------:R-:W-:Y:S02]  /*4580*/  I2FP.F32.S32 R3, R3 ;  /* 0x0000000300037245 */ /* 0x000fe40000201400 */
[----:B------:R-:W-:Y:S01]  /*4590*/  I2FP.F32.S32 R68, R68 ;  /* 0x0000004400447245 */ /* 0x000fe20000201400 */
[C---:B------:R-:W-:Y:S01]  /*45a0*/  FFMA.FTZ R12, R0.reuse, -UR8, R12 ;  /* 0x80000008000c7c23 */ /* 0x040fe2000801000c */
[----:B------:R-:W-:Y:S01]  /*45b0*/  I2FP.F32.S32 R69, R69 ;  /* 0x0000004500457245 */ /* 0x000fe20000201400 */
[C---:B------:R-:W-:Y:S01]  /*45c0*/  FFMA.FTZ R13, R3.reuse, -UR8, R13 ;  /* 0x80000008030d7c23 */ /* 0x040fe2000801000d */
[----:B------:R-:W-:Y:S01]  /*45d0*/  FFMA.FTZ R18, R0, -UR8, R18 ;  /* 0x8000000800127c23 */ /* 0x000fe20008010012 */
[----:B------:R-:W-:Y:S01]  /*45e0*/  FFMA.FTZ R19, R3, -UR8, R19 ;  /* 0x8000000803137c23 */ /* 0x000fe20008010013 */
[----:B------:R-:W-:Y:S01]  /*45f0*/  FFMA.FTZ R16, R68, -UR8, R16 ;  /* 0x8000000844107c23 */ /* 0x000fe20008010010 */
[----:B------:R-:W-:Y:S01]  /*4600*/  FFMA.FTZ R17, R69, -UR8, R17 ;  /* 0x8000000845117c23 */ /* 0x000fe20008010011 */
[----:B------:R-:W-:Y:S06]  /*4610*/  BRA.U !UP0, `(.L_x_333) ;  /* 0x00000001082c7547 */ /* 0x000fec000b800000 */
        /* <DEDUP_REMOVED lines=11> */
.L_x_333:
[----:B------:R-:W2:Y:S01]  /*46d0*/  LDL.LU R0, [R1+0x1c] ;  /* 0x00001c0001007983 */ /* 0x000ea20000300800 */
[----:B------:R-:W-:Y:S01]  /*46e0*/  UIADD3 UR25, UPT, UPT, UR35, -UR14, -UR39 ;  /* 0x8000000e23197290 */ /* 0x000fe2000fffe827 */
[----:B------:R-:W-:Y:S01]  /*46f0*/  IMAD.MOV.U32 R70, RZ, RZ, 0x9 ;  /* 0x00000009ff467424 */ /* 0x000fe200078e00ff */
[----:B------:R-:W-:Y:S01]  /*4700*/  UIADD3 UR15, UPT, UPT, UR35, UR11, -UR39 ;  /* 0x0000000b230f7290 */ /* 0x000fe2000fffe827 */
[----:B------:R-:W1:Y:S02]  /*4710*/  S2R R68, SR_TID.X ;  /* 0x0000000000447919 */ /* 0x000e640000002100 */
[----:B-1----:R-:W-:Y:S01]  /*4720*/  SHF.R.U32.HI R69, RZ, 0x2, R68 ;  /* 0x00000002ff457819 */ /* 0x002fe20000011644 */
[----:B------:R-:W-:Y:S05]  /*4730*/  IMAD.SHL.U32 R3, R68, 0x2, RZ ;  /* 0x0000000244037824 */ /* 0x000fea00078e00ff */
[----:B------:R-:W-:Y:S04]  /*4740*/  LOP3.LUT R3, R3, 0x6, RZ, 0xc0, !PT ;  /* 0x0000000603037812 */ /* 0x000fe800078ec0ff */
[--C-:B------:R-:W-:Y:S02]  /*4750*/  LOP3.LUT R3, R3, 0xe0, R69.reuse, 0xf8, !PT ;  /* 0x000000e003037812 */ /* 0x100fe400078ef845 */
[----:B--2---:R-:W-:Y:S01]  /*4760*/  LOP3.LUT R68, R0, 0x30, RZ, 0xc0, !PT ;  /* 0x0000003000447812 */ /* 0x004fe200078ec0ff */
[----:B------:R-:W-:Y:S03]  /*4770*/  IMAD.U32 R0, RZ, RZ, UR41 ;  /* 0x00000029ff007e24 */ /* 0x000fe6000f8e00ff */
[----:B------:R-:W-:Y:S01]  /*4780*/  LOP3.LUT R68, R68, 0x7, R69, 0xf8, !PT ;  /* 0x0000000744447812 */ /* 0x000fe200078ef845 */
[----:B------:R-:W-:Y:S02]  /*4790*/  IMAD R0, R0, 0x40, R3 ;  /* 0x0000004000007824 */ /* 0x000fe400078e0203 */
[C---:B------:R-:W-:Y:S02]  /*47a0*/  VIADD R3, R2.reuse, UR25 ;  /* 0x0000001902037c36 */ /* 0x040fe40008000000 */
[----:B------:R1:W-:Y:S01]  /*47b0*/  STL [R1+0x44], R68 ;  /* 0x0000444401007387 */ /* 0x0003e20000100800 */
[----:B------:R-:W-:Y:S02]  /*47c0*/  VIADD R2, R2, UR15 ;  /* 0x0000000f02027c36 */ /* 0x000fe40008000000 */
[----:B------:R-:W-:Y:S01]  /*47d0*/  VIMNMX R69, PT, PT, RZ, R3, !PT ;  /* 0x00000003ff457248 */ /* 0x000fe20007fe0100 */
[C---:B------:R-:W-:Y:S01]  /*47e0*/  VIADD R75, R0.reuse, 0x1 ;  /* 0x00000001004b7836 */ /* 0x040fe20000000000 */
[----:B------:R-:W-:Y:S01]  /*47f0*/  VIADDMNMX R3, R3, 0x8, RZ, !PT ;  /* 0x0000000803037846 */ /* 0x000fe200078001ff */
[C---:B------:R-:W-:Y:S01]  /*4800*/  VIADD R74, R0.reuse, 0x8 ;  /* 0x00000008004a7836 */ /* 0x040fe20000000000 */
[C---:B------:R-:W-:Y:S01]  /*4810*/  ISETP.GE.AND P0, PT, R0.reuse, R69, PT ;  /* 0x000000450000720c */ /* 0x040fe20003f06270 */
[C---:B------:R-:W-:Y:S01]  /*4820*/  VIADD R73, R0.reuse, 0x9 ;  /* 0x0000000900497836 */ /* 0x040fe20000000000 */
[C---:B------:R-:W-:Y:S01]  /*4830*/  ISETP.GE.AND P4, PT, R0.reuse, R3, PT ;  /* 0x000000030000720c */ /* 0x040fe20003f86270 */
[----:B------:R-:W-:Y:S01]  /*4840*/  VIADD R72, R0, 0x10 ;  /* 0x0000001000487836 */ /* 0x000fe20000000000 */
[----:B------:R-:W-:Y:S01]  /*4850*/  FSEL R4, R4, -INF , P0 ;  /* 0xff80000004047808 */ /* 0x000fe20000000000 */
[----:B------:R-:W-:Y:S01]  /*4860*/  VIADD R71, R0, 0x11 ;  /* 0x0000001100477836 */ /* 0x000fe20000000000 */
[-C--:B------:R-:W-:Y:S02]  /*4870*/  ISETP.GE.AND P3, PT, R75, R69.reuse, PT ;  /* 0x000000454b00720c */ /* 0x080fe40003f66270 */
[-C--:B------:R-:W-:Y:S02]  /*4880*/  ISETP.GE.AND P2, PT, R74, R69.reuse, PT ;  /* 0x000000454a00720c */ /* 0x080fe40003f46270 */
[-C--:B------:R-:W-:Y:S02]  /*4890*/  ISETP.GE.AND P1, PT, R73, R69.reuse, PT ;  /* 0x000000454900720c */ /* 0x080fe40003f26270 */
[-C--:B------:R-:W-:Y:S02]  /*48a0*/  ISETP.GE.AND P0, PT, R72, R69.reuse, PT ;  /* 0x000000454800720c */ /* 0x080fe40003f06270 */
[----:B------:R-:W-:Y:S02]  /*48b0*/  FSEL R6, R6, -INF , P4 ;  /* 0xff80000006067808 */ /* 0x000fe40002000000 */
[----:B------:R-:W-:Y:S02]  /*48c0*/  FSEL R5, R5, -INF , P3 ;  /* 0xff80000005057808 */ /* 0x000fe40001800000 */
[----:B------:R-:W-:Y:S01]  /*48d0*/  FSEL R8, R8, -INF , P2 ;  /* 0xff80000008087808 */ /* 0x000fe20001000000 */
[----:B-1----:R-:W-:Y:S01]  /*48e0*/  IMAD.MOV.U32 R68, RZ, RZ, 0x1 ;  /* 0x00000001ff447424 */ /* 0x002fe200078e00ff */
[----:B------:R-:W-:Y:S02]  /*48f0*/  FSEL R9, R9, -INF , P1 ;  /* 0xff80000009097808 */ /* 0x000fe40000800000 */
[----:B------:R-:W-:Y:S02]  /*4900*/  FSEL R12, R12, -INF , P0 ;  /* 0xff8000000c0c7808 */ /* 0x000fe40000000000 */
[C---:B------:R-:W-:Y:S02]  /*4910*/  VIADDMNMX R68, R2.reuse, R68, UR35, PT ;  /* 0x0000002302447e46 */ /* 0x040fe4000b800144 */
[----:B------:R-:W-:Y:S01]  /*4920*/  VIADDMNMX R2, R2, R70, UR35, PT ;  /* 0x0000002302027e46 */ /* 0x000fe2000b800146 */
[C---:B------:R-:W-:Y:S01]  /*4930*/  VIADD R70, R0.reuse, 0x18 ;  /* 0x0000001800467836 */ /* 0x040fe20000000000 */
[C---:B------:R-:W-:Y:S02]  /*4940*/  ISETP.GE.AND P6, PT, R0.reuse, R68, PT ;  /* 0x000000440000720c */ /* 0x040fe40003fc6270 */
[C---:B------:R-:W-:Y:S01]  /*4950*/  ISETP.GE.AND P5, PT, R0.reuse, R2, PT ;  /* 0x000000020000720c */ /* 0x040fe20003fa6270 */
[----:B------:R-:W-:Y:S01]  /*4960*/  VIADD R0, R0, 0x19 ;  /* 0x0000001900007836 */ /* 0x000fe20000000000 */
[-C--:B------:R-:W-:Y:S02]  /*4970*/  ISETP.GE.AND P4, PT, R71, R69.reuse, PT ;  /* 0x000000454700720c */ /* 0x080fe40003f86270 */
[-C--:B------:R-:W-:Y:S02]  /*4980*/  ISETP.GE.AND P3, PT, R70, R69.reuse, PT ;  /* 0x000000454600720c */ /* 0x080fe40003f66270 */
[----:B------:R-:W-:Y:S02]  /*4990*/  ISETP.GE.AND P2, PT, R0, R69, PT ;  /* 0x000000450000720c */ /* 0x000fe40003f46270 */
[-C--:B------:R-:W-:Y:S02]  /*49a0*/  ISETP.GE.AND P1, PT, R75, R3.reuse, PT ;  /* 0x000000034b00720c */ /* 0x080fe40003f26270 */
[-C--:B------:R-:W-:Y:S02]  /*49b0*/  ISETP.GE.AND P0, PT, R74, R3.reuse, PT ;  /* 0x000000034a00720c */ /* 0x080fe40003f06270 */
[----:B------:R-:W-:Y:S02]  /*49c0*/  FSEL R13, R13, -INF , P4 ;  /* 0xff8000000d0d7808 */ /* 0x000fe40002000000 */
[----:B------:R-:W-:Y:S02]  /*49d0*/  FSEL R16, R16, -INF , P3 ;  /* 0xff80000010107808 */ /* 0x000fe40001800000 */
[----:B------:R-:W-:Y:S02]  /*49e0*/  FSEL R17, R17, -INF , P2 ;  /* 0xff80000011117808 */ /* 0x000fe40001000000 */
[----:B------:R-:W-:Y:S02]  /*49f0*/  FSEL R7, R7, -INF , P1 ;  /* 0xff80000007077808 */ /* 0x000fe40000800000 */
[----:B------:R-:W-:Y:S02]  /*4a00*/  FSEL R10, R10, -INF , P0 ;  /* 0xff8000000a0a7808 */ /* 0x000fe40000000000 */
[-C--:B------:R-:W-:Y:S02]  /*4a10*/  ISETP.GE.AND P4, PT, R73, R3.reuse, PT ;  /* 0x000000034900720c */ /* 0x080fe40003f86270 */
[-C--:B------:R-:W-:Y:S02]  /*4a20*/  ISETP.GE.AND P3, PT, R72, R3.reuse, PT ;  /* 0x000000034800720c */ /* 0x080fe40003f66270 */
[-C--:B------:R-:W-:Y:S02]  /*4a30*/  ISETP.GE.AND P2, PT, R71, R3.reuse, PT ;  /* 0x000000034700720c */ /* 0x080fe40003f46270 */
[-C--:B------:R-:W-:Y:S02]  /*4a40*/  ISETP.GE.AND P1, PT, R70, R3.reuse, PT ;  /* 0x000000034600720c */ /* 0x080fe40003f26270 */
[----:B------:R-:W-:Y:S02]  /*4a50*/  ISETP.GE.AND P0, PT, R0, R3, PT ;  /* 0x000000030000720c */ /* 0x000fe40003f06270 */
[----:B------:R-:W-:Y:S02]  /*4a60*/  FSEL R11, R11, -INF , P4 ;  /* 0xff8000000b0b7808 */ /* 0x000fe40002000000 */
[----:B------:R-:W-:Y:S02]  /*4a70*/  FSEL R14, R14, -INF , P3 ;  /* 0xff8000000e0e7808 */ /* 0x000fe40001800000 */
[----:B------:R-:W-:Y:S02]  /*4a80*/  FSEL R15, R15, -INF , P2 ;  /* 0xff8000000f0f7808 */ /* 0x000fe40001000000 */
[----:B------:R-:W-:Y:S02]  /*4a90*/  FSEL R18, R18, -INF , P1 ;  /* 0xff80000012127808 */ /* 0x000fe40000800000 */
[----:B------:R-:W-:Y:S02]  /*4aa0*/  FSEL R19, R19, -INF , P0 ;  /* 0xff80000013137808 */ /* 0x000fe40000000000 */
[----:B------:R-:W-:Y:S02]  /*4ab0*/  FSEL R4, R4, -INF , !P6 ;  /* 0xff80000004047808 */ /* 0x000fe40007000000 */
[----:B------:R-:W-:Y:S02]  /*4ac0*/  FSEL R6, R6, -INF , !P5 ;  /* 0xff80000006067808 */ /* 0x000fe40006800000 */
[-C--:B------:R-:W-:Y:S02]  /*4ad0*/  ISETP.GE.AND P4, PT, R75, R68.reuse, PT ;  /* 0x000000444b00720c */ /* 0x080fe40003f86270 */
        /* <DEDUP_REMOVED lines=27> */
.L_x_334:
        /* <DEDUP_REMOVED lines=195> */
[C---:B------:R-:W-:Y:S01]  /*58c0*/  FADD.FTZ R10, -R88.reuse, R10 ;  /* 0x0000000a580a7221 */ /* 0x040fe20000010100 */
        /* <DEDUP_REMOVED lines=185> */
.L_x_335:
        /* <DEDUP_REMOVED lines=328> */
[----:B------:R-:W-:Y:S04]  /*78e0*/  LOP3.LUT R15, R248, 0x400, RZ, 0xc0, !PT ;  /* 0x00000400f80f7812 */ /* 0x000fe800078ec0ff */
        /* <DEDUP_REMOVED lines=8> */
[----:B------:R-:W-:Y:S04]  /*7970*/  HMMA.16816.F32.BF16 R144, R4, R78, R144 ;  /* 0x0000004e0490723c */ /* 0x000fe80000041890 */
[----:B------:R-:W-:Y:S04]  /*7980*/  LEA R4, R0, UR4, 0x1 ;  /* 0x0000000400047c11 */ /* 0x000fe8000f8e08ff */
        /* <DEDUP_REMOVED lines=25> */
[----:B------:R-:W-:Y:S04]  /*7b20*/  SHF.R.S64 R2, R2, 0x1f, R0 ;  /* 0x0000001f02027819 */ /* 0x000fe80000001000 */
[----:B---3--:R-:W-:Y:S02]  /*7b30*/  IADD3 R244, P4, PT, R2, R244, RZ ;  /* 0x000000f402f47210 */ /* 0x008fe40007f9e0ff */
[C---:B------:R-:W-:Y:S02]  /*7b40*/  LEA R2, P0, R5.reuse, RZ, 0x6 ;  /* 0x000000ff05027211 */ /* 0x040fe400078030ff */
[----:B--2---:R-:W-:Y:S01]  /*7b50*/  LEA.HI.X.SX32 R245, R0, R245, 0x1, P4 ;  /* 0x000000f500f57211 */ /* 0x004fe200020f0eff */
[----:B------:R1:W-:Y:S01]  /*7b60*/  STL [R1+0x38], R244 ;  /* 0x000038f401007387 */ /* 0x0003e20000100800 */
[--C-:B------:R-:W-:Y:S01]  /*7b70*/  @!P3 IMAD.MOV.U32 R6, RZ, RZ, R244.reuse ;  /* 0x000000ffff06b224 */ /* 0x100fe200078e00f4 */
[----:B------:R-:W-:Y:S01]  /*7b80*/  @!P3 IADD3 R8, P5, PT, R244, R2, RZ ;  /* 0x00000002f408b210 */ /* 0x000fe20007fbe0ff */
[----:B------:R-:W-:Y:S01]  /*7b90*/  @!P2 IMAD.MOV.U32 R12, RZ, RZ, R244 ;  /* 0x000000ffff0ca224 */ /* 0x000fe200078e00f4 */
[----:B------:R1:W-:Y:S01]  /*7ba0*/  STL [R1+0x28], R245 ;  /* 0x000028f501007387 */ /* 0x0003e20000100800 */
[--C-:B------:R-:W-:Y:S01]  /*7bb0*/  @!P3 IMAD.MOV.U32 R7, RZ, RZ, R245.reuse ;  /* 0x000000ffff07b224 */ /* 0x100fe200078e00f5 */
[C---:B------:R-:W-:Y:S01]  /*7bc0*/  LEA.HI.X R3, R5.reuse, RZ, RZ, 0x6, P0 ;  /* 0x000000ff05037211 */ /* 0x040fe200000f34ff */
[--C-:B------:R-:W-:Y:S01]  /*7bd0*/  @!P2 IMAD.MOV.U32 R13, RZ, RZ, R245.reuse ;  /* 0x000000ffff0da224 */ /* 0x100fe200078e00f5 */
[-C--:B------:R-:W-:Y:S01]  /*7be0*/  @!P1 LEA R2, P0, R5, R244.reuse, 0x6 ;  /* 0x000000f405029211 */ /* 0x080fe200078030ff */
[----:B----4-:R-:W-:Y:S01]  /*7bf0*/  IMAD.SHL.U32 R0, R14, 0x40, RZ ;  /* 0x000000400e007824 */ /* 0x010fe200078e00ff */
[----:B------:R-:W-:Y:S01]  /*7c00*/  @!PT LDS RZ, [RZ] ;  /* 0x00000000fffff984 */ /* 0x000fe20000000800 */
[----:B------:R-:W-:Y:S01]  /*7c10*/  @!PT LDS RZ, [RZ] ;  /* 0x00000000fffff984 */ /* 0x000fe20000000800 */
[----:B------:R-:W-:Y:S01]  /*7c20*/  @!PT LDS RZ, [RZ] ;  /* 0x00000000fffff984 */ /* 0x000fe20000000800 */
[----:B------:R2:W-:Y:S04]  /*7c30*/  @!P3 LDGSTS.E.BYPASS.LTC128B.128 [R4], desc[UR36][R6.64] ;  /* 0x000000000604bfae */ /* 0x0005e8000b981a24 */
[----:B------:R1:W-:Y:S01]  /*7c40*/  @P3 STS.128 [R4], RZ ;  /* 0x000000ff04003388 */ /* 0x0003e20000000c00 */
[----:B------:R-:W-:Y:S02]  /*7c50*/  @!P3 IADD3.X R9, PT, PT, R245, R3, R0, P5, !PT ;  /* 0x00000003f509b210 */ /* 0x000fe40002ffe400 */
[CCC-:B------:R-:W-:Y:S01]  /*7c60*/  @!P1 LEA.HI.X R3, R5.reuse, R245.reuse, R14.reuse, 0x6, P0 ;  /* 0x000000f505039211 */ /* 0x1c0fe200000f340e */
[----:B------:R-:W-:Y:S01]  /*7c70*/  @!PT LDS RZ, [RZ] ;  /* 0x00000000fffff984 */ /* 0x000fe20000000800 */
[----:B------:R-:W-:Y:S01]  /*7c80*/  @!PT LDS RZ, [RZ] ;  /* 0x00000000fffff984 */ /* 0x000fe20000000800 */
[----:B------:R-:W-:Y:S01]  /*7c90*/  @!PT LDS RZ, [RZ] ;  /* 0x00000000fffff984 */ /* 0x000fe20000000800 */
[----:B------:R3:W-:Y:S04]  /*7ca0*/  @!P2 LDGSTS.E.BYPASS.LTC128B.128 [R4+0x2000], desc[UR36][R12.64+0x80] ;  /* 0x020000800c04afae */ /* 0x0007e8000b981a24 */
        /* <DEDUP_REMOVED lines=26> */
.L_x_336:
        /* <DEDUP_REMOVED lines=184> */
.L_x_338:
        /* <DEDUP_REMOVED lines=13> */
.L_x_339:
[----:B------:R-:W1:Y:S01]  /*8aa0*/  LDCU.64 UR8, c[0x0][0x5c8] ;  /* 0x0000b900ff0877ac */ /* 0x000e620008000a00 */
[----:B------:R-:W-:-:S04]  /*8ab0*/  UIADD3 UR14, UPT, UPT, UR38, UR40, URZ ;  /* 0x00000028260e7290 */ /* 0x000fc8000fffe0ff */
[----:B-1----:R-:W-:Y:S02]  /*8ac0*/  UIMAD.WIDE.U32 UR38, UR14, UR8, URZ ;  /* 0x000000080e2672a5 */ /* 0x002fe4000f8e00ff */
[----:B------:R-:W-:-:S04]  /*8ad0*/  UIMAD UR14, UR14, UR9, URZ ;  /* 0x000000090e0e72a4 */ /* 0x000fc8000f8e02ff */
[----:B------:R-:W-:-:S06]  /*8ae0*/  UIADD3 UR14, UPT, UPT, UR39, UR14, URZ ;  /* 0x0000000e270e7290 */ /* 0x000fcc000fffe0ff */
[----:B--2---:R-:W-:-:S07]  /*8af0*/  MOV R25, UR14 ;  /* 0x0000000e00197c02 */ /* 0x004fce0008000f00 */
.L_x_340:
        /* <DEDUP_REMOVED lines=51> */
.L_x_342:
[----:B------:R-:W-:Y:S05]  /*8e30*/  BSYNC.RECONVERGENT B0 ;  /* 0x0000000000007941 */ /* 0x000fea0003800200 */
.L_x_341:
[----:B----4-:R2:W4:Y:S01]  /*8e40*/  LDS.128 R12, [R4+0x11000] ;  /* 0x01100000040c7984 */ /* 0x0105220000000c00 */
[----:B------:R-:W-:Y:S04]  /*8e50*/  BSSY.RECONVERGENT B0, `(.L_x_343) ;  /* 0x0000012000007945 */ /* 0x000fe80003800200 */
[----:B------:R-:W-:Y:S05]  /*8e60*/  @P5 BRA `(.L_x_344) ;  /* 0x0000000000405947 */ /* 0x000fea0003800000 */
[----:B------:R-:W5:Y:S01]  /*8e70*/  LDCU UR18, c[0x0][0x440] ;  /* 0x00008800ff1277ac */ /* 0x000f620008000800 */
[----:B------:R-:W-:Y:S01]  /*8e80*/  MOV R3, R5 ;  /* 0x0000000500037202 */ /* 0x000fe20000000f00 */
[----:B------:R-:W-:Y:S01]  /*8e90*/  IMAD R0, R26, UR10, RZ ;  /* 0x0000000a1a007c24 */ /* 0x000fe2000f8e02ff */
[----:B------:R-:W1:Y:S01]  /*8ea0*/  LDCU.64 UR14, c[0x0][0x560] ;  /* 0x0000ac00ff0e77ac */ /* 0x000e620008000a00 */
[----:B------:R-:W-:Y:S02]  /*8eb0*/  IMAD.MOV.U32 R2, RZ, RZ, R6 ;  /* 0x000000ffff027224 */ /* 0x000fe400078e0006 */
[C---:B------:R-:W-:Y:S02]  /*8ec0*/  IMAD R0, R24.reuse, UR11, R0 ;  /* 0x0000000b18007c24 */ /* 0x040fe4000f8e0200 */
[----:B--23--:R-:W-:-:S04]  /*8ed0*/  IMAD.WIDE.U32 R4, R24, UR10, R2 ;  /* 0x0000000a18047c25 */ /* 0x00cfc8000f8e0002 */
[----:B------:R-:W-:Y:S01]  /*8ee0*/  IMAD.IADD R0, R0, 0x1, R5 ;  /* 0x0000000100007824 */ /* 0x000fe200078e0205 */
[----:B-----5:R-:W-:Y:S02]  /*8ef0*/  ISETP.GE.AND P2, PT, R68, UR18, PT ;  /* 0x0000001244007c0c */ /* 0x020fe4000bf46270 */
[----:B------:R-:W-:Y:S02]  /*8f00*/  ISETP.GE.AND P1, PT, R10, UR18, PT ;  /* 0x000000120a007c0c */ /* 0x000fe4000bf26270 */
[----:B------:R-:W-:Y:S02]  /*8f10*/  ISETP.GE.AND P0, PT, R11, UR18, PT ;  /* 0x000000120b007c0c */ /* 0x000fe4000bf06270 */
[----:B-1----:R-:W-:-:S04]  /*8f20*/  LEA R2, P4, R4, UR14, 0x1 ;  /* 0x0000000e04027c11 */ /* 0x002fc8000f8808ff */
[----:B------:R-:W-:-:S05]  /*8f30*/  LEA.HI.X R3, R4, UR15, R0, 0x1, P4 ;  /* 0x0000000f04037c11 */ /* 0x000fca000a0f0c00 */
[----:B------:R1:W-:Y:S04]  /*8f40*/  @!P2 STG.E.128 desc[UR36][R2.64], R32 ;  /* 0x000000200200a986 */ /* 0x0003e8000c101d24 */
[----:B------:R1:W-:Y:S04]  /*8f50*/  @!P1 STG.E.128 desc[UR36][R2.64+0x80], R28 ;  /* 0x0000801c02009986 */ /* 0x0003e8000c101d24 */
[----:B----4-:R1:W-:Y:S02]  /*8f60*/  @!P0 STG.E.128 desc[UR36][R2.64+0x100], R12 ;  /* 0x0001000c02008986 */ /* 0x0103e4000c101d24 */
.L_x_344:
[----:B------:R-:W-:Y:S05]  /*8f70*/  BSYNC.RECONVERGENT B0 ;  /* 0x0000000000007941 */ /* 0x000fea0003800200 */
.L_x_343:
[----:B-1----:R-:W-:Y:S01]  /*8f80*/  MOV R2, R68 ;  /* 0x0000004400027202 */ /* 0x002fe20000000f00 */
[----:B------:R-:W-:Y:S01]  /*8f90*/  UIMAD UR17, UR17, UR8, URZ ;  /* 0x00000008111172a4 */ /* 0x000fe2000f8e02ff */
[----:B------:R-:W-:Y:S01]  /*8fa0*/  MOV R3, RZ ;  /* 0x000000ff00037202 */ /* 0x000fe20000000f00 */
[----:B------:R-:W-:Y:S02]  /*8fb0*/  BSSY.RECONVERGENT B0, `(.L_x_345) ;  /* 0x0000016000007945 */ /* 0x000fe40003800200 */
[----:B------:R-:W-:Y:S01]  /*8fc0*/  UIMAD UR17, UR16, UR9, UR17 ;  /* 0x00000009101172a4 */ /* 0x000fe2000f8e0211 */
[----:B------:R-:W-:-:S03]  /*8fd0*/  IMAD.WIDE.U32 R2, R27, UR16, R2 ;  /* 0x000000101b027c25 */ /* 0x000fc6000f8e0002 */
[----:B------:R-:W-:-:S04]  /*8fe0*/  IADD3 R2, P0, PT, R2, UR38, RZ ;  /* 0x0000002602027c10 */ /* 0x000fc8000ff1e0ff */
[----:B------:R-:W-:-:S03]  /*8ff0*/  IADD3.X R3, PT, PT, R25, UR17, R3, P0, !PT ;  /* 0x0000001119037c10 */ /* 0x000fc600087fe403 */
[----:B--23--:R-:W-:-:S04]  /*9000*/  IMAD.WIDE.U32 R4, R60, UR22, R2 ;  /* 0x000000163c047c25 */ /* 0x00cfc8000f8e0002 */
        /* <DEDUP_REMOVED lines=13> */
[----:B------:R1:W-:Y:S04]  /*90e0*/  @!P2 STG.E.128 desc[UR36][R2.64], R44 ;  /* 0x0000002c0200a986 */ /* 0x0003e8000c101d24 */
[----:B------:R1:W-:Y:S04]  /*90f0*/  @!P1 STG.E.128 desc[UR36][R2.64+0x80], R40 ;  /* 0x0000802802009986 */ /* 0x0003e8000c101d24 */
[----:B------:R1:W-:Y:S02]  /*9100*/  @!P0 STG.E.128 desc[UR36][R2.64+0x100], R36 ;  /* 0x0001002402008986 */ /* 0x0003e4000c101d24 */
.L_x_346:
[----:B------:R-:W-:Y:S05]  /*9110*/  BSYNC.RECONVERGENT B0 ;  /* 0x0000000000007941 */ /* 0x000fea0003800200 */
.L_x_345:
[----:B------:R-:W-:Y:S05]  /*9120*/  @P5 BRA `(.L_x_304) ;  /* 0x0000000000405947 */ /* 0x000fea0003800000 */
[----:B------:R-:W2:Y:S01]  /*9130*/  LDCU UR14, c[0x0][0x440] ;  /* 0x00008800ff0e77ac */ /* 0x000ea20008000800 */
[----:B-1----:R-:W-:Y:S01]  /*9140*/  MOV R3, R0 ;  /* 0x0000000000037202 */ /* 0x002fe20000000f00 */
[----:B------:R-:W-:Y:S01]  /*9150*/  IMAD R6, R26, UR8, RZ ;  /* 0x000000081a067c24 */ /* 0x000fe2000f8e02ff */
[----:B------:R-:W1:Y:S01]  /*9160*/  LDCU.64 UR10, c[0x0][0x568] ;  /* 0x0000ad00ff0a77ac */ /* 0x000e620008000a00 */
[----:B------:R-:W-:Y:S02]  /*9170*/  IMAD.MOV.U32 R2, RZ, RZ, R4 ;  /* 0x000000ffff027224 */ /* 0x000fe400078e0004 */
        /* <DEDUP_REMOVED lines=8> */
[----:B------:R2:W-:Y:S04]  /*9200*/  @!P2 STG.E.128 desc[UR36][R2.64], R56 ;  /* 0x000000380200a986 */ /* 0x0005e8000c101d24 */
[----:B------:R2:W-:Y:S04]  /*9210*/  @!P1 STG.E.128 desc[UR36][R2.64+0x80], R52 ;  /* 0x0000803402009986 */ /* 0x0005e8000c101d24 */
[----:B------:R2:W-:Y:S02]  /*9220*/  @!P0 STG.E.128 desc[UR36][R2.64+0x100], R48 ;  /* 0x0001003002008986 */ /* 0x0005e4000c101d24 */
.L_x_304:
[----:B------:R-:W-:Y:S05]  /*9230*/  BSYNC.RECONVERGENT B1 ;  /* 0x0000000000017941 */ /* 0x000fea0003800200 */
.L_x_282:
        /* <DEDUP_REMOVED lines=11> */
.L_x_348:
        /* <DEDUP_REMOVED lines=9> */
.L_x_2157:


//--------------------- .text._ZN5flash44flash_bwd_dq_dk_dv_loop_seqk_parallel_kernelI23Flash_bwd_kernel_traitsILi192ELi64ELi64ELi8ELi4ELi2ELi2ELb0ELb0EN7cutlass10bfloat16_tE19Flash_kernel_traitsILi192ELi64ELi64ELi8ES3_EELb0ELb0ELb0ELb0ELb0ELb0ELb0EEEvNS_16Flash_bwd_paramsE --------------------------
	.section	.text._ZN5flash44flash_bwd_dq_dk_dv_loop_seqk_parallel_kernelI23Flash_bwd_kernel_traitsILi192ELi64ELi64ELi8ELi4ELi2ELi2ELb0ELb0EN7cutlass10bfloat16_tE19Flash_kernel_traitsILi192ELi64ELi64ELi8ES3_EELb0ELb0ELb0ELb0ELb0ELb0ELb0EEEvNS_16Flash_bwd_paramsE,"ax",@progbits
	.align	128
        .global         _ZN5flash44flash_bwd_dq_dk_dv_loop_seqk_parallel_kernelI23Flash_bwd_kernel_traitsILi192ELi64ELi64ELi8ELi4ELi2ELi2ELb0ELb0EN7cutlass10bfloat16_tE19Flash_kernel_traitsILi192ELi64ELi64ELi8ES3_EELb0ELb0ELb0ELb0ELb0ELb0ELb0EEEvNS_16Flash_bwd_paramsE
        .type           _ZN5flash44flash_bwd_dq_dk_dv_loop_seqk_parallel_kernelI23Flash_bwd_kernel_traitsILi192ELi64ELi64ELi8ELi4ELi2ELi2ELb0ELb0EN7cutlass10bfloat16_tE19Flash_kernel_traitsILi192ELi64ELi64ELi8ES3_EELb0ELb0ELb0ELb0ELb0ELb0ELb0EEEvNS_16Flash_bwd_paramsE,@function
        .size           _ZN5flash44flash_bwd_dq_dk_dv_loop_seqk_parallel_kernelI23Flash_bwd_kernel_traitsILi192ELi64ELi64ELi8ELi4ELi2ELi2ELb0ELb0EN7cutlass10bfloat16_tE19Flash_kernel_traitsILi192ELi64ELi64ELi8ES3_EELb0ELb0ELb0ELb0ELb0ELb0ELb0EEEvNS_16Flash_bwd_paramsE,(.L_x_2158 - _ZN5flash44flash_bwd_dq_dk_dv_loop_seqk_parallel_kernelI23Flash_bwd_kernel_traitsILi192ELi64ELi64ELi8ELi4ELi2ELi2ELb0ELb0EN7cutlass10bfloat16_tE19Flash_kernel_traitsILi192ELi64ELi64ELi8ES3_EELb0ELb0ELb0ELb0ELb0ELb0ELb0EEEvNS_16Flash_bwd_paramsE)
        .other          _ZN5flash44flash_bwd_dq_dk_dv_loop_seqk_parallel_kernelI23Flash_bwd_kernel_traitsILi192ELi64ELi64ELi8ELi4ELi2ELi2ELb0ELb0EN7cutlass10bfloat16_tE19Flash_kernel_traitsILi192ELi64ELi64ELi8ES3_EELb0ELb0ELb0ELb0ELb0ELb0ELb0EEEvNS_16Flash_bwd_paramsE,@"STO_CUDA_ENTRY STV_DEFAULT"
_ZN5flash44flash_bwd_dq_dk_dv_loop_seqk_parallel_kernelI23Flash_bwd_kernel_traitsILi192ELi64ELi64ELi8ELi4ELi2ELi2ELb0ELb0EN7cutlass10bfloat16_tE19Flash_kernel_traitsILi192ELi64ELi64ELi8ES3_EELb0ELb0ELb0ELb0ELb0ELb0ELb0EEEvNS_16Flash_bwd_paramsE:
.text._ZN5flash44flash_bwd_dq_dk_dv_loop_seqk_parallel_kernelI23Flash_bwd_kernel_traitsILi192ELi64ELi64ELi8ELi4ELi2ELi2ELb0ELb0EN7cutlass10bfloat16_tE19Flash_kernel_traitsILi192ELi64ELi64ELi8ES3_EELb0ELb0ELb0ELb0ELb0ELb0ELb0EEEvNS_16Flash_bwd_paramsE:
[----:B------:R-:W-:Y:S08]  /*0000*/  LDC R1, c[0x0][0x37c] ;  /* 0x0000df00ff017b82 */ /* 0x000ff00000000800 */
[----:B------:R-:W1:Y:S08]  /*0010*/  LDC R3, c[0x0][0x438] ;  /* 0x00010e00ff037b82 */ /* 0x000e700000000800 */
[----:B------:R-:W2:Y:S01]  /*0020*/  S2UR UR13, SR_CTAID.X ;  /* 0x00000000000d79c3 */ /* 0x000ea20000002500 */
[----:B-1----:R-:W-:-:S05]  /*0030*/  VIADD R3, R3, 0x3f ;  /* 0x0000003f03037836 */ /* 0x002fca0000000000 */
[----:B------:R-:W-:-:S04]  /*0040*/  SHF.R.S32.HI R0, RZ, 0x1f, R3 ;  /* 0x0000001fff007819 */ /* 0x000fc80000011403 */
[----:B------:R-:W-:-:S04]  /*0050*/  LEA.HI R0, R0, R3, RZ, 0x6 ;  /* 0x0000000300007211 */ /* 0x000fc800078f30ff */
[----:B------:R-:W-:-:S04]  /*0060*/  SHF.R.S32.HI R0, RZ, 0x6, R0 ;  /* 0x00000006ff007819 */ /* 0x000fc80000011400 */
[----:B--2---:R-:W-:-:S13]  /*0070*/  ISETP.LE.AND P0, PT, R0, UR13, PT ;  /* 0x0000000d00007c0c */ /* 0x004fda000bf03270 */
[----:B------:R-:W-:Y:S05]  /*0080*/  @P0 EXIT ;  /* 0x000000000000094d */ /* 0x000fea0003800000 */
[----:B------:R-:W1:Y:S01]  /*0090*/  S2R R204, SR_TID.X ;  /* 0x0000000000cc7919 */ /* 0x000e620000002100 */
[----:B------:R-:W2:Y:S01]  /*00a0*/  LDC.64 R208, c[0x0][0x460] ;  /* 0x00011800ffd07b82 */ /* 0x000ea20000000a00 */
[----:B------:R-:W3:Y:S01]  /*00b0*/  LDCU UR4, c[0x0][0x438] ;  /* 0x00008700ff0477ac */ /* 0x000ee20008000800 */
[----:B------:R-:W-:Y:S01]  /*00c0*/  IMAD.MOV.U32 R193, RZ, RZ, 0x40 ;  /* 0x00000040ffc17424 */ /* 0x000fe200078e00ff */
[----:B------:R-:W2:Y:S01]  /*00d0*/  S2R R202, SR_CTAID.Y ;  /* 0x0000000000ca7919 */ /* 0x000ea20000002600 */
[----:B------:R-:W-:Y:S01]  /*00e0*/  IMAD.MOV.U32 R218, RZ, RZ, 0x10 ;  /* 0x00000010ffda7424 */ /* 0x000fe200078e00ff */
[----:B------:R-:W-:Y:S01]  /*00f0*/  UMOV UR5, 0x400 ;  /* 0x0000040000057882 */ /* 0x000fe20000000000 */
[----:B------:R-:W-:Y:S01]  /*0100*/  IMAD.MOV.U32 R195, RZ, RZ, 0x20 ;  /* 0x00000020ffc37424 */ /* 0x000fe200078e00ff */
[----:B------:R-:W4:Y:S01]  /*0110*/  S2R R201, SR_CTAID.Z ;  /* 0x0000000000c97919 */ /* 0x000f220000002700 */
[----:B------:R-:W5:Y:S01]  /*0120*/  S2UR UR6, SR_CgaCtaId ;  /* 0x00000000000679c3 */ /* 0x000f620000008800 */
[----:B------:R-:W1:Y:S01]  /*0130*/  LDCU.64 UR14, c[0x0][0x358] ;  /* 0x00006b00ff0e77ac */ /* 0x000e620008000a00 */
[----:B------:R-:W-:Y:S01]  /*0140*/  UMOV UR18, URZ ;  /* 0x000000ff00127c82 */ /* 0x000fe20008000000 */
[----:B------:R-:W-:-:S05]  /*0150*/  UMOV UR19, URZ ;  /* 0x000000ff00137c82 */ /* 0x000fca0008000000 */
[----:B------:R-:W2:Y:S01]  /*0160*/  S2UR UR12, SR_CTAID.X ;  /* 0x00000000000c79c3 */ /* 0x000ea20000002500 */
[----:B---3--:R-:W-:-:S07]  /*0170*/  IMAD.U32 R8, RZ, RZ, UR4 ;  /* 0x00000004ff087e24 */ /* 0x008fce000f8e00ff */
[----:B------:R-:W3:Y:S01]  /*0180*/  LDC.U8 R200, c[0x0][0x532] ;  /* 0x00014c80ffc87b82 */ /* 0x000ee20000000000 */
[C---:B-1----:R-:W-:Y:S01]  /*0190*/  IMAD.SHL.U32 R2, R204.reuse, 0x2, RZ ;  /* 0x00000002cc027824 */ /* 0x042fe200078e00ff */
[--C-:B------:R-:W-:Y:S01]  /*01a0*/  SHF.R.U32.HI R4, RZ, 0x1, R204.reuse ;  /* 0x00000001ff047819 */ /* 0x100fe200000116cc */
[C---:B------:R-:W-:Y:S01]  /*01b0*/  IMAD.SHL.U32 R5, R204.reuse, 0x20, RZ ;  /* 0x00000020cc057824 */ /* 0x040fe200078e00ff */
[----:B------:R-:W-:Y:S01]  /*01c0*/  SHF.R.U32.HI R0, RZ, 0x2, R204 ;  /* 0x00000002ff007819 */ /* 0x000fe200000116cc */
[----:B------:R-:W-:Y:S01]  /*01d0*/  IMAD.SHL.U32 R6, R204, 0x10, RZ ;  /* 0x00000010cc067824 */ /* 0x000fe200078e00ff */
[----:B------:R-:W-:Y:S01]  /*01e0*/  LOP3.LUT R213, R2, 0x38, RZ, 0xc0, !PT ;  /* 0x0000003802d57812 */ /* 0x000fe200078ec0ff */
[----:B------:R-:W-:Y:S01]  /*01f0*/  IMAD.SHL.U32 R206, R204, 0x8, RZ ;  /* 0x00000008ccce7824 */ /* 0x000fe200078e00ff */
[----:B------:R-:W-:Y:S01]  /*0200*/  LOP3.LUT R203, R4, 0x30, RZ, 0xc0, !PT ;  /* 0x0000003004cb7812 */ /* 0x000fe200078ec0ff */
[----:B-----5:R-:W-:Y:S01]  /*0210*/  ULEA UR6, UR6, UR5, 0x18 ;  /* 0x0000000506067291 */ /* 0x020fe2000f8ec0ff */
[----:B------:R-:W-:-:S02]  /*0220*/  LOP3.LUT R213, R213, 0x20, R0, 0x78, !PT ;  /* 0x00000020d5d57812 */ /* 0x000fc400078e7800 */
[----:B------:R-:W-:Y:S01]  /*0230*/  LOP3.LUT R3, R5, 0x200, RZ, 0xc0, !PT ;  /* 0x0000020005037812 */ /* 0x000fe200078ec0ff */
[----:B------:R-:W-:Y:S01]  /*0240*/  UIADD3 UR5, UPT, UPT, UR6, 0x20000, URZ ;  /* 0x0002000006057890 */ /* 0x000fe2000fffe0ff */
[----:B------:R-:W-:Y:S01]  /*0250*/  LOP3.LUT R203, R203, 0x7, R0, 0xf8, !PT ;  /* 0x00000007cbcb7812 */ /* 0x000fe200078ef800 */
[----:B------:R-:W-:Y:S01]  /*0260*/  IMAD.SHL.U32 R0, R204, 0x40, RZ ;  /* 0x00000040cc007824 */ /* 0x000fe200078e00ff */
[--C-:B------:R-:W-:Y:S01]  /*0270*/  LOP3.LUT R196, R3, 0x3800, R6.reuse, 0xf8, !PT ;  /* 0x0000380003c47812 */ /* 0x100fe200078ef806 */
[----:B------:R-:W-:Y:S01]  /*0280*/  UIADD3 UR4, UPT, UPT, UR6, 0x12000, URZ ;  /* 0x0001200006047890 */ /* 0x000fe2000fffe0ff */
[----:B------:R-:W-:Y:S02]  /*0290*/  LOP3.LUT R213, R213, 0x1c0, R6, 0xf8, !PT ;  /* 0x000001c0d5d57812 */ /* 0x000fe400078ef806 */
[----:B------:R-:W-:Y:S02]  /*02a0*/  SHF.R.U32.HI R205, RZ, 0x3, R204 ;  /* 0x00000003ffcd7819 */ /* 0x000fe400000116cc */
[----:B------:R-:W-:-:S02]  /*02b0*/  LOP3.LUT R6, R6, 0x1c0, RZ, 0xc0, !PT ;  /* 0x000001c006067812 */ /* 0x000fc400078ec0ff */
[----:B------:R-:W-:Y:S01]  /*02c0*/  LOP3.LUT R3, R5, 0x400, RZ, 0xc0, !PT ;  /* 0x0000040005037812 */ /* 0x000fe200078ec0ff */
[----:B------:R-:W-:Y:S01]  /*02d0*/  VIADD R207, R205, 0x20 ;  /* 0x00000020cdcf7836 */ /* 0x000fe20000000000 */
[----:B------:R-:W-:Y:S02]  /*02e0*/  LOP3.LUT R11, R6, 0x18, R205, 0xf8, !PT ;  /* 0x00000018060b7812 */ /* 0x000fe400078ef8cd */
[----:B------:R-:W-:Y:S02]  /*02f0*/  LOP3.LUT R7, R0, 0x1c0, RZ, 0xc0, !PT ;  /* 0x000001c000077812 */ /* 0x000fe400078ec0ff */
[----:B------:R-:W-:Y:S02]  /*0300*/  LOP3.LUT R13, R5, 0xc00, RZ, 0xc0, !PT ;  /* 0x00000c00050d7812 */ /* 0x000fe400078ec0ff */
[--C-:B------:R-:W-:Y:S02]  /*0310*/  LOP3.LUT R3, R3, 0x6, R2.reuse, 0xf8, !PT ;  /* 0x0000000603037812 */ /* 0x100fe400078ef802 */
[----:B------:R-:W-:-:S02]  /*0320*/  LOP3.LUT R212, R11, 0x38, R2, 0x78, !PT ;  /* 0x000000380bd47812 */ /* 0x000fc400078e7802 */
[----:B------:R-:W-:Y:S02]  /*0330*/  LOP3.LUT R190, R0, 0x200, RZ, 0xc0, !PT ;  /* 0x0000020000be7812 */ /* 0x000fe400078ec0ff */
[----:B------:R-:W-:Y:S02]  /*0340*/  LOP3.LUT R9, R4, 0x10, RZ, 0xc0, !PT ;  /* 0x0000001004097812 */ /* 0x000fe400078ec0ff */
[----:B------:R-:W-:Y:S02]  /*0350*/  LOP3.LUT R7, R7, 0x38, R206, 0xf8, !PT ;  /* 0x0000003807077812 */ /* 0x000fe400078ef8ce */
[----:B------:R-:W-:Y:S02]  /*0360*/  LOP3.LUT R6, R13, 0x6, R2, 0xf8, !PT ;  /* 0x000000060d067812 */ /* 0x000fe400078ef802 */
[----:B--2---:R-:W-:Y:S02]  /*0370*/  LEA R208, P0, R202, R208, 0x2 ;  /* 0x000000d0cad07211 */ /* 0x004fe400078010ff */
[----:B------:R-:W-:-:S02]  /*0380*/  LOP3.LUT R2, R2, 0x20, RZ, 0xc0, !PT ;  /* 0x0000002002027812 */ /* 0x000fc400078ec0ff */
[----:B------:R-:W-:Y:S02]  /*0390*/  LOP3.LUT R212, R3, R212, RZ, 0xfc, !PT ;  /* 0x000000d403d47212 */ /* 0x000fe400078efcff */
[C-C-:B------:R-:W-:Y:S02]  /*03a0*/  LOP3.LUT R198, R190.reuse, 0xc00, R5.reuse, 0xf8, !PT ;  /* 0x00000c00bec67812 */ /* 0x140fe400078ef805 */
[----:B------:R-:W-:Y:S02]  /*03b0*/  LOP3.LUT R192, R9, 0x8, R204, 0xf8, !PT ;  /* 0x0000000809c07812 */ /* 0x000fe400078ef8cc */
[----:B------:R-:W-:Y:S02]  /*03c0*/  LOP3.LUT R3, R7, 0x8, R4, 0x78, !PT ;  /* 0x0000000807037812 */ /* 0x000fe400078e7804 */
[----:B------:R-:W-:Y:S02]  /*03d0*/  LOP3.LUT R190, R190, 0x400, R5, 0xf8, !PT ;  /* 0x00000400bebe7812 */ /* 0x000fe400078ef805 */
[----:B------:R-:W-:-:S02]  /*03e0*/  R2P PR, R204, 0xe ;  /* 0x0000000ecc007804 */ /* 0x000fc40000000000 */
[----:B------:R-:W-:Y:S02]  /*03f0*/  LOP3.LUT R197, R2, 0x18, R205, 0xf8, !PT ;  /* 0x0000001802c57812 */ /* 0x000fe400078ef8cd */
[----:B------:R-:W-:Y:S02]  /*0400*/  LOP3.LUT R213, R6, R213, RZ, 0xfc, !PT ;  /* 0x000000d506d57212 */ /* 0x000fe400078efcff */
[----:B------:R-:W-:Y:S02]  /*0410*/  LOP3.LUT R192, R192, R7, RZ, 0x3c, !PT ;  /* 0x00000007c0c07212 */ /* 0x000fe400078e3cff */
[-C--:B------:R-:W-:Y:S02]  /*0420*/  LOP3.LUT R198, R198, R3.reuse, RZ, 0xfc, !PT ;  /* 0x00000003c6c67212 */ /* 0x080fe400078efcff */
[----:B------:R-:W-:Y:S02]  /*0430*/  LOP3.LUT R190, R190, R3, RZ, 0xfc, !PT ;  /* 0x00000003bebe7212 */ /* 0x000fe400078efcff */
[----:B------:R-:W-:-:S02]  /*0440*/  LOP3.LUT R7, R7, 0x8, R204, 0x78, !PT ;  /* 0x0000000807077812 */ /* 0x000fc400078e78cc */
[----:B------:R-:W-:Y:S02]  /*0450*/  LOP3.LUT R3, R206, 0x1f8, RZ, 0xc0, !PT ;  /* 0x000001f8ce037812 */ /* 0x000fe400078ec0ff */
[----:B------:R-:W-:Y:S02]  /*0460*/  LOP3.LUT R197, R197, 0x1c0, R0, 0xf8, !PT ;  /* 0x000001c0c5c57812 */ /* 0x000fe400078ef800 */
[----:B------:R-:W-:Y:S02]  /*0470*/  LEA R213, R213, UR5, 0x1 ;  /* 0x00000005d5d57c11 */ /* 0x000fe4000f8e08ff */
[----:B------:R-:W-:Y:S02]  /*0480*/  LOP3.LUT R196, R196, R7, RZ, 0xfc, !PT ;  /* 0x00000007c4c47212 */ /* 0x000fe400078efcff */
[----:B------:R-:W-:Y:S01]  /*0490*/  LOP3.LUT R192, R192, 0x200, R5, 0xf8, !PT ;  /* 0x00000200c0c07812 */ /* 0x000fe200078ef805 */
[----:B------:R-:W-:Y:S01]  /*04a0*/  VIADD R241, R213, 0x20 ;  /* 0x00000020d5f17836 */ /* 0x000fe20000000000 */
[----:B------:R-:W-:Y:S01]  /*04b0*/  LOP3.LUT R3, R3, 0x38, R204, 0x78, !PT ;  /* 0x0000003803037812 */ /* 0x000fe200078e78cc */
[----:B------:R-:W-:Y:S01]  /*04c0*/  @P3 VIADD R241, R213, 0xffffffe0 ;  /* 0xffffffe0d5f13836 */ /* 0x000fe20000000000 */
[----:B------:R-:W-:-:S02]  /*04d0*/  SEL R193, R193, 0xffffffc0, !P2 ;  /* 0xffffffc0c1c17807 */ /* 0x000fc40005000000 */
[----:B------:R-:W-:Y:S02]  /*04e0*/  LEA R198, R198, UR6, 0x1 ;  /* 0x00000006c6c67c11 */ /* 0x000fe4000f8e08ff */
[----:B------:R-:W-:Y:S02]  /*04f0*/  LEA R190, R190, UR6, 0x1 ;  /* 0x00000006bebe7c11 */ /* 0x000fe4000f8e08ff */
[--C-:B------:R-:W-:Y:S01]  /*0500*/  LOP3.LUT R197, R197, 0x38, R206.reuse, 0x78, !PT ;  /* 0x00000038c5c57812 */ /* 0x100fe200078e78ce */
[----:B------:R-:W-:Y:S01]  /*0510*/  IMAD.IADD R186, R198, 0x1, R193 ;  /* 0x00000001c6ba7824 */ /* 0x000fe200078e02c1 */
[----:B------:R-:W-:Y:S02]  /*0520*/  SEL R218, R218, 0xfffffff0, !P2 ;  /* 0xfffffff0dada7807 */ /* 0x000fe40005000000 */
[----:B------:R-:W-:Y:S01]  /*0530*/  LOP3.LUT R214, R3, 0x1e00, R206, 0xf8, !PT ;  /* 0x00001e0003d67812 */ /* 0x000fe200078ef8ce */
[----:B------:R-:W-:Y:S01]  /*0540*/  IMAD.IADD R3, R193, 0x1, R190 ;  /* 0x00000001c1037824 */ /* 0x000fe200078e02be */
[----:B------:R-:W-:Y:S01]  /*0550*/  SEL R195, R195, 0xffffffe0, !P1 ;  /* 0xffffffe0c3c37807 */ /* 0x000fe20004800000 */
[----:B------:R-:W-:Y:S01]  /*0560*/  IMAD.IADD R242, R213, 0x1, R218 ;  /* 0x00000001d5f27824 */ /* 0x000fe200078e02da */
[----:B------:R-:W-:Y:S01]  /*0570*/  LEA R196, R196, UR4, 0x1 ;  /* 0x00000004c4c47c11 */ /* 0x000fe2000f8e08ff */
[----:B------:R-:W-:Y:S01]  /*0580*/  IMAD.IADD R218, R218, 0x1, R241 ;  /* 0x00000001dada7824 */ /* 0x000fe200078e02f1 */
[----:B------:R-:W-:Y:S01]  /*0590*/  LEA R192, R192, UR5, 0x1 ;  /* 0x00000005c0c07c11 */ /* 0x000fe2000f8e08ff */
[--C-:B------:R-:W-:Y:S01]  /*05a0*/  IMAD.IADD R187, R198, 0x1, R195.reuse ;  /* 0x00000001c6bb7824 */ /* 0x100fe200078e02c3 */
[----:B------:R-:W-:Y:S01]  /*05b0*/  LOP3.LUT R197, R197, 0x200, R0, 0xf8, !PT ;  /* 0x00000200c5c57812 */ /* 0x000fe200078ef800 */
[----:B------:R-:W-:Y:S01]  /*05c0*/  IMAD.IADD R194, R196, 0x1, R195 ;  /* 0x00000001c4c27824 */ /* 0x000fe200078e02c3 */
[----:B------:R-:W-:Y:S01]  /*05d0*/  LOP3.LUT R206, R206, 0x38, RZ, 0xc0, !PT ;  /* 0x00000038cece7812 */ /* 0x000fe200078ec0ff */
[----:B------:R-:W-:Y:S01]  /*05e0*/  IMAD.IADD R191, R193, 0x1, R192 ;  /* 0x00000001c1bf7824 */ /* 0x000fe200078e02c0 */
[----:B------:R-:W-:Y:S01]  /*05f0*/  LEA.HI.X R209, R202, R209, RZ, 0x2, P0 ;  /* 0x000000d1cad17211 */ /* 0x000fe200000f14ff */
[C---:B------:R-:W-:Y:S01]  /*0600*/  IMAD.IADD R184, R195.reuse, 0x1, R190 ;  /* 0x00000001c3b87824 */ /* 0x040fe200078e02be */
[----:B------:R-:W-:Y:S01]  /*0610*/  SHF.R.U32.HI R204, RZ, 0x5, R204 ;  /* 0x00000005ffcc7819 */ /* 0x000fe200000116cc */
[C---:B------:R-:W-:Y:S01]  /*0620*/  IMAD.IADD R185, R195.reuse, 0x1, R186 ;  /* 0x00000001c3b97824 */ /* 0x040fe200078e02ba */
[C---:B------:R-:W-:Y:S01]  /*0630*/  LOP3.LUT R211, R206.reuse, 0x40, RZ, 0xfc, !PT ;  /* 0x00000040ced37812 */ /* 0x040fe200078efcff */
[----:B------:R-:W-:Y:S01]  /*0640*/  IMAD.IADD R2, R195, 0x1, R3 ;  /* 0x00000001c3027824 */ /* 0x000fe200078e0203 */
[----:B------:R-:W-:-:S02]  /*0650*/  LOP3.LUT R210, R206, 0x80, RZ, 0xfc, !PT ;  /* 0x00000080ced27812 */ /* 0x000fc400078efcff */
[----:B------:R-:W-:Y:S02]  /*0660*/  LEA R214, R214, UR6, 0x1 ;  /* 0x00000006d6d67c11 */ /* 0x000fe4000f8e08ff */
[----:B------:R-:W-:Y:S02]  /*0670*/  LEA R212, R212, UR4, 0x1 ;  /* 0x00000004d4d47c11 */ /* 0x000fe4000f8e08ff */
[----:B---34-:R-:W-:-:S07]  /*0680*/  LEA R197, R197, UR6, 0x1 ;  /* 0x00000006c5c57c11 */ /* 0x018fce000f8e08ff */
.L_x_414:
[----:B-1----:R-:W1:Y:S01]  /*0690*/  LDCU.64 UR6, c[0x0][0x470] ;  /* 0x00008e00ff0677ac */ /* 0x002e620008000a00 */
[----:B--2---:R-:W2:Y:S01]  /*06a0*/  LDC.64 R4, c[0x0][0x460] ;  /* 0x00011800ff047b82 */ /* 0x004ea20000000a00 */
[----:B------:R-:W-:Y:S01]  /*06b0*/  IMAD.SHL.U32 R15, R202, 0x4, RZ ;  /* 0x00000004ca0f7824 */ /* 0x000fe200078e00ff */
[----:B------:R-:W-:Y:S01]  /*06c0*/  SHF.R.U32.HI R0, RZ, 0x1e, R202 ;  /* 0x0000001eff007819 */ /* 0x000fe200000116ca */
[----:B------:R-:W3:Y:S01]  /*06d0*/  LDCU.64 UR4, c[0x0][0x478] ;  /* 0x00008f00ff0477ac */ /* 0x000ee20008000a00 */
[----:B------:R-:W-:-:S04]  /*06e0*/  IMAD.MOV.U32 R239, RZ, RZ, RZ ;  /* 0x000000ffffef7224 */ /* 0x000fc800078e00ff */
[----:B------:R-:W4:Y:S01]  /*06f0*/  LDC.64 R6, c[0x0][0x468] ;  /* 0x00011a00ff067b82 */ /* 0x000f220000000a00 */
[----:B-1----:R-:W-:Y:S02]  /*0700*/  ISETP.NE.U32.AND P4, PT, RZ, UR6, PT ;  /* 0x00000006ff007c0c */ /* 0x002fe4000bf85070 */
[----:B---3--:R-:W-:Y:S02]  /*0710*/  ISETP.NE.U32.AND P3, PT, RZ, UR4, PT ;  /* 0x00000004ff007c0c */ /* 0x008fe4000bf65070 */
[----:B------:R-:W-:Y:S02]  /*0720*/  ISETP.NE.AND.EX P4, PT, RZ, UR7, PT, P4 ;  /* 0x00000007ff007c0c */ /* 0x000fe4000bf85340 */
[----:B------:R-:W-:Y:S02]  /*0730*/  ISETP.NE.AND.EX P3, PT, RZ, UR5, PT, P3 ;  /* 0x00000005ff007c0c */ /* 0x000fe4000bf65330 */
[C---:B--2---:R-:W-:Y:S02]  /*0740*/  ISETP.NE.U32.AND P5, PT, R4.reuse, RZ, PT ;  /* 0x000000ff0400720c */ /* 0x044fe40003fa5070 */
[----:B------:R-:W-:-:S02]  /*0750*/  ISETP.NE.U32.AND P2, PT, R4, RZ, PT ;  /* 0x000000ff0400720c */ /* 0x000fc40003f45070 */
[C---:B------:R-:W-:Y:S02]  /*0760*/  ISETP.NE.AND.EX P5, PT, R5.reuse, RZ, PT, P5 ;  /* 0x000000ff0500720c */ /* 0x040fe40003fa5350 */
[----:B------:R-:W-:-:S03]  /*0770*/  ISETP.NE.AND.EX P2, PT, R5, RZ, PT, P2 ;  /* 0x000000ff0500720c */ /* 0x000fc60003f45320 */
[C---:B------:R-:W-:Y:S02]  /*0780*/  @P4 IADD3 R16, P1, PT, R15.reuse, UR6, RZ ;  /* 0x000000060f104c10 */ /* 0x040fe4000ff3e0ff */
[----:B------:R-:W-:Y:S01]  /*0790*/  @P3 IADD3 R4, P0, PT, R15, UR4, RZ ;  /* 0x000000040f043c10 */ /* 0x000fe2000ff1e0ff */
[----:B------:R-:W-:Y:S01]  /*07a0*/  IMAD.MOV.U32 R13, RZ, RZ, -0x1 ;  /* 0xffffffffff0d7424 */ /* 0x000fe200078e00ff */
[C---:B------:R-:W-:Y:S01]  /*07b0*/  @P4 IADD3.X R17, PT, PT, R0.reuse, UR7, RZ, P1, !PT ;  /* 0x0000000700114c10 */ /* 0x040fe20008ffe4ff */
[----:B------:R-:W-:Y:S01]  /*07c0*/  IMAD.MOV.U32 R240, RZ, RZ, -0x1 ;  /* 0xfffffffffff07424 */ /* 0x000fe200078e00ff */
[----:B------:R-:W-:Y:S01]  /*07d0*/  @P3 IADD3.X R5, PT, PT, R0, UR5, RZ, P0, !PT ;  /* 0x0000000500053c10 */ /* 0x000fe200087fe4ff */
[----:B------:R-:W1:Y:S02]  /*07e0*/  @!P3 LDC R9, c[0x0][0x43c] ;  /* 0x00010f00ff09bb82 */ /* 0x000e640000000800 */
[----:B------:R-:W2:Y:S04]  /*07f0*/  @P4 LDG.E R239, desc[UR14][R16.64] ;  /* 0x0000000e10ef4981 */ /* 0x000ea8000c1e1900 */
[----:B------:R-:W2:Y:S01]  /*0800*/  @P3 LDG.E R238, desc[UR14][R4.64] ;  /* 0x0000000e04ee3981 */ /* 0x000ea2000c1e1900 */
[----:B------:R-:W-:-:S03]  /*0810*/  ISETP.NE.AND P4, PT, R200, RZ, PT ;  /* 0x000000ffc800720c */ /* 0x000fc60003f85270 */
[----:B-----5:R3:W5:Y:S04]  /*0820*/  @P5 LDG.E R13, desc[UR14][R208.64] ;  /* 0x0000000ed00d5981 */ /* 0x020768000c1e1900 */
[----:B------:R3:W5:Y:S01]  /*0830*/  @P2 LDG.E R10, desc[UR14][R208.64+0x4] ;  /* 0x0000040ed00a2981 */ /* 0x000762000c1e1900 */
[----:B----4-:R-:W-:Y:S02]  /*0840*/  ISETP.EQ.U32.AND P1, PT, R6, RZ, PT ;  /* 0x000000ff0600720c */ /* 0x010fe40003f22070 */
[----:B------:R-:W-:Y:S02]  /*0850*/  IADD3 R14, P0, PT, R15, R6, RZ ;  /* 0x000000060f0e7210 */ /* 0x000fe40007f1e0ff */
[----:B------:R-:W-:-:S03]  /*0860*/  ISETP.EQ.OR.EX P1, PT, R7, RZ, !P4, P1 ;  /* 0x000000ff0700720c */ /* 0x000fc60006722710 */
[----:B------:R-:W-:Y:S01]  /*0870*/  IMAD.X R15, R0, 0x1, R7, P0 ;  /* 0x00000001000f7824 */ /* 0x000fe200000e0607 */
[----:B------:R-:W4:Y:S09]  /*0880*/  @!P3 LDC.64 R4, c[0x0][0x488] ;  /* 0x00012200ff04bb82 */ /* 0x000f320000000a00 */
[----:B------:R3:W5:Y:S01]  /*0890*/  @!P1 LDG.E R240, desc[UR14][R14.64] ;  /* 0x0000000e0ef09981 */ /* 0x000762000c1e1900 */
[----:B------:R-:W-:Y:S01]  /*08a0*/  ISETP.NE.U32.AND P1, PT, R6, RZ, PT ;  /* 0x000000ff0600720c */ /* 0x000fe20003f25070 */
[----:B------:R-:W-:-:S03]  /*08b0*/  USHF.L.U32 UR17, UR13, 0x6, URZ ;  /* 0x000000060d117899 */ /* 0x000fc600080006ff */
[----:B------:R-:W-:Y:S01]  /*08c0*/  ISETP.NE.AND.EX P1, PT, R7, RZ, PT, P1 ;  /* 0x000000ff0700720c */ /* 0x000fe20003f25310 */
[----:B------:R-:W1:Y:S01]  /*08d0*/  @!P2 LDC R0, c[0x0][0x434] ;  /* 0x00010d00ff00ab82 */ /* 0x000e620000000800 */
[----:B----4-:R-:W-:-:S04]  /*08e0*/  @!P3 ISETP.NE.U32.AND P0, PT, R4, RZ, PT ;  /* 0x000000ff0400b20c */ /* 0x010fc80003f05070 */
[----:B------:R-:W-:-:S04]  /*08f0*/  @!P3 ISETP.NE.AND.EX P0, PT, R5, RZ, PT, P0 ;  /* 0x000000ff0500b20c */ /* 0x000fc80003f05300 */
[----:B-1----:R-:W-:Y:S01]  /*0900*/  @!P3 SEL R9, R9, RZ, P0 ;  /* 0x000000ff0909b207 */ /* 0x002fe20000000000 */
[----:B--2---:R-:W-:Y:S02]  /*0910*/  @P3 IMAD.IADD R238, R238, 0x1, -R239 ;  /* 0x00000001eeee3824 */ /* 0x004fe400078e0aef */
[----:B---3--:R-:W-:Y:S06]  /*0920*/  @!P1 BRA `(.L_x_349) ;  /* 0x00000000000c9947 */ /* 0x008fec0003800000 */
[----:B------:R-:W2:Y:S02]  /*0930*/  @P4 LDG.E R5, desc[UR14][R14.64+0x4] ;  /* 0x0000040e0e054981 */ /* 0x000ea4000c1e1900 */
[----:B--2--5:R-:W-:-:S06]  /*0940*/  @P4 IADD3 R8, PT, PT, R5, -R240, RZ ;  /* 0x800000f005084210 */ /* 0x024fcc0007ffe0ff */
[----:B------:R1:W5:Y:S02]  /*0950*/  @!P4 LDG.E R8, desc[UR14][R14.64] ;  /* 0x0000000e0e08c981 */ /* 0x000364000c1e1900 */
.L_x_349:
[----:B-----5:R-:W-:Y:S01]  /*0960*/  @!P3 IADD3 R238, PT, PT, R9, R8, -R239 ;  /* 0x0000000809eeb210 */ /* 0x020fe20007ffe8ef */
[----:B------:R-:W-:-:S03]  /*0970*/  @P2 IMAD.IADD R0, R10, 0x1, -R13 ;  /* 0x000000010a002824 */ /* 0x000fc600078e0a0d */
[----:B------:R-:W-:-:S13]  /*0980*/  ISETP.GT.AND P0, PT, R238, UR17, PT ;  /* 0x00000011ee007c0c */ /* 0x000fda000bf04270 */
[----:B------:R-:W-:Y:S05]  /*0990*/  @!P0 BRA `(.L_x_350) ;  /* 0x0000006c00888947 */ /* 0x000fea0003800000 */
[----:B------:R-:W-:Y:S01]  /*09a0*/  ISETP.NE.AND P3, PT, R13, -0x1, PT ;  /* 0xffffffff0d00780c */ /* 0x000fe20003f65270 */
[----:B------:R-:W-:Y:S01]  /*09b0*/  VIADD R9, R0, 0x3f ;  /* 0x0000003f00097836 */ /* 0x000fe20000000000 */
[----:B------:R-:W-:-:S04]  /*09c0*/  ISETP.NE.AND P2, PT, R240, -0x1, PT ;  /* 0xfffffffff000780c */ /* 0x000fc80003f45270 */
[----:B------:R-:W-:-:S04]  /*09d0*/  SHF.R.S32.HI R8, RZ, 0x1f, R9 ;  /* 0x0000001fff087819 */ /* 0x000fc80000011409 */
[----:B------:R-:W-:-:S03]  /*09e0*/  LEA.HI R8, R8, R9, RZ, 0x6 ;  /* 0x0000000908087211 */ /* 0x000fc600078f30ff */
[----:B------:R-:W2:Y:S01]  /*09f0*/  @!P3 LDC.64 R6, c[0x0][0x398] ;  /* 0x0000e600ff06bb82 */ /* 0x000ea20000000a00 */
[----:B------:R-:W-:-:S04]  /*0a00*/  SHF.R.S32.HI R237, RZ, 0x6, R8 ;  /* 0x00000006ffed7819 */ /* 0x000fc80000011408 */
[----:B------:R-:W-:-:S03]  /*0a10*/  LEA R25, R237, 0xffffffc0, 0x6 ;  /* 0xffffffc0ed197811 */ /* 0x000fc600078e30ff */
[----:B------:R-:W3:Y:S01]  /*0a20*/  @P3 LDC.64 R4, c[0x0][0x3b0] ;  /* 0x0000ec00ff043b82 */ /* 0x000ee20000000a00 */
[----:B--2---:R-:W-:-:S04]  /*0a30*/  @!P3 IMAD.WIDE.U32 R26, R202, R6, RZ ;  /* 0x00000006ca1ab225 */ /* 0x004fc800078e00ff */
[----:B------:R-:W-:Y:S01]  /*0a40*/  @!P3 IMAD R21, R202, R7, R27 ;  /* 0x00000007ca15b224 */ /* 0x000fe200078e021b */
[----:B------:R-:W-:Y:S01]  /*0a50*/  SHF.R.S32.HI R27, RZ, 0x1f, R25 ;  /* 0x0000001fff1b7819 */ /* 0x000fe20000011419 */
[----:B---3--:R-:W-:-:S04]  /*0a60*/  @P3 IMAD.WIDE.U32 R6, R13, R4, RZ ;  /* 0x000000040d063225 */ /* 0x008fc800078e00ff */
[----:B------:R-:W-:Y:S02]  /*0a70*/  @P3 IMAD R21, R13, R5, R7 ;  /* 0x000000050d153224 */ /* 0x000fe400078e0207 */
[----:B------:R-:W-:Y:S01]  /*0a80*/  @P3 IMAD.MOV.U32 R26, RZ, RZ, R6 ;  /* 0x000000ffff1a3224 */ /* 0x000fe200078e0006 */
[----:B------:R-:W-:Y:S06]  /*0a90*/  @P2 BRA `(.L_x_351) ;  /* 0x0000000000342947 */ /* 0x000fec0003800000 */
[----:B------:R-:W2:Y:S01]  /*0aa0*/  LDCU.64 UR4, c[0x0][0x3b8] ;  /* 0x00007700ff0477ac */ /* 0x000ea20008000a00 */
[----:B------:R-:W-:Y:S01]  /*0ab0*/  SHF.R.S32.HI R5, RZ, 0x1f, R239 ;  /* 0x0000001fff057819 */ /* 0x000fe200000114ef */
[----:B------:R-:W3:Y:S01]  /*0ac0*/  LDCU.64 UR6, c[0x0][0x3a0] ;  /* 0x00007400ff0677ac */ /* 0x000ee20008000a00 */
[----:B--2---:R-:W-:Y:S02]  /*0ad0*/  MOV R6, UR4 ;  /* 0x0000000400067c02 */ /* 0x004fe40008000f00 */
[----:B------:R-:W-:-:S03]  /*0ae0*/  MOV R7, UR5 ;  /* 0x0000000500077c02 */ /* 0x000fc60008000f00 */
[-C--:B------:R-:W-:Y:S02]  /*0af0*/  IMAD R4, R5, R6.reuse, RZ ;  /* 0x0000000605047224 */ /* 0x080fe400078e02ff */
[----:B------:R-:W-:-:S04]  /*0b00*/  IMAD.WIDE.U32 R8, R239, R6, RZ ;  /* 0x00000006ef087225 */ /* 0x000fc800078e00ff */
[----:B------:R-:W-:-:S05]  /*0b10*/  IMAD R4, R239, R7, R4 ;  /* 0x00000007ef047224 */ /* 0x000fca00078e0204 */
[----:B------:R-:W-:-:S03]  /*0b20*/  IADD3 R9, PT, PT, R9, R4, RZ ;  /* 0x0000000409097210 */ /* 0x000fc60007ffe0ff */
[----:B---3--:R-:W-:-:S04]  /*0b30*/  IMAD.WIDE.U32 R4, R202, UR6, R8 ;  /* 0x00000006ca047c25 */ /* 0x008fc8000f8e0008 */
[----:B------:R-:W-:Y:S01]  /*0b40*/  IMAD R17, R202, UR7, R5 ;  /* 0x00000007ca117c24 */ /* 0x000fe2000f8e0205 */
[----:B------:R-:W-:Y:S01]  /*0b50*/  MOV R20, R4 ;  /* 0x0000000400147202 */ /* 0x000fe20000000f00 */
[----:B------:R-:W-:Y:S06]  /*0b60*/  BRA `(.L_x_352) ;  /* 0x0000000000187947 */ /* 0x000fec0003800000 */
.L_x_351:
[----:B------:R-:W2:Y:S01]  /*0b70*/  LDC.64 R6, c[0x0][0x3b8] ;  /* 0x0000ee00ff067b82 */ /* 0x000ea20000000a00 */
[----:B------:R-:W-:-:S05]  /*0b80*/  IADD3 R4, PT, PT, R239, R240, RZ ;  /* 0x000000f0ef047210 */ /* 0x000fca0007ffe0ff */
[C---:B--2---:R-:W-:Y:S02]  /*0b90*/  IMAD R17, R4.reuse, R7, RZ ;  /* 0x0000000704117224 */ /* 0x044fe400078e02ff */
[----:B------:R-:W-:-:S05]  /*0ba0*/  IMAD.WIDE.U32 R4, R4, R6, RZ ;  /* 0x0000000604047225 */ /* 0x000fca00078e00ff */
[----:B------:R-:W-:Y:S02]  /*0bb0*/  IADD3 R17, PT, PT, R5, R17, RZ ;  /* 0x0000001105117210 */ /* 0x000fe40007ffe0ff */
[----:B------:R-:W-:-:S07]  /*0bc0*/  MOV R20, R4 ;  /* 0x0000000400147202 */ /* 0x000fce0000000f00 */
.L_x_352:
[----:B------:R-:W2:Y:S01]  /*0bd0*/  LDC R4, c[0x0][0x3e8] ;  /* 0x0000fa00ff047b82 */ /* 0x000ea20000000800 */
[----:B------:R-:W-:Y:S01]  /*0be0*/  USHF.R.S32.HI UR16, URZ, 0x1f, UR17 ;  /* 0x0000001fff107899 */ /* 0x000fe20008011411 */
[----:B--2---:R-:W-:-:S04]  /*0bf0*/  IABS R9, R4 ;  /* 0x0000000400097213 */ /* 0x004fc80000000000 */
[----:B------:R-:W2:Y:S08]  /*0c00*/  I2F.RP R12, R9 ;  /* 0x00000009000c7306 */ /* 0x000eb00000209400 */
[----:B--2---:R-:W2:Y:S02]  /*0c10*/  MUFU.RCP R10, R12 ;  /* 0x0000000c000a7308 */ /* 0x004ea40000001000 */
[----:B--2---:R-:W-:-:S06]  /*0c20*/  VIADD R10, R10, 0xffffffe ;  /* 0x0ffffffe0a0a7836 */ /* 0x004fcc0000000000 */
[----:B------:R-:W2:Y:S02]  /*0c30*/  F2I.FTZ.U32.TRUNC.NTZ R11, R10 ;  /* 0x0000000a000b7305 */ /* 0x000ea4000021f000 */
[----:B--2---:R-:W-:Y:S01]  /*0c40*/  IMAD.MOV R5, RZ, RZ, -R11 ;  /* 0x000000ffff057224 */ /* 0x004fe200078e0a0b */
[----:B------:R-:W-:-:S03]  /*0c50*/  MOV R10, RZ ;  /* 0x000000ff000a7202 */ /* 0x000fc60000000f00 */
[----:B------:R-:W-:Y:S01]  /*0c60*/  IMAD R8, R5, R9, RZ ;  /* 0x0000000905087224 */ /* 0x000fe200078e02ff */
[----:B------:R-:W-:-:S03]  /*0c70*/  IABS R5, R201 ;  /* 0x000000c900057213 */ /* 0x000fc60000000000 */
[----:B------:R-:W-:-:S06]  /*0c80*/  IMAD.HI.U32 R8, R11, R8, R10 ;  /* 0x000000080b087227 */ /* 0x000fcc00078e000a */
[----:B-1----:R-:W-:-:S04]  /*0c90*/  IMAD.HI.U32 R15, R8, R5, RZ ;  /* 0x00000005080f7227 */ /* 0x002fc800078e00ff */
[----:B------:R-:W-:-:S04]  /*0ca0*/  IMAD.MOV R8, RZ, RZ, -R15 ;  /* 0x000000ffff087224 */ /* 0x000fc800078e0a0f */
[----:B------:R-:W-:Y:S01]  /*0cb0*/  IMAD R8, R9, R8, R5 ;  /* 0x0000000809087224 */ /* 0x000fe200078e0205 */
[----:B------:R-:W-:-:S04]  /*0cc0*/  LOP3.LUT R5, R201, R4, RZ, 0x3c, !PT ;  /* 0x00000004c9057212 */ /* 0x000fc800078e3cff */
[----:B------:R-:W-:Y:S02]  /*0cd0*/  ISETP.GT.U32.AND P1, PT, R9, R8, PT ;  /* 0x000000080900720c */ /* 0x000fe40003f24070 */
[----:B------:R-:W-:-:S11]  /*0ce0*/  ISETP.GE.AND P0, PT, R5, RZ, PT ;  /* 0x000000ff0500720c */ /* 0x000fd60003f06270 */
[----:B------:R-:W-:Y:S01]  /*0cf0*/  @!P1 IMAD.IADD R8, R8, 0x1, -R9 ;  /* 0x0000000108089824 */ /* 0x000fe200078e0a09 */
[----:B------:R-:W-:Y:S02]  /*0d00*/  @!P1 IADD3 R15, PT, PT, R15, 0x1, RZ ;  /* 0x000000010f0f9810 */ /* 0x000fe40007ffe0ff */
[----:B------:R-:W-:Y:S02]  /*0d10*/  ISETP.NE.AND P1, PT, R4, RZ, PT ;  /* 0x000000ff0400720c */ /* 0x000fe40003f25270 */
[----:B------:R-:W-:-:S13]  /*0d20*/  ISETP.GE.U32.AND P4, PT, R8, R9, PT ;  /* 0x000000090800720c */ /* 0x000fda0003f86070 */
[----:B------:R-:W-:-:S05]  /*0d30*/  @P4 VIADD R15, R15, 0x1 ;  /* 0x000000010f0f4836 */ /* 0x000fca0000000000 */
[----:B------:R-:W-:Y:S02]  /*0d40*/  @!P0 IADD3 R15, PT, PT, -R15, RZ, RZ ;  /* 0x000000ff0f0f8210 */ /* 0x000fe40007ffe1ff */
[----:B------:R-:W-:-:S04]  /*0d50*/  @!P1 LOP3.LUT R15, RZ, R4, RZ, 0x33, !PT ;  /* 0x00000004ff0f9212 */ /* 0x000fc800078e33ff */
[----:B------:R-:W-:Y:S01]  /*0d60*/  SHF.R.S32.HI R14, RZ, 0x1f, R15 ;  /* 0x0000001fff0e7819 */ /* 0x000fe2000001140f */
[----:B------:R-:W-:Y:S06]  /*0d70*/  @P2 BRA `(.L_x_353) ;  /* 0x0000000000302947 */ /* 0x000fec0003800000 */
[----:B------:R-:W1:Y:S01]  /*0d80*/  LDCU.64 UR4, c[0x0][0x3c0] ;  /* 0x00007800ff0477ac */ /* 0x000e620008000a00 */
[----:B------:R-:W-:Y:S01]  /*0d90*/  SHF.R.S32.HI R9, RZ, 0x1f, R239 ;  /* 0x0000001fff097819 */ /* 0x000fe200000114ef */
[----:B------:R-:W2:Y:S01]  /*0da0*/  LDCU.64 UR6, c[0x0][0x3a8] ;  /* 0x00007500ff0677ac */ /* 0x000ea20008000a00 */
[----:B-1----:R-:W-:Y:S02]  /*0db0*/  MOV R4, UR4 ;  /* 0x0000000400047c02 */ /* 0x002fe40008000f00 */
[----:B------:R-:W-:-:S03]  /*0dc0*/  MOV R5, UR5 ;  /* 0x0000000500057c02 */ /* 0x000fc60008000f00 */
[-C--:B------:R-:W-:Y:S02]  /*0dd0*/  IMAD R8, R9, R4.reuse, RZ ;  /* 0x0000000409087224 */ /* 0x080fe400078e02ff */
[----:B------:R-:W-:-:S04]  /*0de0*/  IMAD.WIDE.U32 R10, R239, R4, RZ ;  /* 0x00000004ef0a7225 */ /* 0x000fc800078e00ff */
[----:B------:R-:W-:-:S05]  /*0df0*/  IMAD R8, R239, R5, R8 ;  /* 0x00000005ef087224 */ /* 0x000fca00078e0208 */
[----:B------:R-:W-:-:S03]  /*0e00*/  IADD3 R11, PT, PT, R11, R8, RZ ;  /* 0x000000080b0b7210 */ /* 0x000fc60007ffe0ff */
[----:B--2---:R-:W-:-:S04]  /*0e10*/  IMAD.WIDE.U32 R18, R202, UR6, R10 ;  /* 0x00000006ca127c25 */ /* 0x004fc8000f8e000a */
[----:B------:R-:W-:Y:S01]  /*0e20*/  IMAD R16, R202, UR7, R19 ;  /* 0x00000007ca107c24 */ /* 0x000fe2000f8e0213 */
[----:B------:R-:W-:Y:S06]  /*0e30*/  BRA `(.L_x_354) ;  /* 0x0000000000147947 */ /* 0x000fec0003800000 */
.L_x_353:
[----:B------:R-:W1:Y:S01]  /*0e40*/  LDC.64 R4, c[0x0][0x3c0] ;  /* 0x0000f000ff047b82 */ /* 0x000e620000000a00 */
[----:B------:R-:W-:-:S05]  /*0e50*/  IADD3 R8, PT, PT, R239, R240, RZ ;  /* 0x000000f0ef087210 */ /* 0x000fca0007ffe0ff */
[C---:B-1----:R-:W-:Y:S02]  /*0e60*/  IMAD R16, R8.reuse, R5, RZ ;  /* 0x0000000508107224 */ /* 0x042fe400078e02ff */
[----:B------:R-:W-:-:S05]  /*0e70*/  IMAD.WIDE.U32 R18, R8, R4, RZ ;  /* 0x0000000408127225 */ /* 0x000fca00078e00ff */
[----:B------:R-:W-:-:S07]  /*0e80*/  IADD3 R16, PT, PT, R19, R16, RZ ;  /* 0x0000001013107210 */ /* 0x000fce0007ffe0ff */
.L_x_354:
[----:B------:R-:W1:Y:S01]  /*0e90*/  @!P3 LDC.64 R10, c[0x0][0x588] ;  /* 0x00016200ff0abb82 */ /* 0x000e620000000a00 */
[----:B------:R-:W2:Y:S07]  /*0ea0*/  LDCU UR6, c[0x0][0x3e0] ;  /* 0x00007c00ff0677ac */ /* 0x000eae0008000800 */
[----:B------:R-:W3:Y:S08]  /*0eb0*/  @P3 LDC.64 R8, c[0x0][0x590] ;  /* 0x00016400ff083b82 */ /* 0x000ef00000000a00 */
[----:B------:R-:W2:Y:S01]  /*0ec0*/  LDC R12, c[0x0][0x44c] ;  /* 0x00011300ff0c7b82 */ /* 0x000ea20000000800 */
[----:B-1----:R-:W-:-:S04]  /*0ed0*/  @!P3 IMAD.WIDE.U32 R36, R202, R10, RZ ;  /* 0x0000000aca24b225 */ /* 0x002fc800078e00ff */
[----:B------:R-:W-:Y:S02]  /*0ee0*/  @!P3 IMAD R28, R202, R11, R37 ;  /* 0x0000000bca1cb224 */ /* 0x000fe400078e0225 */
[----:B---3--:R-:W-:-:S04]  /*0ef0*/  @P3 IMAD.WIDE.U32 R10, R13, R8, RZ ;  /* 0x000000080d0a3225 */ /* 0x008fc800078e00ff */
[----:B------:R-:W-:Y:S01]  /*0f00*/  @P3 IMAD R28, R13, R9, R11 ;  /* 0x000000090d1c3224 */ /* 0x000fe200078e020b */
[----:B------:R-:W-:Y:S01]  /*0f10*/  @P3 MOV R36, R10 ;  /* 0x0000000a00243202 */ /* 0x000fe20000000f00 */
[----:B--2---:R-:W-:Y:S01]  /*0f20*/  IMAD.WIDE R32, R12, UR6, RZ ;  /* 0x000000060c207c25 */ /* 0x004fe2000f8e02ff */
[----:B------:R-:W-:Y:S06]  /*0f30*/  @P3 BRA `(.L_x_355) ;  /* 0x0000000000403947 */ /* 0x000fec0003800000 */
[----:B------:R-:W1:Y:S02]  /*0f40*/  LDCU UR4, c[0x0][0x444] ;  /* 0x00008880ff0477ac */ /* 0x000e640008000800 */
[----:B-1----:R-:W-:Y:S01]  /*0f50*/  USHF.R.S32.HI UR5, URZ, 0x1f, UR4 ;  /* 0x0000001fff057899 */ /* 0x002fe20008011404 */
[----:B------:R-:W-:Y:S01]  /*0f60*/  IMAD.WIDE.U32 R10, R202, UR4, RZ ;  /* 0x00000004ca0a7c25 */ /* 0x000fe2000f8e00ff */
[----:B------:R-:W-:-:S04]  /*0f70*/  USHF.R.S32.HI UR4, URZ, 0x1f, UR6 ;  /* 0x0000001fff047899 */ /* 0x000fc80008011406 */
[----:B------:R-:W-:-:S05]  /*0f80*/  IMAD R8, R202, UR5, RZ ;  /* 0x00000005ca087c24 */ /* 0x000fca000f8e02ff */
[----:B------:R-:W-:-:S05]  /*0f90*/  IADD3 R8, PT, PT, R11, R8, RZ ;  /* 0x000000080b087210 */ /* 0x000fca0007ffe0ff */
[----:B------:R-:W-:Y:S02]  /*0fa0*/  IMAD R11, R8, UR6, RZ ;  /* 0x00000006080b7c24 */ /* 0x000fe4000f8e02ff */
[----:B------:R-:W-:-:S04]  /*0fb0*/  IMAD.WIDE.U32 R8, R10, UR6, RZ ;  /* 0x000000060a087c25 */ /* 0x000fc8000f8e00ff */
[----:B------:R-:W-:Y:S02]  /*0fc0*/  IMAD R11, R10, UR4, R11 ;  /* 0x000000040a0b7c24 */ /* 0x000fe4000f8e020b */
[----:B------:R-:W-:-:S03]  /*0fd0*/  IMAD.WIDE.U32 R30, R8, R12, RZ ;  /* 0x0000000c081e7225 */ /* 0x000fc600078e00ff */
[----:B------:R-:W-:Y:S02]  /*0fe0*/  IADD3 R11, PT, PT, R9, R11, RZ ;  /* 0x0000000b090b7210 */ /* 0x000fe40007ffe0ff */
[----:B------:R-:W-:-:S03]  /*0ff0*/  SHF.R.S32.HI R9, RZ, 0x1f, R12 ;  /* 0x0000001fff097819 */ /* 0x000fc6000001140c */
[----:B------:R-:W-:-:S04]  /*1000*/  IMAD R22, R11, R12, RZ ;  /* 0x0000000c0b167224 */ /* 0x000fc800078e02ff */
[----:B------:R-:W-:-:S05]  /*1010*/  IMAD R22, R9, R8, R22 ;  /* 0x0000000809167224 */ /* 0x000fca00078e0216 */
[----:B------:R-:W-:Y:S01]  /*1020*/  IADD3 R22, PT, PT, R31, R22, RZ ;  /* 0x000000161f167210 */ /* 0x000fe20007ffe0ff */
[----:B------:R-:W-:Y:S06]  /*1030*/  BRA `(.L_x_356) ;  /* 0x00000000000c7947 */ /* 0x000fec0003800000 */
.L_x_355:
[-C--:B------:R-:W-:Y:S02]  /*1040*/  IMAD R22, R33, R13.reuse, RZ ;  /* 0x0000000d21167224 */ /* 0x080fe400078e02ff */
[----:B------:R-:W-:-:S05]  /*1050*/  IMAD.WIDE.U32 R30, R32, R13, RZ ;  /* 0x0000000d201e7225 */ /* 0x000fca00078e00ff */
[----:B------:R-:W-:Y:S02]  /*1060*/  IADD3 R22, PT, PT, R31, R22, RZ ;  /* 0x000000161f167210 */ /* 0x000fe40007ffe0ff */
.L_x_356:
[----:B------:R-:W1:Y:S01]  /*1070*/  LDCU.U8 UR4, c[0x0][0x548] ;  /* 0x0000a900ff0477ac */ /* 0x000e620008000000 */
[----:B------:R-:W-:Y:S01]  /*1080*/  SHF.L.U32 R8, R202, 0x7, RZ ;  /* 0x00000007ca087819 */ /* 0x000fe200000006ff */
[----:B------:R-:W-:Y:S01]  /*1090*/  IMAD R23, R201, R12, RZ ;  /* 0x0000000cc9177224 */ /* 0x000fe200078e02ff */
[----:B------:R-:W2:Y:S02]  /*10a0*/  LDCU.U8 UR5, c[0x0][0x5f0] ;  /* 0x0000be00ff0577ac */ /* 0x000ea40008000000 */
[----:B------:R-:W-:-:S04]  /*10b0*/  SEL R10, R8, RZ, P5 ;  /* 0x000000ff080a7207 */ /* 0x000fc80002800000 */
[----:B------:R-:W-:-:S04]  /*10c0*/  IADD3 R10, P0, PT, R25, R10, RZ ;  /* 0x0000000a190a7210 */ /* 0x000fc80007f1e0ff */
[----:B------:R-:W-:Y:S01]  /*10d0*/  IADD3.X R29, PT, PT, RZ, R27, RZ, P0, !PT ;  /* 0x0000001bff1d7210 */ /* 0x000fe200007fe4ff */
[----:B------:R-:W-:Y:S01]  /*10e0*/  IMAD.WIDE.U32 R34, R10, R32, RZ ;  /* 0x000000200a227225 */ /* 0x000fe200078e00ff */
[----:B-1----:R-:W-:-:S03]  /*10f0*/  UISETP.NE.AND UP0, UPT, UR4, URZ, UPT ;  /* 0x000000ff0400728c */ /* 0x002fc6000bf05270 */
[----:B------:R-:W-:-:S04]  /*1100*/  IMAD R29, R29, R32, RZ ;  /* 0x000000201d1d7224 */ /* 0x000fc800078e02ff */
[----:B------:R-:W-:-:S05]  /*1110*/  IMAD R29, R33, R10, R29 ;  /* 0x0000000a211d7224 */ /* 0x000fca00078e021d */
[----:B------:R-:W-:Y:S01]  /*1120*/  IADD3 R29, PT, PT, R35, R29, RZ ;  /* 0x0000001d231d7210 */ /* 0x000fe20007ffe0ff */
[----:B--2---:R-:W-:Y:S06]  /*1130*/  BRA.U !UP0, `(.L_x_357) ;  /* 0x00000001081c7547 */ /* 0x004fec000b800000 */
[----:B------:R-:W1:Y:S01]  /*1140*/  LDC R9, c[0x0][0x434] ;  /* 0x00010d00ff097b82 */ /* 0x000e620000000800 */
[----:B------:R-:W2:Y:S01]  /*1150*/  LDCU UR4, c[0x0][0x454] ;  /* 0x00008a80ff0477ac */ /* 0x000ea20008000800 */
[----:B------:R-:W-:Y:S01]  /*1160*/  ISETP.NE.AND P0, PT, R13, -0x1, PT ;  /* 0xffffffff0d00780c */ /* 0x000fe20003f05270 */
[----:B-1----:R-:W-:-:S05]  /*1170*/  IMAD R24, R202, R9, RZ ;  /* 0x00000009ca187224 */ /* 0x002fca00078e02ff */
[----:B------:R-:W-:-:S05]  /*1180*/  SEL R24, R24, R13, !P0 ;  /* 0x0000000d18187207 */ /* 0x000fca0004000000 */
[----:B--2---:R-:W-:Y:S01]  /*1190*/  IMAD R24, R201, UR4, R24 ;  /* 0x00000004c9187c24 */ /* 0x004fe2000f8e0218 */
[----:B------:R-:W-:Y:S05]  /*11a0*/  BRA `(.L_x_358) ;  /* 0x00000000000c7947 */ /* 0x000fea0003800000 */
.L_x_357:
[----:B------:R-:W1:Y:S01]  /*11b0*/  LDC R24, c[0x0][0x434] ;  /* 0x00010d00ff187b82 */ /* 0x000e620000000800 */
[----:B------:R-:W-:-:S04]  /*11c0*/  IMAD R9, R202, UR6, R201 ;  /* 0x00000006ca097c24 */ /* 0x000fc8000f8e02c9 */
[----:B-1----:R-:W-:-:S03]  /*11d0*/  IMAD R24, R9, R24, RZ ;  /* 0x0000001809187224 */ /* 0x002fc600078e02ff */
.L_x_358:
[----:B------:R-:W-:Y:S01]  /*11e0*/  IADD3 R237, PT, PT, R237, -0x1, RZ ;  /* 0xffffffffeded7810 */ /* 0x000fe20007ffe0ff */
[----:B------:R-:W-:Y:S05]  /*11f0*/  BRA.U !UP0, `(.L_x_359) ;  /* 0x0000000108247547 */ /* 0x000fea000b800000 */
[----:B------:R-:W1:Y:S01]  /*1200*/  LDC R9, c[0x0][0x444] ;  /* 0x00011100ff097b82 */ /* 0x000e620000000800 */
[----:B------:R-:W-:-:S07]  /*1210*/  ISETP.NE.AND P0, PT, R13, -0x1, PT ;  /* 0xffffffff0d00780c */ /* 0x000fce0003f05270 */
[----:B------:R-:W2:Y:S08]  /*1220*/  LDC R11, c[0x0][0x430] ;  /* 0x00010c00ff0b7b82 */ /* 0x000eb00000000800 */
[----:B------:R-:W2:Y:S01]  /*1230*/  LDC R10, c[0x0][0x454] ;  /* 0x00011500ff0a7b82 */ /* 0x000ea20000000800 */
[----:B-1----:R-:W-:-:S05]  /*1240*/  @!P0 IMAD R13, R202, R9, RZ ;  /* 0x00000009ca0d8224 */ /* 0x002fca00078e02ff */
[----:B------:R-:W-:Y:S02]  /*1250*/  IADD3 R8, PT, PT, R8, R13, RZ ;  /* 0x0000000d08087210 */ /* 0x000fe40007ffe0ff */
[----:B--2---:R-:W-:-:S05]  /*1260*/  LEA R10, R11, R10, 0x7 ;  /* 0x0000000a0b0a7211 */ /* 0x004fca00078e38ff */
[----:B------:R-:W-:Y:S01]  /*1270*/  IMAD R32, R10, R201, R8 ;  /* 0x000000c90a207224 */ /* 0x000fe200078e0208 */
[----:B------:R-:W-:Y:S06]  /*1280*/  BRA `(.L_x_360) ;  /* 0x00000000000c7947 */ /* 0x000fec0003800000 */
.L_x_359:
[----:B------:R-:W1:Y:S01]  /*1290*/  LDC R32, c[0x0][0x444] ;  /* 0x00011100ff207b82 */ /* 0x000e620000000800 */
[----:B------:R-:W-:-:S04]  /*12a0*/  IMAD R9, R202, UR6, R201 ;  /* 0x00000006ca097c24 */ /* 0x000fc8000f8e02c9 */
[----:B-1----:R-:W-:-:S07]  /*12b0*/  IMAD R32, R9, R32, RZ ;  /* 0x0000002009207224 */ /* 0x002fce00078e02ff */
.L_x_360:
[----:B------:R-:W1:Y:S01]  /*12c0*/  S2R R19, SR_TID.X ;  /* 0x0000000000137919 */ /* 0x000e620000002100 */
[----:B------:R-:W2:Y:S01]  /*12d0*/  LDC.64 R8, c[0x0][0x590] ;  /* 0x00016400ff087b82 */ /* 0x000ea20000000a00 */
[----:B------:R-:W-:Y:S01]  /*12e0*/  IMAD R31, R12, UR6, RZ ;  /* 0x000000060c1f7c24 */ /* 0x000fe2000f8e02ff */
[--C-:B------:R-:W-:Y:S01]  /*12f0*/  IADD3 R30, P1, P0, R34, R30, R23.reuse ;  /* 0x0000001e221e7210 */ /* 0x100fe2000783e017 */
[----:B------:R-:W3:Y:S01]  /*1300*/  LDCU.64 UR10, c[0x0][0x3c8] ;  /* 0x00007900ff0a77ac */ /* 0x000ee20008000a00 */
[----:B------:R-:W-:Y:S01]  /*1310*/  SHF.R.S32.HI R23, RZ, 0x1f, R23 ;  /* 0x0000001fff177819 */ /* 0x000fe20000011417 */
[----:B------:R-:W-:Y:S01]  /*1320*/  BSSY.RECONVERGENT B1, `(.L_x_350) ;  /* 0x0000649000017945 */ /* 0x000fe20003800200 */
[----:B------:R-:W-:Y:S01]  /*1330*/  ISETP.NE.AND P4, PT, RZ, UR5, PT ;  /* 0x00000005ff007c0c */ /* 0x000fe2000bf85270 */
[----:B------:R-:W4:Y:S01]  /*1340*/  LDCU.64 UR6, c[0x0][0x550] ;  /* 0x0000aa00ff0677ac */ /* 0x000f220008000a00 */
[----:B------:R-:W5:Y:S01]  /*1350*/  LDC.64 R220, c[0x0][0x3b0] ;  /* 0x0000ec00ffdc7b82 */ /* 0x000f620000000a00 */
[----:B------:R-:W-:Y:S01]  /*1360*/  IADD3.X R29, PT, PT, R29, R22, R23, P1, P0 ;  /* 0x000000161d1d7210 */ /* 0x000fe20000fe0417 */
[----:B------:R-:W-:Y:S01]  /*1370*/  IMAD.MOV.U32 R22, RZ, RZ, R206 ;  /* 0x000000ffff167224 */ /* 0x000fe200078e00ce */
[----:B------:R-:W-:Y:S01]  /*1380*/  IADD3 R36, P0, PT, R206, R36, RZ ;  /* 0x00000024ce247210 */ /* 0x000fe20007f1e0ff */
[----:B------:R-:W-:Y:S01]  /*1390*/  IMAD.MOV.U32 R23, RZ, RZ, RZ ;  /* 0x000000ffff177224 */ /* 0x000fe200078e00ff */
[----:B------:R-:W4:Y:S02]  /*13a0*/  LDCU.64 UR4, c[0x0][0x570] ;  /* 0x0000ae00ff0477ac */ /* 0x000f240008000a00 */
[----:B------:R-:W-:Y:S01]  /*13b0*/  IADD3.X R37, PT, PT, RZ, R28, RZ, P0, !PT ;  /* 0x0000001cff257210 */ /* 0x000fe200007fe4ff */
[----:B------:R-:W3:Y:S01]  /*13c0*/  LDC.64 R10, c[0x0][0x5f8] ;  /* 0x00017e00ff0a7b82 */ /* 0x000ee20000000a00 */
[----:B------:R-:W4:Y:S07]  /*13d0*/  LDCU.64 UR8, c[0x0][0x380] ;  /* 0x00007000ff0877ac */ /* 0x000f2e0008000a00 */
[----:B------:R-:W4:Y:S01]  /*13e0*/  LDC.64 R12, c[0x0][0x598] ;  /* 0x00016600ff0c7b82 */ /* 0x000f220000000a00 */
[----:B--2---:R-:W-:-:S02]  /*13f0*/  IMAD R34, R27, R8, RZ ;  /* 0x000000081b227224 */ /* 0x004fc400078e02ff */
[----:B------:R-:W-:Y:S01]  /*1400*/  IMAD.WIDE.U32 R36, R25, R8, R36 ;  /* 0x0000000819247225 */ /* 0x000fe200078e0024 */
[----:B-1----:R-:W-:-:S03]  /*1410*/  LOP3.LUT R33, R19, 0x1f, RZ, 0xc0, !PT ;  /* 0x0000001f13217812 */ /* 0x002fc600078ec0ff */
[----:B------:R-:W-:Y:S01]  /*1420*/  IMAD R34, R25, R9, R34 ;  /* 0x0000000919227224 */ /* 0x000fe200078e0222 */
[----:B------:R-:W1:Y:S01]  /*1430*/  LDC.64 R40, c[0x0][0x5e8] ;  /* 0x00017a00ff287b82 */ /* 0x000e620000000a00 */
[-C--:B-----5:R-:W-:Y:S01]  /*1440*/  IMAD R28, R27, R220.reuse, RZ ;  /* 0x000000dc1b1c7224 */ /* 0x0a0fe200078e02ff */
[----:B------:R-:W-:Y:S01]  /*1450*/  SHF.L.U64.HI R219, R220, 0x5, R221 ;  /* 0x00000005dcdb7819 */ /* 0x000fe200000102dd */
[----:B------:R-:W-:Y:S02]  /*1460*/  IMAD.IADD R37, R37, 0x1, R34 ;  /* 0x0000000125257824 */ /* 0x000fe400078e0222 */
[C---:B------:R-:W-:Y:S02]  /*1470*/  IMAD R28, R25.reuse, R221, R28 ;  /* 0x000000dd191c7224 */ /* 0x040fe400078e021c */
[----:B---3--:R-:W-:Y:S01]  /*1480*/  IMAD.WIDE.U32 R38, R10, UR12, RZ ;  /* 0x0000000c0a267c25 */ /* 0x008fe2000f8e00ff */
[----:B------:R-:W2:Y:S03]  /*1490*/  LDC.64 R250, c[0x0][0x420] ;  /* 0x00010800fffa7b82 */ /* 0x000ea60000000a00 */
[----:B------:R-:W-:Y:S01]  /*14a0*/  IMAD.WIDE.U32 R42, R25, R220, R22 ;  /* 0x000000dc192a7225 */ /* 0x000fe200078e0016 */
[----:B------:R-:W-:-:S03]  /*14b0*/  SEL R25, R38, RZ, P4 ;  /* 0x000000ff26197207 */ /* 0x000fc60002000000 */
[----:B------:R-:W-:Y:S01]  /*14c0*/  IMAD R33, R204, R31, R33 ;  /* 0x0000001fcc217224 */ /* 0x000fe200078e0221 */
[----:B------:R-:W-:Y:S01]  /*14d0*/  IADD3 R26, P3, PT, R26, R42, RZ ;  /* 0x0000002a1a1a7210 */ /* 0x000fe20007f7e0ff */
[----:B------:R-:W-:Y:S02]  /*14e0*/  IMAD R11, R11, UR12, R39 ;  /* 0x0000000c0b0b7c24 */ /* 0x000fe4000f8e0227 */
[----:B----4-:R-:W-:Y:S01]  /*14f0*/  IMAD.WIDE.U32 R36, R201, R12, R36 ;  /* 0x0000000cc9247225 */ /* 0x010fe200078e0024 */
[----:B------:R-:W-:Y:S02]  /*1500*/  IADD3 R25, P1, P0, R33, R30, R25 ;  /* 0x0000001e21197210 */ /* 0x000fe4000783e019 */
[----:B------:R-:W-:Y:S01]  /*1510*/  SHF.R.S32.HI R10, RZ, 0x1f, R33 ;  /* 0x0000001fff0a7819 */ /* 0x000fe20000011421 */
[----:B------:R-:W-:Y:S01]  /*1520*/  IMAD.SHL.U32 R12, R31, 0x40, RZ ;  /* 0x000000401f0c7824 */ /* 0x000fe200078e00ff */
[----:B------:R-:W-:Y:S01]  /*1530*/  SEL R11, R11, RZ, P4 ;  /* 0x000000ff0b0b7207 */ /* 0x000fe20002000000 */
[----:B------:R-:W-:Y:S01]  /*1540*/  IMAD R37, R201, R13, R37 ;  /* 0x0000000dc9257224 */ /* 0x000fe200078e0225 */
[----:B------:R-:W-:-:S02]  /*1550*/  IADD3.X R27, PT, PT, R21, R43, R28, P3, !PT ;  /* 0x0000002b151b7210 */ /* 0x000fc40001ffe41c */
[----:B------:R-:W-:Y:S01]  /*1560*/  IADD3.X R11, PT, PT, R10, R29, R11, P1, P0 ;  /* 0x0000001d0a0b7210 */ /* 0x000fe20000fe040b */
[----:B------:R-:W-:Y:S01]  /*1570*/  IMAD.WIDE.U32 R36, R205, R8, R36 ;  /* 0x00000008cd247225 */ /* 0x000fe200078e0024 */
[C---:B------:R-:W-:Y:S02]  /*1580*/  IADD3 R25, P0, PT, R12.reuse, R25, RZ ;  /* 0x000000190c197210 */ /* 0x040fe40007f1e0ff */
[----:B------:R-:W-:Y:S01]  /*1590*/  LEA R13, R237, R32, 0x6 ;  /* 0x00000020ed0d7211 */ /* 0x000fe200078e30ff */
[----:B------:R-:W-:Y:S01]  /*15a0*/  IMAD.WIDE.U32 R26, R201, UR10, R26 ;  /* 0x0000000ac91a7c25 */ /* 0x000fe2000f8e001a */
[----:B------:R-:W-:Y:S02]  /*15b0*/  LEA.HI.X.SX32 R10, R12, R11, 0x1, P0 ;  /* 0x0000000b0c0a7211 */ /* 0x000fe400000f0eff */
[----:B------:R-:W-:Y:S01]  /*15c0*/  LEA R246, P1, R36, UR6, 0x1 ;  /* 0x0000000624f67c11 */ /* 0x000fe2000f8208ff */
[----:B------:R-:W-:Y:S01]  /*15d0*/  IMAD R12, R205, R9, R37 ;  /* 0x00000009cd0c7224 */ /* 0x000fe200078e0225 */
[----:B------:R-:W-:Y:S01]  /*15e0*/  LEA R244, P0, R25, UR4, 0x2 ;  /* 0x0000000419f47c11 */ /* 0x000fe2000f8010ff */
[----:B------:R-:W-:-:S02]  /*15f0*/  IMAD R27, R201, UR11, R27 ;  /* 0x0000000bc91b7c24 */ /* 0x000fc4000f8e021b */
[----:B-1----:R-:W-:Y:S01]  /*1600*/  IMAD.WIDE R222, R13, 0x4, R40 ;  /* 0x000000040dde7825 */ /* 0x002fe200078e0228 */
[----:B------:R-:W-:Y:S02]  /*1610*/  LEA.HI.X R247, R36, UR7, R12, 0x1, P1 ;  /* 0x0000000724f77c11 */ /* 0x000fe400088f0c0c */
[----:B------:R-:W-:Y:S01]  /*1620*/  ISETP.GT.AND P1, PT, R0, RZ, PT ;  /* 0x000000ff0000720c */ /* 0x000fe20003f24270 */
[----:B------:R-:W-:Y:S01]  /*1630*/  IMAD.WIDE.U32 R26, R205, R220, R26 ;  /* 0x000000dccd1a7225 */ /* 0x000fe200078e001a */
[----:B------:R-:W-:Y:S02]  /*1640*/  LEA.HI.X R245, R25, UR5, R10, 0x2, P0 ;  /* 0x0000000519f57c11 */ /* 0x000fe400080f140a */
[C---:B------:R-:W-:Y:S01]  /*1650*/  IADD3 R10, P0, PT, R205.reuse, 0x20, RZ ;  /* 0x00000020cd0a7810 */ /* 0x040fe20007f1e0ff */
[----:B------:R-:W-:Y:S01]  /*1660*/  IMAD R11, R205, R221, R27 ;  /* 0x000000ddcd0b7224 */ /* 0x000fe200078e021b */
[----:B------:R-:W-:Y:S01]  /*1670*/  LEA R248, P3, R26, UR8, 0x1 ;  /* 0x000000081af87c11 */ /* 0x000fe2000f8608ff */
[----:B------:R-:W-:Y:S01]  /*1680*/  IMAD R13, R237, 0x40, R24 ;  /* 0x00000040ed0d7824 */ /* 0x000fe200078e0218 */
[----:B------:R-:W-:Y:S01]  /*1690*/  SHF.L.U64.HI R221, R8, 0x5, R9 ;  /* 0x0000000508dd7819 */ /* 0x000fe20000010209 */
[----:B------:R-:W-:Y:S01]  /*16a0*/  IMAD.MOV.U32 R224, RZ, RZ, R222 ;  /* 0x000000ffffe07224 */ /* 0x000fe200078e00de */
[----:B------:R-:W-:Y:S01]  /*16b0*/  LEA.HI.X R249, R26, UR9, R11, 0x1, P3 ;  /* 0x000000091af97c11 */ /* 0x000fe200098f0c0b */
[----:B--2---:R-:W-:Y:S01]  /*16c0*/  IMAD.WIDE R250, R13, 0x4, R250 ;  /* 0x000000040dfa7825 */ /* 0x004fe200078e02fa */
[----:B------:R-:W-:-:S02]  /*16d0*/  SHF.L.U32 R220, R220, 0x5, RZ ;  /* 0x00000005dcdc7819 */ /* 0x000fc400000006ff */
[----:B------:R-:W-:Y:S01]  /*16e0*/  IADD3.X R9, PT, PT, RZ, RZ, RZ, P0, !PT ;  /* 0x000000ffff097210 */ /* 0x000fe200007fe4ff */
[----:B------:R-:W-:Y:S01]  /*16f0*/  IMAD.SHL.U32 R222, R8, 0x20, RZ ;  /* 0x0000002008de7824 */ /* 0x000fe200078e00ff */
[----:B------:R-:W-:Y:S06]  /*1700*/  @P1 BRA `(.L_x_361) ;  /* 0x0000000400f81947 */ /* 0x000fec0003800000 */
[----:B------:R-:W-:Y:S05]  /*1710*/  @P2 BRA `(.L_x_362) ;  /* 0x0000000000342947 */ /* 0x000fea0003800000 */
        /* <DEDUP_REMOVED lines=11> */
[----:B------:R-:W-:Y:S01]  /*17d0*/  MOV R8, R4 ;  /* 0x0000000400087202 */ /* 0x000fe20000000f00 */
[----:B------:R-:W-:Y:S05]  /*17e0*/  BRA `(.L_x_363) ;  /* 0x0000000000187947 */ /* 0x000fea0003800000 */
.L_x_362:
[----:B------:R-:W1:Y:S01]  /*17f0*/  LDC.64 R6, c[0x0][0x5c0] ;  /* 0x00017000ff067b82 */ /* 0x000e620000000a00 */
[----:B------:R-:W-:-:S05]  /*1800*/  IADD3 R0, PT, PT, R239, R240, RZ ;  /* 0x000000f0ef007210 */ /* 0x000fca0007ffe0ff */
[C---:B-1----:R-:W-:Y:S02]  /*1810*/  IMAD R4, R0.reuse, R7, RZ ;  /* 0x0000000700047224 */ /* 0x042fe400078e02ff */
[----:B------:R-:W-:-:S05]  /*1820*/  IMAD.WIDE.U32 R12, R0, R6, RZ ;  /* 0x00000006000c7225 */ /* 0x000fca00078e00ff */
[----:B------:R-:W-:Y:S02]  /*1830*/  IADD3 R0, PT, PT, R13, R4, RZ ;  /* 0x000000040d007210 */ /* 0x000fe40007ffe0ff */
[----:B------:R-:W-:Y:S02]  /*1840*/  MOV R8, R12 ;  /* 0x0000000c00087202 */ /* 0x000fe40000000f00 */
.L_x_363:
        /* <DEDUP_REMOVED lines=13> */
.L_x_364:
[----:B------:R-:W1:Y:S01]  /*1920*/  LDC.64 R4, c[0x0][0x5c8] ;  /* 0x00017200ff047b82 */ /* 0x000e620000000a00 */
[----:B------:R-:W-:-:S05]  /*1930*/  IADD3 R239, PT, PT, R239, R240, RZ ;  /* 0x000000f0efef7210 */ /* 0x000fca0007ffe0ff */
[C---:B-1----:R-:W-:Y:S02]  /*1940*/  IMAD R12, R239.reuse, R5, RZ ;  /* 0x00000005ef0c7224 */ /* 0x042fe400078e02ff */
[----:B------:R-:W-:-:S05]  /*1950*/  IMAD.WIDE.U32 R14, R239, R4, RZ ;  /* 0x00000004ef0e7225 */ /* 0x000fca00078e00ff */
[----:B------:R-:W-:Y:S02]  /*1960*/  IADD3 R12, PT, PT, R15, R12, RZ ;  /* 0x0000000c0f0c7210 */ /* 0x000fe40007ffe0ff */
.L_x_365:
[----:B------:R-:W1:Y:S01]  /*1970*/  LDCU.64 UR4, c[0x0][0x5d8] ;  /* 0x0000bb00ff0477ac */ /* 0x000e620008000a00 */
[----:B------:R-:W-:Y:S01]  /*1980*/  IMAD R16, R6, UR16, RZ ;  /* 0x0000001006107c24 */ /* 0x000fe2000f8e02ff */
[----:B------:R-:W-:Y:S01]  /*1990*/  IADD3 R238, PT, PT, R238, -UR17, RZ ;  /* 0x80000011eeee7c10 */ /* 0x000fe2000fffe0ff */
[----:B------:R-:W-:Y:S01]  /*19a0*/  IMAD.WIDE.U32 R18, R6, UR17, R22 ;  /* 0x0000001106127c25 */ /* 0x000fe2000f8e0016 */
[----:B------:R-:W-:Y:S02]  /*19b0*/  BSSY.RECONVERGENT B0, `(.L_x_366) ;  /* 0x0000017000007945 */ /* 0x000fe40003800200 */
[----:B------:R-:W-:Y:S01]  /*19c0*/  ISETP.GE.AND P5, PT, R205, R238, PT ;  /* 0x000000eecd00720c */ /* 0x000fe20003fa6270 */
[----:B------:R-:W-:Y:S01]  /*19d0*/  IMAD R11, R7, UR17, R16 ;  /* 0x00000011070b7c24 */ /* 0x000fe2000f8e0210 */
[----:B------:R-:W-:Y:S02]  /*19e0*/  IADD3 R16, P0, PT, R8, R18, RZ ;  /* 0x0000001208107210 */ /* 0x000fe40007f1e0ff */
[----:B------:R-:W-:-:S02]  /*19f0*/  ISETP.GE.AND P4, PT, R207, R238, PT ;  /* 0x000000eecf00720c */ /* 0x000fc40003f86270 */
[----:B------:R-:W-:-:S03]  /*1a00*/  IADD3.X R17, PT, PT, R0, R19, R11, P0, !PT ;  /* 0x0000001300117210 */ /* 0x000fc600007fe40b */
[----:B-1----:R-:W-:-:S04]  /*1a10*/  IMAD.WIDE.U32 R16, R201, UR4, R16 ;  /* 0x00000004c9107c25 */ /* 0x002fc8000f8e0010 */
[----:B------:R-:W-:Y:S01]  /*1a20*/  IMAD R11, R201, UR5, R17 ;  /* 0x00000005c90b7c24 */ /* 0x000fe2000f8e0211 */
[----:B------:R-:W-:Y:S06]  /*1a30*/  @P5 BRA `(.L_x_367) ;  /* 0x0000000000385947 */ /* 0x000fec0003800000 */
[----:B------:R-:W1:Y:S01]  /*1a40*/  LDCU UR6, c[0x0][0x440] ;  /* 0x00008800ff0677ac */ /* 0x000e620008000800 */
[----:B------:R-:W-:Y:S02]  /*1a50*/  IMAD.MOV.U32 R18, RZ, RZ, R16 ;  /* 0x000000ffff127224 */ /* 0x000fe400078e0010 */
[----:B------:R-:W-:Y:S01]  /*1a60*/  IMAD.MOV.U32 R19, RZ, RZ, R11 ;  /* 0x000000ffff137224 */ /* 0x000fe200078e000b */
[----:B------:R-:W2:Y:S01]  /*1a70*/  LDCU.64 UR4, c[0x0][0x560] ;  /* 0x0000ac00ff0477ac */ /* 0x000ea20008000a00 */
[----:B------:R-:W-:-:S04]  /*1a80*/  IMAD.WIDE.U32 R20, R205, R6, R18 ;  /* 0x00000006cd147225 */ /* 0x000fc800078e0012 */
[----:B------:R-:W-:Y:S01]  /*1a90*/  IMAD R0, R205, R7, R21 ;  /* 0x00000007cd007224 */ /* 0x000fe200078e0215 */
        /* <DEDUP_REMOVED lines=8> */
.L_x_367:
[----:B------:R-:W-:Y:S05]  /*1b20*/  BSYNC.RECONVERGENT B0 ;  /* 0x0000000000007941 */ /* 0x000fea0003800200 */
.L_x_366:
[----:B------:R-:W-:Y:S04]  /*1b30*/  BSSY.RECONVERGENT B0, `(.L_x_368) ;  /* 0x0000011000007945 */ /* 0x000fe80003800200 */
[----:B------:R-:W-:Y:S05]  /*1b40*/  @P4 BRA `(.L_x_369) ;  /* 0x00000000003c4947 */ /* 0x000fea0003800000 */
[----:B------:R-:W2:Y:S01]  /*1b50*/  LDCU UR6, c[0x0][0x440] ;  /* 0x00008800ff0677ac */ /* 0x000ea20008000800 */
[-C--:B------:R-:W-:Y:S02]  /*1b60*/  IMAD R0, R9, R6.reuse, RZ ;  /* 0x0000000609007224 */ /* 0x080fe400078e02ff */
[----:B------:R-:W-:Y:S01]  /*1b70*/  IMAD.MOV.U32 R17, RZ, RZ, R11 ;  /* 0x000000ffff117224 */ /* 0x000fe200078e000b */
[----:B------:R-:W3:Y:S01]  /*1b80*/  LDCU.64 UR4, c[0x0][0x560] ;  /* 0x0000ac00ff0477ac */ /* 0x000ee20008000a00 */
[C---:B------:R-:W-:Y:S02]  /*1b90*/  IMAD R0, R10.reuse, R7, R0 ;  /* 0x000000070a007224 */ /* 0x040fe400078e0200 */
[----:B------:R-:W-:-:S04]  /*1ba0*/  IMAD.WIDE.U32 R16, R10, R6, R16 ;  /* 0x000000060a107225 */ /* 0x000fc800078e0010 */
[----:B------:R-:W-:Y:S01]  /*1bb0*/  IMAD.IADD R7, R17, 0x1, R0 ;  /* 0x0000000111077824 */ /* 0x000fe200078e0200 */
[----:B--2---:R-:W-:Y:S02]  /*1bc0*/  ISETP.GE.AND P2, PT, R206, UR6, PT ;  /* 0x00000006ce007c0c */ /* 0x004fe4000bf46270 */
[----:B------:R-:W-:Y:S02]  /*1bd0*/  ISETP.GE.AND P1, PT, R211, UR6, PT ;  /* 0x00000006d3007c0c */ /* 0x000fe4000bf26270 */
[----:B------:R-:W-:Y:S02]  /*1be0*/  ISETP.GE.AND P0, PT, R210, UR6, PT ;  /* 0x00000006d2007c0c */ /* 0x000fe4000bf06270 */
[----:B---3--:R-:W-:-:S04]  /*1bf0*/  LEA R6, P3, R16, UR4, 0x1 ;  /* 0x0000000410067c11 */ /* 0x008fc8000f8608ff */
[----:B------:R-:W-:-:S05]  /*1c00*/  LEA.HI.X R7, R16, UR5, R7, 0x1, P3 ;  /* 0x0000000510077c11 */ /* 0x000fca00098f0c07 */
[----:B------:R2:W-:Y:S04]  /*1c10*/  @!P2 STG.E.128 desc[UR14][R6.64], RZ ;  /* 0x000000ff0600a986 */ /* 0x0005e8000c101d0e */
[----:B------:R2:W-:Y:S04]  /*1c20*/  @!P1 STG.E.128 desc[UR14][R6.64+0x80], RZ ;  /* 0x000080ff06009986 */ /* 0x0005e8000c101d0e */
[----:B------:R2:W-:Y:S02]  /*1c30*/  @!P0 STG.E.128 desc[UR14][R6.64+0x100], RZ ;  /* 0x000100ff06008986 */ /* 0x0005e4000c101d0e */
.L_x_369:
[----:B------:R-:W-:Y:S05]  /*1c40*/  BSYNC.RECONVERGENT B0 ;  /* 0x0000000000007941 */ /* 0x000fea0003800200 */
.L_x_368:
[----:B------:R-:W3:Y:S01]  /*1c50*/  LDCU.64 UR4, c[0x0][0x5e0] ;  /* 0x0000bc00ff0477ac */ /* 0x000ee20008000a00 */
[C---:B------:R-:W-:Y:S01]  /*1c60*/  IMAD.WIDE.U32 R16, R4.reuse, UR17, R22 ;  /* 0x0000001104107c25 */ /* 0x040fe2000f8e0016 */
[----:B------:R-:W-:Y:S03]  /*1c70*/  BSSY.RECONVERGENT B0, `(.L_x_370) ;  /* 0x0000015000007945 */ /* 0x000fe60003800200 */
[----:B------:R-:W-:Y:S01]  /*1c80*/  IMAD R0, R4, UR16, RZ ;  /* 0x0000001004007c24 */ /* 0x000fe2000f8e02ff */
[----:B------:R-:W-:-:S03]  /*1c90*/  IADD3 R14, P0, PT, R14, R16, RZ ;  /* 0x000000100e0e7210 */ /* 0x000fc60007f1e0ff */
[----:B--2---:R-:W-:-:S05]  /*1ca0*/  IMAD R7, R5, UR17, R0 ;  /* 0x0000001105077c24 */ /* 0x004fca000f8e0200 */
[----:B------:R-:W-:-:S03]  /*1cb0*/  IADD3.X R15, PT, PT, R12, R17, R7, P0, !PT ;  /* 0x000000110c0f7210 */ /* 0x000fc600007fe407 */
[----:B---3--:R-:W-:-:S04]  /*1cc0*/  IMAD.WIDE.U32 R14, R201, UR4, R14 ;  /* 0x00000004c90e7c25 */ /* 0x008fc8000f8e000e */
[----:B------:R-:W-:Y:S01]  /*1cd0*/  IMAD R7, R201, UR5, R15 ;  /* 0x00000005c9077c24 */ /* 0x000fe2000f8e020f */
[----:B------:R-:W-:Y:S06]  /*1ce0*/  @P5 BRA `(.L_x_371) ;  /* 0x0000000000345947 */ /* 0x000fec0003800000 */
[----:B------:R-:W2:Y:S01]  /*1cf0*/  LDCU UR6, c[0x0][0x440] ;  /* 0x00008800ff0677ac */ /* 0x000ea20008000800 */
[----:B------:R-:W-:Y:S01]  /*1d00*/  IMAD.MOV.U32 R6, RZ, RZ, R14 ;  /* 0x000000ffff067224 */ /* 0x000fe200078e000e */
[----:B------:R-:W3:Y:S03]  /*1d10*/  LDCU.64 UR4, c[0x0][0x568] ;  /* 0x0000ad00ff0477ac */ /* 0x000ee60008000a00 */
[----:B------:R-:W-:-:S04]  /*1d20*/  IMAD.WIDE.U32 R16, R205, R4, R6 ;  /* 0x00000004cd107225 */ /* 0x000fc800078e0006 */
[----:B------:R-:W-:Y:S01]  /*1d30*/  IMAD R0, R205, R5, R17 ;  /* 0x00000005cd007224 */ /* 0x000fe200078e0211 */
        /* <DEDUP_REMOVED lines=8> */
.L_x_371:
[----:B------:R-:W-:Y:S05]  /*1dc0*/  BSYNC.RECONVERGENT B0 ;  /* 0x0000000000007941 */ /* 0x000fea0003800200 */
.L_x_370:
[----:B------:R-:W-:Y:S05]  /*1dd0*/  @P4 BRA `(.L_x_372) ;  /* 0x0000005800744947 */ /* 0x000fea0003800000 */
[----:B------:R-:W3:Y:S01]  /*1de0*/  LDCU UR6, c[0x0][0x440] ;  /* 0x00008800ff0677ac */ /* 0x000ee20008000800 */
[-C--:B------:R-:W-:Y:S02]  /*1df0*/  IMAD R9, R9, R4.reuse, RZ ;  /* 0x0000000409097224 */ /* 0x080fe400078e02ff */
[----:B------:R-:W-:Y:S01]  /*1e00*/  IMAD.MOV.U32 R6, RZ, RZ, R14 ;  /* 0x000000ffff067224 */ /* 0x000fe200078e000e */
[----:B------:R-:W4:Y:S01]  /*1e10*/  LDCU.64 UR4, c[0x0][0x568] ;  /* 0x0000ad00ff0477ac */ /* 0x000f220008000a00 */
[C---:B------:R-:W-:Y:S02]  /*1e20*/  IMAD R9, R10.reuse, R5, R9 ;  /* 0x000000050a097224 */ /* 0x040fe400078e0209 */
[----:B------:R-:W-:-:S04]  /*1e30*/  IMAD.WIDE.U32 R6, R10, R4, R6 ;  /* 0x000000040a067225 */ /* 0x000fc800078e0006 */
[----:B------:R-:W-:Y:S01]  /*1e40*/  IMAD.IADD R9, R7, 0x1, R9 ;  /* 0x0000000107097824 */ /* 0x000fe200078e0209 */
[----:B---3--:R-:W-:Y:S02]  /*1e50*/  ISETP.GE.AND P1, PT, R206, UR6, PT ;  /* 0x00000006ce007c0c */ /* 0x008fe4000bf26270 */
[----:B------:R-:W-:Y:S02]  /*1e60*/  ISETP.GE.AND P0, PT, R211, UR6, PT ;  /* 0x00000006d3007c0c */ /* 0x000fe4000bf06270 */
[----:B----4-:R-:W-:-:S04]  /*1e70*/  LEA R4, P2, R6, UR4, 0x1 ;  /* 0x0000000406047c11 */ /* 0x010fc8000f8408ff */
[----:B------:R-:W-:-:S05]  /*1e80*/  LEA.HI.X R5, R6, UR5, R9, 0x1, P2 ;  /* 0x0000000506057c11 */ /* 0x000fca00090f0c09 */
[----:B------:R4:W-:Y:S04]  /*1e90*/  @!P1 STG.E.128 desc[UR14][R4.64], RZ ;  /* 0x000000ff04009986 */ /* 0x0009e8000c101d0e */
[----:B------:R4:W-:Y:S01]  /*1ea0*/  @!P0 STG.E.128 desc[UR14][R4.64+0x80], RZ ;  /* 0x000080ff04008986 */ /* 0x0009e2000c101d0e */
[----:B------:R-:W-:-:S13]  /*1eb0*/  ISETP.GE.AND P0, PT, R210, UR6, PT ;  /* 0x00000006d2007c0c */ /* 0x000fda000bf06270 */
[----:B------:R-:W-:Y:S05]  /*1ec0*/  @P0 BRA `(.L_x_372) ;  /* 0x0000005800380947 */ /* 0x000fea0003800000 */
[----:B------:R3:W-:Y:S01]  /*1ed0*/  STG.E.128 desc[UR14][R4.64+0x100], RZ ;  /* 0x000100ff04007986 */ /* 0x0007e2000c101d0e */
[----:B------:R-:W-:Y:S05]  /*1ee0*/  BRA `(.L_x_372) ;  /* 0x0000005800307947 */ /* 0x000fea0003800000 */
.L_x_361:
[C---:B------:R-:W-:Y:S01]  /*1ef0*/  IMAD R0, R237.reuse, -0x40, R0 ;  /* 0xffffffc0ed007824 */ /* 0x040fe200078e0200 */
[----:B------:R-:W-:Y:S01]  /*1f00*/  @P4 BAR.SYNC.DEFER_BLOCKING 0x0 ;  /* 0x0000000000004b1d */ /* 0x000fe20000010000 */
[----:B------:R-:W-:-:S03]  /*1f10*/  LOP3.LUT R8, R237, 0x80000001, RZ, 0xc0, !PT ;  /* 0x80000001ed087812 */ /* 0x000fc600078ec0ff */
[----:B------:R-:W-:Y:S02]  /*1f20*/  ISETP.GE.AND P4, PT, R205, R0, PT ;  /* 0x00000000cd00720c */ /* 0x000fe40003f86270 */
[----:B------:R-:W-:Y:S01]  /*1f30*/  ISETP.NE.AND P0, PT, R8, 0x1, PT ;  /* 0x000000010800780c */ /* 0x000fe20003f05270 */
[----:B------:R-:W-:Y:S03]  /*1f40*/  BSSY.RECONVERGENT B0, `(.L_x_373) ;  /* 0x000001c000007945 */ /* 0x000fe60003800200 */
[----:B------:R-:W-:-:S07]  /*1f50*/  SEL R11, RZ, 0x6000, P0 ;  /* 0x00006000ff0b7807 */ /* 0x000fce0000000000 */
[----:B------:R-:W-:Y:S05]  /*1f60*/  @P4 BRA `(.L_x_374) ;  /* 0x0000000000584947 */ /* 0x000fea0003800000 */
[----:B------:R-:W1:Y:S02]  /*1f70*/  LDCU UR4, c[0x0][0x440] ;  /* 0x00008800ff0477ac */ /* 0x000e640008000800 */
[----:B-1----:R-:W-:Y:S02]  /*1f80*/  ISETP.GE.AND P1, PT, R206, UR4, PT ;  /* 0x00000004ce007c0c */ /* 0x002fe4000bf26270 */
        /* <DEDUP_REMOVED lines=18> */
.L_x_375:
[----:B------:R2:W-:Y:S01]  /*20b0*/  STS.128 [R214+0x10000], RZ ;  /* 0x010000ffd6007388 */ /* 0x0005e20000000c00 */
[----:B------:R-:W-:Y:S05]  /*20c0*/  BRA `(.L_x_376) ;  /* 0x00000000000c7947 */ /* 0x000fea0003800000 */
.L_x_374:
[----:B------:R1:W-:Y:S04]  /*20d0*/  STS.128 [R214+0xc000], RZ ;  /* 0x00c000ffd6007388 */ /* 0x0003e80000000c00 */
[----:B------:R1:W-:Y:S04]  /*20e0*/  STS.128 [R214+0xe000], RZ ;  /* 0x00e000ffd6007388 */ /* 0x0003e80000000c00 */
[----:B------:R1:W-:Y:S02]  /*20f0*/  STS.128 [R214+0x10000], RZ ;  /* 0x010000ffd6007388 */ /* 0x0003e40000000c00 */
.L_x_376:
[----:B------:R-:W-:Y:S05]  /*2100*/  BSYNC.RECONVERGENT B0 ;  /* 0x0000000000007941 */ /* 0x000fea0003800200 */
.L_x_373:
[----:B------:R-:W-:Y:S01]  /*2110*/  ISETP.GE.AND P3, PT, R207, R0, PT ;  /* 0x00000000cf00720c */ /* 0x000fe20003f66270 */
[----:B------:R-:W-:-:S12]  /*2120*/  BSSY.RECONVERGENT B0, `(.L_x_377) ;  /* 0x000001c000007945 */ /* 0x000fd80003800200 */
[----:B------:R4:W-:Y:S04]  /*2130*/  @P3 STS.128 [R214+0xd000], RZ ;  /* 0x00d000ffd6003388 */ /* 0x0009e80000000c00 */
[----:B------:R4:W-:Y:S04]  /*2140*/  @P3 STS.128 [R214+0xf000], RZ ;  /* 0x00f000ffd6003388 */ /* 0x0009e80000000c00 */
[----:B------:R4:W-:Y:S01]  /*2150*/  @P3 STS.128 [R214+0x11000], RZ ;  /* 0x011000ffd6003388 */ /* 0x0009e20000000c00 */
[----:B------:R-:W-:Y:S05]  /*2160*/  @P3 BRA `(.L_x_378) ;  /* 0x00000000005c3947 */ /* 0x000fea0003800000 */
[----:B------:R-:W5:Y:S01]  /*2170*/  LDCU UR4, c[0x0][0x440] ;  /* 0x00008800ff0477ac */ /* 0x000f620008000800 */
        /* <DEDUP_REMOVED lines=21> */
.L_x_379:
[----:B------:R1:W-:Y:S02]  /*22d0*/  STS.128 [R214+0x11000], RZ ;  /* 0x011000ffd6007388 */ /* 0x0003e40000000c00 */
.L_x_378:
[----:B------:R-:W-:Y:S05]  /*22e0*/  BSYNC.RECONVERGENT B0 ;  /* 0x0000000000007941 */ /* 0x000fea0003800200 */
.L_x_377:
[----:B------:R-:W-:Y:S01]  /*22f0*/  BSSY.RECONVERGENT B0, `(.L_x_380) ;  /* 0x000001c000007945 */ /* 0x000fe20003800200 */
[----:B------:R-:W-:-:S03]  /*2300*/  IADD3 R236, PT, PT, R214, R11, RZ ;  /* 0x0000000bd6ec7210 */ /* 0x000fc60007ffe0ff */
[----:B------:R-:W-:Y:S05]  /*2310*/  @P4 BRA `(.L_x_381) ;  /* 0x0000000000584947 */ /* 0x000fea0003800000 */
[----:B------:R-:W5:Y:S02]  /*2320*/  LDCU UR4, c[0x0][0x440] ;  /* 0x00008800ff0477ac */ /* 0x000f640008000800 */
[----:B-----5:R-:W-:Y:S02]  /*2330*/  ISETP.GE.AND P1, PT, R206, UR4, PT ;  /* 0x00000004ce007c0c */ /* 0x020fe4000bf26270 */
[----:B------:R-:W-:-:S11]  /*2340*/  ISETP.GE.AND P0, PT, R211, UR4, PT ;  /* 0x00000004d3007c0c */ /* 0x000fd6000bf06270 */
        /* <DEDUP_REMOVED lines=17> */
.L_x_382:
[----:B------:R1:W-:Y:S01]  /*2460*/  STS.128 [R236+0x4000], RZ ;  /* 0x004000ffec007388 */ /* 0x0003e20000000c00 */
[----:B------:R-:W-:Y:S05]  /*2470*/  BRA `(.L_x_383) ;  /* 0x00000000000c7947 */ /* 0x000fea0003800000 */
.L_x_381:
[----:B------:R1:W-:Y:S04]  /*2480*/  STS.128 [R236], RZ ;  /* 0x000000ffec007388 */ /* 0x0003e80000000c00 */
[----:B------:R1:W-:Y:S04]  /*2490*/  STS.128 [R236+0x2000], RZ ;  /* 0x002000ffec007388 */ /* 0x0003e80000000c00 */
[----:B------:R1:W-:Y:S02]  /*24a0*/  STS.128 [R236+0x4000], RZ ;  /* 0x004000ffec007388 */ /* 0x0003e40000000c00 */
.L_x_383:
[----:B------:R-:W-:Y:S05]  /*24b0*/  BSYNC.RECONVERGENT B0 ;  /* 0x0000000000007941 */ /* 0x000fea0003800200 */
.L_x_380:
[----:B------:R1:W-:Y:S01]  /*24c0*/  @P3 STS.128 [R236+0x1000], RZ ;  /* 0x001000ffec003388 */ /* 0x0003e20000000c00 */
[----:B------:R-:W-:Y:S03]  /*24d0*/  BSSY.RECONVERGENT B0, `(.L_x_384) ;  /* 0x000001b000007945 */ /* 0x000fe60003800200 */
[----:B------:R1:W-:Y:S04]  /*24e0*/  @P3 STS.128 [R236+0x3000], RZ ;  /* 0x003000ffec003388 */ /* 0x0003e80000000c00 */
[----:B------:R1:W-:Y:S01]  /*24f0*/  @P3 STS.128 [R236+0x5000], RZ ;  /* 0x005000ffec003388 */ /* 0x0003e20000000c00 */
[----:B------:R-:W-:Y:S05]  /*2500*/  @P3 BRA `(.L_x_385) ;  /* 0x00000000005c3947 */ /* 0x000fea0003800000 */
[----:B------:R-:W5:Y:S01]  /*2510*/  LDCU UR4, c[0x0][0x440] ;  /* 0x00008800ff0477ac */ /* 0x000f620008000800 */
[----:B-1----:R-:W-:-:S04]  /*2520*/  LEA R12, P2, R220, R248, 0x1 ;  /* 0x000000f8dc0c7211 */ /* 0x002fc800078408ff */
        /* <DEDUP_REMOVED lines=20> */
.L_x_386:
[----:B------:R1:W-:Y:S02]  /*2670*/  STS.128 [R236+0x5000], RZ ;  /* 0x005000ffec007388 */ /* 0x0003e40000000c00 */
.L_x_385:
[----:B------:R-:W-:Y:S05]  /*2680*/  BSYNC.RECONVERGENT B0 ;  /* 0x0000000000007941 */ /* 0x000fea0003800200 */
.L_x_384:
[CC--:B------:R-:W-:Y:S01]  /*2690*/  ISETP.GE.AND P1, PT, R203.reuse, R0.reuse, PT ;  /* 0x00000000cb00720c */ /* 0x0c0fe20003f26270 */
[C---:B------:R-:W-:Y:S01]  /*26a0*/  IMAD.WIDE.U32 R24, R203.reuse, 0x4, R250 ;  /* 0x00000004cb187825 */ /* 0x040fe200078e00fa */
[----:B------:R-:W-:Y:S01]  /*26b0*/  MOV R235, 0x7f800000 ;  /* 0x7f80000000eb7802 */ /* 0x000fe20000000f00 */
[----:B------:R-:W2:Y:S01]  /*26c0*/  LDCU.64 UR4, c[0x0][0x3d0] ;  /* 0x00007a00ff0477ac */ /* 0x000ea20008000a00 */
[----:B-1----:R-:W-:Y:S02]  /*26d0*/  IADD3 R13, PT, PT, R203, 0x8, RZ ;  /* 0x00000008cb0d7810 */ /* 0x002fe40007ffe0ff */
[----:B------:R-:W-:Y:S02]  /*26e0*/  MOV R234, 0x7f800000 ;  /* 0x7f80000000ea7802 */ /* 0x000fe40000000f00 */
[----:B------:R-:W-:-:S05]  /*26f0*/  ISETP.GE.AND P0, PT, R13, R0, PT ;  /* 0x000000000d00720c */ /* 0x000fca0003f06270 */
[----:B------:R1:W5:Y:S01]  /*2700*/  @!P1 LDG.E R235, desc[UR14][R24.64] ;  /* 0x0000000e18eb9981 */ /* 0x000362000c1e1900 */
[----:B------:R-:W-:Y:S01]  /*2710*/  IMAD R0, R6, UR16, RZ ;  /* 0x0000001006007c24 */ /* 0x000fe2000f8e02ff */
[----:B------:R-:W-:Y:S01]  /*2720*/  IADD3 R216, PT, PT, R238, -UR17, RZ ;  /* 0x80000011eed87c10 */ /* 0x000fe2000fffe0ff */
[----:B------:R-:W-:-:S03]  /*2730*/  IMAD.WIDE.U32 R12, R6, UR17, R22 ;  /* 0x00000011060c7c25 */ /* 0x000fc6000f8e0016 */
[----:B------:R-:W-:Y:S01]  /*2740*/  ISETP.GE.AND P4, PT, R205, R216, PT ;  /* 0x000000d8cd00720c */ /* 0x000fe20003f86270 */
[----:B------:R-:W-:Y:S01]  /*2750*/  IMAD R0, R7, UR17, R0 ;  /* 0x0000001107007c24 */ /* 0x000fe2000f8e0200 */
[----:B------:R1:W5:Y:S01]  /*2760*/  @!P0 LDG.E R234, desc[UR14][R24.64+0x20] ;  /* 0x0000200e18ea8981 */ /* 0x000362000c1e1900 */
[----:B------:R-:W-:Y:S01]  /*2770*/  IADD3 R20, P0, PT, R20, R12, RZ ;  /* 0x0000000c14147210 */ /* 0x000fe20007f1e0ff */
[----:B------:R-:W-:Y:S03]  /*2780*/  BSSY.RECONVERGENT B0, `(.L_x_387) ;  /* 0x0000026000007945 */ /* 0x000fe60003800200 */
[----:B------:R-:W-:Y:S01]  /*2790*/  IADD3.X R21, PT, PT, R17, R13, R0, P0, !PT ;  /* 0x0000000d11157210 */ /* 0x000fe200007fe400 */
[----:B--2---:R-:W-:-:S04]  /*27a0*/  IMAD R0, R14, UR4, RZ ;  /* 0x000000040e007c24 */ /* 0x004fc8000f8e02ff */
[C---:B------:R-:W-:Y:S02]  /*27b0*/  IMAD R13, R15.reuse, UR5, R0 ;  /* 0x000000050f0d7c24 */ /* 0x040fe4000f8e0200 */
[----:B------:R-:W-:-:S05]  /*27c0*/  IMAD.WIDE.U32 R20, R15, UR4, R20 ;  /* 0x000000040f147c25 */ /* 0x000fca000f8e0014 */
[----:B------:R-:W-:Y:S01]  /*27d0*/  IADD3 R13, PT, PT, R21, R13, RZ ;  /* 0x0000000d150d7210 */ /* 0x000fe20007ffe0ff */
[----:B------:R-:W-:Y:S06]  /*27e0*/  @P4 BRA `(.L_x_388) ;  /* 0x0000000000704947 */ /* 0x000fec0003800000 */
[----:B------:R-:W2:Y:S01]  /*27f0*/  LDCU UR6, c[0x0][0x440] ;  /* 0x00008800ff0677ac */ /* 0x000ea20008000800 */
[----:B------:R-:W-:Y:S01]  /*2800*/  IMAD.MOV.U32 R12, RZ, RZ, R20 ;  /* 0x000000ffff0c7224 */ /* 0x000fe200078e0014 */
[----:B------:R-:W1:Y:S03]  /*2810*/  LDCU.64 UR4, c[0x0][0x388] ;  /* 0x00007100ff0477ac */ /* 0x000e660008000a00 */
[----:B------:R-:W-:-:S04]  /*2820*/  IMAD.WIDE.U32 R26, R205, R6, R12 ;  /* 0x00000006cd1a7225 */ /* 0x000fc800078e000c */
[----:B------:R-:W-:Y:S01]  /*2830*/  IMAD R0, R205, R7, R27 ;  /* 0x00000007cd007224 */ /* 0x000fe200078e021b */
[----:B--2---:R-:W-:Y:S02]  /*2840*/  ISETP.GE.AND P1, PT, R206, UR6, PT ;  /* 0x00000006ce007c0c */ /* 0x004fe4000bf26270 */
        /* <DEDUP_REMOVED lines=20> */
.L_x_389:
[----:B------:R2:W-:Y:S01]  /*2990*/  STS.128 [R214+0x16000], RZ ;  /* 0x016000ffd6007388 */ /* 0x0005e20000000c00 */
[----:B------:R-:W-:Y:S05]  /*29a0*/  BRA `(.L_x_390) ;  /* 0x00000000000c7947 */ /* 0x000fea0003800000 */
.L_x_388:
[----:B------:R2:W-:Y:S04]  /*29b0*/  STS.128 [R214+0x12000], RZ ;  /* 0x012000ffd6007388 */ /* 0x0005e80000000c00 */
[----:B------:R2:W-:Y:S04]  /*29c0*/  STS.128 [R214+0x14000], RZ ;  /* 0x014000ffd6007388 */ /* 0x0005e80000000c00 */
[----:B------:R2:W-:Y:S02]  /*29d0*/  STS.128 [R214+0x16000], RZ ;  /* 0x016000ffd6007388 */ /* 0x0005e40000000c00 */
.L_x_390:
[----:B------:R-:W-:Y:S05]  /*29e0*/  BSYNC.RECONVERGENT B0 ;  /* 0x0000000000007941 */ /* 0x000fea0003800200 */
.L_x_387:
[----:B------:R-:W-:Y:S01]  /*29f0*/  ISETP.GE.AND P3, PT, R207, R216, PT ;  /* 0x000000d8cf00720c */ /* 0x000fe20003f66270 */
[----:B------:R-:W-:-:S12]  /*2a00*/  BSSY.RECONVERGENT B0, `(.L_x_391) ;  /* 0x0000022000007945 */ /* 0x000fd80003800200 */
[----:B------:R1:W-:Y:S04]  /*2a10*/  @P3 STS.128 [R214+0x13000], RZ ;  /* 0x013000ffd6003388 */ /* 0x0003e80000000c00 */
[----:B------:R1:W-:Y:S04]  /*2a20*/  @P3 STS.128 [R214+0x15000], RZ ;  /* 0x015000ffd6003388 */ /* 0x0003e80000000c00 */
[----:B------:R1:W-:Y:S01]  /*2a30*/  @P3 STS.128 [R214+0x17000], RZ ;  /* 0x017000ffd6003388 */ /* 0x0003e20000000c00 */
        /* <DEDUP_REMOVED lines=10> */
[----:B---3--:R-:W-:-:S04]  /*2ae0*/  LEA R6, P2, R12, UR4, 0x1 ;  /* 0x000000040c067c11 */ /* 0x008fc8000f8408ff */
        /* <DEDUP_REMOVED lines=18> */
.L_x_393:
[----:B------:R3:W-:Y:S02]  /*2c10*/  STS.128 [R214+0x17000], RZ ;  /* 0x017000ffd6007388 */ /* 0x0007e40000000c00 */
.L_x_392:
[----:B------:R-:W-:Y:S05]  /*2c20*/  BSYNC.RECONVERGENT B0 ;  /* 0x0000000000007941 */ /* 0x000fea0003800200 */
.L_x_391:
[----:B------:R-:W4:Y:S01]  /*2c30*/  LDCU.64 UR4, c[0x0][0x3d8] ;  /* 0x00007b00ff0477ac */ /* 0x000f220008000a00 */
[C---:B------:R-:W-:Y:S01]  /*2c40*/  IMAD.WIDE.U32 R12, R4.reuse, UR17, R22 ;  /* 0x00000011040c7c25 */ /* 0x040fe2000f8e0016 */
[----:B------:R-:W-:Y:S03]  /*2c50*/  BSSY.RECONVERGENT B0, `(.L_x_394) ;  /* 0x0000029000007945 */ /* 0x000fe60003800200 */
[----:B------:R-:W-:Y:S01]  /*2c60*/  IMAD R0, R4, UR16, RZ ;  /* 0x0000001004007c24 */ /* 0x000fe2000f8e02ff */
[----:B--23--:R-:W-:-:S03]  /*2c70*/  IADD3 R6, P0, PT, R18, R12, RZ ;  /* 0x0000000c12067210 */ /* 0x00cfc60007f1e0ff */
[----:B------:R-:W-:-:S05]  /*2c80*/  IMAD R7, R5, UR17, R0 ;  /* 0x0000001105077c24 */ /* 0x000fca000f8e0200 */
[----:B------:R-:W-:Y:S01]  /*2c90*/  IADD3.X R7, PT, PT, R16, R13, R7, P0, !PT ;  /* 0x0000000d10077210 */ /* 0x000fe200007fe407 */
[----:B----4-:R-:W-:Y:S02]  /*2ca0*/  IMAD R14, R14, UR4, RZ ;  /* 0x000000040e0e7c24 */ /* 0x010fe4000f8e02ff */
[----:B------:R-:W-:-:S04]  /*2cb0*/  IMAD.WIDE.U32 R12, R15, UR4, R6 ;  /* 0x000000040f0c7c25 */ /* 0x000fc8000f8e0006 */
[----:B------:R-:W-:-:S05]  /*2cc0*/  IMAD R14, R15, UR5, R14 ;  /* 0x000000050f0e7c24 */ /* 0x000fca000f8e020e */
[----:B------:R-:W-:Y:S01]  /*2cd0*/  IADD3 R7, PT, PT, R13, R14, RZ ;  /* 0x0000000e0d077210 */ /* 0x000fe20007ffe0ff */
        /* <DEDUP_REMOVED lines=27> */
.L_x_396:
[----:B------:R4:W-:Y:S01]  /*2e90*/  STS.128 [R214+0x1c000], RZ ;  /* 0x01c000ffd6007388 */ /* 0x0009e20000000c00 */
[----:B------:R-:W-:Y:S05]  /*2ea0*/  BRA `(.L_x_397) ;  /* 0x00000000000c7947 */ /* 0x000fea0003800000 */
.L_x_395:
[----:B------:R2:W-:Y:S04]  /*2eb0*/  STS.128 [R214+0x18000], RZ ;  /* 0x018000ffd6007388 */ /* 0x0005e80000000c00 */
[----:B------:R2:W-:Y:S04]  /*2ec0*/  STS.128 [R214+0x1a000], RZ ;  /* 0x01a000ffd6007388 */ /* 0x0005e80000000c00 */
[----:B------:R2:W-:Y:S02]  /*2ed0*/  STS.128 [R214+0x1c000], RZ ;  /* 0x01c000ffd6007388 */ /* 0x0005e40000000c00 */
.L_x_397:
[----:B------:R-:W-:Y:S05]  /*2ee0*/  BSYNC.RECONVERGENT B0 ;  /* 0x0000000000007941 */ /* 0x000fea0003800200 */
.L_x_394:
[----:B------:R1:W-:Y:S01]  /*2ef0*/  @P3 STS.128 [R214+0x19000], RZ ;  /* 0x019000ffd6003388 */ /* 0x0003e20000000c00 */
[----:B------:R-:W-:Y:S03]  /*2f00*/  BSSY.RECONVERGENT B0, `(.L_x_398) ;  /* 0x0000021000007945 */ /* 0x000fe60003800200 */
[----:B------:R1:W-:Y:S04]  /*2f10*/  @P3 STS.128 [R214+0x1b000], RZ ;  /* 0x01b000ffd6003388 */ /* 0x0003e80000000c00 */
[----:B------:R1:W-:Y:S01]  /*2f20*/  @P3 STS.128 [R214+0x1d000], RZ ;  /* 0x01d000ffd6003388 */ /* 0x0003e20000000c00 */
[----:B------:R-:W-:Y:S05]  /*2f30*/  @P3 BRA `(.L_x_399) ;  /* 0x0000000000743947 */ /* 0x000fea0003800000 */
[----:B------:R-:W4:Y:S01]  /*2f40*/  LDCU UR6, c[0x0][0x440] ;  /* 0x00008800ff0677ac */ /* 0x000f220008000800 */
[-C--:B------:R-:W-:Y:S02]  /*2f50*/  IMAD R9, R9, R4.reuse, RZ ;  /* 0x0000000409097224 */ /* 0x080fe400078e02ff */
[----:B------:R-:W-:Y:S01]  /*2f60*/  IMAD.MOV.U32 R6, RZ, RZ, R12 ;  /* 0x000000ffff067224 */ /* 0x000fe200078e000c */
[----:B------:R-:W3:Y:S01]  /*2f70*/  LDCU.64 UR4, c[0x0][0x390] ;  /* 0x00007200ff0477ac */ /* 0x000ee20008000a00 */
[C---:B------:R-:W-:Y:S02]  /*2f80*/  IMAD R9, R10.reuse, R5, R9 ;  /* 0x000000050a097224 */ /* 0x040fe400078e0209 */
[----:B------:R-:W-:-:S04]  /*2f90*/  IMAD.WIDE.U32 R6, R10, R4, R6 ;  /* 0x000000040a067225 */ /* 0x000fc800078e0006 */
[----:B------:R-:W-:Y:S01]  /*2fa0*/  IMAD.IADD R9, R7, 0x1, R9 ;  /* 0x0000000107097824 */ /* 0x000fe200078e0209 */
[----:B----4-:R-:W-:Y:S02]  /*2fb0*/  ISETP.GE.AND P1, PT, R206, UR6, PT ;  /* 0x00000006ce007c0c */ /* 0x010fe4000bf26270 */
        /* <DEDUP_REMOVED lines=20> */
.L_x_400:
[----:B------:R4:W-:Y:S02]  /*3100*/  STS.128 [R214+0x1d000], RZ ;  /* 0x01d000ffd6007388 */ /* 0x0009e40000000c00 */
.L_x_399:
[----:B------:R-:W-:Y:S05]  /*3110*/  BSYNC.RECONVERGENT B0 ;  /* 0x0000000000007941 */ /* 0x000fea0003800200 */
.L_x_398:
[----:B------:R-:W0:Y:S01]  /*3120*/  LDGDEPBAR ;  /* 0x00000000000079af */ /* 0x000e220000000000 */
[----:B------:R-:W1:Y:S01]  /*3130*/  LDC R215, c[0x0][0x44c] ;  /* 0x00011300ffd77b82 */ /* 0x000e620000000800 */
[----:B------:R-:W-:Y:S01]  /*3140*/  UIADD3 UR9, UPT, UPT, UR17, 0x40, URZ ;  /* 0x0000004011097890 */ /* 0x000fe2000fffe0ff */
[----:B------:R-:W-:Y:S01]  /*3150*/  IMAD.SHL.U32 R0, R19, 0x2, RZ ;  /* 0x0000000213007824 */ /* 0x000fe200078e00ff */
[----:B------:R-:W2:Y:S01]  /*3160*/  LDCU UR5, c[0x0][0x3b0] ;  /* 0x00007600ff0577ac */ /* 0x000ea20008000800 */
[----:B------:R-:W-:Y:S01]  /*3170*/  SHF.R.U32.HI R217, RZ, 0x2, R19 ;  /* 0x00000002ffd97819 */ /* 0x000fe20000011613 */
[--C-:B------:R-:W-:Y:S01]  /*3180*/  IMAD.IADD R189, R198, 0x1, R11.reuse ;  /* 0x00000001c6bd7824 */ /* 0x100fe200078e020b */
[----:B------:R-:W-:Y:S01]  /*3190*/  CS2R R142, SRZ ;  /* 0x00000000008e7805 */ /* 0x000fe2000001ff00 */
[----:B------:R-:W3:Y:S01]  /*31a0*/  LDCU UR4, c[0x0][0x590] ;  /* 0x0000b200ff0477ac */ /* 0x000ee20008000800 */
[----:B------:R-:W-:Y:S01]  /*31b0*/  LOP3.LUT R0, R0, 0x6, RZ, 0xc0, !PT ;  /* 0x0000000600007812 */ /* 0x000fe200078ec0ff */
[----:B------:R-:W-:Y:S01]  /*31c0*/  IMAD.IADD R188, R197, 0x1, R11 ;  /* 0x00000001c5bc7824 */ /* 0x000fe200078e020b */
[----:B------:R-:W-:Y:S01]  /*31d0*/  ISETP.LE.AND P5, PT, R238, UR9, PT ;  /* 0x00000009ee007c0c */ /* 0x000fe2000bfa3270 */
[----:B------:R-:W-:Y:S01]  /*31e0*/  IMAD.MOV.U32 R233, RZ, RZ, R236 ;  /* 0x000000ffffe97224 */ /* 0x000fe200078e00ec */
[----:B------:R-:W-:Y:S01]  /*31f0*/  LOP3.LUT R217, R0, 0xe0, R217, 0xf8, !PT ;  /* 0x000000e000d97812 */ /* 0x000fe200078ef8d9 */
[----:B------:R-:W-:Y:S01]  /*3200*/  IMAD.IADD R0, R196, 0x1, R193 ;  /* 0x00000001c4007824 */ /* 0x000fe200078e02c1 */
[----:B------:R-:W-:-:S02]  /*3210*/  CS2R R140, SRZ ;  /* 0x00000000008c7805 */ /* 0x000fc4000001ff00 */
[----:B------:R-:W-:Y:S02]  /*3220*/  CS2R R146, SRZ ;  /* 0x0000000000927805 */ /* 0x000fe4000001ff00 */
[----:B------:R-:W-:Y:S01]  /*3230*/  CS2R R144, SRZ ;  /* 0x0000000000907805 */ /* 0x000fe2000001ff00 */
[----:B------:R-:W-:Y:S01]  /*3240*/  VIADD R217, R217, UR17 ;  /* 0x00000011d9d97c36 */ /* 0x000fe20008000000 */
        /* <DEDUP_REMOVED lines=41> */
[----:B-1----:R-:W-:Y:S02]  /*34e0*/  CS2R R24, SRZ ;  /* 0x0000000000187805 */ /* 0x002fe4000001ff00 */
[----:B------:R-:W-:Y:S02]  /*34f0*/  CS2R R22, SRZ ;  /* 0x0000000000167805 */ /* 0x000fe4000001ff00 */
[----:B------:R-:W-:Y:S01]  /*3500*/  CS2R R20, SRZ ;  /* 0x0000000000147805 */ /* 0x000fe2000001ff00 */
[----:B------:R-:W-:Y:S01]  /*3510*/  IMAD.IADD R199, R195, 0x1, R0 ;  /* 0x00000001c3c77824 */ /* 0x000fe200078e0200 */
[----:B------:R-:W1:Y:S01]  /*3520*/  LDCU UR6, c[0x0][0x440] ;  /* 0x00008800ff0677ac */ /* 0x000e620008000800 */
[C---:B------:R-:W-:Y:S02]  /*3530*/  @P5 VIADD R232, R217.reuse, 0x19 ;  /* 0x00000019d9e85836 */ /* 0x040fe40000000000 */
[C---:B------:R-:W-:Y:S01]  /*3540*/  @P5 VIADD R231, R217.reuse, 0x18 ;  /* 0x00000018d9e75836 */ /* 0x040fe20000000000 */
[----:B------:R-:W1:Y:S01]  /*3550*/  LDCU UR7, c[0x0][0x3e0] ;  /* 0x00007c00ff0777ac */ /* 0x000e620008000800 */
[----:B------:R-:W-:-:S02]  /*3560*/  @P5 VIADD R230, R217, 0x11 ;  /* 0x00000011d9e65836 */ /* 0x000fc40000000000 */
[C---:B------:R-:W-:Y:S01]  /*3570*/  @P5 VIADD R229, R217.reuse, 0x10 ;  /* 0x00000010d9e55836 */ /* 0x040fe20000000000 */
[----:B------:R-:W1:Y:S01]  /*3580*/  LDCU UR8, c[0x0][0x45c] ;  /* 0x00008b80ff0877ac */ /* 0x000e620008000800 */
[C---:B------:R-:W-:Y:S02]  /*3590*/  @P5 VIADD R228, R217.reuse, 0x9 ;  /* 0x00000009d9e45836 */ /* 0x040fe40000000000 */
[C---:B------:R-:W-:Y:S01]  /*35a0*/  @P5 VIADD R227, R217.reuse, 0x8 ;  /* 0x00000008d9e35836 */ /* 0x040fe20000000000 */
[----:B--2---:R-:W-:Y:S01]  /*35b0*/  USHF.L.U32 UR5, UR5, 0x6, URZ ;  /* 0x0000000605057899 */ /* 0x004fe200080006ff */
[----:B------:R-:W-:Y:S01]  /*35c0*/  @P5 VIADD R226, R217, 0x1 ;  /* 0x00000001d9e25836 */ /* 0x000fe20000000000 */
[----:B---3--:R-:W-:-:S12]  /*35d0*/  USHF.L.U32 UR4, UR4, 0x6, URZ ;  /* 0x0000000604047899 */ /* 0x008fd800080006ff */
.L_x_403:
[----:B------:R-:W0:Y:S01]  /*35e0*/  LDGDEPBAR ;  /* 0x00000000000079af */ /* 0x000e220000000000 */
[-C--:B------:R-:W-:Y:S01]  /*35f0*/  IADD3 R149, PT, PT, R195, R189.reuse, RZ ;  /* 0x000000bdc3957210 */ /* 0x080fe20007ffe0ff */
[----:B-----5:R-:W-:Y:S01]  /*3600*/  FMUL.FTZ R166, R234, 1.4426950216293334961 ;  /* 0x3fb8aa3beaa67820 */ /* 0x020fe20000410000 */
[----:B------:R-:W-:Y:S01]  /*3610*/  IADD3 R150, PT, PT, R193, R189, RZ ;  /* 0x000000bdc1967210 */ /* 0x000fe20007ffe0ff */
[----:B------:R-:W-:Y:S01]  /*3620*/  FMUL.FTZ R164, R235, 1.4426950216293334961 ;  /* 0x3fb8aa3beba47820 */ /* 0x000fe20000410000 */
[----:B------:R-:W-:Y:S02]  /*3630*/  MOV R225, R223 ;  /* 0x000000df00e17202 */ /* 0x000fe40000000f00 */
[----:B------:R-:W-:Y:S02]  /*3640*/  IADD3 R148, PT, PT, R195, R150, RZ ;  /* 0x00000096c3947210 */ /* 0x000fe40007ffe0ff */
[-C--:B------:R-:W-:Y:S02]  /*3650*/  @P5 ISETP.GE.AND P1, PT, R217, R238.reuse, PT ;  /* 0x000000eed900520c */ /* 0x080fe40003f26270 */
[-C--:B------:R-:W-:Y:S02]  /*3660*/  @P5 ISETP.GE.AND P2, PT, R226, R238.reuse, PT ;  /* 0x000000eee200520c */ /* 0x080fe40003f46270 */
[----:B------:R-:W-:Y:S04]  /*3670*/  FSETP.NEU.FTZ.AND P0, PT, R235, -INF , PT ;  /* 0xff800000eb00780b */ /* 0x000fe80003f1d000 */
[----:B------:R-:W-:Y:S02]  /*3680*/  FSEL R164, R164, RZ, P0 ;  /* 0x000000ffa4a47208 */ /* 0x000fe40000000000 */
[----:B------:R-:W-:Y:S04]  /*3690*/  FSETP.NEU.FTZ.AND P0, PT, R234, -INF , PT ;  /* 0xff800000ea00780b */ /* 0x000fe80003f1d000 */
[----:B------:R-:W-:Y:S01]  /*36a0*/  FSEL R166, R166, RZ, P0 ;  /* 0x000000ffa6a67208 */ /* 0x000fe20000000000 */
[----:B------:R-:W-:Y:S04]  /*36b0*/  DEPBAR.LE SB0, 0x0 ;  /* 0x000080000000791a */ /* 0x000fe80000000000 */
[----:B------:R-:W-:Y:S01]  /*36c0*/  BAR.SYNC.DEFER_BLOCKING 0x0 ;  /* 0x0000000000007b1d */ /* 0x000fe20000010000 */
[----:B------:R-:W-:Y:S05]  /*36d0*/  @P5 ISETP.GE.AND P0, PT, R227, R238, PT ;  /* 0x000000eee300520c */ /* 0x000fea0003f06270 */
[----:B------:R-:W-:Y:S05]  /*36e0*/  LDSM.16.M88.4 R68, [R189] ;  /* 0x00000000bd44783b */ /* 0x000fea0000000200 */
[----:B------:R-:W4:Y:S05]  /*36f0*/  LDSM.16.M88.4 R72, [R196] ;  /* 0x00000000c448783b */ /* 0x000f2a0000000200 */
[----:B------:R-:W2:Y:S05]  /*3700*/  LDSM.16.M88.4 R76, [R196+0x800] ;  /* 0x00080000c44c783b */ /* 0x000eaa0000000200 */
[----:B------:R-:W-:Y:S05]  /*3710*/  LDSM.16.M88.4 R80, [R149] ;  /* 0x000000009550783b */ /* 0x000fea0000000200 */
[----:B------:R-:W3:Y:S05]  /*3720*/  LDSM.16.M88.4 R84, [R194] ;  /* 0x00000000c254783b */ /* 0x000eea0000000200 */
[----:B------:R-:W1:Y:S05]  /*3730*/  LDSM.16.M88.4 R88, [R194+0x800] ;  /* 0x00080000c258783b */ /* 0x000e6a0000000200 */
[----:B------:R-:W-:Y:S05]  /*3740*/  LDSM.16.M88.4 R92, [R150] ;  /* 0x00000000965c783b */ /* 0x000fea0000000200 */
[----:B------:R-:W1:Y:S01]  /*3750*/  LDSM.16.M88.4 R96, [R0] ;  /* 0x000000000060783b */ /* 0x000e620000000200 */
[C---:B----4-:R-:W-:Y:S08]  /*3760*/  HMMA.16816.F32.BF16 R4, R68.reuse, R72, RZ ;  /* 0x000000484404723c */ /* 0x050ff000000418ff */
[C---:B------:R-:W-:Y:S01]  /*3770*/  HMMA.16816.F32.BF16 R8, R68.reuse, R74, RZ ;  /* 0x0000004a4408723c */ /* 0x040fe200000418ff */
[----:B------:R-:W-:Y:S07]  /*3780*/  LDSM.16.M88.4 R72, [R148] ;  /* 0x000000009448783b */ /* 0x000fee0000000200 */
[C---:B--2---:R-:W-:Y:S08]  /*3790*/  HMMA.16816.F32.BF16 R12, R68.reuse, R76, RZ ;  /* 0x0000004c440c723c */ /* 0x044ff000000418ff */
[----:B------:R-:W-:Y:S01]  /*37a0*/  HMMA.16816.F32.BF16 R16, R68, R78, RZ ;  /* 0x0000004e4410723c */ /* 0x000fe200000418ff */
[----:B------:R-:W2:Y:S05]  /*37b0*/  LDSM.16.M88.4 R68, [R0+0x800] ;  /* 0x000800000044783b */ /* 0x000eaa0000000200 */
[----:B------:R-:W4:Y:S02]  /*37c0*/  LDSM.16.M88.4 R76, [R199] ;  /* 0x00000000c74c783b */ /* 0x000f240000000200 */
[C---:B---3--:R-:W-:Y:S08]  /*37d0*/  HMMA.16816.F32.BF16 R4, R80.reuse, R84, R4 ;  /* 0x000000545004723c */ /* 0x048ff00000041804 */
[C---:B------:R-:W-:Y:S01]  /*37e0*/  HMMA.16816.F32.BF16 R8, R80.reuse, R86, R8 ;  /* 0x000000565008723c */ /* 0x040fe20000041808 */
[----:B------:R-:W-:Y:S07]  /*37f0*/  LDSM.16.M88.4 R84, [R189+0x2000] ;  /* 0x00200000bd54783b */ /* 0x000fee0000000200 */
[C---:B-1----:R-:W-:Y:S08]  /*3800*/  HMMA.16816.F32.BF16 R12, R80.reuse, R88, R12 ;  /* 0x00000058500c723c */ /* 0x042ff0000004180c */
[----:B------:R-:W-:Y:S01]  /*3810*/  HMMA.16816.F32.BF16 R16, R80, R90, R16 ;  /* 0x0000005a5010723c */ /* 0x000fe20000041810 */
[----:B------:R-:W1:Y:S05]  /*3820*/  LDSM.16.M88.4 R80, [R199+0x800] ;  /* 0x00080000c750783b */ /* 0x000e6a0000000200 */
[----:B------:R-:W3:Y:S02]  /*3830*/  LDSM.16.M88.4 R88, [R196+0x2000] ;  /* 0x00200000c458783b */ /* 0x000ee40000000200 */
[C---:B------:R-:W-:Y:S08]  /*3840*/  HMMA.16816.F32.BF16 R4, R92.reuse, R96, R4 ;  /* 0x000000605c04723c */ /* 0x040ff00000041804 */
[C---:B------:R-:W-:Y:S01]  /*3850*/  HMMA.16816.F32.BF16 R8, R92.reuse, R98, R8 ;  /* 0x000000625c08723c */ /* 0x040fe20000041808 */
[----:B------:R-:W-:Y:S07]  /*3860*/  LDSM.16.M88.4 R96, [R194+0x2000] ;  /* 0x00200000c260783b */ /* 0x000fee0000000200 */
[C---:B--2---:R-:W-:Y:S08]  /*3870*/  HMMA.16816.F32.BF16 R12, R92.reuse, R68, R12 ;  /* 0x000000445c0c723c */ /* 0x044ff0000004180c */
[----:B------:R-:W-:Y:S01]  /*3880*/  HMMA.16816.F32.BF16 R16, R92, R70, R16 ;  /* 0x000000465c10723c */ /* 0x000fe20000041810 */
[----:B------:R-:W2:Y:S05]  /*3890*/  LDSM.16.M88.4 R68, [R196+0x2800] ;  /* 0x00280000c444783b */ /* 0x000eaa0000000200 */
[----:B------:R-:W2:Y:S02]  /*38a0*/  LDSM.16.M88.4 R92, [R149+0x2000] ;  /* 0x00200000955c783b */ /* 0x000ea40000000200 */
[C---:B----4-:R-:W-:Y:S08]  /*38b0*/  HMMA.16816.F32.BF16 R4, R72.reuse, R76, R4 ;  /* 0x0000004c4804723c */ /* 0x050ff00000041804 */
[C---:B------:R-:W-:Y:S01]  /*38c0*/  HMMA.16816.F32.BF16 R8, R72.reuse, R78, R8 ;  /* 0x0000004e4808723c */ /* 0x040fe20000041808 */
[----:B------:R-:W-:Y:S07]  /*38d0*/  LDSM.16.M88.4 R76, [R150+0x2000] ;  /* 0x00200000964c783b */ /* 0x000fee0000000200 */
[C---:B-1----:R-:W-:Y:S08]  /*38e0*/  HMMA.16816.F32.BF16 R12, R72.reuse, R80, R12 ;  /* 0x00000050480c723c */ /* 0x042ff0000004180c */
[----:B------:R-:W-:Y:S01]  /*38f0*/  HMMA.16816.F32.BF16 R16, R72, R82, R16 ;  /* 0x000000524810723c */ /* 0x000fe20000041810 */
[----:B------:R-:W1:Y:S05]  /*3900*/  LDSM.16.M88.4 R72, [R194+0x2800] ;  /* 0x00280000c248783b */ /* 0x000e6a0000000200 */
[----:B------:R-:W4:Y:S02]  /*3910*/  LDSM.16.M88.4 R80, [R0+0x2000] ;  /* 0x002000000050783b */ /* 0x000f240000000200 */
[C---:B---3--:R-:W-:Y:S08]  /*3920*/  HMMA.16816.F32.BF16 R4, R84.reuse, R88, R4 ;  /* 0x000000585404723c */ /* 0x048ff00000041804 */
[C---:B------:R-:W-:Y:S01]  /*3930*/  HMMA.16816.F32.BF16 R8, R84.reuse, R90, R8 ;  /* 0x0000005a5408723c */ /* 0x040fe20000041808 */
[----:B------:R-:W-:Y:S07]  /*3940*/  LDSM.16.M88.4 R88, [R199+0x2000] ;  /* 0x00200000c758783b */ /* 0x000fee0000000200 */
[C---:B--2---:R-:W-:Y:S08]  /*3950*/  HMMA.16816.F32.BF16 R12, R84.reuse, R68, R12 ;  /* 0x00000044540c723c */ /* 0x044ff0000004180c */
[----:B------:R-:W-:Y:S01]  /*3960*/  HMMA.16816.F32.BF16 R16, R84, R70, R16 ;  /* 0x000000465410723c */ /* 0x000fe20000041810 */
[----:B------:R-:W2:Y:S05]  /*3970*/  LDSM.16.M88.4 R68, [R0+0x2800] ;  /* 0x002800000044783b */ /* 0x000eaa0000000200 */
[----:B------:R-:W3:Y:S02]  /*3980*/  LDSM.16.M88.4 R84, [R148+0x2000] ;  /* 0x002000009454783b */ /* 0x000ee40000000200 */
[C---:B------:R-:W-:Y:S08]  /*3990*/  HMMA.16816.F32.BF16 R4, R92.reuse, R96, R4 ;  /* 0x000000605c04723c */ /* 0x040ff00000041804 */
[C---:B------:R-:W-:Y:S01]  /*39a0*/  HMMA.16816.F32.BF16 R8, R92.reuse, R98, R8 ;  /* 0x000000625c08723c */ /* 0x040fe20000041808 */
[----:B------:R-:W-:Y:S07]  /*39b0*/  LDSM.16.M88.4 R96, [R196+0x4000] ;  /* 0x00400000c460783b */ /* 0x000fee0000000200 */
[C---:B-1----:R-:W-:Y:S08]  /*39c0*/  HMMA.16816.F32.BF16 R12, R92.reuse, R72, R12 ;  /* 0x000000485c0c723c */ /* 0x042ff0000004180c */
[----:B------:R-:W-:Y:S01]  /*39d0*/  HMMA.16816.F32.BF16 R16, R92, R74, R16 ;  /* 0x0000004a5c10723c */ /* 0x000fe20000041810 */
[----:B------:R-:W1:Y:S05]  /*39e0*/  LDSM.16.M88.4 R72, [R199+0x2800] ;  /* 0x00280000c748783b */ /* 0x000e6a0000000200 */
[----:B------:R-:W1:Y:S02]  /*39f0*/  LDSM.16.M88.4 R92, [R189+0x4000] ;  /* 0x00400000bd5c783b */ /* 0x000e640000000200 */
[C---:B----4-:R-:W-:Y:S08]  /*3a00*/  HMMA.16816.F32.BF16 R4, R76.reuse, R80, R4 ;  /* 0x000000504c04723c */ /* 0x050ff00000041804 */
[C---:B------:R-:W-:Y:S01]  /*3a10*/  HMMA.16816.F32.BF16 R8, R76.reuse, R82, R8 ;  /* 0x000000524c08723c */ /* 0x040fe20000041808 */
[----:B------:R-:W-:Y:S07]  /*3a20*/  LDSM.16.M88.4 R80, [R194+0x4000] ;  /* 0x00400000c250783b */ /* 0x000fee0000000200 */
[C---:B--2---:R-:W-:Y:S08]  /*3a30*/  HMMA.16816.F32.BF16 R12, R76.reuse, R68, R12 ;  /* 0x000000444c0c723c */ /* 0x044ff0000004180c */
[----:B------:R-:W-:Y:S01]  /*3a40*/  HMMA.16816.F32.BF16 R16, R76, R70, R16 ;  /* 0x000000464c10723c */ /* 0x000fe20000041810 */
[----:B------:R-:W2:Y:S05]  /*3a50*/  LDSM.16.M88.4 R68, [R196+0x4800] ;  /* 0x00480000c444783b */ /* 0x000eaa0000000200 */
[----:B------:R-:W4:Y:S02]  /*3a60*/  LDSM.16.M88.4 R76, [R149+0x4000] ;  /* 0x00400000954c783b */ /* 0x000f240000000200 */
        /* <DEDUP_REMOVED lines=15> */
[C---:B------:R-:W-:Y:S08]  /*3b60*/  HMMA.16816.F32.BF16 R8, R76.reuse, R82, R8 ;  /* 0x000000524c08723c */ /* 0x040ff00000041808 */
[C---:B-1----:R-:W-:Y:S08]  /*3b70*/  HMMA.16816.F32.BF16 R12, R76.reuse, R72, R12 ;  /* 0x000000484c0c723c */ /* 0x042ff0000004180c */
[----:B------:R-:W-:Y:S08]  /*3b80*/  HMMA.16816.F32.BF16 R16, R76, R74, R16 ;  /* 0x0000004a4c10723c */ /* 0x000ff00000041810 */
[C---:B---3--:R-:W-:Y:S08]  /*3b90*/  HMMA.16816.F32.BF16 R4, R84.reuse, R88, R4 ;  /* 0x000000585404723c */ /* 0x048ff00000041804 */
[C---:B------:R-:W-:Y:S08]  /*3ba0*/  HMMA.16816.F32.BF16 R8, R84.reuse, R90, R8 ;  /* 0x0000005a5408723c */ /* 0x040ff00000041808 */
[C---:B--2---:R-:W-:Y:S08]  /*3bb0*/  HMMA.16816.F32.BF16 R12, R84.reuse, R68, R12 ;  /* 0x00000044540c723c */ /* 0x044ff0000004180c */
[----:B------:R-:W-:Y:S01]  /*3bc0*/  HMMA.16816.F32.BF16 R16, R84, R70, R16 ;  /* 0x000000465410723c */ /* 0x000fe20000041810 */
[----:B------:R1:W2:Y:S07]  /*3bd0*/  LDSM.16.M88.4 R68, [R199+0x4800] ;  /* 0x00480000c744783b */ /* 0x0002ae0000000200 */
[C---:B------:R-:W-:Y:S08]  /*3be0*/  HMMA.16816.F32.BF16 R4, R92.reuse, R96, R4 ;  /* 0x000000605c04723c */ /* 0x040ff00000041804 */
[C---:B------:R-:W-:Y:S03]  /*3bf0*/  HMMA.16816.F32.BF16 R8, R92.reuse, R98, R8 ;  /* 0x000000625c08723c */ /* 0x040fe60000041808 */
[----:B-1----:R-:W-:Y:S08]  /*3c00*/  IADD3 R199, PT, PT, R195, R0, RZ ;  /* 0x00000000c3c77210 */ /* 0x002ff00007ffe0ff */
[----:B------:R-:W-:Y:S02]  /*3c10*/  @P5 FSEL R4, R4, -INF , !P1 ;  /* 0xff80000004045808 */ /* 0x000fe40004800000 */
[----:B------:R-:W-:Y:S02]  /*3c20*/  @P5 FSEL R6, R6, -INF , !P1 ;  /* 0xff80000006065808 */ /* 0x000fe40004800000 */
[----:B------:R-:W-:Y:S01]  /*3c30*/  @P5 FSEL R5, R5, -INF , !P2 ;  /* 0xff80000005055808 */ /* 0x000fe20005000000 */
[----:B------:R-:W-:Y:S01]  /*3c40*/  FFMA.FTZ R151, R4, UR8, -R164 ;  /* 0x0000000804977c23 */ /* 0x000fe200080108a4 */
[----:B------:R-:W-:Y:S01]  /*3c50*/  @P5 FSEL R7, R7, -INF , !P2 ;  /* 0xff80000007075808 */ /* 0x000fe20005000000 */
[----:B------:R-:W-:Y:S01]  /*3c60*/  FFMA.FTZ R153, R6, UR8, -R166 ;  /* 0x0000000806997c23 */ /* 0x000fe200080108a6 */
[----:B------:R-:W-:Y:S01]  /*3c70*/  @P5 FSEL R8, R8, -INF , !P0 ;  /* 0xff80000008085808 */ /* 0x000fe20004000000 */
[----:B------:R-:W-:Y:S01]  /*3c80*/  FFMA.FTZ R152, R5, UR8, -R164 ;  /* 0x0000000805987c23 */ /* 0x000fe200080108a4 */
[----:B------:R-:W-:Y:S01]  /*3c90*/  @P5 FSEL R10, R10, -INF , !P0 ;  /* 0xff8000000a0a5808 */ /* 0x000fe20004000000 */
[----:B------:R-:W-:Y:S01]  /*3ca0*/  FFMA.FTZ R154, R7, UR8, -R166 ;  /* 0x00000008079a7c23 */ /* 0x000fe200080108a6 */
[----:B------:R-:W-:Y:S01]  /*3cb0*/  MUFU.EX2 R151, R151 ;  /* 0x0000009700977308 */ /* 0x000fe20000000800 */
[----:B------:R-:W-:Y:S01]  /*3cc0*/  FFMA.FTZ R155, R8, UR8, -R164 ;  /* 0x00000008089b7c23 */ /* 0x000fe200080108a4 */
[C---:B--2---:R-:W-:Y:S03]  /*3cd0*/  HMMA.16816.F32.BF16 R12, R92.reuse, R68, R12 ;  /* 0x000000445c0c723c */ /* 0x044fe6000004180c */
[----:B------:R-:W-:Y:S01]  /*3ce0*/  FFMA.FTZ R157, R10, UR8, -R166 ;  /* 0x000000080a9d7c23 */ /* 0x000fe200080108a6 */
[-C--:B------:R-:W-:Y:S04]  /*3cf0*/  @P5 ISETP.GE.AND P0, PT, R229, R238.reuse, PT ;  /* 0x000000eee500520c */ /* 0x080fe80003f06270 */
[----:B------:R-:W1:Y:S01]  /*3d00*/  MUFU.EX2 R152, R152 ;  /* 0x0000009800987308 */ /* 0x000e620000000800 */
[-C--:B------:R-:W-:Y:S01]  /*3d10*/  @P5 ISETP.GE.AND P1, PT, R228, R238.reuse, PT ;  /* 0x000000eee400520c */ /* 0x080fe20003f26270 */
[----:B------:R-:W-:Y:S03]  /*3d20*/  HMMA.16816.F32.BF16 R16, R92, R70, R16 ;  /* 0x000000465c10723c */ /* 0x000fe60000041810 */
[----:B------:R-:W-:Y:S02]  /*3d30*/  @P5 FSEL R9, R9, -INF , !P1 ;  /* 0xff80000009095808 */ /* 0x000fe40004800000 */
[----:B------:R-:W-:Y:S03]  /*3d40*/  @P5 FSEL R11, R11, -INF , !P1 ;  /* 0xff8000000b0b5808 */ /* 0x000fe60004800000 */
[----:B------:R-:W-:Y:S01]  /*3d50*/  MUFU.EX2 R153, R153 ;  /* 0x0000009900997308 */ /* 0x000fe20000000800 */
[-C--:B------:R-:W-:Y:S01]  /*3d60*/  @P5 ISETP.GE.AND P1, PT, R230, R238.reuse, PT ;  /* 0x000000eee600520c */ /* 0x080fe20003f26270 */
[----:B------:R-:W-:Y:S01]  /*3d70*/  FFMA.FTZ R156, R9, UR8, -R164 ;  /* 0x00000008099c7c23 */ /* 0x000fe200080108a4 */
[----:B------:R-:W-:Y:S01]  /*3d80*/  FFMA.FTZ R158, R11, UR8, -R166 ;  /* 0x000000080b9e7c23 */ /* 0x000fe200080108a6 */
[----:B------:R-:W-:Y:S02]  /*3d90*/  @P5 FSEL R12, R12, -INF , !P0 ;  /* 0xff8000000c0c5808 */ /* 0x000fe40004000000 */
[----:B------:R-:W-:Y:S04]  /*3da0*/  @P5 FSEL R14, R14, -INF , !P0 ;  /* 0xff8000000e0e5808 */ /* 0x000fe80004000000 */
[----:B------:R-:W2:Y:S01]  /*3db0*/  MUFU.EX2 R154, R154 ;  /* 0x0000009a009a7308 */ /* 0x000ea20000000800 */
[-C--:B------:R-:W-:Y:S01]  /*3dc0*/  @P5 ISETP.GE.AND P0, PT, R231, R238.reuse, PT ;  /* 0x000000eee700520c */ /* 0x080fe20003f06270 */
[----:B------:R-:W-:Y:S01]  /*3dd0*/  FFMA.FTZ R159, R12, UR8, -R164 ;  /* 0x000000080c9f7c23 */ /* 0x000fe200080108a4 */
[----:B------:R-:W-:Y:S01]  /*3de0*/  @P5 FSEL R13, R13, -INF , !P1 ;  /* 0xff8000000d0d5808 */ /* 0x000fe20004800000 */
[----:B------:R-:W-:Y:S01]  /*3df0*/  FFMA.FTZ R161, R14, UR8, -R166 ;  /* 0x000000080ea17c23 */ /* 0x000fe200080108a6 */
[----:B------:R-:W-:Y:S02]  /*3e00*/  @P5 FSEL R15, R15, -INF , !P1 ;  /* 0xff8000000f0f5808 */ /* 0x000fe40004800000 */
[----:B------:R-:W-:Y:S01]  /*3e10*/  @P5 ISETP.GE.AND P1, PT, R232, R238, PT ;  /* 0x000000eee800520c */ /* 0x000fe20003f26270 */
[----:B------:R-:W-:Y:S01]  /*3e20*/  FFMA.FTZ R160, R13, UR8, -R164 ;  /* 0x000000080da07c23 */ /* 0x000fe200080108a4 */
[----:B------:R-:W-:Y:S01]  /*3e30*/  @P5 FSEL R16, R16, -INF , !P0 ;  /* 0xff80000010105808 */ /* 0x000fe20004000000 */
[----:B------:R-:W-:Y:S01]  /*3e40*/  FFMA.FTZ R162, R15, UR8, -R166 ;  /* 0x000000080fa27c23 */ /* 0x000fe200080108a6 */
[----:B------:R-:W-:Y:S01]  /*3e50*/  @P5 FSEL R17, R17, -INF , !P1 ;  /* 0xff80000011115808 */ /* 0x000fe20004800000 */
[----:B------:R-:W-:Y:S01]  /*3e60*/  MUFU.EX2 R155, R155 ;  /* 0x0000009b009b7308 */ /* 0x000fe20000000800 */
[----:B------:R-:W-:Y:S01]  /*3e70*/  @P5 FSEL R18, R18, -INF , !P0 ;  /* 0xff80000012125808 */ /* 0x000fe20004000000 */
[--C-:B------:R-:W-:Y:S01]  /*3e80*/  FFMA.FTZ R163, R16, UR8, -R164.reuse ;  /* 0x0000000810a37c23 */ /* 0x100fe200080108a4 */
[----:B------:R-:W-:Y:S01]  /*3e90*/  @P5 FSEL R19, R19, -INF , !P1 ;  /* 0xff80000013135808 */ /* 0x000fe20004800000 */
[----:B------:R-:W-:Y:S01]  /*3ea0*/  FFMA.FTZ R164, R17, UR8, -R164 ;  /* 0x0000000811a47c23 */ /* 0x000fe200080108a4 */
[----:B-1----:R-:W-:Y:S01]  /*3eb0*/  F2FP.BF16.F32.PACK_AB R178, R152, R151 ;  /* 0x0000009798b2723e */ /* 0x002fe200000010ff */
[--C-:B------:R-:W-:Y:S01]  /*3ec0*/  FFMA.FTZ R165, R18, UR8, -R166.reuse ;  /* 0x0000000812a57c23 */ /* 0x100fe200080108a6 */
[----:B--2---:R-:W-:Y:S03]  /*3ed0*/  F2FP.BF16.F32.PACK_AB R176, R154, R153 ;  /* 0x000000999ab0723e */ /* 0x004fe600000010ff */
[----:B------:R-:W1:Y:S01]  /*3ee0*/  MUFU.EX2 R156, R156 ;  /* 0x0000009c009c7308 */ /* 0x000e620000000800 */
[----:B------:R-:W-:Y:S01]  /*3ef0*/  FFMA.FTZ R166, R19, UR8, -R166 ;  /* 0x0000000813a67c23 */ /* 0x000fe200080108a6 */
[----:B------:R-:W-:Y:S01]  /*3f00*/  STS [R213], R178 ;  /* 0x000000b2d5007388 */ /* 0x000fe20000000800 */
[C---:B------:R-:W-:Y:S04]  /*3f10*/  LEA R170, P0, R203.reuse, R224, 0x2 ;  /* 0x000000e0cbaa7211 */ /* 0x040fe800078010ff */
[----:B------:R-:W-:Y:S01]  /*3f20*/  STS [R213+0x400], R176 ;  /* 0x000400b0d5007388 */ /* 0x000fe20000000800 */
[----:B------:R-:W-:Y:S02]  /*3f30*/  LEA.HI.X R171, R203, R225, RZ, 0x2, P0 ;  /* 0x000000e1cbab7211 */ /* 0x000fe400000f14ff */
[----:B------:R-:W-:Y:S03]  /*3f40*/  MUFU.EX2 R157, R157 ;  /* 0x0000009d009d7308 */ /* 0x000fe60000000800 */
[----:B------:R-:W2:Y:S07]  /*3f50*/  LDG.E R167, desc[UR14][R170.64] ;  /* 0x0000000eaaa77981 */ /* 0x000eae000c1e1900 */
[----:B------:R-:W3:Y:S01]  /*3f60*/  MUFU.EX2 R158, R158 ;  /* 0x0000009e009e7308 */ /* 0x000ee20000000800 */
[----:B-1----:R-:W-:Y:S05]  /*3f70*/  F2FP.BF16.F32.PACK_AB R177, R156, R155 ;  /* 0x0000009b9cb1723e */ /* 0x002fea00000010ff */
[----:B------:R-:W-:Y:S04]  /*3f80*/  STS [R242], R177 ;  /* 0x000000b1f2007388 */ /* 0x000fe80000000800 */
[----:B------:R-:W-:Y:S10]  /*3f90*/  MUFU.EX2 R159, R159 ;  /* 0x0000009f009f7308 */ /* 0x000ff40000000800 */
[----:B------:R-:W1:Y:S01]  /*3fa0*/  MUFU.EX2 R160, R160 ;  /* 0x000000a000a07308 */ /* 0x000e620000000800 */
[----:B---3--:R-:W-:Y:S05]  /*3fb0*/  F2FP.BF16.F32.PACK_AB R175, R158, R157 ;  /* 0x0000009d9eaf723e */ /* 0x008fea00000010ff */
[----:B------:R-:W-:Y:S04]  /*3fc0*/  STS [R242+0x400], R175 ;  /* 0x000400aff2007388 */ /* 0x000fe80000000800 */
[----:B------:R-:W-:Y:S10]  /*3fd0*/  MUFU.EX2 R161, R161 ;  /* 0x000000a100a17308 */ /* 0x000ff40000000800 */
[----:B------:R-:W3:Y:S01]  /*3fe0*/  MUFU.EX2 R162, R162 ;  /* 0x000000a200a27308 */ /* 0x000ee20000000800 */
[----:B-1----:R-:W-:Y:S05]  /*3ff0*/  F2FP.BF16.F32.PACK_AB R174, R160, R159 ;  /* 0x0000009fa0ae723e */ /* 0x002fea00000010ff */
[----:B------:R-:W-:Y:S04]  /*4000*/  STS [R241], R174 ;  /* 0x000000aef1007388 */ /* 0x000fe80000000800 */
[----:B------:R1:W-:Y:S10]  /*4010*/  MUFU.EX2 R168, R166 ;  /* 0x000000a600a87308 */ /* 0x0003f40000000800 */
[----:B------:R-:W-:Y:S01]  /*4020*/  MUFU.EX2 R163, R163 ;  /* 0x000000a300a37308 */ /* 0x000fe20000000800 */
[----:B---3--:R-:W-:Y:S05]  /*4030*/  F2FP.BF16.F32.PACK_AB R172, R162, R161 ;  /* 0x000000a1a2ac723e */ /* 0x008fea00000010ff */
[----:B------:R-:W-:Y:S04]  /*4040*/  STS [R241+0x400], R172 ;  /* 0x000400acf1007388 */ /* 0x000fe80000000800 */
[----:B------:R-:W3:Y:S01]  /*4050*/  MUFU.EX2 R164, R164 ;  /* 0x000000a400a47308 */ /* 0x000ee20000000800 */
[----:B-1----:R1:W4:Y:S09]  /*4060*/  LDG.E R166, desc[UR14][R170.64+0x20] ;  /* 0x0000200eaaa67981 */ /* 0x002332000c1e1900 */
[----:B------:R-:W1:Y:S01]  /*4070*/  MUFU.EX2 R165, R165 ;  /* 0x000000a500a57308 */ /* 0x000e620000000800 */
[----:B---3--:R-:W-:Y:S05]  /*4080*/  F2FP.BF16.F32.PACK_AB R173, R164, R163 ;  /* 0x000000a3a4ad723e */ /* 0x008fea00000010ff */
[----:B------:R-:W-:Y:S01]  /*4090*/  STS [R218], R173 ;  /* 0x000000adda007388 */ /* 0x000fe20000000800 */
[----:B-1----:R-:W-:Y:S05]  /*40a0*/  F2FP.BF16.F32.PACK_AB R169, R168, R165 ;  /* 0x000000a5a8a9723e */ /* 0x002fea00000010ff */
[----:B------:R-:W-:Y:S05]  /*40b0*/  STS [R218+0x400], R169 ;  /* 0x000400a9da007388 */ /* 0x000fea0000000800 */
[----:B------:R-:W-:Y:S05]  /*40c0*/  LDSM.16.M88.4 R68, [R198+0xc000] ;  /* 0x00c00000c644783b */ /* 0x000fea0000000200 */
[----:B------:R-:W1:Y:S05]  /*40d0*/  LDSM.16.M88.4 R72, [R196+0x6000] ;  /* 0x00600000c448783b */ /* 0x000e6a0000000200 */
[----:B------:R-:W3:Y:S05]  /*40e0*/  LDSM.16.M88.4 R76, [R196+0x6800] ;  /* 0x00680000c44c783b */ /* 0x000eea0000000200 */
[----:B------:R-:W-:Y:S05]  /*40f0*/  LDSM.16.M88.4 R80, [R187+0xc000] ;  /* 0x00c00000bb50783b */ /* 0x000fea0000000200 */
[----:B------:R-:W3:Y:S05]  /*4100*/  LDSM.16.M88.4 R84, [R194+0x6000] ;  /* 0x00600000c254783b */ /* 0x000eea0000000200 */
[----:B------:R-:W3:Y:S05]  /*4110*/  LDSM.16.M88.4 R88, [R194+0x6800] ;  /* 0x00680000c258783b */ /* 0x000eea0000000200 */
[----:B------:R-:W-:Y:S05]  /*4120*/  LDSM.16.M88.4 R92, [R186+0xc000] ;  /* 0x00c00000ba5c783b */ /* 0x000fea0000000200 */
[----:B------:R-:W3:Y:S01]  /*4130*/  LDSM.16.M88.4 R96, [R0+0x6000] ;  /* 0x006000000060783b */ /* 0x000ee20000000200 */
[C---:B-1----:R-:W-:Y:S08]  /*4140*/  HMMA.16816.F32.BF16 R4, R68.reuse, R72, RZ ;  /* 0x000000484404723c */ /* 0x042ff000000418ff */
[C---:B------:R-:W-:Y:S01]  /*4150*/  HMMA.16816.F32.BF16 R8, R68.reuse, R74, RZ ;  /* 0x0000004a4408723c */ /* 0x040fe200000418ff */
[----:B------:R-:W-:Y:S07]  /*4160*/  LDSM.16.M88.4 R72, [R185+0xc000] ;  /* 0x00c00000b948783b */ /* 0x000fee0000000200 */
[C---:B---3--:R-:W-:Y:S08]  /*4170*/  HMMA.16816.F32.BF16 R12, R68.reuse, R76, RZ ;  /* 0x0000004c440c723c */ /* 0x048ff000000418ff */
[----:B------:R-:W-:Y:S01]  /*4180*/  HMMA.16816.F32.BF16 R16, R68, R78, RZ ;  /* 0x0000004e4410723c */ /* 0x000fe200000418ff */
[----:B------:R-:W1:Y:S05]  /*4190*/  LDSM.16.M88.4 R68, [R0+0x6800] ;  /* 0x006800000044783b */ /* 0x000e6a0000000200 */
[----:B------:R-:W3:Y:S02]  /*41a0*/  LDSM.16.M88.4 R76, [R199+0x6000] ;  /* 0x00600000c74c783b */ /* 0x000ee40000000200 */
[C---:B------:R-:W-:Y:S08]  /*41b0*/  HMMA.16816.F32.BF16 R4, R80.reuse, R84, R4 ;  /* 0x000000545004723c */ /* 0x040ff00000041804 */
[C---:B------:R-:W-:Y:S01]  /*41c0*/  HMMA.16816.F32.BF16 R8, R80.reuse, R86, R8 ;  /* 0x000000565008723c */ /* 0x040fe20000041808 */
[----:B------:R-:W-:Y:S07]  /*41d0*/  LDSM.16.M88.4 R84, [R198+0xe000] ;  /* 0x00e00000c654783b */ /* 0x000fee0000000200 */
[C---:B------:R-:W-:Y:S08]  /*41e0*/  HMMA.16816.F32.BF16 R12, R80.reuse, R88, R12 ;  /* 0x00000058500c723c */ /* 0x040ff0000004180c */
[----:B------:R-:W-:Y:S01]  /*41f0*/  HMMA.16816.F32.BF16 R16, R80, R90, R16 ;  /* 0x0000005a5010723c */ /* 0x000fe20000041810 */
[----:B------:R-:W3:Y:S05]  /*4200*/  LDSM.16.M88.4 R80, [R199+0x6800] ;  /* 0x00680000c750783b */ /* 0x000eea0000000200 */
[----:B------:R-:W3:Y:S02]  /*4210*/  LDSM.16.M88.4 R88, [R196+0x8000] ;  /* 0x00800000c458783b */ /* 0x000ee40000000200 */
[C---:B------:R-:W-:Y:S08]  /*4220*/  HMMA.16816.F32.BF16 R4, R92.reuse, R96, R4 ;  /* 0x000000605c04723c */ /* 0x040ff00000041804 */
[C---:B------:R-:W-:Y:S01]  /*4230*/  HMMA.16816.F32.BF16 R8, R92.reuse, R98, R8 ;  /* 0x000000625c08723c */ /* 0x040fe20000041808 */
[----:B------:R-:W-:Y:S07]  /*4240*/  LDSM.16.M88.4 R96, [R194+0x8000] ;  /* 0x00800000c260783b */ /* 0x000fee0000000200 */
[C---:B-1----:R-:W-:Y:S08]  /*4250*/  HMMA.16816.F32.BF16 R12, R92.reuse, R68, R12 ;  /* 0x000000445c0c723c */ /* 0x042ff0000004180c */
[----:B------:R-:W-:Y:S01]  /*4260*/  HMMA.16816.F32.BF16 R16, R92, R70, R16 ;  /* 0x000000465c10723c */ /* 0x000fe20000041810 */
[----:B------:R-:W1:Y:S05]  /*4270*/  LDSM.16.M88.4 R68, [R196+0x8800] ;  /* 0x00880000c444783b */ /* 0x000e6a0000000200 */
[----:B------:R-:W2:Y:S02]  /*4280*/  LDSM.16.M88.4 R92, [R187+0xe000] ;  /* 0x00e00000bb5c783b */ /* 0x000ea40000000200 */
[C---:B---3--:R-:W-:Y:S08]  /*4290*/  HMMA.16816.F32.BF16 R4, R72.reuse, R76, R4 ;  /* 0x0000004c4804723c */ /* 0x048ff00000041804 */
        /* <DEDUP_REMOVED lines=13> */
[C---:B--2---:R-:W-:Y:S08]  /*4370*/  HMMA.16816.F32.BF16 R4, R92.reuse, R96, R4 ;  /* 0x000000605c04723c */ /* 0x044ff00000041804 */
[C---:B------:R-:W-:Y:S01]  /*4380*/  HMMA.16816.F32.BF16 R8, R92.reuse, R98, R8 ;  /* 0x000000625c08723c */ /* 0x040fe20000041808 */
[----:B------:R-:W-:Y:S07]  /*4390*/  LDSM.16.M88.4 R96, [R196+0xa000] ;  /* 0x00a00000c460783b */ /* 0x000fee0000000200 */
[C---:B---3--:R-:W-:Y:S08]  /*43a0*/  HMMA.16816.F32.BF16 R12, R92.reuse, R72, R12 ;  /* 0x000000485c0c723c */ /* 0x048ff0000004180c */
        /* <DEDUP_REMOVED lines=16> */
[----:B------:R-:W2:Y:S02]  /*44b0*/  LDSM.16.M88.4 R84, [R186+0x10000] ;  /* 0x01000000ba54783b */ /* 0x000ea40000000200 */
        /* <DEDUP_REMOVED lines=8> */
[C---:B------:R-:W-:Y:S08]  /*4540*/  HMMA.16816.F32.BF16 R8, R76.reuse, R82, R8 ;  /* 0x000000524c08723c */ /* 0x040ff00000041808 */
[C---:B--2---:R-:W-:Y:S08]  /*4550*/  HMMA.16816.F32.BF16 R12, R76.reuse, R72, R12 ;  /* 0x000000484c0c723c */ /* 0x044ff0000004180c */
[----:B------:R-:W-:Y:S01]  /*4560*/  HMMA.16816.F32.BF16 R16, R76, R74, R16 ;  /* 0x0000004a4c10723c */ /* 0x000fe20000041810 */
[----:B------:R-:W2:Y:S07]  /*4570*/  LDSM.16.M88.4 R72, [R199+0xa800] ;  /* 0x00a80000c748783b */ /* 0x000eae0000000200 */
[C---:B------:R-:W-:Y:S08]  /*4580*/  HMMA.16816.F32.BF16 R4, R84.reuse, R88, R4 ;  /* 0x000000585404723c */ /* 0x040ff00000041804 */
[C---:B------:R-:W-:Y:S08]  /*4590*/  HMMA.16816.F32.BF16 R8, R84.reuse, R90, R8 ;  /* 0x0000005a5408723c */ /* 0x040ff00000041808 */
[C---:B-1----:R-:W-:Y:S08]  /*45a0*/  HMMA.16816.F32.BF16 R12, R84.reuse, R68, R12 ;  /* 0x00000044540c723c */ /* 0x042ff0000004180c */
[----:B------:R-:W-:Y:S08]  /*45b0*/  HMMA.16816.F32.BF16 R16, R84, R70, R16 ;  /* 0x000000465410723c */ /* 0x000ff00000041810 */
[C---:B---3--:R-:W-:Y:S08]  /*45c0*/  HMMA.16816.F32.BF16 R4, R92.reuse, R96, R4 ;  /* 0x000000605c04723c */ /* 0x048ff00000041804 */
[C---:B------:R-:W-:Y:S08]  /*45d0*/  HMMA.16816.F32.BF16 R8, R92.reuse, R98, R8 ;  /* 0x000000625c08723c */ /* 0x040ff00000041808 */
[C---:B--2---:R-:W-:Y:S03]  /*45e0*/  HMMA.16816.F32.BF16 R12, R92.reuse, R72, R12 ;  /* 0x000000485c0c723c */ /* 0x044fe6000004180c */
[C---:B------:R-:W-:Y:S01]  /*45f0*/  FADD.FTZ R169, -R167.reuse, R5 ;  /* 0x00000005a7a97221 */ /* 0x040fe20000010100 */
[C---:B------:R-:W-:Y:S03]  /*4600*/  FADD.FTZ R170, -R167.reuse, R4 ;  /* 0x00000004a7aa7221 */ /* 0x040fe60000010100 */
[----:B------:R-:W-:Y:S01]  /*4610*/  FMUL.FTZ R169, R152, R169 ;  /* 0x000000a998a97220 */ /* 0x000fe20000410000 */
[----:B------:R-:W-:Y:S03]  /*4620*/  HMMA.16816.F32.BF16 R16, R92, R74, R16 ;  /* 0x0000004a5c10723c */ /* 0x000fe60000041810 */
[C---:B------:R-:W-:Y:S01]  /*4630*/  FADD.FTZ R152, -R167.reuse, R8 ;  /* 0x00000008a7987221 */ /* 0x040fe20000010100 */
[----:B------:R-:W-:Y:S01]  /*4640*/  FADD.FTZ R171, -R167, R9 ;  /* 0x00000009a7ab7221 */ /* 0x000fe20000010100 */
[----:B------:R-:W-:Y:S01]  /*4650*/  FMUL.FTZ R170, R151, R170 ;  /* 0x000000aa97aa7220 */ /* 0x000fe20000410000 */
[----:B------:R-:W-:Y:S01]  /*4660*/  IADD3 R151, PT, PT, R237, 0x1, RZ ;  /* 0x00000001ed977810 */ /* 0x000fe20007ffe0ff */
[----:B------:R-:W-:Y:S01]  /*4670*/  FMUL.FTZ R152, R155, R152 ;  /* 0x000000989b987220 */ /* 0x000fe20000410000 */
[----:B------:R-:W-:Y:S01]  /*4680*/  FMUL.FTZ R171, R156, R171 ;  /* 0x000000ab9cab7220 */ /* 0x000fe20000410000 */
[C---:B------:R-:W-:Y:S01]  /*4690*/  FADD.FTZ R155, -R166.reuse, R7 ;  /* 0x00000007a69b7221 */ /* 0x040fe20000010100 */
[----:B------:R-:W-:Y:S01]  /*46a0*/  ISETP.NE.AND P4, PT, R151, 0x1, PT ;  /* 0x000000019700780c */ /* 0x000fe20003f85270 */
[C---:B------:R-:W-:Y:S01]  /*46b0*/  FADD.FTZ R156, -R167.reuse, R12 ;  /* 0x0000000ca79c7221 */ /* 0x040fe20000010100 */
[----:B------:R-:W-:Y:S01]  /*46c0*/  FADD.FTZ R151, -R167, R13 ;  /* 0x0000000da7977221 */ /* 0x000fe20000010100 */
[----:B------:R-:W-:Y:S01]  /*46d0*/  F2FP.BF16.F32.PACK_AB R171, R171, R152 ;  /* 0x00000098abab723e */ /* 0x000fe200000010ff */
[----:B------:R-:W-:Y:S01]  /*46e0*/  FADD.FTZ R152, -R166, R6 ;  /* 0x00000006a6987221 */ /* 0x000fe20000010100 */
[----:B------:R-:W-:Y:S01]  /*46f0*/  FMUL.FTZ R156, R159, R156 ;  /* 0x0000009c9f9c7220 */ /* 0x000fe20000410000 */
[----:B------:R-:W-:Y:S01]  /*4700*/  FMUL.FTZ R151, R160, R151 ;  /* 0x00000097a0977220 */ /* 0x000fe20000410000 */
[----:B------:R-:W-:Y:S01]  /*4710*/  FMUL.FTZ R155, R154, R155 ;  /* 0x0000009b9a9b7220 */ /* 0x000fe20000410000 */
[----:B------:R-:W-:Y:S01]  /*4720*/  FMUL.FTZ R152, R153, R152 ;  /* 0x0000009899987220 */ /* 0x000fe20000410000 */
[C---:B------:R-:W-:Y:S01]  /*4730*/  FADD.FTZ R172, -R167.reuse, R16 ;  /* 0x00000010a7ac7221 */ /* 0x040fe20000010100 */
[----:B------:R-:W-:Y:S01]  /*4740*/  FADD.FTZ R167, -R167, R17 ;  /* 0x00000011a7a77221 */ /* 0x000fe20000010100 */
[----:B------:R-:W-:Y:S01]  /*4750*/  FADD.FTZ R153, -R166, R11 ;  /* 0x0000000ba6997221 */ /* 0x000fe20000010100 */
[----:B------:R-:W-:Y:S01]  /*4760*/  F2FP.BF16.F32.PACK_AB R156, R151, R156 ;  /* 0x0000009c979c723e */ /* 0x000fe200000010ff */
[----:B------:R-:W-:Y:S01]  /*4770*/  FMUL.FTZ R172, R163, R172 ;  /* 0x000000aca3ac7220 */ /* 0x000fe20000410000 */
[----:B------:R-:W-:Y:S01]  /*4780*/  FMUL.FTZ R167, R164, R167 ;  /* 0x000000a7a4a77220 */ /* 0x000fe20000410000 */
[----:B------:R-:W-:Y:S01]  /*4790*/  FMUL.FTZ R153, R158, R153 ;  /* 0x000000999e997220 */ /* 0x000fe20000410000 */
[----:B------:R-:W-:Y:S01]  /*47a0*/  F2FP.BF16.F32.PACK_AB R152, R155, R152 ;  /* 0x000000989b98723e */ /* 0x000fe200000010ff */
[C---:B------:R-:W-:Y:S01]  /*47b0*/  FADD.FTZ R154, -R166.reuse, R10 ;  /* 0x0000000aa69a7221 */ /* 0x040fe20000010100 */
[C---:B------:R-:W-:Y:S01]  /*47c0*/  FADD.FTZ R158, -R166.reuse, R14 ;  /* 0x0000000ea69e7221 */ /* 0x040fe20000010100 */
[C---:B------:R-:W-:Y:S01]  /*47d0*/  FADD.FTZ R151, -R166.reuse, R15 ;  /* 0x0000000fa6977221 */ /* 0x040fe20000010100 */
[C---:B------:R-:W-:Y:S01]  /*47e0*/  FADD.FTZ R160, -R166.reuse, R18 ;  /* 0x00000012a6a07221 */ /* 0x040fe20000010100 */
[----:B------:R-:W-:Y:S01]  /*47f0*/  FADD.FTZ R155, -R166, R19 ;  /* 0x00000013a69b7221 */ /* 0x000fe20000010100 */
[----:B------:R-:W-:Y:S01]  /*4800*/  F2FP.BF16.F32.PACK_AB R170, R169, R170 ;  /* 0x000000aaa9aa723e */ /* 0x000fe200000010ff */
[----:B------:R-:W-:Y:S01]  /*4810*/  FMUL.FTZ R154, R157, R154 ;  /* 0x0000009a9d9a7220 */ /* 0x000fe20000410000 */
[----:B------:R-:W-:Y:S01]  /*4820*/  F2FP.BF16.F32.PACK_AB R167, R167, R172 ;  /* 0x000000aca7a7723e */ /* 0x000fe200000010ff */
[----:B------:R-:W-:Y:S01]  /*4830*/  FMUL.FTZ R158, R161, R158 ;  /* 0x0000009ea19e7220 */ /* 0x000fe20000410000 */
[----:B------:R-:W-:Y:S01]  /*4840*/  FMUL.FTZ R151, R162, R151 ;  /* 0x00000097a2977220 */ /* 0x000fe20000410000 */
[----:B------:R-:W-:Y:S01]  /*4850*/  FMUL.FTZ R160, R165, R160 ;  /* 0x000000a0a5a07220 */ /* 0x000fe20000410000 */
[----:B------:R-:W-:Y:S01]  /*4860*/  FMUL.FTZ R155, R168, R155 ;  /* 0x0000009ba89b7220 */ /* 0x000fe20000410000 */
[----:B------:R-:W-:Y:S06]  /*4870*/  @!P4 BRA `(.L_x_401) ;  /* 0x0000000000d8c947 */ /* 0x000fec0003800000 */
[----:B------:R-:W-:Y:S02]  /*4880*/  IADD3 R4, P0, PT, RZ, -UR18, RZ ;  /* 0x80000012ff047c10 */ /* 0x000fe4000ff1e0ff */
[----:B------:R-:W-:Y:S02]  /*4890*/  ISETP.GE.AND P3, PT, R206, UR6, PT ;  /* 0x00000006ce007c0c */ /* 0x000fe4000bf66270 */
[----:B------:R-:W-:Y:S01]  /*48a0*/  ISETP.GE.AND P2, PT, R211, UR6, PT ;  /* 0x00000006d3007c0c */ /* 0x000fe2000bf46270 */
[----:B------:R-:W-:Y:S05]  /*48b0*/  IMAD.X R5, RZ, RZ, ~UR5, P0 ;  /* 0x80000005ff057e24 */ /* 0x000fea00080e06ff */
[----:B------:R-:W-:Y:S02]  /*48c0*/  SHF.R.S64 R7, R4, 0x1f, R5 ;  /* 0x0000001f04077819 */ /* 0x000fe40000001005 */
[----:B------:R-:W-:Y:S02]  /*48d0*/  LOP3.LUT R4, R237, 0x1, RZ, 0xc0, !PT ;  /* 0x00000001ed047812 */ /* 0x000fe400078ec0ff */
[----:B------:R-:W-:Y:S02]  /*48e0*/  IADD3 R248, P1, PT, R248, R7, RZ ;  /* 0x00000007f8f87210 */ /* 0x000fe40007f3e0ff */
[----:B------:R-:W-:Y:S01]  /*48f0*/  ISETP.NE.U32.AND P0, PT, R4, 0x1, PT ;  /* 0x000000010400780c */ /* 0x000fe20003f05070 */
[----:B------:R-:W-:Y:S01]  /*4900*/  IMAD.MOV.U32 R4, RZ, RZ, -0x6000 ;  /* 0xffffa000ff047424 */ /* 0x000fe200078e00ff */
[----:B------:R-:W-:Y:S02]  /*4910*/  LEA.HI.X.SX32 R249, R5, R249, 0x1, P1 ;  /* 0x000000f905f97211 */ /* 0x000fe400008f0eff */
[----:B------:R-:W-:Y:S02]  /*4920*/  ISETP.GE.AND P1, PT, R210, UR6, PT ;  /* 0x00000006d2007c0c */ /* 0x000fe4000bf26270 */
[----:B------:R-:W-:Y:S02]  /*4930*/  SEL R4, R4, 0x6000, !P0 ;  /* 0x0000600004047807 */ /* 0x000fe40004000000 */
[C---:B------:R-:W-:Y:S03]  /*4940*/  LEA R6, P0, R220.reuse, R248, 0x1 ;  /* 0x000000f8dc067211 */ /* 0x040fe600078008ff */
[--C-:B------:R-:W-:Y:S01]  /*4950*/  IMAD.IADD R233, R233, 0x1, R4.reuse ;  /* 0x00000001e9e97824 */ /* 0x100fe200078e0204 */
[----:B------:R-:W-:Y:S01]  /*4960*/  LEA.HI.X R7, R220, R249, R219, 0x1, P0 ;  /* 0x000000f9dc077211 */ /* 0x000fe200000f0cdb */
[--C-:B------:R-:W-:Y:S02]  /*4970*/  IMAD.IADD R236, R236, 0x1, R4.reuse ;  /* 0x00000001ecec7824 */ /* 0x100fe400078e0204 */
[----:B------:R-:W-:Y:S01]  /*4980*/  IMAD.IADD R189, R189, 0x1, R4 ;  /* 0x00000001bdbd7824 */ /* 0x000fe200078e0204 */
[----:B------:R-:W-:Y:S01]  /*4990*/  @!PT LDS RZ, [RZ] ;  /* 0x00000000fffff984 */ /* 0x000fe20000000800 */
[----:B------:R-:W-:Y:S01]  /*49a0*/  @!PT LDS RZ, [RZ] ;  /* 0x00000000fffff984 */ /* 0x000fe20000000800 */
[----:B------:R-:W-:Y:S01]  /*49b0*/  @!PT LDS RZ, [RZ] ;  /* 0x00000000fffff984 */ /* 0x000fe20000000800 */
[----:B------:R1:W-:Y:S04]  /*49c0*/  @!P3 LDGSTS.E.BYPASS.LTC128B.128 [R233], desc[UR14][R248.64] ;  /* 0x00000000f8e9bfae */ /* 0x0003e8000b981a0e */
[----:B------:R1:W-:Y:S04]  /*49d0*/  @P3 STS.64 [R236], RZ ;  /* 0x000000ffec003388 */ /* 0x0003e80000000a00 */
[----:B------:R1:W-:Y:S04]  /*49e0*/  @P3 STS.64 [R236+0x8], RZ ;  /* 0x000008ffec003388 */ /* 0x0003e80000000a00 */
[----:B------:R-:W-:Y:S01]  /*49f0*/  @!PT LDS RZ, [RZ] ;  /* 0x00000000fffff984 */ /* 0x000fe20000000800 */
[----:B------:R-:W-:Y:S01]  /*4a00*/  @!PT LDS RZ, [RZ] ;  /* 0x00000000fffff984 */ /* 0x000fe20000000800 */
[----:B------:R-:W-:Y:S01]  /*4a10*/  @!PT LDS RZ, [RZ] ;  /* 0x00000000fffff984 */ /* 0x000fe20000000800 */
[----:B------:R1:W-:Y:S04]  /*4a20*/  @!P2 LDGSTS.E.BYPASS.LTC128B.128 [R233+0x2000], desc[UR14][R248.64+0x80] ;  /* 0x02000080f8e9afae */ /* 0x0003e8000b981a0e */
[----:B------:R1:W-:Y:S04]  /*4a30*/  @P2 STS.64 [R236+0x2000], RZ ;  /* 0x002000ffec002388 */ /* 0x0003e80000000a00 */
        /* <DEDUP_REMOVED lines=25> */
[----:B------:R-:W0:Y:S02]  /*4bd0*/  LDGDEPBAR ;  /* 0x00000000000079af */ /* 0x000e240000000000 */
.L_x_401:
[----:B------:R-:W-:Y:S01]  /*4be0*/  F2FP.BF16.F32.PACK_AB R153, R153, R154 ;  /* 0x0000009a9999723e */ /* 0x000fe200000010ff */
[----:B------:R-:W-:Y:S01]  /*4bf0*/  STS [R213+-0x2000], R170 ;  /* 0xffe000aad5007388 */ /* 0x000fe20000000800 */
[----:B------:R-:W-:Y:S01]  /*4c00*/  F2FP.BF16.F32.PACK_AB R158, R151, R158 ;  /* 0x0000009e979e723e */ /* 0x000fe200000010ff */
[----:B------:R-:W-:Y:S01]  /*4c10*/  IMAD R225, R215, UR7, RZ ;  /* 0x00000007d7e17c24 */ /* 0x000fe2000f8e02ff */
[----:B------:R-:W-:Y:S02]  /*4c20*/  F2FP.BF16.F32.PACK_AB R155, R155, R160 ;  /* 0x000000a09b9b723e */ /* 0x000fe400000010ff */
[----:B------:R-:W-:Y:S05]  /*4c30*/  STS [R213+-0x1c00], R152 ;  /* 0xffe40098d5007388 */ /* 0x000fea0000000800 */
[----:B------:R-:W-:Y:S05]  /*4c40*/  STS [R242+-0x2000], R171 ;  /* 0xffe000abf2007388 */ /* 0x000fea0000000800 */
[----:B------:R-:W-:Y:S05]  /*4c50*/  STS [R242+-0x1c00], R153 ;  /* 0xffe40099f2007388 */ /* 0x000fea0000000800 */
[----:B------:R-:W-:Y:S05]  /*4c60*/  STS [R241+-0x2000], R156 ;  /* 0xffe0009cf1007388 */ /* 0x000fea0000000800 */
[----:B------:R-:W-:Y:S05]  /*4c70*/  STS [R241+-0x1c00], R158 ;  /* 0xffe4009ef1007388 */ /* 0x000fea0000000800 */
[----:B------:R-:W-:Y:S05]  /*4c80*/  STS [R218+-0x2000], R167 ;  /* 0xffe000a7da007388 */ /* 0x000fea0000000800 */
[----:B------:R-:W-:Y:S01]  /*4c90*/  STS [R218+-0x1c00], R155 ;  /* 0xffe4009bda007388 */ /* 0x000fe20000000800 */
[----:B------:R-:W-:Y:S06]  /*4ca0*/  BAR.SYNC.DEFER_BLOCKING 0x0 ;  /* 0x0000000000007b1d */ /* 0x000fec0000010000 */
[----:B-1----:R-:W-:Y:S05]  /*4cb0*/  LDSM.16.MT88.4 R4, [R192] ;  /* 0x00000000c004783b */ /* 0x002fea0000004200 */
        /* <DEDUP_REMOVED lines=13> */
[-C--:B------:R-:W-:Y:S08]  /*4d90*/  HMMA.16816.F32.BF16 R28, R12, R10.reuse, R28 ;  /* 0x0000000a0c1c723c */ /* 0x080ff0000004181c */
[C---:B------:R-:W-:Y:S01]  /*4da0*/  HMMA.16816.F32.BF16 R32, R4.reuse, R10, R32 ;  /* 0x0000000a0420723c */ /* 0x040fe20000041820 */
[----:B------:R-:W1:Y:S07]  /*4db0*/  LDSM.16.MT88.4 R8, [R197+0x10800] ;  /* 0x01080000c508783b */ /* 0x000e6e0000004200 */
[-C--:B---3--:R-:W-:Y:S08]  /*4dc0*/  HMMA.16816.F32.BF16 R36, R4, R16.reuse, R36 ;  /* 0x000000100424723c */ /* 0x088ff00000041824 */
[C---:B------:R-:W-:Y:S08]  /*4dd0*/  HMMA.16816.F32.BF16 R40, R12.reuse, R16, R40 ;  /* 0x000000100c28723c */ /* 0x040ff00000041828 */
[-C--:B------:R-:W-:Y:S08]  /*4de0*/  HMMA.16816.F32.BF16 R44, R12, R18.reuse, R44 ;  /* 0x000000120c2c723c */ /* 0x080ff0000004182c */
[C---:B------:R-:W-:Y:S01]  /*4df0*/  HMMA.16816.F32.BF16 R48, R4.reuse, R18, R48 ;  /* 0x000000120430723c */ /* 0x040fe20000041830 */
[----:B------:R-:W-:Y:S07]  /*4e00*/  LDSM.16.MT88.4 R16, [R191+0x1000] ;  /* 0x00100000bf10783b */ /* 0x000fee0000004200 */
[-C--:B----4-:R-:W-:Y:S08]  /*4e10*/  HMMA.16816.F32.BF16 R52, R4, R68.reuse, R52 ;  /* 0x000000440434723c */ /* 0x090ff00000041834 */
[C---:B------:R-:W-:Y:S08]  /*4e20*/  HMMA.16816.F32.BF16 R56, R12.reuse, R68, R56 ;  /* 0x000000440c38723c */ /* 0x040ff00000041838 */
[-C--:B------:R-:W-:Y:S01]  /*4e30*/  HMMA.16816.F32.BF16 R60, R12, R70.reuse, R60 ;  /* 0x000000460c3c723c */ /* 0x080fe2000004183c */
[----:B------:R-:W-:Y:S07]  /*4e40*/  LDSM.16.MT88.4 R12, [R197+0xd000] ;  /* 0x00d00000c50c783b */ /* 0x000fee0000004200 */
[----:B------:R-:W-:Y:S01]  /*4e50*/  HMMA.16816.F32.BF16 R64, R4, R70, R64 ;  /* 0x000000460440723c */ /* 0x000fe20000041840 */
[----:B------:R-:W2:Y:S05]  /*4e60*/  LDSM.16.MT88.4 R4, [R192+0x1000] ;  /* 0x00100000c004783b */ /* 0x000eaa0000004200 */
        /* <DEDUP_REMOVED lines=10> */
[----:B------:R-:W5:Y:S07]  /*4f10*/  LDSM.16.MT88.4 R84, [R192+0x1800] ;  /* 0x00180000c054783b */ /* 0x000f6e0000004200 */
[-C--:B-1----:R-:W-:Y:S08]  /*4f20*/  HMMA.16816.F32.BF16 R52, R72, R8.reuse, R52 ;  /* 0x000000084834723c */ /* 0x082ff00000041834 */
[C---:B------:R-:W-:Y:S08]  /*4f30*/  HMMA.16816.F32.BF16 R56, R80.reuse, R8, R56 ;  /* 0x000000085038723c */ /* 0x040ff00000041838 */
[-C--:B------:R-:W-:Y:S01]  /*4f40*/  HMMA.16816.F32.BF16 R60, R80, R10.reuse, R60 ;  /* 0x0000000a503c723c */ /* 0x080fe2000004183c */
[----:B------:R-:W1:Y:S01]  /*4f50*/  LDSM.16.MT88.4 R80, [R197+0x11800] ;  /* 0x01180000c550783b */ /* 0x000e620000004200 */
[----:B------:R-:W-:Y:S06]  /*4f60*/  BAR.SYNC.DEFER_BLOCKING 0x0 ;  /* 0x0000000000007b1d */ /* 0x000fec0000010000 */
        /* <DEDUP_REMOVED lines=12> */
[----:B------:R-:W-:Y:S04]  /*5030*/  HMMA.16816.F32.BF16 R64, R4, R78, R64 ;  /* 0x0000004e0440723c */ /* 0x000fe80000041840 */
[----:B------:R-:W-:Y:S04]  /*5040*/  IMAD.U32 R5, R225, -0x40, RZ ;  /* 0xffffffc0e1057824 */ /* 0x000fe800078e00ff */
[-C--:B-----5:R-:W-:Y:S05]  /*5050*/  HMMA.16816.F32.BF16 R20, R84, R88.reuse, R20 ;  /* 0x000000585414723c */ /* 0x0a0fea0000041814 */
[C---:B------:R-:W-:Y:S03]  /*5060*/  LEA R244, P0, R5.reuse, R244, 0x2 ;  /* 0x000000f405f47211 */ /* 0x040fe600078010ff */
[C---:B------:R-:W-:Y:S04]  /*5070*/  HMMA.16816.F32.BF16 R24, R92.reuse, R88, R24 ;  /* 0x000000585c18723c */ /* 0x040fe80000041818 */
[----:B------:R-:W-:Y:S04]  /*5080*/  LEA.HI.X.SX32 R245, R5, R245, 0x2, P0 ;  /* 0x000000f505f57211 */ /* 0x000fe800000f16ff */
[-C--:B------:R-:W-:Y:S08]  /*5090*/  HMMA.16816.F32.BF16 R28, R92, R90.reuse, R28 ;  /* 0x0000005a5c1c723c */ /* 0x080ff0000004181c */
[C---:B------:R-:W-:Y:S08]  /*50a0*/  HMMA.16816.F32.BF16 R32, R84.reuse, R90, R32 ;  /* 0x0000005a5420723c */ /* 0x040ff00000041820 */
[-C--:B------:R-:W-:Y:S08]  /*50b0*/  HMMA.16816.F32.BF16 R36, R84, R96.reuse, R36 ;  /* 0x000000605424723c */ /* 0x080ff00000041824 */
[C---:B------:R-:W-:Y:S08]  /*50c0*/  HMMA.16816.F32.BF16 R40, R92.reuse, R96, R40 ;  /* 0x000000605c28723c */ /* 0x040ff00000041828 */
[-C--:B------:R-:W-:Y:S08]  /*50d0*/  HMMA.16816.F32.BF16 R44, R92, R98.reuse, R44 ;  /* 0x000000625c2c723c */ /* 0x080ff0000004182c */
[C---:B------:R-:W-:Y:S08]  /*50e0*/  HMMA.16816.F32.BF16 R48, R84.reuse, R98, R48 ;  /* 0x000000625430723c */ /* 0x040ff00000041830 */
[-C--:B-1----:R-:W-:Y:S08]  /*50f0*/  HMMA.16816.F32.BF16 R52, R84, R80.reuse, R52 ;  /* 0x000000505434723c */ /* 0x082ff00000041834 */
[C---:B------:R-:W-:Y:S08]  /*5100*/  HMMA.16816.F32.BF16 R56, R92.reuse, R80, R56 ;  /* 0x000000505c38723c */ /* 0x040ff00000041838 */
[-C--:B------:R-:W-:Y:S08]  /*5110*/  HMMA.16816.F32.BF16 R60, R92, R82.reuse, R60 ;  /* 0x000000525c3c723c */ /* 0x080ff0000004183c */
[----:B------:R-:W-:Y:S01]  /*5120*/  HMMA.16816.F32.BF16 R64, R84, R82, R64 ;  /* 0x000000525440723c */ /* 0x000fe20000041840 */
[----:B------:R-:W-:Y:S08]  /*5130*/  @!UPT UIADD3 URZ, UPT, UPT, URZ, URZ, URZ ;  /* 0x000000fffffff290 */ /* 0x000ff0000fffe0ff */
[----:B------:R-:W-:Y:S11]  /*5140*/  @!P4 BRA `(.L_x_402) ;  /* 0x0000000000a4c947 */ /* 0x000ff60003800000 */
[----:B------:R-:W-:Y:S02]  /*5150*/  IADD3 R4, P0, PT, RZ, -UR19, RZ ;  /* 0x80000013ff047c10 */ /* 0x000fe4000ff1e0ff */
[----:B------:R-:W-:Y:S02]  /*5160*/  ISETP.GE.AND P3, PT, R206, UR6, PT ;  /* 0x00000006ce007c0c */ /* 0x000fe4000bf66270 */
[----:B------:R-:W-:Y:S01]  /*5170*/  ISETP.GE.AND P2, PT, R211, UR6, PT ;  /* 0x00000006d3007c0c */ /* 0x000fe2000bf46270 */
[----:B------:R-:W-:Y:S01]  /*5180*/  IMAD.X R5, RZ, RZ, ~UR4, P0 ;  /* 0x80000004ff057e24 */ /* 0x000fe200080e06ff */
[----:B------:R-:W-:Y:S04]  /*5190*/  ISETP.GE.AND P1, PT, R210, UR6, PT ;  /* 0x00000006d2007c0c */ /* 0x000fe8000bf26270 */
[----:B------:R-:W-:Y:S04]  /*51a0*/  SHF.R.S64 R7, R4, 0x1f, R5 ;  /* 0x0000001f04077819 */ /* 0x000fe80000001005 */
[----:B------:R-:W-:Y:S04]  /*51b0*/  IADD3 R246, P0, PT, R246, R7, RZ ;  /* 0x00000007f6f67210 */ /* 0x000fe80007f1e0ff */
[----:B------:R-:W-:Y:S02]  /*51c0*/  LEA.HI.X.SX32 R247, R5, R247, 0x1, P0 ;  /* 0x000000f705f77211 */ /* 0x000fe400000f0eff */
[C---:B------:R-:W-:Y:S03]  /*51d0*/  LEA R4, P0, R222.reuse, R246, 0x1 ;  /* 0x000000f6de047211 */ /* 0x040fe600078008ff */
[----:B------:R-:W-:Y:S01]  /*51e0*/  @!PT LDS RZ, [RZ] ;  /* 0x00000000fffff984 */ /* 0x000fe20000000800 */
[----:B------:R-:W-:Y:S01]  /*51f0*/  @!PT LDS RZ, [RZ] ;  /* 0x00000000fffff984 */ /* 0x000fe20000000800 */
[----:B------:R-:W-:Y:S01]  /*5200*/  @!PT LDS RZ, [RZ] ;  /* 0x00000000fffff984 */ /* 0x000fe20000000800 */
[----:B------:R1:W-:Y:S01]  /*5210*/  @!P3 LDGSTS.E.BYPASS.LTC128B.128 [R214+0xc000], desc[UR14][R246.64] ;  /* 0x0c000000f6d6bfae */ /* 0x0003e2000b981a0e */
[----:B------:R-:W-:Y:S03]  /*5220*/  LEA.HI.X R5, R222, R247, R221, 0x1, P0 ;  /* 0x000000f7de057211 */ /* 0x000fe600000f0cdd */
        /* <DEDUP_REMOVED lines=27> */
.L_x_402:
[----:B------:R-:W-:Y:S01]  /*53e0*/  LDSM.16.M88.4 R148, [R190+0x1e000] ;  /* 0x01e00000be94783b */ /* 0x000fe20000000200 */
[C---:B------:R-:W-:Y:S02]  /*53f0*/  ISETP.NE.AND P4, PT, R237.reuse, RZ, PT ;  /* 0x000000ffed00720c */ /* 0x040fe40003f85270 */
[----:B------:R-:W-:Y:S01]  /*5400*/  ISETP.GT.AND P3, PT, R237, RZ, PT ;  /* 0x000000ffed00720c */ /* 0x000fe20003f64270 */
[----:B------:R-:W1:Y:S04]  /*5410*/  LDSM.16.MT88.4 R16, [R197+0x12000] ;  /* 0x01200000c510783b */ /* 0x000e680000004200 */
[----:B------:R-:W2:Y:S04]  /*5420*/  LDSM.16.M88.4 R92, [R190+0x1f000] ;  /* 0x01f00000be5c783b */ /* 0x000ea80000000200 */
[----:B------:R-:W3:Y:S02]  /*5430*/  LDSM.16.MT88.4 R80, [R197+0x14000] ;  /* 0x01400000c550783b */ /* 0x000ee40000004200 */
[----:B------:R-:W-:Y:S02]  /*5440*/  @P4 IADD3 R224, P1, PT, R224, -0x100, RZ ;  /* 0xffffff00e0e04810 */ /* 0x000fe40007f3e0ff */
[----:B------:R-:W4:Y:S02]  /*5450*/  LDSM.16.MT88.4 R96, [R197+0x16000] ;  /* 0x01600000c560783b */ /* 0x000f240000004200 */
[----:B------:R-:W-:Y:S02]  /*5460*/  @P4 IADD3.X R223, PT, PT, R223, -0x1, RZ, P1, !PT ;  /* 0xffffffffdfdf4810 */ /* 0x000fe40000ffe4ff */
[----:B------:R-:W-:Y:S04]  /*5470*/  LDSM.16.M88.4 R152, [R184+0x1e000] ;  /* 0x01e00000b898783b */ /* 0x000fe80000000200 */
[----:B------:R-:W4:Y:S04]  /*5480*/  LDSM.16.MT88.4 R156, [R197+0x12800] ;  /* 0x01280000c59c783b */ /* 0x000f280000004200 */
[----:B------:R-:W4:Y:S04]  /*5490*/  LDSM.16.M88.4 R160, [R184+0x1f000] ;  /* 0x01f00000b8a0783b */ /* 0x000f280000000200 */
[----:B------:R-:W4:Y:S04]  /*54a0*/  LDSM.16.MT88.4 R164, [R197+0x14800] ;  /* 0x01480000c5a4783b */ /* 0x000f280000004200 */
[----:B------:R-:W4:Y:S04]  /*54b0*/  LDSM.16.MT88.4 R168, [R197+0x16800] ;  /* 0x01680000c5a8783b */ /* 0x000f280000004200 */
[----:B------:R-:W-:Y:S01]  /*54c0*/  LDSM.16.MT88.4 R172, [R197+0x13000] ;  /* 0x01300000c5ac783b */ /* 0x000fe20000004200 */
[-C--:B-1----:R-:W-:Y:S03]  /*54d0*/  HMMA.16816.F32.BF16 R4, R148, R16.reuse, RZ ;  /* 0x000000109404723c */ /* 0x082fe600000418ff */
[----:B------:R-:W-:Y:S04]  /*54e0*/  LDSM.16.M88.4 R176, [R3+0x1f000] ;  /* 0x01f0000003b0783b */ /* 0x000fe80000000200 */
[----:B------:R-:W-:Y:S01]  /*54f0*/  LDSM.16.MT88.4 R180, [R197+0x15000] ;  /* 0x01500000c5b4783b */ /* 0x000fe20000004200 */
[C---:B--2---:R-:W-:Y:S08]  /*5500*/  HMMA.16816.F32.BF16 R8, R92.reuse, R16, RZ ;  /* 0x000000105c08723c */ /* 0x044ff000000418ff */
[-C--:B------:R-:W-:Y:S08]  /*5510*/  HMMA.16816.F32.BF16 R12, R92, R18.reuse, RZ ;  /* 0x000000125c0c723c */ /* 0x080ff000000418ff */
[C---:B------:R-:W-:Y:S08]  /*5520*/  HMMA.16816.F32.BF16 R16, R148.reuse, R18, RZ ;  /* 0x000000129410723c */ /* 0x040ff000000418ff */
[-C--:B---3--:R-:W-:Y:S08]  /*5530*/  HMMA.16816.F32.BF16 R68, R148, R80.reuse, RZ ;  /* 0x000000509444723c */ /* 0x088ff000000418ff */
[C---:B------:R-:W-:Y:S08]  /*5540*/  HMMA.16816.F32.BF16 R72, R92.reuse, R80, RZ ;  /* 0x000000505c48723c */ /* 0x040ff000000418ff */
[-C--:B------:R-:W-:Y:S08]  /*5550*/  HMMA.16816.F32.BF16 R76, R92, R82.reuse, RZ ;  /* 0x000000525c4c723c */ /* 0x080ff000000418ff */
[C---:B------:R-:W-:Y:S08]  /*5560*/  HMMA.16816.F32.BF16 R80, R148.reuse, R82, RZ ;  /* 0x000000529450723c */ /* 0x040ff000000418ff */
[-C--:B----4-:R-:W-:Y:S08]  /*5570*/  HMMA.16816.F32.BF16 R84, R148, R96.reuse, RZ ;  /* 0x000000609454723c */ /* 0x090ff000000418ff */
[C---:B------:R-:W-:Y:S08]  /*5580*/  HMMA.16816.F32.BF16 R88, R92.reuse, R96, RZ ;  /* 0x000000605c58723c */ /* 0x040ff000000418ff */
[-C--:B------:R-:W-:Y:S08]  /*5590*/  HMMA.16816.F32.BF16 R92, R92, R98.reuse, RZ ;  /* 0x000000625c5c723c */ /* 0x080ff000000418ff */
[----:B------:R-:W-:Y:S01]  /*55a0*/  HMMA.16816.F32.BF16 R96, R148, R98, RZ ;  /* 0x000000629460723c */ /* 0x000fe200000418ff */
[----:B------:R-:W1:Y:S07]  /*55b0*/  LDSM.16.M88.4 R148, [R3+0x1e000] ;  /* 0x01e000000394783b */ /* 0x000e6e0000000200 */
[-C--:B------:R-:W-:Y:S08]  /*55c0*/  HMMA.16816.F32.BF16 R4, R152, R156.reuse, R4 ;  /* 0x0000009c9804723c */ /* 0x080ff00000041804 */
[C---:B------:R-:W-:Y:S08]  /*55d0*/  HMMA.16816.F32.BF16 R8, R160.reuse, R156, R8 ;  /* 0x0000009ca008723c */ /* 0x040ff00000041808 */
[-C--:B------:R-:W-:Y:S08]  /*55e0*/  HMMA.16816.F32.BF16 R12, R160, R158.reuse, R12 ;  /* 0x0000009ea00c723c */ /* 0x080ff0000004180c */
[C---:B------:R-:W-:Y:S01]  /*55f0*/  HMMA.16816.F32.BF16 R16, R152.reuse, R158, R16 ;  /* 0x0000009e9810723c */ /* 0x040fe20000041810 */
[----:B------:R-:W2:Y:S07]  /*5600*/  LDSM.16.MT88.4 R156, [R197+0x17000] ;  /* 0x01700000c59c783b */ /* 0x000eae0000004200 */
[-C--:B------:R-:W-:Y:S08]  /*5610*/  HMMA.16816.F32.BF16 R68, R152, R164.reuse, R68 ;  /* 0x000000a49844723c */ /* 0x080ff00000041844 */
[C---:B------:R-:W-:Y:S08]  /*5620*/  HMMA.16816.F32.BF16 R72, R160.reuse, R164, R72 ;  /* 0x000000a4a048723c */ /* 0x040ff00000041848 */
[-C--:B------:R-:W-:Y:S08]  /*5630*/  HMMA.16816.F32.BF16 R76, R160, R166.reuse, R76 ;  /* 0x000000a6a04c723c */ /* 0x080ff0000004184c */
[C---:B------:R-:W-:Y:S01]  /*5640*/  HMMA.16816.F32.BF16 R80, R152.reuse, R166, R80 ;  /* 0x000000a69850723c */ /* 0x040fe20000041850 */
[----:B------:R-:W-:Y:S07]  /*5650*/  LDSM.16.M88.4 R164, [R2+0x1f000] ;  /* 0x01f0000002a4783b */ /* 0x000fee0000000200 */
[-C--:B------:R-:W-:Y:S08]  /*5660*/  HMMA.16816.F32.BF16 R84, R152, R168.reuse, R84 ;  /* 0x000000a89854723c */ /* 0x080ff00000041854 */
[C---:B------:R-:W-:Y:S08]  /*5670*/  HMMA.16816.F32.BF16 R88, R160.reuse, R168, R88 ;  /* 0x000000a8a058723c */ /* 0x040ff00000041858 */
[-C--:B------:R-:W-:Y:S01]  /*5680*/  HMMA.16816.F32.BF16 R92, R160, R170.reuse, R92 ;  /* 0x000000aaa05c723c */ /* 0x080fe2000004185c */
[----:B------:R-:W-:Y:S07]  /*5690*/  LDSM.16.MT88.4 R160, [R197+0x13800] ;  /* 0x01380000c5a0783b */ /* 0x000fee0000004200 */
[----:B------:R-:W-:Y:S01]  /*56a0*/  HMMA.16816.F32.BF16 R96, R152, R170, R96 ;  /* 0x000000aa9860723c */ /* 0x000fe20000041860 */
[----:B------:R-:W-:Y:S03]  /*56b0*/  LDSM.16.MT88.4 R168, [R197+0x15800] ;  /* 0x01580000c5a8783b */ /* 0x000fe60000004200 */
[----:B------:R-:W-:Y:S04]  /*56c0*/  IMAD.SHL.U32 R153, R225, 0x8, RZ ;  /* 0x00000008e1997824 */ /* 0x000fe800078e00ff */
[-C--:B-1----:R-:W-:Y:S08]  /*56d0*/  HMMA.16816.F32.BF16 R4, R148, R172.reuse, R4 ;  /* 0x000000ac9404723c */ /* 0x082ff00000041804 */
[C---:B------:R-:W-:Y:S04]  /*56e0*/  HMMA.16816.F32.BF16 R8, R176.reuse, R172, R8 ;  /* 0x000000acb008723c */ /* 0x040fe80000041808 */
[C---:B------:R-:W-:Y:S04]  /*56f0*/  LEA R172, P0, R153.reuse, R244, 0x2 ;  /* 0x000000f499ac7211 */ /* 0x040fe800078010ff */
[-C--:B------:R-:W-:Y:S03]  /*5700*/  HMMA.16816.F32.BF16 R12, R176, R174.reuse, R12 ;  /* 0x000000aeb00c723c */ /* 0x080fe6000004180c */
[----:B------:R-:W-:Y:S02]  /*5710*/  LEA.HI.X.SX32 R173, R153, R245, 0x2, P0 ;  /* 0x000000f599ad7211 */ /* 0x000fe400000f16ff */
[----:B------:R-:W1:Y:S03]  /*5720*/  LDSM.16.M88.4 R152, [R2+0x1e000] ;  /* 0x01e000000298783b */ /* 0x000e660000000200 */
[C---:B------:R-:W-:Y:S04]  /*5730*/  HMMA.16816.F32.BF16 R16, R148.reuse, R174, R16 ;  /* 0x000000ae9410723c */ /* 0x040fe80000041810 */
[C---:B------:R-:W-:Y:S04]  /*5740*/  LEA R174, P0, R225.reuse, R172, 0x5 ;  /* 0x000000ace1ae7211 */ /* 0x040fe800078028ff */
[-C--:B------:R-:W-:Y:S03]  /*5750*/  HMMA.16816.F32.BF16 R68, R148, R180.reuse, R68 ;  /* 0x000000b49444723c */ /* 0x080fe60000041844 */
[C---:B------:R-:W-:Y:S05]  /*5760*/  LEA.HI.X.SX32 R175, R225.reuse, R173, 0x5, P0 ;  /* 0x000000ade1af7211 */ /* 0x040fea00000f2eff */
[C---:B------:R-:W-:Y:S04]  /*5770*/  HMMA.16816.F32.BF16 R72, R176.reuse, R180, R72 ;  /* 0x000000b4b048723c */ /* 0x040fe80000041848 */
[C---:B------:R-:W-:Y:S04]  /*5780*/  LEA R180, P0, R225.reuse, R174, 0x5 ;  /* 0x000000aee1b47211 */ /* 0x040fe800078028ff */
[-C--:B------:R-:W-:Y:S03]  /*5790*/  HMMA.16816.F32.BF16 R76, R176, R182.reuse, R76 ;  /* 0x000000b6b04c723c */ /* 0x080fe6000004184c */
[C---:B------:R-:W-:Y:S05]  /*57a0*/  LEA.HI.X.SX32 R181, R225.reuse, R175, 0x5, P0 ;  /* 0x000000afe1b57211 */ /* 0x040fea00000f2eff */
[C---:B------:R-:W-:Y:S08]  /*57b0*/  HMMA.16816.F32.BF16 R80, R148.reuse, R182, R80 ;  /* 0x000000b69450723c */ /* 0x040ff00000041850 */
[-C--:B--2---:R-:W-:Y:S08]  /*57c0*/  HMMA.16816.F32.BF16 R84, R148, R156.reuse, R84 ;  /* 0x0000009c9454723c */ /* 0x084ff00000041854 */
[C---:B------:R-:W-:Y:S04]  /*57d0*/  HMMA.16816.F32.BF16 R88, R176.reuse, R156, R88 ;  /* 0x0000009cb058723c */ /* 0x040fe80000041858 */
[C---:B------:R-:W-:Y:S04]  /*57e0*/  LEA R156, P0, R225.reuse, R180, 0x5 ;  /* 0x000000b4e19c7211 */ /* 0x040fe800078028ff */
[-C--:B------:R-:W-:Y:S03]  /*57f0*/  HMMA.16816.F32.BF16 R92, R176, R158.reuse, R92 ;  /* 0x0000009eb05c723c */ /* 0x080fe6000004185c */
[C---:B------:R-:W-:Y:S02]  /*5800*/  LEA.HI.X.SX32 R157, R225.reuse, R181, 0x5, P0 ;  /* 0x000000b5e19d7211 */ /* 0x040fe400000f2eff */
[C---:B------:R-:W-:Y:S03]  /*5810*/  LEA R176, P0, R225.reuse, R156, 0x5 ;  /* 0x0000009ce1b07211 */ /* 0x040fe600078028ff */
[----:B------:R-:W-:Y:S01]  /*5820*/  HMMA.16816.F32.BF16 R96, R148, R158, R96 ;  /* 0x0000009e9460723c */ /* 0x000fe20000041860 */
[----:B------:R-:W2:Y:S03]  /*5830*/  LDSM.16.MT88.4 R148, [R197+0x17800] ;  /* 0x01780000c594783b */ /* 0x000ea60000004200 */
[C---:B------:R-:W-:Y:S02]  /*5840*/  LEA.HI.X.SX32 R177, R225.reuse, R157, 0x5, P0 ;  /* 0x0000009de1b17211 */ /* 0x040fe400000f2eff */
[C---:B------:R-:W-:Y:S02]  /*5850*/  LEA R158, P0, R225.reuse, R176, 0x5 ;  /* 0x000000b0e19e7211 */ /* 0x040fe400078028ff */
[-C--:B-1----:R-:W-:Y:S05]  /*5860*/  HMMA.16816.F32.BF16 R4, R152, R160.reuse, R4 ;  /* 0x000000a09804723c */ /* 0x082fea0000041804 */
[C---:B------:R-:W-:Y:S02]  /*5870*/  LEA.HI.X.SX32 R159, R225.reuse, R177, 0x5, P0 ;  /* 0x000000b1e19f7211 */ /* 0x040fe400000f2eff */
[C---:B------:R-:W-:Y:S01]  /*5880*/  LEA R178, P0, R225.reuse, R158, 0x5 ;  /* 0x0000009ee1b27211 */ /* 0x040fe200078028ff */
[C---:B------:R-:W-:Y:S04]  /*5890*/  HMMA.16816.F32.BF16 R8, R164.reuse, R160, R8 ;  /* 0x000000a0a408723c */ /* 0x040fe80000041808 */
[C---:B------:R-:W-:Y:S04]  /*58a0*/  LEA.HI.X.SX32 R179, R225.reuse, R159, 0x5, P0 ;  /* 0x0000009fe1b37211 */ /* 0x040fe800000f2eff */
[-C--:B------:R-:W-:Y:S03]  /*58b0*/  HMMA.16816.F32.BF16 R12, R164, R162.reuse, R12 ;  /* 0x000000a2a40c723c */ /* 0x080fe6000004180c */
[C---:B------:R-:W-:Y:S05]  /*58c0*/  IMAD.WIDE R160, R225.reuse, -0xc0, R178 ;  /* 0xffffff40e1a07825 */ /* 0x040fea00078e02b2 */
[C---:B------:R-:W-:Y:S04]  /*58d0*/  HMMA.16816.F32.BF16 R16, R152.reuse, R162, R16 ;  /* 0x000000a29810723c */ /* 0x040fe80000041810 */
[C---:B------:R-:W-:Y:S04]  /*58e0*/  LEA R162, P0, R225.reuse, R160, 0x5 ;  /* 0x000000a0e1a27211 */ /* 0x040fe800078028ff */
[-C--:B------:R-:W-:Y:S03]  /*58f0*/  HMMA.16816.F32.BF16 R68, R152, R168.reuse, R68 ;  /* 0x000000a89844723c */ /* 0x080fe60000041844 */
[C---:B------:R-:W-:Y:S02]  /*5900*/  LEA.HI.X.SX32 R163, R225.reuse, R161, 0x5, P0 ;  /* 0x000000a1e1a37211 */ /* 0x040fe400000f2eff */
[C---:B------:R-:W-:Y:S03]  /*5910*/  LEA R182, P0, R225.reuse, R162, 0x5 ;  /* 0x000000a2e1b67211 */ /* 0x040fe600078028ff */
[C---:B------:R-:W-:Y:S04]  /*5920*/  HMMA.16816.F32.BF16 R72, R164.reuse, R168, R72 ;  /* 0x000000a8a448723c */ /* 0x040fe80000041848 */
[C---:B------:R-:W-:Y:S02]  /*5930*/  LEA.HI.X.SX32 R183, R225.reuse, R163, 0x5, P0 ;  /* 0x000000a3e1b77211 */ /* 0x040fe400000f2eff */
[C---:B------:R-:W-:Y:S02]  /*5940*/  LEA R168, P0, R225.reuse, R182, 0x5 ;  /* 0x000000b6e1a87211 */ /* 0x040fe400078028ff */
[-C--:B------:R-:W-:Y:S03]  /*5950*/  HMMA.16816.F32.BF16 R76, R164, R170.reuse, R76 ;  /* 0x000000aaa44c723c */ /* 0x080fe6000004184c */
[C---:B------:R-:W-:Y:S05]  /*5960*/  LEA.HI.X.SX32 R169, R225.reuse, R183, 0x5, P0 ;  /* 0x000000b7e1a97211 */ /* 0x040fea00000f2eff */
[C---:B------:R-:W-:Y:S04]  /*5970*/  HMMA.16816.F32.BF16 R80, R152.reuse, R170, R80 ;  /* 0x000000aa9850723c */ /* 0x040fe80000041850 */
[C---:B------:R-:W-:Y:S04]  /*5980*/  LEA R170, P0, R225.reuse, R168, 0x5 ;  /* 0x000000a8e1aa7211 */ /* 0x040fe800078028ff */
[-C--:B--2---:R-:W-:Y:S03]  /*5990*/  HMMA.16816.F32.BF16 R84, R152, R148.reuse, R84 ;  /* 0x000000949854723c */ /* 0x084fe60000041854 */
[C---:B------:R-:W-:Y:S05]  /*59a0*/  LEA.HI.X.SX32 R171, R225.reuse, R169, 0x5, P0 ;  /* 0x000000a9e1ab7211 */ /* 0x040fea00000f2eff */
[C---:B------:R-:W-:Y:S04]  /*59b0*/  HMMA.16816.F32.BF16 R88, R164.reuse, R148, R88 ;  /* 0x00000094a458723c */ /* 0x040fe80000041858 */
[C---:B------:R-:W-:Y:S04]  /*59c0*/  LEA R148, P0, R225.reuse, R170, 0x5 ;  /* 0x000000aae1947211 */ /* 0x040fe800078028ff */
[-C--:B------:R-:W-:Y:S03]  /*59d0*/  HMMA.16816.F32.BF16 R92, R164, R150.reuse, R92 ;  /* 0x00000096a45c723c */ /* 0x080fe6000004185c */
[C---:B------:R-:W-:Y:S02]  /*59e0*/  LEA.HI.X.SX32 R149, R225.reuse, R171, 0x5, P0 ;  /* 0x000000abe1957211 */ /* 0x040fe400000f2eff */
[----:B------:R-:W-:Y:S03]  /*59f0*/  LEA R164, P0, R225, R148, 0x5 ;  /* 0x00000094e1a47211 */ /* 0x000fe600078028ff */
[----:B------:R-:W-:Y:S04]  /*5a00*/  HMMA.16816.F32.BF16 R96, R152, R150, R96 ;  /* 0x000000969860723c */ /* 0x000fe80000041860 */
[----:B------:R-:W-:Y:S01]  /*5a10*/  @P4 IMAD.WIDE.U32 R152, R203, 0x4, R250 ;  /* 0x00000004cb984825 */ /* 0x000fe200078e00fa */
[C---:B------:R-:W-:Y:S04]  /*5a20*/  LEA.HI.X.SX32 R165, R225.reuse, R149, 0x5, P0 ;  /* 0x00000095e1a57211 */ /* 0x040fe800000f2eff */
[----:B------:R-:W5:Y:S01]  /*5a30*/  @P4 LDG.E R235, desc[UR14][R152.64+-0x100] ;  /* 0xffff000e98eb4981 */ /* 0x000f62000c1e1900 */
[C---:B------:R-:W-:Y:S03]  /*5a40*/  IMAD.WIDE R150, R225.reuse, -0xc0, R164 ;  /* 0xffffff40e1967825 */ /* 0x040fe600078e02a4 */
[----:B------:R1:W5:Y:S01]  /*5a50*/  @P4 LDG.E R234, desc[UR14][R152.64+-0xe0] ;  /* 0xffff200e98ea4981 */ /* 0x000362000c1e1900 */
[C---:B------:R-:W-:Y:S03]  /*5a60*/  LEA R166, P0, R225.reuse, R150, 0x5 ;  /* 0x00000096e1a67211 */ /* 0x040fe600078028ff */
[----:B------:R2:W-:Y:S01]  /*5a70*/  REDG.E.ADD.F32.FTZ.RN.STRONG.GPU desc[UR14][R244.64], R4 ;  /* 0x00000004f40079a6 */ /* 0x0005e2000c12f30e */
[C---:B------:R-:W-:Y:S03]  /*5a80*/  LEA.HI.X.SX32 R167, R225.reuse, R151, 0x5, P0 ;  /* 0x00000097e1a77211 */ /* 0x040fe600000f2eff */
[----:B------:R3:W-:Y:S01]  /*5a90*/  REDG.E.ADD.F32.FTZ.RN.STRONG.GPU desc[UR14][R172.64], R5 ;  /* 0x00000005ac0079a6 */ /* 0x0007e2000c12f30e */
[C---:B------:R-:W-:Y:S03]  /*5aa0*/  LEA R154, P0, R225.reuse, R166, 0x5 ;  /* 0x000000a6e19a7211 */ /* 0x040fe600078028ff */
[----:B------:R4:W-:Y:S01]  /*5ab0*/  REDG.E.ADD.F32.FTZ.RN.STRONG.GPU desc[UR14][R174.64], R6 ;  /* 0x00000006ae0079a6 */ /* 0x0009e2000c12f30e */
[C---:B------:R-:W-:Y:S03]  /*5ac0*/  LEA.HI.X.SX32 R155, R225.reuse, R167, 0x5, P0 ;  /* 0x000000a7e19b7211 */ /* 0x040fe600000f2eff */
[----:B------:R4:W-:Y:S04]  /*5ad0*/  REDG.E.ADD.F32.FTZ.RN.STRONG.GPU desc[UR14][R180.64], R7 ;  /* 0x00000007b40079a6 */ /* 0x0009e8000c12f30e */
[----:B------:R4:W-:Y:S04]  /*5ae0*/  REDG.E.ADD.F32.FTZ.RN.STRONG.GPU desc[UR14][R156.64], R8 ;  /* 0x000000089c0079a6 */ /* 0x0009e8000c12f30e */
[----:B------:R4:W-:Y:S01]  /*5af0*/  REDG.E.ADD.F32.FTZ.RN.STRONG.GPU desc[UR14][R176.64], R9 ;  /* 0x00000009b00079a6 */ /* 0x0009e2000c12f30e */
[C---:B-1----:R-:W-:Y:S03]  /*5b00*/  LEA R152, P0, R225.reuse, R154, 0x5 ;  /* 0x0000009ae1987211 */ /* 0x042fe600078028ff */
[----:B------:R1:W-:Y:S01]  /*5b10*/  REDG.E.ADD.F32.FTZ.RN.STRONG.GPU desc[UR14][R158.64], R10 ;  /* 0x0000000a9e0079a6 */ /* 0x0003e2000c12f30e */
[C---:B------:R-:W-:Y:S02]  /*5b20*/  LEA.HI.X.SX32 R153, R225.reuse, R155, 0x5, P0 ;  /* 0x0000009be1997211 */ /* 0x040fe400000f2eff */
[C---:B--2---:R-:W-:Y:S01]  /*5b30*/  LEA R4, P0, R225.reuse, R152, 0x5 ;  /* 0x00000098e1047211 */ /* 0x044fe200078028ff */
[----:B------:R2:W-:Y:S03]  /*5b40*/  REDG.E.ADD.F32.FTZ.RN.STRONG.GPU desc[UR14][R178.64], R11 ;  /* 0x0000000bb20079a6 */ /* 0x0005e6000c12f30e */
[C---:B---3--:R-:W-:Y:S01]  /*5b50*/  LEA.HI.X.SX32 R5, R225.reuse, R153, 0x5, P0 ;  /* 0x00000099e1057211 */ /* 0x048fe200000f2eff */
[----:B------:R3:W-:Y:S01]  /*5b60*/  REDG.E.ADD.F32.FTZ.RN.STRONG.GPU desc[UR14][R244.64+0x80], R16 ;  /* 0x00008010f40079a6 */ /* 0x0007e2000c12f30e */
[C---:B------:R-:W-:Y:S03]  /*5b70*/  LEA R172, P0, R225.reuse, R4, 0x5 ;  /* 0x00000004e1ac7211 */ /* 0x040fe600078028ff */
[----:B------:R3:W-:Y:S01]  /*5b80*/  REDG.E.ADD.F32.FTZ.RN.STRONG.GPU desc[UR14][R160.64+0x80], R17 ;  /* 0x00008011a00079a6 */ /* 0x0007e2000c12f30e */
[C---:B------:R-:W-:Y:S02]  /*5b90*/  LEA.HI.X.SX32 R173, R225.reuse, R5, 0x5, P0 ;  /* 0x00000005e1ad7211 */ /* 0x040fe400000f2eff */
[C---:B----4-:R-:W-:Y:S01]  /*5ba0*/  LEA R174, P0, R225.reuse, R172, 0x5 ;  /* 0x000000ace1ae7211 */ /* 0x050fe200078028ff */
[----:B------:R4:W-:Y:S03]  /*5bb0*/  REDG.E.ADD.F32.FTZ.RN.STRONG.GPU desc[UR14][R162.64+0x80], R18 ;  /* 0x00008012a20079a6 */ /* 0x0009e6000c12f30e */
[C---:B------:R-:W-:Y:S01]  /*5bc0*/  LEA.HI.X.SX32 R175, R225.reuse, R173, 0x5, P0 ;  /* 0x000000ade1af7211 */ /* 0x040fe200000f2eff */
[----:B------:R4:W-:Y:S04]  /*5bd0*/  REDG.E.ADD.F32.FTZ.RN.STRONG.GPU desc[UR14][R182.64+0x80], R19 ;  /* 0x00008013b60079a6 */ /* 0x0009e8000c12f30e */
[----:B------:R4:W-:Y:S01]  /*5be0*/  REDG.E.ADD.F32.FTZ.RN.STRONG.GPU desc[UR14][R168.64+0x80], R12 ;  /* 0x0000800ca80079a6 */ /* 0x0009e2000c12f30e */
[C---:B------:R-:W-:Y:S03]  /*5bf0*/  IMAD.WIDE R6, R225.reuse, -0xc0, R174 ;  /* 0xffffff40e1067825 */ /* 0x040fe600078e02ae */
[----:B------:R4:W-:Y:S01]  /*5c00*/  REDG.E.ADD.F32.FTZ.RN.STRONG.GPU desc[UR14][R170.64+0x80], R13 ;  /* 0x0000800daa0079a6 */ /* 0x0009e2000c12f30e */
[C---:B------:R-:W-:Y:S03]  /*5c10*/  LEA R180, P0, R225.reuse, R6, 0x5 ;  /* 0x00000006e1b47211 */ /* 0x040fe600078028ff */
[----:B------:R4:W-:Y:S01]  /*5c20*/  REDG.E.ADD.F32.FTZ.RN.STRONG.GPU desc[UR14][R148.64+0x80], R14 ;  /* 0x0000800e940079a6 */ /* 0x0009e2000c12f30e */
[C---:B------:R-:W-:Y:S03]  /*5c30*/  LEA.HI.X.SX32 R181, R225.reuse, R7, 0x5, P0 ;  /* 0x00000007e1b57211 */ /* 0x040fe600000f2eff */
[----:B------:R4:W-:Y:S01]  /*5c40*/  REDG.E.ADD.F32.FTZ.RN.STRONG.GPU desc[UR14][R164.64+0x80], R15 ;  /* 0x0000800fa40079a6 */ /* 0x0009e2000c12f30e */
[C---:B------:R-:W-:Y:S03]  /*5c50*/  LEA R156, P0, R225.reuse, R180, 0x5 ;  /* 0x000000b4e19c7211 */ /* 0x040fe600078028ff */
[----:B------:R-:W-:Y:S01]  /*5c60*/  REDG.E.ADD.F32.FTZ.RN.STRONG.GPU desc[UR14][R244.64+0x100], R68 ;  /* 0x00010044f40079a6 */ /* 0x000fe2000c12f30e */
[C---:B------:R-:W-:Y:S02]  /*5c70*/  LEA.HI.X.SX32 R157, R225.reuse, R181, 0x5, P0 ;  /* 0x000000b5e19d7211 */ /* 0x040fe400000f2eff */
[C---:B------:R-:W-:Y:S01]  /*5c80*/  LEA R8, P0, R225.reuse, R156, 0x5 ;  /* 0x0000009ce1087211 */ /* 0x040fe200078028ff */
[----:B------:R-:W-:Y:S03]  /*5c90*/  REDG.E.ADD.F32.FTZ.RN.STRONG.GPU desc[UR14][R150.64+0x100], R69 ;  /* 0x00010045960079a6 */ /* 0x000fe6000c12f30e */
[C---:B------:R-:W-:Y:S01]  /*5ca0*/  LEA.HI.X.SX32 R9, R225.reuse, R157, 0x5, P0 ;  /* 0x0000009de1097211 */ /* 0x040fe200000f2eff */
[----:B------:R-:W-:Y:S01]  /*5cb0*/  REDG.E.ADD.F32.FTZ.RN.STRONG.GPU desc[UR14][R166.64+0x100], R70 ;  /* 0x00010046a60079a6 */ /* 0x000fe2000c12f30e */
[C---:B------:R-:W-:Y:S03]  /*5cc0*/  LEA R176, P0, R225.reuse, R8, 0x5 ;  /* 0x00000008e1b07211 */ /* 0x040fe600078028ff */
[----:B------:R-:W-:Y:S01]  /*5cd0*/  REDG.E.ADD.F32.FTZ.RN.STRONG.GPU desc[UR14][R154.64+0x100], R71 ;  /* 0x000100479a0079a6 */ /* 0x000fe2000c12f30e */
[C---:B------:R-:W-:Y:S02]  /*5ce0*/  LEA.HI.X.SX32 R177, R225.reuse, R9, 0x5, P0 ;  /* 0x00000009e1b17211 */ /* 0x040fe400000f2eff */
[C---:B-1----:R-:W-:Y:S01]  /*5cf0*/  LEA R158, P0, R225.reuse, R176, 0x5 ;  /* 0x000000b0e19e7211 */ /* 0x042fe200078028ff */
[----:B------:R1:W-:Y:S03]  /*5d00*/  REDG.E.ADD.F32.FTZ.RN.STRONG.GPU desc[UR14][R152.64+0x100], R72 ;  /* 0x00010048980079a6 */ /* 0x0003e6000c12f30e */
[C---:B------:R-:W-:Y:S01]  /*5d10*/  LEA.HI.X.SX32 R159, R225.reuse, R177, 0x5, P0 ;  /* 0x000000b1e19f7211 */ /* 0x040fe200000f2eff */
[----:B------:R-:W-:Y:S01]  /*5d20*/  REDG.E.ADD.F32.FTZ.RN.STRONG.GPU desc[UR14][R4.64+0x100], R73 ;  /* 0x00010049040079a6 */ /* 0x000fe2000c12f30e */
[C---:B--2---:R-:W-:Y:S03]  /*5d30*/  LEA R178, P0, R225.reuse, R158, 0x5 ;  /* 0x0000009ee1b27211 */ /* 0x044fe600078028ff */
[----:B------:R-:W-:Y:S01]  /*5d40*/  REDG.E.ADD.F32.FTZ.RN.STRONG.GPU desc[UR14][R172.64+0x100], R74 ;  /* 0x0001004aac0079a6 */ /* 0x000fe2000c12f30e */
[C---:B------:R-:W-:Y:S03]  /*5d50*/  LEA.HI.X.SX32 R179, R225.reuse, R159, 0x5, P0 ;  /* 0x0000009fe1b37211 */ /* 0x040fe600000f2eff */
[----:B------:R-:W-:Y:S01]  /*5d60*/  REDG.E.ADD.F32.FTZ.RN.STRONG.GPU desc[UR14][R174.64+0x100], R75 ;  /* 0x0001004bae0079a6 */ /* 0x000fe2000c12f30e */
[C---:B------:R-:W-:Y:S03]  /*5d70*/  IMAD.WIDE R10, R225.reuse, -0xc0, R178 ;  /* 0xffffff40e10a7825 */ /* 0x040fe600078e02b2 */
[----:B------:R-:W-:Y:S01]  /*5d80*/  REDG.E.ADD.F32.FTZ.RN.STRONG.GPU desc[UR14][R244.64+0x180], R80 ;  /* 0x00018050f40079a6 */ /* 0x000fe2000c12f30e */
[C---:B---3--:R-:W-:Y:S03]  /*5d90*/  LEA R16, P0, R225.reuse, R10, 0x5 ;  /* 0x0000000ae1107211 */ /* 0x048fe600078028ff */
[----:B------:R-:W-:Y:S01]  /*5da0*/  REDG.E.ADD.F32.FTZ.RN.STRONG.GPU desc[UR14][R6.64+0x180], R81 ;  /* 0x00018051060079a6 */ /* 0x000fe2000c12f30e */
[C---:B------:R-:W-:Y:S03]  /*5db0*/  LEA.HI.X.SX32 R17, R225.reuse, R11, 0x5, P0 ;  /* 0x0000000be1117211 */ /* 0x040fe600000f2eff */
[----:B------:R-:W-:Y:S01]  /*5dc0*/  REDG.E.ADD.F32.FTZ.RN.STRONG.GPU desc[UR14][R180.64+0x180], R82 ;  /* 0x00018052b40079a6 */ /* 0x000fe2000c12f30e */
[C---:B------:R-:W-:Y:S03]  /*5dd0*/  LEA R160, P0, R225.reuse, R16, 0x5 ;  /* 0x00000010e1a07211 */ /* 0x040fe600078028ff */
[----:B------:R2:W-:Y:S01]  /*5de0*/  REDG.E.ADD.F32.FTZ.RN.STRONG.GPU desc[UR14][R156.64+0x180], R83 ;  /* 0x000180539c0079a6 */ /* 0x0005e2000c12f30e */
[C---:B------:R-:W-:Y:S02]  /*5df0*/  LEA.HI.X.SX32 R161, R225.reuse, R17, 0x5, P0 ;  /* 0x00000011e1a17211 */ /* 0x040fe400000f2eff */
[C---:B----4-:R-:W-:Y:S01]  /*5e00*/  LEA R162, P0, R225.reuse, R160, 0x5 ;  /* 0x000000a0e1a27211 */ /* 0x050fe200078028ff */
[----:B------:R-:W-:Y:S03]  /*5e10*/  REDG.E.ADD.F32.FTZ.RN.STRONG.GPU desc[UR14][R8.64+0x180], R76 ;  /* 0x0001804c080079a6 */ /* 0x000fe6000c12f30e */
[C---:B------:R-:W-:Y:S01]  /*5e20*/  LEA.HI.X.SX32 R163, R225.reuse, R161, 0x5, P0 ;  /* 0x000000a1e1a37211 */ /* 0x040fe200000f2eff */
[----:B------:R-:W-:Y:S01]  /*5e30*/  REDG.E.ADD.F32.FTZ.RN.STRONG.GPU desc[UR14][R176.64+0x180], R77 ;  /* 0x0001804db00079a6 */ /* 0x000fe2000c12f30e */
        /* <DEDUP_REMOVED lines=9> */
[C---:B------:R-:W-:Y:S03]  /*5ed0*/  LEA.HI.X.SX32 R169, R225.reuse, R183, 0x5, P0 ;  /* 0x000000b7e1a97211 */ /* 0x040fe600000f2eff */
[----:B------:R-:W-:Y:S01]  /*5ee0*/  REDG.E.ADD.F32.FTZ.RN.STRONG.GPU desc[UR14][R16.64+0x200], R86 ;  /* 0x00020056100079a6 */ /* 0x000fe2000c12f30e */
        /* <DEDUP_REMOVED lines=10> */
[----:B------:R-:W-:Y:S03]  /*5f90*/  REDG.E.ADD.F32.FTZ.RN.STRONG.GPU desc[UR14][R168.64+0x200], R91 ;  /* 0x0002005ba80079a6 */ /* 0x000fe6000c12f30e */
[C---:B------:R-:W-:Y:S01]  /*5fa0*/  LEA.HI.X.SX32 R165, R225.reuse, R149, 0x5, P0 ;  /* 0x00000095e1a57211 */ /* 0x040fe200000f2eff */
[----:B------:R-:W-:Y:S01]  /*5fb0*/  LDSM.16.MT88.4 R4, [R192+-0x2000] ;  /* 0xffe00000c004783b */ /* 0x000fe20000004200 */
[C---:B-1----:R-:W-:Y:S03]  /*5fc0*/  LEA R152, P0, R225.reuse, R164, 0x5 ;  /* 0x000000a4e1987211 */ /* 0x042fe600078028ff */
[----:B------:R-:W1:Y:S01]  /*5fd0*/  LDSM.16.MT88.4 R8, [R188] ;  /* 0x00000000bc08783b */ /* 0x000e620000004200 */
[C---:B------:R-:W-:Y:S02]  /*5fe0*/  LEA.HI.X.SX32 R153, R225.reuse, R165, 0x5, P0 ;  /* 0x000000a5e1997211 */ /* 0x040fe400000f2eff */
[C---:B------:R-:W-:Y:S01]  /*5ff0*/  LEA R154, P0, R225.reuse, R152, 0x5 ;  /* 0x00000098e19a7211 */ /* 0x040fe200078028ff */
[----:B------:R-:W-:Y:S03]  /*6000*/  REDG.E.ADD.F32.FTZ.RN.STRONG.GPU desc[UR14][R244.64+0x280], R96 ;  /* 0x00028060f40079a6 */ /* 0x000fe6000c12f30e */
[C---:B------:R-:W-:Y:S01]  /*6010*/  LEA.HI.X.SX32 R155, R225.reuse, R153, 0x5, P0 ;  /* 0x00000099e19b7211 */ /* 0x040fe200000f2eff */
[----:B------:R-:W-:Y:S01]  /*6020*/  REDG.E.ADD.F32.FTZ.RN.STRONG.GPU desc[UR14][R12.64+0x280], R97 ;  /* 0x000280610c0079a6 */ /* 0x000fe2000c12f30e */
[C---:B--2---:R-:W-:Y:S03]  /*6030*/  LEA R156, P0, R225.reuse, R154, 0x5 ;  /* 0x0000009ae19c7211 */ /* 0x044fe600078028ff */
[----:B------:R-:W2:Y:S01]  /*6040*/  LDSM.16.MT88.4 R12, [R191+-0x2000] ;  /* 0xffe00000bf0c783b */ /* 0x000ea20000004200 */
[----:B------:R-:W-:Y:S03]  /*6050*/  LEA.HI.X.SX32 R157, R225, R155, 0x5, P0 ;  /* 0x0000009be19d7211 */ /* 0x000fe600000f2eff */
[----:B------:R-:W3:Y:S04]  /*6060*/  LDSM.16.MT88.4 R16, [R188+0x2000] ;  /* 0x00200000bc10783b */ /* 0x000ee80000004200 */
[----:B------:R-:W4:Y:S04]  /*6070*/  LDSM.16.MT88.4 R68, [R188+0x4000] ;  /* 0x00400000bc44783b */ /* 0x000f280000004200 */
[----:B------:R-:W-:Y:S04]  /*6080*/  LDSM.16.MT88.4 R72, [R192+-0x1800] ;  /* 0xffe80000c048783b */ /* 0x000fe80000004200 */
[----:B------:R-:W4:Y:S04]  /*6090*/  LDSM.16.MT88.4 R76, [R188+0x800] ;  /* 0x00080000bc4c783b */ /* 0x000f280000004200 */
[----:B------:R-:W4:Y:S04]  /*60a0*/  LDSM.16.MT88.4 R80, [R191+-0x1800] ;  /* 0xffe80000bf50783b */ /* 0x000f280000004200 */
[----:B------:R-:W4:Y:S01]  /*60b0*/  LDSM.16.MT88.4 R84, [R188+0x2800] ;  /* 0x00280000bc54783b */ /* 0x000f220000004200 */
[-C--:B-1----:R-:W-:Y:S03]  /*60c0*/  HMMA.16816.F32.BF16 R100, R4, R8.reuse, R100 ;  /* 0x000000080464723c */ /* 0x082fe60000041864 */
[----:B------:R-:W-:Y:S04]  /*60d0*/  LDSM.16.MT88.4 R88, [R188+0x1800] ;  /* 0x00180000bc58783b */ /* 0x000fe80000004200 */
[----:B------:R-:W-:Y:S04]  /*60e0*/  REDG.E.ADD.F32.FTZ.RN.STRONG.GPU desc[UR14][R170.64+0x280], R98 ;  /* 0x00028062aa0079a6 */ /* 0x000fe8000c12f30e */
[----:B------:R-:W-:Y:S01]  /*60f0*/  REDG.E.ADD.F32.FTZ.RN.STRONG.GPU desc[UR14][R148.64+0x280], R99 ;  /* 0x00028063940079a6 */ /* 0x000fe2000c12f30e */
[C---:B--2---:R-:W-:Y:S03]  /*6100*/  HMMA.16816.F32.BF16 R104, R12.reuse, R8, R104 ;  /* 0x000000080c68723c */ /* 0x044fe60000041868 */
[----:B------:R-:W-:Y:S04]  /*6110*/  LDSM.16.MT88.4 R96, [R188+0x3800] ;  /* 0x00380000bc60783b */ /* 0x000fe80000004200 */
[----:B------:R-:W-:Y:S01]  /*6120*/  LDSM.16.MT88.4 R148, [R188+0x5800] ;  /* 0x00580000bc94783b */ /* 0x000fe20000004200 */
[-C--:B------:R-:W-:Y:S03]  /*6130*/  HMMA.16816.F32.BF16 R108, R12, R10.reuse, R108 ;  /* 0x0000000a0c6c723c */ /* 0x080fe6000004186c */
[----:B------:R-:W-:Y:S04]  /*6140*/  REDG.E.ADD.F32.FTZ.RN.STRONG.GPU desc[UR14][R164.64+0x280], R92 ;  /* 0x0002805ca40079a6 */ /* 0x000fe8000c12f30e */
[----:B------:R-:W-:Y:S01]  /*6150*/  REDG.E.ADD.F32.FTZ.RN.STRONG.GPU desc[UR14][R152.64+0x280], R93 ;  /* 0x0002805d980079a6 */ /* 0x000fe2000c12f30e */
[C---:B------:R-:W-:Y:S03]  /*6160*/  HMMA.16816.F32.BF16 R112, R4.reuse, R10, R112 ;  /* 0x0000000a0470723c */ /* 0x040fe60000041870 */
[----:B------:R-:W1:Y:S04]  /*6170*/  LDSM.16.MT88.4 R8, [R188+0x4800] ;  /* 0x00480000bc08783b */ /* 0x000e680000004200 */
[----:B------:R-:W-:Y:S01]  /*6180*/  REDG.E.ADD.F32.FTZ.RN.STRONG.GPU desc[UR14][R154.64+0x280], R94 ;  /* 0x0002805e9a0079a6 */ /* 0x000fe2000c12f30e */
[-C--:B---3--:R-:W-:Y:S03]  /*6190*/  HMMA.16816.F32.BF16 R116, R4, R16.reuse, R116 ;  /* 0x000000100474723c */ /* 0x088fe60000041874 */
[----:B------:R-:W-:Y:S04]  /*61a0*/  REDG.E.ADD.F32.FTZ.RN.STRONG.GPU desc[UR14][R156.64+0x280], R95 ;  /* 0x0002805f9c0079a6 */ /* 0x000fe8000c12f30e */
[----:B------:R-:W-:Y:S01]  /*61b0*/  LDSM.16.MT88.4 R92, [R191+-0x800] ;  /* 0xfff80000bf5c783b */ /* 0x000fe20000004200 */
[C---:B------:R-:W-:Y:S08]  /*61c0*/  HMMA.16816.F32.BF16 R120, R12.reuse, R16, R120 ;  /* 0x000000100c78723c */ /* 0x040ff00000041878 */
[-C--:B------:R-:W-:Y:S08]  /*61d0*/  HMMA.16816.F32.BF16 R124, R12, R18.reuse, R124 ;  /* 0x000000120c7c723c */ /* 0x080ff0000004187c */
[C---:B------:R-:W-:Y:S01]  /*61e0*/  HMMA.16816.F32.BF16 R128, R4.reuse, R18, R128 ;  /* 0x000000120480723c */ /* 0x040fe20000041880 */
[----:B------:R-:W-:Y:S07]  /*61f0*/  LDSM.16.MT88.4 R16, [R191+-0x1000] ;  /* 0xfff00000bf10783b */ /* 0x000fee0000004200 */
[-C--:B----4-:R-:W-:Y:S08]  /*6200*/  HMMA.16816.F32.BF16 R132, R4, R68.reuse, R132 ;  /* 0x000000440484723c */ /* 0x090ff00000041884 */
[C---:B------:R-:W-:Y:S08]  /*6210*/  HMMA.16816.F32.BF16 R136, R12.reuse, R68, R136 ;  /* 0x000000440c88723c */ /* 0x040ff00000041888 */
[-C--:B------:R-:W-:Y:S01]  /*6220*/  HMMA.16816.F32.BF16 R140, R12, R70.reuse, R140 ;  /* 0x000000460c8c723c */ /* 0x080fe2000004188c */
[----:B------:R-:W-:Y:S07]  /*6230*/  LDSM.16.MT88.4 R12, [R188+0x1000] ;  /* 0x00100000bc0c783b */ /* 0x000fee0000004200 */
[----:B------:R-:W-:Y:S01]  /*6240*/  HMMA.16816.F32.BF16 R144, R4, R70, R144 ;  /* 0x000000460490723c */ /* 0x000fe20000041890 */
[----:B------:R-:W2:Y:S04]  /*6250*/  LDSM.16.MT88.4 R4, [R192+-0x1000] ;  /* 0xfff00000c004783b */ /* 0x000ea80000004200 */
[----:B------:R-:W3:Y:S03]  /*6260*/  LDSM.16.MT88.4 R68, [R188+0x3000] ;  /* 0x00300000bc44783b */ /* 0x000ee60000004200 */
[-C--:B------:R-:W-:Y:S08]  /*6270*/  HMMA.16816.F32.BF16 R100, R72, R76.reuse, R100 ;  /* 0x0000004c4864723c */ /* 0x080ff00000041864 */
        /* <DEDUP_REMOVED lines=8> */
[----:B------:R-:W4:Y:S07]  /*6300*/  LDSM.16.MT88.4 R84, [R192+-0x800] ;  /* 0xfff80000c054783b */ /* 0x000f2e0000004200 */
        /* <DEDUP_REMOVED lines=16> */
[C---:B------:R-:W-:Y:S01]  /*6410*/  LOP3.LUT R4, R237.reuse, 0x1, RZ, 0xc0, !PT ;  /* 0x00000001ed047812 */ /* 0x040fe200078ec0ff */
[----:B------:R-:W-:Y:S01]  /*6420*/  VIADD R6, R188, 0xffffa000 ;  /* 0xffffa000bc067836 */ /* 0x000fe20000000000 */
[----:B------:R-:W-:Y:S01]  /*6430*/  @P4 IADD3 R5, P2, PT, R250, -0x100, RZ ;  /* 0xffffff00fa054810 */ /* 0x000fe20007f5e0ff */
[----:B------:R-:W-:Y:S01]  /*6440*/  VIADD R237, R237, 0xffffffff ;  /* 0xffffffffeded7836 */ /* 0x000fe20000000000 */
[-C--:B------:R-:W-:Y:S05]  /*6450*/  HMMA.16816.F32.BF16 R100, R84, R88.reuse, R100 ;  /* 0x000000585464723c */ /* 0x080fea0000041864 */
[----:B------:R-:W-:Y:S01]  /*6460*/  ISETP.NE.U32.AND P0, PT, R4, 0x1, PT ;  /* 0x000000010400780c */ /* 0x000fe20003f05070 */
[----:B------:R-:W-:Y:S01]  /*6470*/  @P4 IMAD.MOV.U32 R250, RZ, RZ, R5 ;  /* 0x000000fffffa4224 */ /* 0x000fe200078e0005 */
[----:B------:R-:W-:Y:S01]  /*6480*/  @P4 IADD3.X R4, PT, PT, R251, -0x1, RZ, P2, !PT ;  /* 0xfffffffffb044810 */ /* 0x000fe200017fe4ff */
[C---:B------:R-:W-:Y:S04]  /*6490*/  HMMA.16816.F32.BF16 R104, R92.reuse, R88, R104 ;  /* 0x000000585c68723c */ /* 0x040fe80000041868 */
[----:B------:R-:W-:Y:S04]  /*64a0*/  @P4 IMAD.MOV.U32 R251, RZ, RZ, R4 ;  /* 0x000000fffffb4224 */ /* 0x000fe800078e0004 */
[-C--:B------:R-:W-:Y:S03]  /*64b0*/  HMMA.16816.F32.BF16 R108, R92, R90.reuse, R108 ;  /* 0x0000005a5c6c723c */ /* 0x080fe6000004186c */
[----:B------:R-:W-:Y:S04]  /*64c0*/  @P0 VIADD R6, R188, 0x6000 ;  /* 0x00006000bc060836 */ /* 0x000fe80000000000 */
[----:B------:R-:W-:Y:S01]  /*64d0*/  IMAD.MOV.U32 R188, RZ, RZ, R6 ;  /* 0x000000ffffbc7224 */ /* 0x000fe200078e0006 */
        /* <DEDUP_REMOVED lines=10> */
[----:B------:R-:W-:Y:S11]  /*6580*/  @P3 BRA `(.L_x_403) ;  /* 0xffffffd000143947 */ /* 0x000ff6000383ffff */
[----:B------:R-:W1:Y:S01]  /*6590*/  S2R R0, SR_TID.X ;  /* 0x0000000000007919 */ /* 0x000e620000002100 */
[----:B------:R-:W2:Y:S01]  /*65a0*/  LDCU UR4, c[0x0][0x500] ;  /* 0x0000a000ff0477ac */ /* 0x000ea20008000800 */
[----:B------:R-:W-:Y:S01]  /*65b0*/  VIADD R5, R212, 0x40 ;  /* 0x00000040d4057836 */ /* 0x000fe20000000000 */
[----:B------:R-:W-:Y:S02]  /*65c0*/  F2FP.BF16.F32.PACK_AB R21, R21, R20 ;  /* 0x000000141515723e */ /* 0x000fe400000010ff */
[----:B------:R-:W-:Y:S02]  /*65d0*/  F2FP.BF16.F32.PACK_AB R23, R23, R22 ;  /* 0x000000161717723e */ /* 0x000fe400000010ff */
[----:B------:R-:W-:Y:S02]  /*65e0*/  F2FP.BF16.F32.PACK_AB R32, R33, R32 ;  /* 0x000000202120723e */ /* 0x000fe400000010ff */
[----:B------:R-:W-:Y:S02]  /*65f0*/  F2FP.BF16.F32.PACK_AB R34, R35, R34 ;  /* 0x000000222322723e */ /* 0x000fe400000010ff */
[----:B------:R-:W-:-:S02]  /*6600*/  F2FP.BF16.F32.PACK_AB R25, R25, R24 ;  /* 0x000000181919723e */ /* 0x000fc400000010ff */
[----:B------:R-:W-:Y:S02]  /*6610*/  F2FP.BF16.F32.PACK_AB R27, R27, R26 ;  /* 0x0000001a1b1b723e */ /* 0x000fe400000010ff */
[----:B------:R-:W-:Y:S02]  /*6620*/  F2FP.BF16.F32.PACK_AB R28, R29, R28 ;  /* 0x0000001c1d1c723e */ /* 0x000fe400000010ff */
[----:B------:R-:W-:Y:S01]  /*6630*/  F2FP.BF16.F32.PACK_AB R30, R31, R30 ;  /* 0x0000001e1f1e723e */ /* 0x000fe200000010ff */
        /* <DEDUP_REMOVED lines=13> */
[----:B-1----:R-:W-:Y:S01]  /*6710*/  LOP3.LUT P0, RZ, R0, 0x10, RZ, 0xc0, !PT ;  /* 0x0000001000ff7812 */ /* 0x002fe2000780c0ff */
        /* <DEDUP_REMOVED lines=11> */
[----:B------:R-:W-:Y:S01]  /*67d0*/  F2FP.BF16.F32.PACK_AB R101, R101, R100 ;  /* 0x000000646565723e */ /* 0x000fe200000010ff */
[----:B------:R-:W-:Y:S01]  /*67e0*/  BAR.SYNC.DEFER_BLOCKING 0x0 ;  /* 0x0000000000007b1d */ /* 0x000fe20000010000 */
[----:B------:R-:W-:Y:S01]  /*67f0*/  F2FP.BF16.F32.PACK_AB R103, R103, R102 ;  /* 0x000000666767723e */ /* 0x000fe200000010ff */
[----:B------:R-:W-:Y:S01]  /*6800*/  FMUL.FTZ R120, R120, UR4 ;  /* 0x0000000478787c20 */ /* 0x000fe20008410000 */
        /* <DEDUP_REMOVED lines=29> */
[----:B------:R1:W-:Y:S01]  /*69e0*/  STS [R212], R101 ;  /* 0x00000065d4007388 */ /* 0x0003e20000000800 */
        /* <DEDUP_REMOVED lines=48> */
[----:B------:R-:W-:Y:S01]  /*6cf0*/  ISETP.NE.AND P0, PT, R240, -0x1, PT ;  /* 0xfffffffff000780c */ /* 0x000fe20003f05270 */
        /* <DEDUP_REMOVED lines=32> */
[----:B------:R-:W-:Y:S05]  /*6f00*/  @P0 BRA `(.L_x_404) ;  /* 0x0000000000300947 */ /* 0x000fea0003800000 */
[----:B------:R-:W2:Y:S01]  /*6f10*/  LDCU.64 UR4, c[0x0][0x5c0] ;  /* 0x0000b800ff0477ac */ /* 0x000ea20008000a00 */
[----:B-1----:R-:W-:Y:S01]  /*6f20*/  SHF.R.S32.HI R5, RZ, 0x1f, R239 ;  /* 0x0000001fff057819 */ /* 0x002fe200000114ef */
[----:B------:R-:W1:Y:S01]  /*6f30*/  LDCU.64 UR6, c[0x0][0x5a8] ;  /* 0x0000b500ff0677ac */ /* 0x000e620008000a00 */
[----:B--2---:R-:W-:Y:S02]  /*6f40*/  MOV R6, UR4 ;  /* 0x0000000400067c02 */ /* 0x004fe40008000f00 */
[----:B------:R-:W-:-:S03]  /*6f50*/  MOV R7, UR5 ;  /* 0x0000000500077c02 */ /* 0x000fc60008000f00 */
[-C--:B------:R-:W-:Y:S02]  /*6f60*/  IMAD R0, R5, R6.reuse, RZ ;  /* 0x0000000605007224 */ /* 0x080fe400078e02ff */
[----:B------:R-:W-:-:S04]  /*6f70*/  IMAD.WIDE.U32 R4, R239, R6, RZ ;  /* 0x00000006ef047225 */ /* 0x000fc800078e00ff */
[----:B------:R-:W-:-:S05]  /*6f80*/  IMAD R0, R239, R7, R0 ;  /* 0x00000007ef007224 */ /* 0x000fca00078e0200 */
[----:B------:R-:W-:-:S03]  /*6f90*/  IADD3 R5, PT, PT, R5, R0, RZ ;  /* 0x0000000005057210 */ /* 0x000fc60007ffe0ff */
[----:B-1----:R-:W-:-:S04]  /*6fa0*/  IMAD.WIDE.U32 R46, R202, UR6, R4 ;  /* 0x00000006ca2e7c25 */ /* 0x002fc8000f8e0004 */
[----:B------:R-:W-:Y:S01]  /*6fb0*/  IMAD R44, R202, UR7, R47 ;  /* 0x00000007ca2c7c24 */ /* 0x000fe2000f8e022f */
[----:B------:R-:W-:Y:S05]  /*6fc0*/  BRA `(.L_x_405) ;  /* 0x0000000000147947 */ /* 0x000fea0003800000 */
.L_x_404:
[----:B------:R-:W2:Y:S01]  /*6fd0*/  LDC.64 R6, c[0x0][0x5c0] ;  /* 0x00017000ff067b82 */ /* 0x000ea20000000a00 */
[----:B-1----:R-:W-:-:S05]  /*6fe0*/  IADD3 R46, PT, PT, R239, R240, RZ ;  /* 0x000000f0ef2e7210 */ /* 0x002fca0007ffe0ff */
[C---:B--2---:R-:W-:Y:S02]  /*6ff0*/  IMAD R44, R46.reuse, R7, RZ ;  /* 0x000000072e2c7224 */ /* 0x044fe400078e02ff */
[----:B------:R-:W-:-:S05]  /*7000*/  IMAD.WIDE.U32 R46, R46, R6, RZ ;  /* 0x000000062e2e7225 */ /* 0x000fca00078e00ff */
[----:B------:R-:W-:Y:S02]  /*7010*/  IADD3 R44, PT, PT, R47, R44, RZ ;  /* 0x0000002c2f2c7210 */ /* 0x000fe40007ffe0ff */
.L_x_405:
        /* <DEDUP_REMOVED lines=13> */
.L_x_406:
[----:B------:R-:W1:Y:S01]  /*70f0*/  LDC.64 R4, c[0x0][0x5c8] ;  /* 0x00017200ff047b82 */ /* 0x000e620000000a00 */
[----:B------:R-:W-:-:S05]  /*7100*/  IADD3 R56, PT, PT, R239, R240, RZ ;  /* 0x000000f0ef387210 */ /* 0x000fca0007ffe0ff */
[C---:B-1----:R-:W-:Y:S02]  /*7110*/  IMAD R0, R56.reuse, R5, RZ ;  /* 0x0000000538007224 */ /* 0x042fe400078e02ff */
[----:B------:R-:W-:-:S05]  /*7120*/  IMAD.WIDE.U32 R56, R56, R4, RZ ;  /* 0x0000000438387225 */ /* 0x000fca00078e00ff */
[----:B------:R-:W-:-:S07]  /*7130*/  IADD3 R0, PT, PT, R57, R0, RZ ;  /* 0x0000000039007210 */ /* 0x000fce0007ffe0ff */
.L_x_407:
[----:B------:R-:W-:Y:S01]  /*7140*/  BAR.SYNC.DEFER_BLOCKING 0x0 ;  /* 0x0000000000007b1d */ /* 0x000fe20000010000 */
[----:B------:R-:W-:Y:S01]  /*7150*/  MOV R62, R206 ;  /* 0x000000ce003e7202 */ /* 0x000fe20000000f00 */
[C---:B------:R-:W-:Y:S01]  /*7160*/  IMAD R48, R6.reuse, UR16, RZ ;  /* 0x0000001006307c24 */ /* 0x040fe2000f8e02ff */
[----:B------:R-:W-:Y:S02]  /*7170*/  MOV R63, RZ ;  /* 0x000000ff003f7202 */ /* 0x000fe40000000f00 */
[-C--:B------:R-:W-:Y:S01]  /*7180*/  ISETP.GE.AND P3, PT, R205, R216.reuse, PT ;  /* 0x000000d8cd00720c */ /* 0x080fe20003f66270 */
[----:B------:R-:W1:Y:S01]  /*7190*/  LDCU.64 UR4, c[0x0][0x5d8] ;  /* 0x0000bb00ff0477ac */ /* 0x000e620008000a00 */
[----:B------:R-:W-:Y:S01]  /*71a0*/  IMAD R45, R7, UR17, R48 ;  /* 0x00000011072d7c24 */ /* 0x000fe2000f8e0230 */
[----:B------:R-:W-:Y:S01]  /*71b0*/  BSSY.RECONVERGENT B0, `(.L_x_408) ;  /* 0x0000024000007945 */ /* 0x000fe20003800200 */
[----:B------:R-:W-:Y:S01]  /*71c0*/  IMAD.WIDE.U32 R50, R6, UR17, R62 ;  /* 0x0000001106327c25 */ /* 0x000fe2000f8e003e */
[----:B------:R-:W-:-:S02]  /*71d0*/  ISETP.GE.AND P5, PT, R207, R216, PT ;  /* 0x000000d8cf00720c */ /* 0x000fc40003fa6270 */
[----:B------:R-:W-:-:S04]  /*71e0*/  IADD3 R64, P0, PT, R46, R50, RZ ;  /* 0x000000322e407210 */ /* 0x000fc80007f1e0ff */
[----:B------:R-:W-:Y:S02]  /*71f0*/  IADD3.X R65, PT, PT, R44, R51, R45, P0, !PT ;  /* 0x000000332c417210 */ /* 0x000fe400007fe42d */
[----:B------:R-:W-:Y:S01]  /*7200*/  IADD3 R58, P0, PT, R205, 0x20, RZ ;  /* 0x00000020cd3a7810 */ /* 0x000fe20007f1e0ff */
[----:B------:R2:W3:Y:S01]  /*7210*/  LDS.128 R40, [R214+0x13000] ;  /* 0x01300000d6287984 */ /* 0x0004e20000000c00 */
[C---:B-1----:R-:W-:Y:S02]  /*7220*/  IMAD.WIDE.U32 R64, R201.reuse, UR4, R64 ;  /* 0x00000004c9407c25 */ /* 0x042fe4000f8e0040 */
[----:B------:R-:W-:Y:S01]  /*7230*/  IADD3.X R57, PT, PT, RZ, RZ, RZ, P0, !PT ;  /* 0x000000ffff397210 */ /* 0x000fe200007fe4ff */
[----:B------:R2:W1:Y:S01]  /*7240*/  LDS.128 R36, [R214+0x15000] ;  /* 0x01500000d6247984 */ /* 0x0004620000000c00 */
[----:B------:R-:W-:-:S03]  /*7250*/  IMAD R59, R201, UR5, R65 ;  /* 0x00000005c93b7c24 */ /* 0x000fc6000f8e0241 */
[----:B------:R2:W4:Y:S04]  /*7260*/  LDS.128 R32, [R214+0x17000] ;  /* 0x01700000d6207984 */ /* 0x0005280000000c00 */
[----:B------:R2:W1:Y:S04]  /*7270*/  LDS.128 R28, [R214+0x18000] ;  /* 0x01800000d61c7984 */ /* 0x0004680000000c00 */
[----:B------:R2:W1:Y:S04]  /*7280*/  LDS.128 R24, [R214+0x19000] ;  /* 0x01900000d6187984 */ /* 0x0004680000000c00 */
[----:B------:R2:W1:Y:S04]  /*7290*/  LDS.128 R20, [R214+0x1a000] ;  /* 0x01a00000d6147984 */ /* 0x0004680000000c00 */
[----:B------:R2:W1:Y:S04]  /*72a0*/  LDS.128 R16, [R214+0x1b000] ;  /* 0x01b00000d6107984 */ /* 0x0004680000000c00 */
[----:B------:R2:W1:Y:S04]  /*72b0*/  LDS.128 R12, [R214+0x1c000] ;  /* 0x01c00000d60c7984 */ /* 0x0004680000000c00 */
[----:B------:R2:W1:Y:S01]  /*72c0*/  LDS.128 R8, [R214+0x1d000] ;  /* 0x01d00000d6087984 */ /* 0x0004620000000c00 */
[----:B------:R-:W-:Y:S05]  /*72d0*/  @P3 BRA `(.L_x_409) ;  /* 0x0000000000443947 */ /* 0x000fea0003800000 */
[----:B------:R-:W3:Y:S01]  /*72e0*/  LDCU UR6, c[0x0][0x440] ;  /* 0x00008800ff0677ac */ /* 0x000ee20008000800 */
[----:B------:R-:W4:Y:S01]  /*72f0*/  LDS.128 R52, [R214+0x14000] ;  /* 0x01400000d6347984 */ /* 0x000f220000000c00 */
[----:B------:R-:W-:Y:S01]  /*7300*/  IMAD.MOV.U32 R60, RZ, RZ, R64 ;  /* 0x000000ffff3c7224 */ /* 0x000fe200078e0040 */
[----:B------:R-:W2:Y:S02]  /*7310*/  LDCU.64 UR4, c[0x0][0x560] ;  /* 0x0000ac00ff0477ac */ /* 0x000ea40008000a00 */
[----:B------:R-:W1:Y:S01]  /*7320*/  LDS.128 R48, [R214+0x16000] ;  /* 0x01600000d6307984 */ /* 0x000e620000000c00 */
[----:B------:R-:W-:Y:S02]  /*7330*/  IMAD.MOV.U32 R61, RZ, RZ, R59 ;  /* 0x000000ffff3d7224 */ /* 0x000fe400078e003b */
[----:B------:R-:W-:-:S04]  /*7340*/  IMAD.WIDE.U32 R68, R205, R6, R60 ;  /* 0x00000006cd447225 */ /* 0x000fc800078e003c */
[----:B------:R-:W-:Y:S01]  /*7350*/  IMAD R60, R205, R7, R69 ;  /* 0x00000007cd3c7224 */ /* 0x000fe200078e0245 */
[----:B---3--:R-:W-:Y:S02]  /*7360*/  ISETP.GE.AND P2, PT, R206, UR6, PT ;  /* 0x00000006ce007c0c */ /* 0x008fe4000bf46270 */
[----:B------:R-:W-:Y:S02]  /*7370*/  ISETP.GE.AND P1, PT, R211, UR6, PT ;  /* 0x00000006d3007c0c */ /* 0x000fe4000bf26270 */
[----:B------:R-:W-:Y:S02]  /*7380*/  ISETP.GE.AND P0, PT, R210, UR6, PT ;  /* 0x00000006d2007c0c */ /* 0x000fe4000bf06270 */
[----:B--2---:R-:W-:-:S04]  /*7390*/  LEA R66, P4, R68, UR4, 0x1 ;  /* 0x0000000444427c11 */ /* 0x004fc8000f8808ff */
[----:B------:R-:W-:-:S03]  /*73a0*/  LEA.HI.X R67, R68, UR5, R60, 0x1, P4 ;  /* 0x0000000544437c11 */ /* 0x000fc6000a0f0c3c */
[----:B------:R-:W2:Y:S04]  /*73b0*/  @!P2 LDS.128 R44, [R214+0x12000] ;  /* 0x01200000d62ca984 */ /* 0x000ea80000000c00 */
[----:B----4-:R3:W-:Y:S04]  /*73c0*/  @!P1 STG.E.128 desc[UR14][R66.64+0x80], R52 ;  /* 0x0000803442009986 */ /* 0x0107e8000c101d0e */
[----:B-1----:R3:W-:Y:S04]  /*73d0*/  @!P0 STG.E.128 desc[UR14][R66.64+0x100], R48 ;  /* 0x0001003042008986 */ /* 0x0027e8000c101d0e */
[----:B--2---:R3:W-:Y:S02]  /*73e0*/  @!P2 STG.E.128 desc[UR14][R66.64], R44 ;  /* 0x0000002c4200a986 */ /* 0x0047e4000c101d0e */
.L_x_409:
[----:B------:R-:W-:Y:S05]  /*73f0*/  BSYNC.RECONVERGENT B0 ;  /* 0x0000000000007941 */ /* 0x000fea0003800200 */
.L_x_408:
[----:B------:R-:W-:Y:S04]  /*7400*/  BSSY.RECONVERGENT B0, `(.L_x_410) ;  /* 0x0000012000007945 */ /* 0x000fe80003800200 */
[----:B------:R-:W-:Y:S05]  /*7410*/  @P5 BRA `(.L_x_411) ;  /* 0x0000000000405947 */ /* 0x000fea0003800000 */
[----:B------:R-:W4:Y:S01]  /*7420*/  LDCU UR6, c[0x0][0x440] ;  /* 0x00008800ff0677ac */ /* 0x000f220008000800 */
[----:B---3--:R-:W-:Y:S01]  /*7430*/  MOV R47, R59 ;  /* 0x0000003b002f7202 */ /* 0x008fe20000000f00 */
[-C--:B------:R-:W-:Y:S01]  /*7440*/  IMAD R44, R57, R6.reuse, RZ ;  /* 0x00000006392c7224 */ /* 0x080fe200078e02ff */
[----:B------:R-:W3:Y:S01]  /*7450*/  LDCU.64 UR4, c[0x0][0x560] ;  /* 0x0000ac00ff0477ac */ /* 0x000ee20008000a00 */
[----:B------:R-:W-:Y:S02]  /*7460*/  IMAD.MOV.U32 R46, RZ, RZ, R64 ;  /* 0x000000ffff2e7224 */ /* 0x000fe400078e0040 */
[C---:B------:R-:W-:Y:S02]  /*7470*/  IMAD R44, R58.reuse, R7, R44 ;  /* 0x000000073a2c7224 */ /* 0x040fe400078e022c */
[----:B------:R-:W-:-:S04]  /*7480*/  IMAD.WIDE.U32 R46, R58, R6, R46 ;  /* 0x000000063a2e7225 */ /* 0x000fc800078e002e */
[----:B------:R-:W-:Y:S01]  /*7490*/  IMAD.IADD R44, R44, 0x1, R47 ;  /* 0x000000012c2c7824 */ /* 0x000fe200078e022f */
[----:B----4-:R-:W-:Y:S02]  /*74a0*/  ISETP.GE.AND P2, PT, R206, UR6, PT ;  /* 0x00000006ce007c0c */ /* 0x010fe4000bf46270 */
[----:B------:R-:W-:Y:S02]  /*74b0*/  ISETP.GE.AND P1, PT, R211, UR6, PT ;  /* 0x00000006d3007c0c */ /* 0x000fe4000bf26270 */
[----:B------:R-:W-:Y:S02]  /*74c0*/  ISETP.GE.AND P0, PT, R210, UR6, PT ;  /* 0x00000006d2007c0c */ /* 0x000fe4000bf06270 */
[----:B---3--:R-:W-:-:S04]  /*74d0*/  LEA R6, P4, R46, UR4, 0x1 ;  /* 0x000000042e067c11 */ /* 0x008fc8000f8808ff */
[----:B------:R-:W-:-:S05]  /*74e0*/  LEA.HI.X R7, R46, UR5, R44, 0x1, P4 ;  /* 0x000000052e077c11 */ /* 0x000fca000a0f0c2c */
[----:B------:R3:W-:Y:S04]  /*74f0*/  @!P2 STG.E.128 desc[UR14][R6.64], R40 ;  /* 0x000000280600a986 */ /* 0x0007e8000c101d0e */
[----:B-1----:R3:W-:Y:S04]  /*7500*/  @!P1 STG.E.128 desc[UR14][R6.64+0x80], R36 ;  /* 0x0000802406009986 */ /* 0x0027e8000c101d0e */
[----:B------:R3:W-:Y:S02]  /*7510*/  @!P0 STG.E.128 desc[UR14][R6.64+0x100], R32 ;  /* 0x0001002006008986 */ /* 0x0007e4000c101d0e */
.L_x_411:
[----:B------:R-:W-:Y:S05]  /*7520*/  BSYNC.RECONVERGENT B0 ;  /* 0x0000000000007941 */ /* 0x000fea0003800200 */
.L_x_410:
[----:B------:R-:W2:Y:S01]  /*7530*/  LDCU.64 UR4, c[0x0][0x5e0] ;  /* 0x0000bc00ff0477ac */ /* 0x000ea20008000a00 */
[C---:B---3--:R-:W-:Y:S01]  /*7540*/  IMAD R6, R4.reuse, UR16, RZ ;  /* 0x0000001004067c24 */ /* 0x048fe2000f8e02ff */
[----:B------:R-:W-:Y:S01]  /*7550*/  BSSY.RECONVERGENT B0, `(.L_x_412) ;  /* 0x0000015000007945 */ /* 0x000fe20003800200 */
[----:B----4-:R-:W-:-:S04]  /*7560*/  IMAD.WIDE.U32 R32, R4, UR17, R62 ;  /* 0x0000001104207c25 */ /* 0x010fc8000f8e003e */
[----:B------:R-:W-:Y:S01]  /*7570*/  IMAD R7, R5, UR17, R6 ;  /* 0x0000001105077c24 */ /* 0x000fe2000f8e0206 */
[----:B------:R-:W-:-:S04]  /*7580*/  IADD3 R34, P0, PT, R56, R32, RZ ;  /* 0x0000002038227210 */ /* 0x000fc80007f1e0ff */
[----:B------:R-:W-:-:S03]  /*7590*/  IADD3.X R35, PT, PT, R0, R33, R7, P0, !PT ;  /* 0x0000002100237210 */ /* 0x000fc600007fe407 */
[----:B--2---:R-:W-:-:S04]  /*75a0*/  IMAD.WIDE.U32 R34, R201, UR4, R34 ;  /* 0x00000004c9227c25 */ /* 0x004fc8000f8e0022 */
[----:B------:R-:W-:Y:S01]  /*75b0*/  IMAD R7, R201, UR5, R35 ;  /* 0x00000005c9077c24 */ /* 0x000fe2000f8e0223 */
[----:B------:R-:W-:Y:S06]  /*75c0*/  @P3 BRA `(.L_x_413) ;  /* 0x0000000000343947 */ /* 0x000fec0003800000 */
[----:B------:R-:W2:Y:S01]  /*75d0*/  LDCU UR6, c[0x0][0x440] ;  /* 0x00008800ff0677ac */ /* 0x000ea20008000800 */
[----:B------:R-:W-:Y:S01]  /*75e0*/  IMAD.MOV.U32 R6, RZ, RZ, R34 ;  /* 0x000000ffff067224 */ /* 0x000fe200078e0022 */
[----:B------:R-:W3:Y:S03]  /*75f0*/  LDCU.64 UR4, c[0x0][0x568] ;  /* 0x0000ad00ff0477ac */ /* 0x000ee60008000a00 */
[----:B-1----:R-:W-:-:S04]  /*7600*/  IMAD.WIDE.U32 R36, R205, R4, R6 ;  /* 0x00000004cd247225 */ /* 0x002fc800078e0006 */
[----:B------:R-:W-:Y:S01]  /*7610*/  IMAD R0, R205, R5, R37 ;  /* 0x00000005cd007224 */ /* 0x000fe200078e0225 */
[----:B--2---:R-:W-:Y:S02]  /*7620*/  ISETP.GE.AND P2, PT, R206, UR6, PT ;  /* 0x00000006ce007c0c */ /* 0x004fe4000bf46270 */
[----:B------:R-:W-:Y:S02]  /*7630*/  ISETP.GE.AND P1, PT, R211, UR6, PT ;  /* 0x00000006d3007c0c */ /* 0x000fe4000bf26270 */
[----:B------:R-:W-:Y:S02]  /*7640*/  ISETP.GE.AND P0, PT, R210, UR6, PT ;  /* 0x00000006d2007c0c */ /* 0x000fe4000bf06270 */
[----:B---3--:R-:W-:-:S04]  /*7650*/  LEA R32, P3, R36, UR4, 0x1 ;  /* 0x0000000424207c11 */ /* 0x008fc8000f8608ff */
[----:B------:R-:W-:-:S05]  /*7660*/  LEA.HI.X R33, R36, UR5, R0, 0x1, P3 ;  /* 0x0000000524217c11 */ /* 0x000fca00098f0c00 */
[----:B------:R2:W-:Y:S04]  /*7670*/  @!P2 STG.E.128 desc[UR14][R32.64], R28 ;  /* 0x0000001c2000a986 */ /* 0x0005e8000c101d0e */
[----:B------:R2:W-:Y:S04]  /*7680*/  @!P1 STG.E.128 desc[UR14][R32.64+0x80], R20 ;  /* 0x0000801420009986 */ /* 0x0005e8000c101d0e */
[----:B------:R2:W-:Y:S02]  /*7690*/  @!P0 STG.E.128 desc[UR14][R32.64+0x100], R12 ;  /* 0x0001000c20008986 */ /* 0x0005e4000c101d0e */
.L_x_413:
[----:B------:R-:W-:Y:S05]  /*76a0*/  BSYNC.RECONVERGENT B0 ;  /* 0x0000000000007941 */ /* 0x000fea0003800200 */
.L_x_412:
        /* <DEDUP_REMOVED lines=10> */
[----:B------:R-:W-:Y:S02]  /*7750*/  ISETP.GE.AND P0, PT, R210, UR6, PT ;  /* 0x00000006d2007c0c */ /* 0x000fe4000bf06270 */
[----:B----4-:R-:W-:-:S04]  /*7760*/  LEA R4, P3, R6, UR4, 0x1 ;  /* 0x0000000406047c11 */ /* 0x010fc8000f8608ff */
[----:B------:R-:W-:-:S05]  /*7770*/  LEA.HI.X R5, R6, UR5, R57, 0x1, P3 ;  /* 0x0000000506057c11 */ /* 0x000fca00098f0c39 */
[----:B-1----:R3:W-:Y:S04]  /*7780*/  @!P2 STG.E.128 desc[UR14][R4.64], R24 ;  /* 0x000000180400a986 */ /* 0x0027e8000c101d0e */
[----:B------:R3:W-:Y:S04]  /*7790*/  @!P1 STG.E.128 desc[UR14][R4.64+0x80], R16 ;  /* 0x0000801004009986 */ /* 0x0007e8000c101d0e */
[----:B------:R3:W-:Y:S02]  /*77a0*/  @!P0 STG.E.128 desc[UR14][R4.64+0x100], R8 ;  /* 0x0001000804008986 */ /* 0x0007e4000c101d0e */
.L_x_372:
[----:B------:R-:W-:Y:S05]  /*77b0*/  BSYNC.RECONVERGENT B1 ;  /* 0x0000000000017941 */ /* 0x000fea0003800200 */
.L_x_350:
[----:B------:R-:W4:Y:S01]  /*77c0*/  LDCU UR5, c[0x0][0x438] ;  /* 0x00008700ff0577ac */ /* 0x000f220008000800 */
[----:B-1-3--:R-:W1:Y:S01]  /*77d0*/  LDC R8, c[0x0][0x438] ;  /* 0x00010e00ff087b82 */ /* 0x00ae620000000800 */
[----:B------:R-:W3:Y:S01]  /*77e0*/  LDCU UR6, c[0x0][0x370] ;  /* 0x00006e00ff0677ac */ /* 0x000ee20008000800 */
[----:B----4-:R-:W-:-:S04]  /*77f0*/  UIADD3 UR5, UPT, UPT, UR5, 0x3f, URZ ;  /* 0x0000003f05057890 */ /* 0x010fc8000fffe0ff */
[----:B------:R-:W-:Y:S02]  /*7800*/  USHF.R.S32.HI UR4, URZ, 0x1f, UR5 ;  /* 0x0000001fff047899 */ /* 0x000fe40008011405 */
[----:B---3--:R-:W-:Y:S02]  /*7810*/  UIADD3 UR13, UPT, UPT, UR6, UR13, URZ ;  /* 0x0000000d060d7290 */ /* 0x008fe4000fffe0ff */
[----:B------:R-:W-:-:S04]  /*7820*/  ULEA.HI UR4, UR4, UR5, URZ, 0x6 ;  /* 0x0000000504047291 */ /* 0x000fc8000f8f30ff */
[----:B------:R-:W-:-:S04]  /*7830*/  USHF.R.S32.HI UR4, URZ, 0x6, UR4 ;  /* 0x00000006ff047899 */ /* 0x000fc80008011404 */
[----:B------:R-:W-:-:S09]  /*7840*/  UISETP.GE.AND UP0, UPT, UR13, UR4, UPT ;  /* 0x000000040d00728c */ /* 0x000fd2000bf06270 */
[----:B------:R-:W-:Y:S05]  /*7850*/  BRA.U !UP0, `(.L_x_414) ;  /* 0xffffff8d088c7547 */ /* 0x000fea000b83ffff */
[----:B------:R-:W-:Y:S05]  /*7860*/  EXIT ;  /* 0x000000000000794d */ /* 0x000fea0003800000 */
.L_x_415:
        /* <DEDUP_REMOVED lines=9> */
.L_x_2158:


//--------------------- .text._ZN5flash44flash_bwd_dq_dk_dv_loop_seqk_parallel_kernelI23Flash_bwd_kernel_traitsILi192ELi64ELi64ELi8ELi4ELi2ELi2ELb0ELb0EN7cutlass10bfloat16_tE19Flash_kernel_traitsILi192ELi64ELi64ELi8ES3_EELb0ELb0ELb1ELb0ELb0ELb0ELb0EEEvNS_16Flash_bwd_paramsE --------------------------
	.section	.text._ZN5flash44flash_bwd_dq_dk_dv_loop_seqk_parallel_kernelI23Flash_bwd_kernel_traitsILi192ELi64ELi64ELi8ELi4ELi2ELi2ELb0ELb0EN7cutlass10bfloat16_tE19Flash_kernel_traitsILi192ELi64ELi64ELi8ES3_EELb0ELb0ELb1ELb0ELb0ELb0ELb0EEEvNS_16Flash_bwd_paramsE,"ax",@progbits
	.align	128
        .global         _ZN5flash44flash_bwd_dq_dk_dv_loop_seqk_parallel_kernelI23Flash_bwd_kernel_traitsILi192ELi64ELi64ELi8ELi4ELi2ELi2ELb0ELb0EN7cutlass10bfloat16_tE19Flash_kernel_traitsILi192ELi64ELi64ELi8ES3_EELb0ELb0ELb1ELb0ELb0ELb0ELb0EEEvNS_16Flash_bwd_paramsE
        .type           _ZN5flash44flash_bwd_dq_dk_dv_loop_seqk_parallel_kernelI23Flash_bwd_kernel_traitsILi192ELi64ELi64ELi8ELi4ELi2ELi2ELb0ELb0EN7cutlass10bfloat16_tE19Flash_kernel_traitsILi192ELi64ELi64ELi8ES3_EELb0ELb0ELb1ELb0ELb0ELb0ELb0EEEvNS_16Flash_bwd_paramsE,@function
        .size           _ZN5flash44flash_bwd_dq_dk_dv_loop_seqk_parallel_kernelI23Flash_bwd_kernel_traitsILi192ELi64ELi64ELi8ELi4ELi2ELi2ELb0ELb0EN7cutlass10bfloat16_tE19Flash_kernel_traitsILi192ELi64ELi64ELi8ES3_EELb0ELb0ELb1ELb0ELb0ELb0ELb0EEEvNS_16Flash_bwd_paramsE,(.L_x_2159 - _ZN5flash44flash_bwd_dq_dk_dv_loop_seqk_parallel_kernelI23Flash_bwd_kernel_traitsILi192ELi64ELi64ELi8ELi4ELi2ELi2ELb0ELb0EN7cutlass10bfloat16_tE19Flash_kernel_traitsILi192ELi64ELi64ELi8ES3_EELb0ELb0ELb1ELb0ELb0ELb0ELb0EEEvNS_16Flash_bwd_paramsE)
        .other          _ZN5flash44flash_bwd_dq_dk_dv_loop_seqk_parallel_kernelI23Flash_bwd_kernel_traitsILi192ELi64ELi64ELi8ELi4ELi2ELi2ELb0ELb0EN7cutlass10bfloat16_tE19Flash_kernel_traitsILi192ELi64ELi64ELi8ES3_EELb0ELb0ELb1ELb0ELb0ELb0ELb0EEEvNS_16Flash_bwd_paramsE,@"STO_CUDA_ENTRY STV_DEFAULT"
_ZN5flash44flash_bwd_dq_dk_dv_loop_seqk_parallel_kernelI23Flash_bwd_kernel_traitsILi192ELi64ELi64ELi8ELi4ELi2ELi2ELb0ELb0EN7cutlass10bfloat16_tE19Flash_kernel_traitsILi192ELi64ELi64ELi8ES3_EELb0ELb0ELb1ELb0ELb0ELb0ELb0EEEvNS_16Flash_bwd_paramsE:
.text._ZN5flash44flash_bwd_dq_dk_dv_loop_seqk_parallel_kernelI23Flash_bwd_kernel_traitsILi192ELi64ELi64ELi8ELi4ELi2ELi2ELb0ELb0EN7cutlass10bfloat16_tE19Flash_kernel_traitsILi192ELi64ELi64ELi8ES3_EELb0ELb0ELb1ELb0ELb0ELb0ELb0EEEvNS_16Flash_bwd_paramsE:
        /* <DEDUP_REMOVED lines=11> */
[----:B------:R-:W-:Y:S01]  /*00b0*/  UMOV UR5, 0x400 ;  /* 0x0000040000057882 */ /* 0x000fe20000000000 */
[----:B------:R-:W-:Y:S01]  /*00c0*/  IMAD.MOV.U32 R221, RZ, RZ, 0x10 ;  /* 0x00000010ffdd7424 */ /* 0x000fe200078e00ff */
[----:B------:R-:W2:Y:S01]  /*00d0*/  S2R R200, SR_CTAID.Y ;  /* 0x0000000000c87919 */ /* 0x000ea20000002600 */
[----:B------:R-:W-:Y:S01]  /*00e0*/  IMAD.MOV.U32 R191, RZ, RZ, 0x40 ;  /* 0x00000040ffbf7424 */ /* 0x000fe200078e00ff */
[----:B------:R-:W3:Y:S01]  /*00f0*/  LDCU.64 UR18, c[0x0][0x358] ;  /* 0x00006b00ff1277ac */ /* 0x000ee20008000a00 */
[----:B------:R-:W-:Y:S01]  /*0100*/  IMAD.U32 R205, RZ, RZ, UR4 ;  /* 0x00000004ffcd7e24 */ /* 0x000fe2000f8e00ff */
[----:B------:R-:W4:Y:S01]  /*0110*/  S2R R199, SR_CTAID.Z ;  /* 0x0000000000c77919 */ /* 0x000f220000002700 */
[----:B------:R-:W5:Y:S01]  /*0120*/  S2UR UR6, SR_CgaCtaId ;  /* 0x00000000000679c3 */ /* 0x000f620000008800 */
[----:B------:R-:W-:Y:S01]  /*0130*/  UMOV UR17, URZ ;  /* 0x000000ff00117c82 */ /* 0x000fe20008000000 */
[----:B------:R-:W-:-:S06]  /*0140*/  UMOV UR20, URZ ;  /* 0x000000ff00147c82 */ /* 0x000fcc0008000000 */
[----:B------:R-:W2:Y:S08]  /*0150*/  S2UR UR16, SR_CTAID.X ;  /* 0x00000000001079c3 */ /* 0x000eb00000002500 */
[----:B------:R-:W2:Y:S01]  /*0160*/  LDC.U8 R198, c[0x0][0x532] ;  /* 0x00014c80ffc67b82 */ /* 0x000ea20000000000 */
        /* <DEDUP_REMOVED lines=9> */
[----:B------:R-:W-:Y:S01]  /*0200*/  LOP3.LUT R5, R5, 0x20, R0, 0x78, !PT ;  /* 0x0000002005057812 */ /* 0x000fe200078e7800 */
[----:B------:R-:W-:Y:S01]  /*0210*/  VIADD R208, R203, 0x20 ;  /* 0x00000020cbd07836 */ /* 0x000fe20000000000 */
[--C-:B------:R-:W-:Y:S01]  /*0220*/  LOP3.LUT R7, R7, 0x3800, R4.reuse, 0xf8, !PT ;  /* 0x0000380007077812 */ /* 0x100fe200078ef804 */
[----:B------:R-:W-:Y:S01]  /*0230*/  UIADD3 UR5, UPT, UPT, UR6, 0x20000, URZ ;  /* 0x0002000006057890 */ /* 0x000fe2000fffe0ff */
[----:B------:R-:W-:Y:S01]  /*0240*/  LOP3.LUT R212, R5, 0x1c0, R4, 0xf8, !PT ;  /* 0x000001c005d47812 */ /* 0x000fe200078ef804 */
[----:B------:R-:W-:Y:S01]  /*0250*/  UIADD3 UR4, UPT, UPT, UR6, 0x12000, URZ ;  /* 0x0001200006047890 */ /* 0x000fe2000fffe0ff */
[----:B------:R-:W-:-:S02]  /*0260*/  LOP3.LUT R4, R4, 0x1c0, RZ, 0xc0, !PT ;  /* 0x000001c004047812 */ /* 0x000fc400078ec0ff */
[----:B------:R-:W-:Y:S02]  /*0270*/  SHF.R.U32.HI R10, RZ, 0x1, R202 ;  /* 0x00000001ff0a7819 */ /* 0x000fe400000116ca */
[C---:B------:R-:W-:Y:S02]  /*0280*/  LOP3.LUT R3, R2.reuse, 0xc00, RZ, 0xc0, !PT ;  /* 0x00000c0002037812 */ /* 0x040fe400078ec0ff */
[----:B------:R-:W-:Y:S02]  /*0290*/  LOP3.LUT R9, R2, 0x400, RZ, 0xc0, !PT ;  /* 0x0000040002097812 */ /* 0x000fe400078ec0ff */
[----:B------:R-:W-:Y:S02]  /*02a0*/  LOP3.LUT R211, R4, 0x18, R203, 0xf8, !PT ;  /* 0x0000001804d37812 */ /* 0x000fe400078ef8cb */
[----:B------:R-:W-:Y:S02]  /*02b0*/  LOP3.LUT R201, R10, 0x30, RZ, 0xc0, !PT ;  /* 0x000000300ac97812 */ /* 0x000fe400078ec0ff */
[----:B------:R-:W-:-:S02]  /*02c0*/  LOP3.LUT R3, R3, 0x6, R6, 0xf8, !PT ;  /* 0x0000000603037812 */ /* 0x000fc400078ef806 */
[--C-:B------:R-:W-:Y:S02]  /*02d0*/  LOP3.LUT R4, R9, 0x6, R6.reuse, 0xf8, !PT ;  /* 0x0000000609047812 */ /* 0x100fe400078ef806 */
[----:B------:R-:W-:Y:S02]  /*02e0*/  LOP3.LUT R211, R211, 0x38, R6, 0x78, !PT ;  /* 0x00000038d3d37812 */ /* 0x000fe400078e7806 */
[----:B------:R-:W-:Y:S02]  /*02f0*/  LOP3.LUT R6, R6, 0x20, RZ, 0xc0, !PT ;  /* 0x0000002006067812 */ /* 0x000fe400078ec0ff */
[----:B------:R-:W-:Y:S01]  /*0300*/  LOP3.LUT R201, R201, 0x7, R0, 0xf8, !PT ;  /* 0x00000007c9c97812 */ /* 0x000fe200078ef800 */
[----:B------:R-:W-:Y:S01]  /*0310*/  IMAD.SHL.U32 R0, R202, 0x40, RZ ;  /* 0x00000040ca007824 */ /* 0x000fe200078e00ff */
[----:B------:R-:W-:Y:S02]  /*0320*/  LOP3.LUT R193, R6, 0x18, R203, 0xf8, !PT ;  /* 0x0000001806c17812 */ /* 0x000fe400078ef8cb */
[----:B------:R-:W-:-:S02]  /*0330*/  LOP3.LUT R212, R3, R212, RZ, 0xfc, !PT ;  /* 0x000000d403d47212 */ /* 0x000fc400078efcff */
[----:B------:R-:W-:Y:S02]  /*0340*/  LOP3.LUT R5, R0, 0x1c0, RZ, 0xc0, !PT ;  /* 0x000001c000057812 */ /* 0x000fe400078ec0ff */
[----:B------:R-:W-:Y:S02]  /*0350*/  LOP3.LUT R3, R10, 0x10, RZ, 0xc0, !PT ;  /* 0x000000100a037812 */ /* 0x000fe400078ec0ff */
[----:B------:R-:W-:Y:S02]  /*0360*/  LOP3.LUT R193, R193, 0x1c0, R0, 0xf8, !PT ;  /* 0x000001c0c1c17812 */ /* 0x000fe400078ef800 */
[----:B------:R-:W-:Y:S02]  /*0370*/  LOP3.LUT R5, R5, 0x38, R204, 0xf8, !PT ;  /* 0x0000003805057812 */ /* 0x000fe400078ef8cc */
[----:B------:R-:W-:Y:S02]  /*0380*/  LOP3.LUT R8, R3, 0x8, R202, 0xf8, !PT ;  /* 0x0000000803087812 */ /* 0x000fe400078ef8ca */
[----:B------:R-:W-:-:S02]  /*0390*/  LOP3.LUT R193, R193, 0x38, R204, 0x78, !PT ;  /* 0x00000038c1c17812 */ /* 0x000fc400078e78cc */
[C---:B------:R-:W-:Y:S02]  /*03a0*/  LOP3.LUT R3, R5.reuse, 0x8, R10, 0x78, !PT ;  /* 0x0000000805037812 */ /* 0x040fe400078e780a */
[----:B------:R-:W-:Y:S02]  /*03b0*/  LOP3.LUT R189, R8, R5, RZ, 0x3c, !PT ;  /* 0x0000000508bd7212 */ /* 0x000fe400078e3cff */
[----:B------:R-:W-:Y:S02]  /*03c0*/  LOP3.LUT R192, R5, 0x8, R202, 0x78, !PT ;  /* 0x0000000805c07812 */ /* 0x000fe400078e78ca */
[----:B------:R-:W-:Y:S02]  /*03d0*/  LOP3.LUT R5, R0, 0x200, RZ, 0xc0, !PT ;  /* 0x0000020000057812 */ /* 0x000fe400078ec0ff */
[----:B--2---:R-:W-:Y:S02]  /*03e0*/  LEA R206, P0, R200, R206, 0x2 ;  /* 0x000000cec8ce7211 */ /* 0x004fe400078010ff */
[----:B------:R-:W-:-:S02]  /*03f0*/  LOP3.LUT R193, R193, 0x200, R0, 0xf8, !PT ;  /* 0x00000200c1c17812 */ /* 0x000fc400078ef800 */
[----:B------:R-:W1:Y:S01]  /*0400*/  LDC R0, c[0x0][0x438] ;  /* 0x00010e00ff007b82 */ /* 0x000e620000000800 */
[----:B------:R-:W-:Y:S02]  /*0410*/  R2P PR, R202, 0xe ;  /* 0x0000000eca007804 */ /* 0x000fe40000000000 */
[C-C-:B------:R-:W-:Y:S02]  /*0420*/  LOP3.LUT R196, R5.reuse, 0xc00, R2.reuse, 0xf8, !PT ;  /* 0x00000c0005c47812 */ /* 0x140fe400078ef802 */
[--C-:B------:R-:W-:Y:S02]  /*0430*/  LOP3.LUT R190, R5, 0x400, R2.reuse, 0xf8, !PT ;  /* 0x0000040005be7812 */ /* 0x100fe400078ef802 */
[----:B------:R-:W-:Y:S02]  /*0440*/  LOP3.LUT R213, R204, 0x1f8, RZ, 0xc0, !PT ;  /* 0x000001f8ccd57812 */ /* 0x000fe400078ec0ff */
[----:B------:R-:W-:Y:S02]  /*0450*/  LEA R212, R212, UR5, 0x1 ;  /* 0x00000005d4d47c11 */ /* 0x000fe4000f8e08ff */
[----:B------:R-:W-:-:S02]  /*0460*/  LOP3.LUT R189, R189, 0x200, R2, 0xf8, !PT ;  /* 0x00000200bdbd7812 */ /* 0x000fc400078ef802 */
[-C--:B------:R-:W-:Y:S01]  /*0470*/  LOP3.LUT R196, R196, R3.reuse, RZ, 0xfc, !PT ;  /* 0x00000003c4c47212 */ /* 0x080fe200078efcff */
[----:B------:R-:W-:Y:S01]  /*0480*/  VIADD R214, R212, 0x20 ;  /* 0x00000020d4d67836 */ /* 0x000fe20000000000 */
[----:B------:R-:W-:Y:S01]  /*0490*/  LOP3.LUT R190, R190, R3, RZ, 0xfc, !PT ;  /* 0x00000003bebe7212 */ /* 0x000fe200078efcff */
[C---:B------:R-:W-:Y:S01]  /*04a0*/  @P3 VIADD R214, R212.reuse, 0xffffffe0 ;  /* 0xffffffe0d4d63836 */ /* 0x040fe20000000000 */
[----:B------:R-:W-:Y:S02]  /*04b0*/  LOP3.LUT R213, R213, 0x38, R202, 0x78, !PT ;  /* 0x00000038d5d57812 */ /* 0x000fe400078e78ca */
[C---:B------:R-:W-:Y:S02]  /*04c0*/  SEL R185, R221.reuse, 0xfffffff0, !P1 ;  /* 0xfffffff0ddb97807 */ /* 0x040fe40004800000 */
[----:B------:R-:W-:Y:S02]  /*04d0*/  SEL R221, R221, 0xfffffff0, !P2 ;  /* 0xfffffff0dddd7807 */ /* 0x000fe40005000000 */
[----:B------:R-:W-:Y:S01]  /*04e0*/  LOP3.LUT R213, R213, 0x1e00, R204, 0xf8, !PT ;  /* 0x00001e00d5d57812 */ /* 0x000fe200078ef8cc */
[----:B------:R-:W-:Y:S01]  /*04f0*/  IMAD.SHL.U32 R185, R185, 0x2, RZ ;  /* 0x00000002b9b97824 */ /* 0x000fe200078e00ff */
[----:B------:R-:W-:Y:S01]  /*0500*/  SEL R191, R191, 0xffffffc0, !P2 ;  /* 0xffffffc0bfbf7807 */ /* 0x000fe20005000000 */
[----:B------:R-:W-:Y:S01]  /*0510*/  IMAD.IADD R237, R212, 0x1, R221 ;  /* 0x00000001d4ed7824 */ /* 0x000fe200078e02dd */
[----:B------:R-:W-:Y:S01]  /*0520*/  LEA R189, R189, UR5, 0x1 ;  /* 0x00000005bdbd7c11 */ /* 0x000fe2000f8e08ff */
[----:B------:R-:W-:Y:S01]  /*0530*/  IMAD.IADD R221, R221, 0x1, R214 ;  /* 0x00000001dddd7824 */ /* 0x000fe200078e02d6 */
[----:B------:R-:W-:-:S02]  /*0540*/  LEA R196, R196, UR6, 0x1 ;  /* 0x00000006c4c47c11 */ /* 0x000fc4000f8e08ff */
[----:B------:R-:W-:Y:S01]  /*0550*/  LEA R190, R190, UR6, 0x1 ;  /* 0x00000006bebe7c11 */ /* 0x000fe2000f8e08ff */
[----:B------:R-:W-:Y:S01]  /*0560*/  IMAD.IADD R187, R191, 0x1, R189 ;  /* 0x00000001bfbb7824 */ /* 0x000fe200078e02bd */
[----:B------:R-:W-:Y:S01]  /*0570*/  LOP3.LUT R211, R4, R211, RZ, 0xfc, !PT ;  /* 0x000000d304d37212 */ /* 0x000fe200078efcff */
[----:B------:R-:W-:Y:S01]  /*0580*/  IMAD.IADD R194, R196, 0x1, R191 ;  /* 0x00000001c4c27824 */ /* 0x000fe200078e02bf */
[----:B------:R-:W-:Y:S01]  /*0590*/  LOP3.LUT R192, R7, R192, RZ, 0xfc, !PT ;  /* 0x000000c007c07212 */ /* 0x000fe200078efcff */
[----:B------:R-:W-:Y:S01]  /*05a0*/  IMAD.IADD R3, R191, 0x1, R190 ;  /* 0x00000001bf037824 */ /* 0x000fe200078e02be */
[----:B------:R-:W-:Y:S02]  /*05b0*/  LOP3.LUT R204, R204, 0x38, RZ, 0xc0, !PT ;  /* 0x00000038cccc7812 */ /* 0x000fe400078ec0ff */
[----:B------:R-:W-:Y:S02]  /*05c0*/  LEA.HI.X R207, R200, R207, RZ, 0x2, P0 ;  /* 0x000000cfc8cf7211 */ /* 0x000fe400000f14ff */
[----:B------:R-:W-:-:S02]  /*05d0*/  SHF.R.U32.HI R202, RZ, 0x5, R202 ;  /* 0x00000005ffca7819 */ /* 0x000fc400000116ca */
[C---:B------:R-:W-:Y:S02]  /*05e0*/  LOP3.LUT R210, R204.reuse, 0x40, RZ, 0xfc, !PT ;  /* 0x00000040ccd27812 */ /* 0x040fe400078efcff */
[----:B------:R-:W-:Y:S02]  /*05f0*/  LOP3.LUT R209, R204, 0x80, RZ, 0xfc, !PT ;  /* 0x00000080ccd17812 */ /* 0x000fe400078efcff */
[----:B------:R-:W-:Y:S02]  /*0600*/  LEA R213, R213, UR6, 0x1 ;  /* 0x00000006d5d57c11 */ /* 0x000fe4000f8e08ff */
[----:B------:R-:W-:Y:S02]  /*0610*/  LEA R211, R211, UR4, 0x1 ;  /* 0x00000004d3d37c11 */ /* 0x000fe4000f8e08ff */
[----:B------:R-:W-:Y:S02]  /*0620*/  LEA R192, R192, UR4, 0x1 ;  /* 0x00000004c0c07c11 */ /* 0x000fe4000f8e08ff */
[----:B-1-34-:R-:W-:-:S07]  /*0630*/  LEA R193, R193, UR6, 0x1 ;  /* 0x00000006c1c17c11 */ /* 0x01afce000f8e08ff */
.L_x_482:
[----:B------:R-:W1:Y:S01]  /*0640*/  LDC.64 R4, c[0x0][0x478] ;  /* 0x00011e00ff047b82 */ /* 0x000e620000000a00 */
[----:B------:R-:W2:Y:S01]  /*0650*/  LDCU.64 UR4, c[0x0][0x470] ;  /* 0x00008e00ff0477ac */ /* 0x000ea20008000a00 */
[----:B------:R-:W-:Y:S01]  /*0660*/  IMAD.SHL.U32 R13, R200, 0x4, RZ ;  /* 0x00000004c80d7824 */ /* 0x000fe200078e00ff */
[----:B------:R-:W-:Y:S01]  /*0670*/  SHF.R.U32.HI R2, RZ, 0x1e, R200 ;  /* 0x0000001eff027819 */ /* 0x000fe200000116c8 */
[----:B------:R-:W-:-:S04]  /*0680*/  IMAD.MOV.U32 R235, RZ, RZ, RZ ;  /* 0x000000ffffeb7224 */ /* 0x000fc800078e00ff */
[----:B---3--:R-:W3:Y:S08]  /*0690*/  LDC.64 R8, c[0x0][0x460] ;  /* 0x00011800ff087b82 */ /* 0x008ef00000000a00 */
[----:B------:R-:W4:Y:S01]  /*06a0*/  LDC.64 R6, c[0x0][0x468] ;  /* 0x00011a00ff067b82 */ /* 0x000f220000000a00 */
[----:B--2---:R-:W-:-:S04]  /*06b0*/  ISETP.NE.U32.AND P4, PT, RZ, UR4, PT ;  /* 0x00000004ff007c0c */ /* 0x004fc8000bf85070 */
[----:B------:R-:W-:Y:S02]  /*06c0*/  ISETP.NE.AND.EX P4, PT, RZ, UR5, PT, P4 ;  /* 0x00000005ff007c0c */ /* 0x000fe4000bf85340 */
[----:B-1----:R-:W-:-:S04]  /*06d0*/  ISETP.NE.U32.AND P3, PT, R4, RZ, PT ;  /* 0x000000ff0400720c */ /* 0x002fc80003f65070 */
[----:B------:R-:W-:Y:S02]  /*06e0*/  ISETP.NE.AND.EX P3, PT, R5, RZ, PT, P3 ;  /* 0x000000ff0500720c */ /* 0x000fe40003f65330 */
[C---:B---3--:R-:W-:Y:S02]  /*06f0*/  ISETP.NE.U32.AND P5, PT, R8.reuse, RZ, PT ;  /* 0x000000ff0800720c */ /* 0x048fe40003fa5070 */
[----:B------:R-:W-:-:S03]  /*0700*/  ISETP.NE.U32.AND P2, PT, R8, RZ, PT ;  /* 0x000000ff0800720c */ /* 0x000fc60003f45070 */
[----:B------:R-:W-:Y:S02]  /*0710*/  @P4 IADD3 R14, P1, PT, R13, UR4, RZ ;  /* 0x000000040d0e4c10 */ /* 0x000fe4000ff3e0ff */
[C---:B------:R-:W-:Y:S02]  /*0720*/  ISETP.NE.AND.EX P5, PT, R9.reuse, RZ, PT, P5 ;  /* 0x000000ff0900720c */ /* 0x040fe40003fa5350 */
[----:B------:R-:W-:Y:S02]  /*0730*/  ISETP.NE.AND.EX P2, PT, R9, RZ, PT, P2 ;  /* 0x000000ff0900720c */ /* 0x000fe40003f45320 */
[----:B------:R-:W-:Y:S02]  /*0740*/  @P3 IADD3 R10, P0, PT, R13, R4, RZ ;  /* 0x000000040d0a3210 */ /* 0x000fe40007f1e0ff */
[----:B------:R-:W-:-:S03]  /*0750*/  @P4 IADD3.X R15, PT, PT, R2, UR5, RZ, P1, !PT ;  /* 0x00000005020f4c10 */ /* 0x000fc60008ffe4ff */
[----:B------:R-:W-:Y:S02]  /*0760*/  @P3 IMAD.X R11, R2, 0x1, R5, P0 ;  /* 0x00000001020b3824 */ /* 0x000fe400000e0605 */
[----:B------:R-:W-:Y:S01]  /*0770*/  IMAD.MOV.U32 R8, RZ, RZ, -0x1 ;  /* 0xffffffffff087424 */ /* 0x000fe200078e00ff */
[----:B------:R-:W2:Y:S04]  /*0780*/  @P4 LDG.E R235, desc[UR18][R14.64] ;  /* 0x000000120eeb4981 */ /* 0x000ea8000c1e1900 */
[----:B-----5:R1:W5:Y:S01]  /*0790*/  @P2 LDG.E R9, desc[UR18][R206.64+0x4] ;  /* 0x00000412ce092981 */ /* 0x020362000c1e1900 */
[----:B----4-:R-:W-:Y:S01]  /*07a0*/  ISETP.EQ.U32.AND P1, PT, R6, RZ, PT ;  /* 0x000000ff0600720c */ /* 0x010fe20003f22070 */
[----:B------:R-:W3:Y:S02]  /*07b0*/  @!P3 LDC.64 R4, c[0x0][0x488] ;  /* 0x00012200ff04bb82 */ /* 0x000ee40000000a00 */
[----:B------:R-:W2:Y:S04]  /*07c0*/  @P3 LDG.E R10, desc[UR18][R10.64] ;  /* 0x000000120a0a3981 */ /* 0x000ea8000c1e1900 */
[----:B------:R1:W5:Y:S01]  /*07d0*/  @P5 LDG.E R8, desc[UR18][R206.64] ;  /* 0x00000012ce085981 */ /* 0x000362000c1e1900 */
[----:B------:R-:W-:-:S04]  /*07e0*/  ISETP.NE.AND P4, PT, R198, RZ, PT ;  /* 0x000000ffc600720c */ /* 0x000fc80003f85270 */
[----:B------:R-:W-:Y:S02]  /*07f0*/  ISETP.EQ.OR.EX P1, PT, R7, RZ, !P4, P1 ;  /* 0x000000ff0700720c */ /* 0x000fe40006722710 */
[----:B------:R-:W-:Y:S01]  /*0800*/  IADD3 R12, P0, PT, R13, R6, RZ ;  /* 0x000000060d0c7210 */ /* 0x000fe20007f1e0ff */
[----:B------:R-:W-:-:S04]  /*0810*/  IMAD.MOV.U32 R238, RZ, RZ, -0x1 ;  /* 0xffffffffffee7424 */ /* 0x000fc800078e00ff */
[----:B------:R-:W-:Y:S02]  /*0820*/  IMAD.X R13, R2, 0x1, R7, P0 ;  /* 0x00000001020d7824 */ /* 0x000fe400000e0607 */
[----:B------:R-:W4:Y:S04]  /*0830*/  @!P3 LDC R2, c[0x0][0x43c] ;  /* 0x00010f00ff02bb82 */ /* 0x000f280000000800 */
[----:B------:R1:W5:Y:S01]  /*0840*/  @!P1 LDG.E R238, desc[UR18][R12.64] ;  /* 0x000000120cee9981 */ /* 0x000362000c1e1900 */
[----:B------:R-:W-:-:S03]  /*0850*/  ISETP.NE.U32.AND P1, PT, R6, RZ, PT ;  /* 0x000000ff0600720c */ /* 0x000fc60003f25070 */
[----:B------:R-:W1:Y:S01]  /*0860*/  @!P2 LDC R236, c[0x0][0x434] ;  /* 0x00010d00ffecab82 */ /* 0x000e620000000800 */
[----:B------:R-:W-:Y:S02]  /*0870*/  ISETP.NE.AND.EX P1, PT, R7, RZ, PT, P1 ;  /* 0x000000ff0700720c */ /* 0x000fe40003f25310 */
[----:B---3--:R-:W-:-:S04]  /*0880*/  @!P3 ISETP.NE.U32.AND P0, PT, R4, RZ, PT ;  /* 0x000000ff0400b20c */ /* 0x008fc80003f05070 */
[----:B------:R-:W-:-:S04]  /*0890*/  @!P3 ISETP.NE.AND.EX P0, PT, R5, RZ, PT, P0 ;  /* 0x000000ff0500b20c */ /* 0x000fc80003f05300 */
[----:B----4-:R-:W-:Y:S01]  /*08a0*/  @!P3 SEL R2, R2, RZ, P0 ;  /* 0x000000ff0202b207 */ /* 0x010fe20000000000 */
[----:B--2---:R-:W-:Y:S02]  /*08b0*/  @P3 IMAD.IADD R233, R10, 0x1, -R235 ;  /* 0x000000010ae93824 */ /* 0x004fe400078e0aeb */
[----:B-1----:R-:W-:Y:S06]  /*08c0*/  @!P1 BRA `(.L_x_416) ;  /* 0x00000000000c9947 */ /* 0x002fec0003800000 */
[----:B------:R-:W2:Y:S02]  /*08d0*/  @P4 LDG.E R5, desc[UR18][R12.64+0x4] ;  /* 0x000004120c054981 */ /* 0x000ea4000c1e1900 */
[----:B--2--5:R-:W-:-:S06]  /*08e0*/  @P4 IADD3 R0, PT, PT, R5, -R238, RZ ;  /* 0x800000ee05004210 */ /* 0x024fcc0007ffe0ff */
[----:B------:R1:W5:Y:S02]  /*08f0*/  @!P4 LDG.E R0, desc[UR18][R12.64] ;  /* 0x000000120c00c981 */ /* 0x000364000c1e1900 */
.L_x_416:
[----:B------:R-:W-:Y:S01]  /*0900*/  IMAD.SHL.U32 R220, R205, 0x40, RZ ;  /* 0x00000040cddc7824 */ /* 0x000fe200078e00ff */
[----:B-----5:R-:W-:Y:S01]  /*0910*/  @!P3 IADD3 R233, PT, PT, R2, R0, -R235 ;  /* 0x0000000002e9b210 */ /* 0x020fe20007ffe8eb */
[----:B------:R-:W-:-:S03]  /*0920*/  @P2 IMAD.IADD R236, R9, 0x1, -R8 ;  /* 0x0000000109ec2824 */ /* 0x000fc600078e0a08 */
[----:B------:R-:W-:-:S13]  /*0930*/  ISETP.GT.AND P0, PT, R233, R220, PT ;  /* 0x000000dce900720c */ /* 0x000fda0003f04270 */
[----:B------:R-:W-:Y:S05]  /*0940*/  @!P0 BRA `(.L_x_417) ;  /* 0x0000007000a48947 */ /* 0x000fea0003800000 */
[----:B------:R-:W2:Y:S01]  /*0950*/  LDC R11, c[0x0][0x504] ;  /* 0x00014100ff0b7b82 */ /* 0x000ea20000000800 */
[----:B------:R-:W-:Y:S01]  /*0960*/  ISETP.NE.AND P3, PT, R8, -0x1, PT ;  /* 0xffffffff0800780c */ /* 0x000fe20003f65270 */
[----:B------:R-:W-:Y:S01]  /*0970*/  VIADD R0, R236, 0x3f ;  /* 0x0000003fec007836 */ /* 0x000fe20000000000 */
[----:B------:R-:W-:Y:S02]  /*0980*/  IADD3 R218, PT, PT, R220, 0x40, R236 ;  /* 0x00000040dcda7810 */ /* 0x000fe40007ffe0ec */
[----:B------:R-:W-:Y:S02]  /*0990*/  ISETP.NE.AND P2, PT, R238, -0x1, PT ;  /* 0xffffffffee00780c */ /* 0x000fe40003f45270 */
[----:B------:R-:W-:-:S04]  /*09a0*/  SHF.R.S32.HI R9, RZ, 0x1f, R0 ;  /* 0x0000001fff097819 */ /* 0x000fc80000011400 */
[----:B------:R-:W-:-:S03]  /*09b0*/  LEA.HI R9, R9, R0, RZ, 0x6 ;  /* 0x0000000009097211 */ /* 0x000fc600078f30ff */
[----:B------:R-:W3:Y:S01]  /*09c0*/  @!P3 LDC.64 R6, c[0x0][0x398] ;  /* 0x0000e600ff06bb82 */ /* 0x000ee20000000a00 */
[----:B------:R-:W-:-:S07]  /*09d0*/  SHF.R.S32.HI R9, RZ, 0x6, R9 ;  /* 0x00000006ff097819 */ /* 0x000fce0000011409 */
[----:B------:R-:W4:Y:S01]  /*09e0*/  @P3 LDC.64 R4, c[0x0][0x3b0] ;  /* 0x0000ec00ff043b82 */ /* 0x000f220000000a00 */
[----:B--2---:R-:W-:-:S05]  /*09f0*/  IADD3 R11, PT, PT, R218, R11, -R233 ;  /* 0x0000000bda0b7210 */ /* 0x004fca0007ffe8e9 */
[----:B------:R-:W-:-:S05]  /*0a00*/  VIADD R11, R11, 0x3f ;  /* 0x0000003f0b0b7836 */ /* 0x000fca0000000000 */
[----:B------:R-:W-:-:S04]  /*0a10*/  SHF.R.S32.HI R16, RZ, 0x1f, R11 ;  /* 0x0000001fff107819 */ /* 0x000fc8000001140b */
[----:B------:R-:W-:Y:S01]  /*0a20*/  LEA.HI R16, R16, R11, RZ, 0x6 ;  /* 0x0000000b10107211 */ /* 0x000fe200078f30ff */
[----:B---3--:R-:W-:-:S03]  /*0a30*/  @!P3 IMAD.WIDE.U32 R20, R200, R6, RZ ;  /* 0x00000006c814b225 */ /* 0x008fc600078e00ff */
[----:B------:R-:W-:Y:S01]  /*0a40*/  SHF.R.S32.HI R16, RZ, 0x6, R16 ;  /* 0x00000006ff107819 */ /* 0x000fe20000011410 */
[----:B------:R-:W-:-:S03]  /*0a50*/  @!P3 IMAD R17, R200, R7, R21 ;  /* 0x00000007c811b224 */ /* 0x000fc600078e0215 */
[----:B------:R-:W-:Y:S01]  /*0a60*/  VIMNMX R16, PT, PT, R9, R16, PT ;  /* 0x0000001009107248 */ /* 0x000fe20003fe0100 */
[----:B----4-:R-:W-:-:S03]  /*0a70*/  @P3 IMAD.WIDE.U32 R6, R8, R4, RZ ;  /* 0x0000000408063225 */ /* 0x010fc600078e00ff */
[----:B------:R-:W-:Y:S01]  /*0a80*/  LEA R21, R16, 0xffffffc0, 0x6 ;  /* 0xffffffc010157811 */ /* 0x000fe200078e30ff */
[----:B------:R-:W-:Y:S02]  /*0a90*/  @P3 IMAD R17, R8, R5, R7 ;  /* 0x0000000508113224 */ /* 0x000fe400078e0207 */
[----:B------:R-:W-:Y:S01]  /*0aa0*/  @P3 IMAD.MOV.U32 R20, RZ, RZ, R6 ;  /* 0x000000ffff143224 */ /* 0x000fe200078e0006 */
[----:B------:R-:W-:Y:S01]  /*0ab0*/  SHF.R.S32.HI R23, RZ, 0x1f, R21 ;  /* 0x0000001fff177819 */ /* 0x000fe20000011415 */
[----:B------:R-:W-:Y:S06]  /*0ac0*/  @P2 BRA `(.L_x_418) ;  /* 0x0000000000282947 */ /* 0x000fec0003800000 */
[----:B------:R-:W2:Y:S01]  /*0ad0*/  LDCU.64 UR12, c[0x0][0x3b8] ;  /* 0x00007700ff0c77ac */ /* 0x000ea20008000a00 */
[----:B------:R-:W-:Y:S01]  /*0ae0*/  SHF.R.S32.HI R0, RZ, 0x1f, R235 ;  /* 0x0000001fff007819 */ /* 0x000fe200000114eb */
[----:B------:R-:W3:Y:S04]  /*0af0*/  LDCU.64 UR4, c[0x0][0x3a0] ;  /* 0x00007400ff0477ac */ /* 0x000ee80008000a00 */
[----:B--2---:R-:W-:Y:S02]  /*0b00*/  IMAD R0, R0, UR12, RZ ;  /* 0x0000000c00007c24 */ /* 0x004fe4000f8e02ff */
[----:B------:R-:W-:-:S04]  /*0b10*/  IMAD.WIDE.U32 R4, R235, UR12, RZ ;  /* 0x0000000ceb047c25 */ /* 0x000fc8000f8e00ff */
[----:B------:R-:W-:-:S05]  /*0b20*/  IMAD R0, R235, UR13, R0 ;  /* 0x0000000deb007c24 */ /* 0x000fca000f8e0200 */
[----:B------:R-:W-:-:S03]  /*0b30*/  IADD3 R5, PT, PT, R5, R0, RZ ;  /* 0x0000000005057210 */ /* 0x000fc60007ffe0ff */
[----:B---3--:R-:W-:-:S04]  /*0b40*/  IMAD.WIDE.U32 R14, R200, UR4, R4 ;  /* 0x00000004c80e7c25 */ /* 0x008fc8000f8e0004 */
[----:B------:R-:W-:Y:S01]  /*0b50*/  IMAD R11, R200, UR5, R15 ;  /* 0x00000005c80b7c24 */ /* 0x000fe2000f8e020f */
[----:B------:R-:W-:Y:S06]  /*0b60*/  BRA `(.L_x_419) ;  /* 0x0000000000147947 */ /* 0x000fec0003800000 */
.L_x_418:
[----:B------:R-:W2:Y:S01]  /*0b70*/  LDCU.64 UR12, c[0x0][0x3b8] ;  /* 0x00007700ff0c77ac */ /* 0x000ea20008000a00 */
[----:B------:R-:W-:-:S05]  /*0b80*/  IADD3 R14, PT, PT, R235, R238, RZ ;  /* 0x000000eeeb0e7210 */ /* 0x000fca0007ffe0ff */
[C---:B--2---:R-:W-:Y:S02]  /*0b90*/  IMAD R11, R14.reuse, UR13, RZ ;  /* 0x0000000d0e0b7c24 */ /* 0x044fe4000f8e02ff */
[----:B------:R-:W-:-:S05]  /*0ba0*/  IMAD.WIDE.U32 R14, R14, UR12, RZ ;  /* 0x0000000c0e0e7c25 */ /* 0x000fca000f8e00ff */
[----:B------:R-:W-:Y:S02]  /*0bb0*/  IADD3 R11, PT, PT, R15, R11, RZ ;  /* 0x0000000b0f0b7210 */ /* 0x000fe40007ffe0ff */
.L_x_419:
[----:B------:R-:W2:Y:S01]  /*0bc0*/  LDC R0, c[0x0][0x3e8] ;  /* 0x0000fa00ff007b82 */ /* 0x000ea20000000800 */
[----:B------:R-:W-:Y:S01]  /*0bd0*/  IMAD.MOV.U32 R6, RZ, RZ, RZ ;  /* 0x000000ffff067224 */ /* 0x000fe200078e00ff */
[----:B------:R-:W-:Y:S02]  /*0be0*/  SHF.R.S32.HI R219, RZ, 0x1f, R220 ;  /* 0x0000001fffdb7819 */ /* 0x000fe400000114dc */
[----:B--2---:R-:W-:-:S04]  /*0bf0*/  IABS R5, R0 ;  /* 0x0000000000057213 */ /* 0x004fc80000000000 */
[----:B------:R-:W2:Y:S08]  /*0c00*/  I2F.RP R10, R5 ;  /* 0x00000005000a7306 */ /* 0x000eb00000209400 */
[----:B--2---:R-:W2:Y:S02]  /*0c10*/  MUFU.RCP R9, R10 ;  /* 0x0000000a00097308 */ /* 0x004ea40000001000 */
[----:B--2---:R-:W-:-:S06]  /*0c20*/  VIADD R9, R9, 0xffffffe ;  /* 0x0ffffffe09097836 */ /* 0x004fcc0000000000 */
[----:B------:R-:W2:Y:S02]  /*0c30*/  F2I.FTZ.U32.TRUNC.NTZ R7, R9 ;  /* 0x0000000900077305 */ /* 0x000ea4000021f000 */
[----:B--2---:R-:W-:-:S04]  /*0c40*/  IMAD.MOV R2, RZ, RZ, -R7 ;  /* 0x000000ffff027224 */ /* 0x004fc800078e0a07 */
[----:B------:R-:W-:Y:S01]  /*0c50*/  IMAD R4, R2, R5, RZ ;  /* 0x0000000502047224 */ /* 0x000fe200078e02ff */
[----:B------:R-:W-:-:S03]  /*0c60*/  IABS R2, R199 ;  /* 0x000000c700027213 */ /* 0x000fc60000000000 */
[----:B------:R-:W-:Y:S01]  /*0c70*/  IMAD.HI.U32 R7, R7, R4, R6 ;  /* 0x0000000407077227 */ /* 0x000fe200078e0006 */
[----:B------:R-:W-:-:S05]  /*0c80*/  MOV R4, R2 ;  /* 0x0000000200047202 */ /* 0x000fca0000000f00 */
[----:B------:R-:W-:-:S04]  /*0c90*/  IMAD.HI.U32 R6, R7, R4, RZ ;  /* 0x0000000407067227 */ /* 0x000fc800078e00ff */
[----:B------:R-:W-:-:S04]  /*0ca0*/  IMAD.MOV R2, RZ, RZ, -R6 ;  /* 0x000000ffff027224 */ /* 0x000fc800078e0a06 */
[----:B------:R-:W-:-:S05]  /*0cb0*/  IMAD R2, R5, R2, R4 ;  /* 0x0000000205027224 */ /* 0x000fca00078e0204 */
[----:B------:R-:W-:-:S13]  /*0cc0*/  ISETP.GT.U32.AND P1, PT, R5, R2, PT ;  /* 0x000000020500720c */ /* 0x000fda0003f24070 */
[----:B------:R-:W-:Y:S01]  /*0cd0*/  @!P1 IMAD.IADD R2, R2, 0x1, -R5 ;  /* 0x0000000102029824 */ /* 0x000fe200078e0a05 */
[----:B------:R-:W-:Y:S02]  /*0ce0*/  @!P1 IADD3 R6, PT, PT, R6, 0x1, RZ ;  /* 0x0000000106069810 */ /* 0x000fe40007ffe0ff */
[----:B------:R-:W-:Y:S02]  /*0cf0*/  ISETP.NE.AND P1, PT, R0, RZ, PT ;  /* 0x000000ff0000720c */ /* 0x000fe40003f25270 */
[----:B------:R-:W-:Y:S02]  /*0d00*/  ISETP.GE.U32.AND P4, PT, R2, R5, PT ;  /* 0x000000050200720c */ /* 0x000fe40003f86070 */
[----:B------:R-:W-:-:S04]  /*0d10*/  LOP3.LUT R2, R199, R0, RZ, 0x3c, !PT ;  /* 0x00000000c7027212 */ /* 0x000fc800078e3cff */
[----:B------:R-:W-:-:S07]  /*0d20*/  ISETP.GE.AND P0, PT, R2, RZ, PT ;  /* 0x000000ff0200720c */ /* 0x000fce0003f06270 */
[----:B------:R-:W-:-:S04]  /*0d30*/  @P4 VIADD R6, R6, 0x1 ;  /* 0x0000000106064836 */ /* 0x000fc80000000000 */
[----:B------:R-:W-:-:S05]  /*0d40*/  IMAD.MOV.U32 R2, RZ, RZ, R6 ;  /* 0x000000ffff027224 */ /* 0x000fca00078e0006 */
[----:B------:R-:W-:Y:S02]  /*0d50*/  @!P0 IADD3 R2, PT, PT, -R2, RZ, RZ ;  /* 0x000000ff02028210 */ /* 0x000fe40007ffe1ff */
[----:B------:R-:W-:-:S04]  /*0d60*/  @!P1 LOP3.LUT R2, RZ, R0, RZ, 0x33, !PT ;  /* 0x00000000ff029212 */ /* 0x000fc800078e33ff */
[----:B------:R-:W-:Y:S01]  /*0d70*/  SHF.R.S32.HI R0, RZ, 0x1f, R2 ;  /* 0x0000001fff007819 */ /* 0x000fe20000011402 */
[----:B------:R-:W-:Y:S06]  /*0d80*/  @P2 BRA `(.L_x_420) ;  /* 0x0000000000282947 */ /* 0x000fec0003800000 */
[----:B------:R-:W2:Y:S01]  /*0d90*/  LDCU.64 UR10, c[0x0][0x3c0] ;  /* 0x00007800ff0a77ac */ /* 0x000ea20008000a00 */
[----:B------:R-:W-:Y:S01]  /*0da0*/  SHF.R.S32.HI R4, RZ, 0x1f, R235 ;  /* 0x0000001fff047819 */ /* 0x000fe200000114eb */
[----:B------:R-:W1:Y:S04]  /*0db0*/  LDCU.64 UR4, c[0x0][0x3a8] ;  /* 0x00007500ff0477ac */ /* 0x000e680008000a00 */
[----:B--2---:R-:W-:Y:S02]  /*0dc0*/  IMAD R4, R4, UR10, RZ ;  /* 0x0000000a04047c24 */ /* 0x004fe4000f8e02ff */
[----:B------:R-:W-:-:S04]  /*0dd0*/  IMAD.WIDE.U32 R6, R235, UR10, RZ ;  /* 0x0000000aeb067c25 */ /* 0x000fc8000f8e00ff */
[----:B------:R-:W-:-:S05]  /*0de0*/  IMAD R4, R235, UR11, R4 ;  /* 0x0000000beb047c24 */ /* 0x000fca000f8e0204 */
[----:B------:R-:W-:-:S03]  /*0df0*/  IADD3 R7, PT, PT, R7, R4, RZ ;  /* 0x0000000407077210 */ /* 0x000fc60007ffe0ff */
[----:B-1----:R-:W-:-:S04]  /*0e00*/  IMAD.WIDE.U32 R12, R200, UR4, R6 ;  /* 0x00000004c80c7c25 */ /* 0x002fc8000f8e0006 */
[----:B------:R-:W-:Y:S01]  /*0e10*/  IMAD R10, R200, UR5, R13 ;  /* 0x00000005c80a7c24 */ /* 0x000fe2000f8e020d */
[----:B------:R-:W-:Y:S06]  /*0e20*/  BRA `(.L_x_421) ;  /* 0x0000000000147947 */ /* 0x000fec0003800000 */
.L_x_420:
[----:B------:R-:W2:Y:S01]  /*0e30*/  LDCU.64 UR10, c[0x0][0x3c0] ;  /* 0x00007800ff0a77ac */ /* 0x000ea20008000a00 */
[----:B------:R-:W-:-:S05]  /*0e40*/  IADD3 R4, PT, PT, R235, R238, RZ ;  /* 0x000000eeeb047210 */ /* 0x000fca0007ffe0ff */
[C---:B--2---:R-:W-:Y:S02]  /*0e50*/  IMAD R10, R4.reuse, UR11, RZ ;  /* 0x0000000b040a7c24 */ /* 0x044fe4000f8e02ff */
[----:B-1----:R-:W-:-:S05]  /*0e60*/  IMAD.WIDE.U32 R12, R4, UR10, RZ ;  /* 0x0000000a040c7c25 */ /* 0x002fca000f8e00ff */
[----:B------:R-:W-:-:S07]  /*0e70*/  IADD3 R10, PT, PT, R13, R10, RZ ;  /* 0x0000000a0d0a7210 */ /* 0x000fce0007ffe0ff */
.L_x_421:
        /* <DEDUP_REMOVED lines=15> */
[----:B------:R-:W-:Y:S02]  /*0f70*/  IMAD R4, R200, UR5, RZ ;  /* 0x00000005c8047c24 */ /* 0x000fe4000f8e02ff */
[----:B------:R-:W-:-:S03]  /*0f80*/  IMAD.WIDE.U32 R18, R28, UR6, RZ ;  /* 0x000000061c127c25 */ /* 0x000fc6000f8e00ff */
[----:B------:R-:W-:-:S05]  /*0f90*/  IADD3 R4, PT, PT, R29, R4, RZ ;  /* 0x000000041d047210 */ /* 0x000fca0007ffe0ff */
[----:B------:R-:W-:Y:S01]  /*0fa0*/  IMAD R5, R4, UR6, RZ ;  /* 0x0000000604057c24 */ /* 0x000fe2000f8e02ff */
[----:B------:R-:W-:-:S03]  /*0fb0*/  SHF.R.S32.HI R4, RZ, 0x1f, R24 ;  /* 0x0000001fff047819 */ /* 0x000fc60000011418 */
[----:B------:R-:W-:Y:S02]  /*0fc0*/  IMAD R5, R28, UR4, R5 ;  /* 0x000000041c057c24 */ /* 0x000fe4000f8e0205 */
[----:B------:R-:W-:-:S03]  /*0fd0*/  IMAD.WIDE.U32 R28, R18, R24, RZ ;  /* 0x00000018121c7225 */ /* 0x000fc600078e00ff */
[----:B------:R-:W-:Y:S02]  /*0fe0*/  IADD3 R19, PT, PT, R19, R5, RZ ;  /* 0x0000000513137210 */ /* 0x000fe40007ffe0ff */
[----:B------:R-:W-:-:S03]  /*0ff0*/  MOV R22, R28 ;  /* 0x0000001c00167202 */ /* 0x000fc60000000f00 */
[----:B------:R-:W-:-:S04]  /*1000*/  IMAD R19, R19, R24, RZ ;  /* 0x0000001813137224 */ /* 0x000fc800078e02ff */
[----:B------:R-:W-:-:S05]  /*1010*/  IMAD R19, R4, R18, R19 ;  /* 0x0000001204137224 */ /* 0x000fca00078e0213 */
[----:B------:R-:W-:Y:S01]  /*1020*/  IADD3 R19, PT, PT, R29, R19, RZ ;  /* 0x000000131d137210 */ /* 0x000fe20007ffe0ff */
[----:B------:R-:W-:Y:S06]  /*1030*/  BRA `(.L_x_423) ;  /* 0x0000000000107947 */ /* 0x000fec0003800000 */
.L_x_422:
[-C--:B------:R-:W-:Y:S02]  /*1040*/  IMAD R19, R7, R8.reuse, RZ ;  /* 0x0000000807137224 */ /* 0x080fe400078e02ff */
[----:B------:R-:W-:-:S05]  /*1050*/  IMAD.WIDE.U32 R4, R6, R8, RZ ;  /* 0x0000000806047225 */ /* 0x000fca00078e00ff */
[----:B------:R-:W-:Y:S02]  /*1060*/  IADD3 R19, PT, PT, R5, R19, RZ ;  /* 0x0000001305137210 */ /* 0x000fe40007ffe0ff */
[----:B------:R-:W-:-:S07]  /*1070*/  MOV R22, R4 ;  /* 0x0000000400167202 */ /* 0x000fce0000000f00 */
.L_x_423:
        /* <DEDUP_REMOVED lines=14> */
[----:B------:R-:W-:-:S07]  /*1160*/  ISETP.NE.AND P0, PT, R8, -0x1, PT ;  /* 0xffffffff0800780c */ /* 0x000fce0003f05270 */
[----:B------:R-:W2:Y:S01]  /*1170*/  LDC R4, c[0x0][0x454] ;  /* 0x00011500ff047b82 */ /* 0x000ea20000000800 */
[----:B-1----:R-:W-:-:S05]  /*1180*/  IMAD R5, R200, R5, RZ ;  /* 0x00000005c8057224 */ /* 0x002fca00078e02ff */
[----:B------:R-:W-:-:S05]  /*1190*/  SEL R15, R5, R8, !P0 ;  /* 0x00000008050f7207 */ /* 0x000fca0004000000 */
[----:B--2---:R-:W-:Y:S01]  /*11a0*/  IMAD R15, R199, R4, R15 ;  /* 0x00000004c70f7224 */ /* 0x004fe200078e020f */
[----:B------:R-:W-:Y:S05]  /*11b0*/  BRA `(.L_x_425) ;  /* 0x00000000000c7947 */ /* 0x000fea0003800000 */
.L_x_424:
[----:B------:R-:W1:Y:S01]  /*11c0*/  LDC R15, c[0x0][0x434] ;  /* 0x00010d00ff0f7b82 */ /* 0x000e620000000800 */
[----:B------:R-:W-:-:S04]  /*11d0*/  IMAD R4, R200, UR6, R199 ;  /* 0x00000006c8047c24 */ /* 0x000fc8000f8e02c7 */
[----:B-1----:R-:W-:-:S03]  /*11e0*/  IMAD R15, R4, R15, RZ ;  /* 0x0000000f040f7224 */ /* 0x002fc600078e02ff */
.L_x_425:
        /* <DEDUP_REMOVED lines=11> */
.L_x_426:
[----:B------:R-:W1:Y:S01]  /*12a0*/  LDC R25, c[0x0][0x444] ;  /* 0x00011100ff197b82 */ /* 0x000e620000000800 */
[----:B------:R-:W-:-:S04]  /*12b0*/  IMAD R4, R200, UR6, R199 ;  /* 0x00000006c8047c24 */ /* 0x000fc8000f8e02c7 */
[----:B-1----:R-:W-:-:S07]  /*12c0*/  IMAD R25, R4, R25, RZ ;  /* 0x0000001904197224 */ /* 0x002fce00078e02ff */
.L_x_427:
[----:B------:R-:W1:Y:S01]  /*12d0*/  S2R R13, SR_TID.X ;  /* 0x00000000000d7919 */ /* 0x000e620000002100 */
[----:B------:R-:W2:Y:S01]  /*12e0*/  LDC.64 R8, c[0x0][0x5f8] ;  /* 0x00017e00ff087b82 */ /* 0x000ea20000000a00 */
[----:B------:R-:W-:Y:S01]  /*12f0*/  IMAD R27, R24, UR6, RZ ;  /* 0x00000006181b7c24 */ /* 0x000fe2000f8e02ff */
[----:B------:R-:W-:Y:S01]  /*1300*/  ISETP.NE.AND P3, PT, RZ, UR5, PT ;  /* 0x00000005ff007c0c */ /* 0x000fe2000bf65270 */
[----:B------:R-:W3:Y:S01]  /*1310*/  LDCU.64 UR14, c[0x0][0x3c8] ;  /* 0x00007900ff0e77ac */ /* 0x000ee20008000a00 */
[----:B------:R-:W-:Y:S01]  /*1320*/  IADD3 R22, P1, P0, R32, R22, R29 ;  /* 0x0000001620167210 */ /* 0x000fe2000783e01d */
[C---:B------:R-:W-:Y:S01]  /*1330*/  IMAD R25, R234.reuse, 0x40, R25 ;  /* 0x00000040ea197824 */ /* 0x040fe200078e0219 */
[----:B------:R-:W-:Y:S01]  /*1340*/  SHF.R.S32.HI R29, RZ, 0x1f, R29 ;  /* 0x0000001fff1d7819 */ /* 0x000fe2000001141d */
[----:B------:R-:W4:Y:S01]  /*1350*/  LDCU.64 UR8, c[0x0][0x380] ;  /* 0x00007000ff0877ac */ /* 0x000f220008000a00 */
[----:B------:R-:W5:Y:S01]  /*1360*/  LDC.64 R4, c[0x0][0x590] ;  /* 0x00016400ff047b82 */ /* 0x000f620000000a00 */
[----:B------:R-:W-:Y:S01]  /*1370*/  IMAD R15, R234, 0x40, R15 ;  /* 0x00000040ea0f7824 */ /* 0x000fe200078e020f */
[----:B------:R-:W-:Y:S01]  /*1380*/  IADD3.X R18, PT, PT, R18, R19, R29, P1, P0 ;  /* 0x0000001312127210 */ /* 0x000fe20000fe041d */
[----:B------:R-:W-:Y:S01]  /*1390*/  IMAD.MOV.U32 R19, RZ, RZ, RZ ;  /* 0x000000ffff137224 */ /* 0x000fe200078e00ff */
[----:B------:R-:W3:Y:S01]  /*13a0*/  LDCU.64 UR4, c[0x0][0x570] ;  /* 0x0000ae00ff0477ac */ /* 0x000ee20008000a00 */
[----:B------:R-:W-:Y:S03]  /*13b0*/  BSSY.RECONVERGENT B1, `(.L_x_417) ;  /* 0x0000682000017945 */ /* 0x000fe60003800200 */
[----:B------:R-:W4:Y:S01]  /*13c0*/  LDC.64 R6, c[0x0][0x3b0] ;  /* 0x0000ec00ff067b82 */ /* 0x000f220000000a00 */
[----:B------:R-:W3:Y:S01]  /*13d0*/  LDCU.64 UR6, c[0x0][0x550] ;  /* 0x0000aa00ff0677ac */ /* 0x000ee20008000a00 */
[----:B--2---:R-:W-:-:S06]  /*13e0*/  IMAD.WIDE.U32 R34, R8, UR16, RZ ;  /* 0x0000001008227c25 */ /* 0x004fcc000f8e00ff */
[----:B------:R-:W2:Y:S01]  /*13f0*/  LDC R232, c[0x0][0x508] ;  /* 0x00014200ffe87b82 */ /* 0x000ea20000000800 */
[----:B------:R-:W-:Y:S01]  /*1400*/  IMAD R9, R9, UR16, R35 ;  /* 0x0000001009097c24 */ /* 0x000fe2000f8e0223 */
[----:B-1----:R-:W-:Y:S01]  /*1410*/  LOP3.LUT R24, R13, 0x1f, RZ, 0xc0, !PT ;  /* 0x0000001f0d187812 */ /* 0x002fe200078ec0ff */
[----:B-----5:R-:W-:-:S03]  /*1420*/  IMAD R28, R23, R4, RZ ;  /* 0x00000004171c7224 */ /* 0x020fc600078e02ff */
[----:B------:R-:W-:Y:S02]  /*1430*/  SEL R9, R9, RZ, P3 ;  /* 0x000000ff09097207 */ /* 0x000fe40001800000 */
[----:B------:R-:W1:Y:S01]  /*1440*/  LDC.64 R246, c[0x0][0x420] ;  /* 0x00010800fff67b82 */ /* 0x000e620000000a00 */
[----:B------:R-:W-:Y:S01]  /*1450*/  SHF.L.U64.HI R224, R4, 0x5, R5 ;  /* 0x0000000504e07819 */ /* 0x000fe20000010205 */
[----:B------:R-:W-:Y:S01]  /*1460*/  IMAD R31, R202, R27, R24 ;  /* 0x0000001bca1f7224 */ /* 0x000fe200078e0218 */
[----:B------:R-:W-:Y:S01]  /*1470*/  SEL R24, R34, RZ, P3 ;  /* 0x000000ff22187207 */ /* 0x000fe20001800000 */
[----:B------:R-:W-:Y:S01]  /*1480*/  IMAD.SHL.U32 R27, R27, 0x40, RZ ;  /* 0x000000401b1b7824 */ /* 0x000fe200078e00ff */
[----:B------:R-:W-:Y:S01]  /*1490*/  SHF.L.U32 R225, R4, 0x5, RZ ;  /* 0x0000000504e17819 */ /* 0x000fe200000006ff */
[----:B----4-:R-:W-:Y:S01]  /*14a0*/  IMAD.SHL.U32 R223, R6, 0x20, RZ ;  /* 0x0000002006df7824 */ /* 0x010fe200078e00ff */
[----:B------:R-:W-:Y:S02]  /*14b0*/  IADD3 R24, P1, P0, R31, R22, R24 ;  /* 0x000000161f187210 */ /* 0x000fe4000783e018 */
[----:B------:R-:W-:-:S02]  /*14c0*/  SHF.R.S32.HI R31, RZ, 0x1f, R31 ;  /* 0x0000001fff1f7819 */ /* 0x000fc4000001141f */
[----:B------:R-:W-:Y:S02]  /*14d0*/  SHF.L.U64.HI R222, R6, 0x5, R7 ;  /* 0x0000000506de7819 */ /* 0x000fe40000010207 */
[----:B------:R-:W-:Y:S01]  /*14e0*/  IADD3.X R22, PT, PT, R31, R18, R9, P1, P0 ;  /* 0x000000121f167210 */ /* 0x000fe20000fe0409 */
[----:B------:R-:W-:Y:S01]  /*14f0*/  IMAD.MOV.U32 R18, RZ, RZ, R204 ;  /* 0x000000ffff127224 */ /* 0x000fe200078e00cc */
[----:B------:R-:W4:Y:S01]  /*1500*/  LDC.64 R8, c[0x0][0x598] ;  /* 0x00016600ff087b82 */ /* 0x000f220000000a00 */
[----:B------:R-:W-:Y:S02]  /*1510*/  IADD3 R30, P0, PT, R204, R30, RZ ;  /* 0x0000001ecc1e7210 */ /* 0x000fe40007f1e0ff */
[----:B------:R-:W-:Y:S01]  /*1520*/  IMAD.WIDE.U32 R32, R21, R6, R18 ;  /* 0x0000000615207225 */ /* 0x000fe200078e0012 */
[----:B--2---:R-:W-:-:S03]  /*1530*/  IADD3 R232, PT, PT, R218, -R232, -R233 ;  /* 0x800000e8dae87210 */ /* 0x004fc60007ffe8e9 */
[----:B------:R-:W-:Y:S01]  /*1540*/  IMAD.X R31, RZ, RZ, R26, P0 ;  /* 0x000000ffff1f7224 */ /* 0x000fe200000e061a */
[----:B------:R-:W-:Y:S01]  /*1550*/  IADD3 R20, P1, PT, R20, R32, RZ ;  /* 0x0000002014147210 */ /* 0x000fe20007f3e0ff */
[----:B------:R-:W-:Y:S01]  /*1560*/  IMAD R26, R23, R6, RZ ;  /* 0x00000006171a7224 */ /* 0x000fe200078e02ff */
[----:B------:R-:W-:Y:S01]  /*1570*/  IADD3 R24, P0, PT, R27, R24, RZ ;  /* 0x000000181b187210 */ /* 0x000fe20007f1e0ff */
[C---:B------:R-:W-:Y:S02]  /*1580*/  IMAD R23, R21.reuse, R5, R28 ;  /* 0x0000000515177224 */ /* 0x040fe400078e021c */
[----:B------:R-:W-:Y:S01]  /*1590*/  IMAD.WIDE.U32 R30, R21, R4, R30 ;  /* 0x00000004151e7225 */ /* 0x000fe200078e001e */
[----:B------:R-:W-:Y:S01]  /*15a0*/  LEA.HI.X.SX32 R27, R27, R22, 0x1, P0 ;  /* 0x000000161b1b7211 */ /* 0x000fe200000f0eff */
[----:B------:R-:W2:Y:S01]  /*15b0*/  LDC.64 R28, c[0x0][0x5e8] ;  /* 0x00017a00ff1c7b82 */ /* 0x000ea20000000a00 */
[----:B---3--:R-:W-:Y:S01]  /*15c0*/  LEA R240, P0, R24, UR4, 0x2 ;  /* 0x0000000418f07c11 */ /* 0x008fe2000f8010ff */
[----:B------:R-:W-:-:S02]  /*15d0*/  IMAD R26, R21, R7, R26 ;  /* 0x00000007151a7224 */ /* 0x000fc400078e021a */
[----:B------:R-:W-:Y:S01]  /*15e0*/  IMAD.IADD R31, R31, 0x1, R23 ;  /* 0x000000011f1f7824 */ /* 0x000fe200078e0217 */
[----:B------:R-:W-:Y:S01]  /*15f0*/  LEA.HI.X R241, R24, UR5, R27, 0x2, P0 ;  /* 0x0000000518f17c11 */ /* 0x000fe200080f141b */
[----:B-1----:R-:W-:Y:S01]  /*1600*/  IMAD.WIDE R246, R15, 0x4, R246 ;  /* 0x000000040ff67825 */ /* 0x002fe200078e02f6 */
[----:B------:R-:W-:-:S03]  /*1610*/  IADD3.X R21, PT, PT, R17, R33, R26, P1, !PT ;  /* 0x0000002111157210 */ /* 0x000fc60000ffe41a */
[----:B----4-:R-:W-:Y:S01]  /*1620*/  IMAD.WIDE.U32 R22, R199, R8, R30 ;  /* 0x00000008c7167225 */ /* 0x010fe200078e001e */
[----:B------:R-:W-:-:S03]  /*1630*/  IADD3 R8, PT, PT, R232, -0x40, RZ ;  /* 0xffffffc0e8087810 */ /* 0x000fc60007ffe0ff */
[----:B------:R-:W-:-:S04]  /*1640*/  IMAD.WIDE.U32 R20, R199, UR14, R20 ;  /* 0x0000000ec7147c25 */ /* 0x000fc8000f8e0014 */
[C---:B------:R-:W-:Y:S01]  /*1650*/  IMAD R23, R199.reuse, R9, R23 ;  /* 0x00000009c7177224 */ /* 0x040fe200078e0217 */
[----:B------:R-:W-:Y:S01]  /*1660*/  SHF.R.S32.HI R9, RZ, 0x1f, R8 ;  /* 0x0000001fff097819 */ /* 0x000fe20000011408 */
[----:B------:R-:W-:Y:S02]  /*1670*/  IMAD R21, R199, UR15, R21 ;  /* 0x0000000fc7157c24 */ /* 0x000fe4000f8e0215 */
[----:B------:R-:W-:Y:S01]  /*1680*/  IMAD.WIDE.U32 R22, R203, R4, R22 ;  /* 0x00000004cb167225 */ /* 0x000fe200078e0016 */
[----:B------:R-:W-:-:S03]  /*1690*/  LEA.HI R9, R9, R8, RZ, 0x6 ;  /* 0x0000000809097211 */ /* 0x000fc600078f30ff */
[C---:B------:R-:W-:Y:S01]  /*16a0*/  IMAD.WIDE.U32 R20, R203.reuse, R6, R20 ;  /* 0x00000006cb147225 */ /* 0x040fe200078e0014 */
[----:B------:R-:W-:Y:S02]  /*16b0*/  SHF.R.S32.HI R217, RZ, 0x6, R9 ;  /* 0x00000006ffd97819 */ /* 0x000fe40000011409 */
[----:B------:R-:W-:Y:S01]  /*16c0*/  LEA R242, P0, R22, UR6, 0x1 ;  /* 0x0000000616f27c11 */ /* 0x000fe2000f8008ff */
[C---:B------:R-:W-:Y:S01]  /*16d0*/  IMAD R9, R203.reuse, R7, R21 ;  /* 0x00000007cb097224 */ /* 0x040fe200078e0215 */
[C---:B------:R-:W-:Y:S01]  /*16e0*/  LEA R244, P1, R20.reuse, UR8, 0x1 ;  /* 0x0000000814f47c11 */ /* 0x040fe2000f8208ff */
[----:B------:R-:W-:Y:S01]  /*16f0*/  IMAD R8, R203, R5, R23 ;  /* 0x00000005cb087224 */ /* 0x000fe200078e0217 */
[----:B------:R-:W-:Y:S01]  /*1700*/  VIMNMX R217, PT, PT, RZ, R217, !PT ;  /* 0x000000d9ffd97248 */ /* 0x000fe20007fe0100 */
[----:B--2---:R-:W-:Y:S01]  /*1710*/  IMAD.WIDE R226, R25, 0x4, R28 ;  /* 0x0000000419e27825 */ /* 0x004fe200078e021c */
[----:B------:R-:W-:Y:S02]  /*1720*/  LEA.HI.X R245, R20, UR9, R9, 0x1, P1 ;  /* 0x0000000914f57c11 */ /* 0x000fe400088f0c09 */
[----:B------:R-:W-:-:S02]  /*1730*/  ISETP.GT.AND P1, PT, R16, R217, PT ;  /* 0x000000d91000720c */ /* 0x000fc40003f24270 */
[----:B------:R-:W-:Y:S02]  /*1740*/  LEA.HI.X R243, R22, UR7, R8, 0x1, P0 ;  /* 0x0000000716f37c11 */ /* 0x000fe400080f0c08 */
[----:B------:R-:W-:-:S05]  /*1750*/  IADD3 R8, P0, PT, R203, 0x20, RZ ;  /* 0x00000020cb087810 */ /* 0x000fca0007f1e0ff */
[----:B------:R-:W-:-:S04]  /*1760*/  IMAD.X R4, RZ, RZ, RZ, P0 ;  /* 0x000000ffff047224 */ /* 0x000fc800000e06ff */
[----:B------:R-:W-:Y:S05]  /*1770*/  @P1 BRA `(.L_x_428) ;  /* 0x0000000400ec1947 */ /* 0x000fea0003800000 */
[----:B------:R-:W-:Y:S05]  /*1780*/  @P2 BRA `(.L_x_429) ;  /* 0x00000000002c2947 */ /* 0x000fea0003800000 */
[----:B------:R-:W1:Y:S01]  /*1790*/  LDCU.64 UR8, c[0x0][0x5c0] ;  /* 0x0000b800ff0877ac */ /* 0x000e620008000a00 */
[----:B------:R-:W-:Y:S01]  /*17a0*/  SHF.R.S32.HI R0, RZ, 0x1f, R235 ;  /* 0x0000001fff007819 */ /* 0x000fe200000114eb */
[----:B------:R-:W2:Y:S04]  /*17b0*/  LDCU.64 UR4, c[0x0][0x5a8] ;  /* 0x0000b500ff0477ac */ /* 0x000ea80008000a00 */
[----:B-1----:R-:W-:Y:S02]  /*17c0*/  IMAD R0, R0, UR8, RZ ;  /* 0x0000000800007c24 */ /* 0x002fe4000f8e02ff */
[----:B------:R-:W-:-:S04]  /*17d0*/  IMAD.WIDE.U32 R6, R235, UR8, RZ ;  /* 0x00000008eb067c25 */ /* 0x000fc8000f8e00ff */
[----:B------:R-:W-:-:S05]  /*17e0*/  IMAD R0, R235, UR9, R0 ;  /* 0x00000009eb007c24 */ /* 0x000fca000f8e0200 */
[----:B------:R-:W-:-:S03]  /*17f0*/  IADD3 R7, PT, PT, R7, R0, RZ ;  /* 0x0000000007077210 */ /* 0x000fc60007ffe0ff */
[----:B--2---:R-:W-:-:S04]  /*1800*/  IMAD.WIDE.U32 R6, R200, UR4, R6 ;  /* 0x00000004c8067c25 */ /* 0x004fc8000f8e0006 */
[----:B------:R-:W-:Y:S01]  /*1810*/  IMAD R0, R200, UR5, R7 ;  /* 0x00000005c8007c24 */ /* 0x000fe2000f8e0207 */
[----:B------:R-:W-:Y:S01]  /*1820*/  MOV R2, R6 ;  /* 0x0000000600027202 */ /* 0x000fe20000000f00 */
[----:B------:R-:W-:Y:S05]  /*1830*/  BRA `(.L_x_430) ;  /* 0x0000000000187947 */ /* 0x000fea0003800000 */
.L_x_429:
[----:B------:R-:W1:Y:S01]  /*1840*/  LDCU.64 UR8, c[0x0][0x5c0] ;  /* 0x0000b800ff0877ac */ /* 0x000e620008000a00 */
[----:B------:R-:W-:-:S05]  /*1850*/  IADD3 R0, PT, PT, R235, R238, RZ ;  /* 0x000000eeeb007210 */ /* 0x000fca0007ffe0ff */
[C---:B-1----:R-:W-:Y:S02]  /*1860*/  IMAD R2, R0.reuse, UR9, RZ ;  /* 0x0000000900027c24 */ /* 0x042fe4000f8e02ff */
[----:B------:R-:W-:-:S05]  /*1870*/  IMAD.WIDE.U32 R6, R0, UR8, RZ ;  /* 0x0000000800067c25 */ /* 0x000fca000f8e00ff */
[----:B------:R-:W-:Y:S02]  /*1880*/  IADD3 R0, PT, PT, R7, R2, RZ ;  /* 0x0000000207007210 */ /* 0x000fe40007ffe0ff */
[----:B------:R-:W-:Y:S02]  /*1890*/  MOV R2, R6 ;  /* 0x0000000600027202 */ /* 0x000fe40000000f00 */
.L_x_430:
        /* <DEDUP_REMOVED lines=10> */
[----:B------:R-:W-:Y:S06]  /*1940*/  BRA `(.L_x_432) ;  /* 0x0000000000147947 */ /* 0x000fec0003800000 */
.L_x_431:
[----:B------:R-:W1:Y:S01]  /*1950*/  LDCU.64 UR6, c[0x0][0x5c8] ;  /* 0x0000b900ff0677ac */ /* 0x000e620008000a00 */
[----:B------:R-:W-:-:S05]  /*1960*/  IADD3 R235, PT, PT, R235, R238, RZ ;  /* 0x000000eeebeb7210 */ /* 0x000fca0007ffe0ff */
[C---:B-1----:R-:W-:Y:S02]  /*1970*/  IMAD R6, R235.reuse, UR7, RZ ;  /* 0x00000007eb067c24 */ /* 0x042fe4000f8e02ff */
[----:B------:R-:W-:-:S05]  /*1980*/  IMAD.WIDE.U32 R10, R235, UR6, RZ ;  /* 0x00000006eb0a7c25 */ /* 0x000fca000f8e00ff */
[----:B------:R-:W-:Y:S02]  /*1990*/  IADD3 R6, PT, PT, R11, R6, RZ ;  /* 0x000000060b067210 */ /* 0x000fe40007ffe0ff */
.L_x_432:
[----:B------:R-:W1:Y:S01]  /*19a0*/  LDCU.64 UR4, c[0x0][0x5d8] ;  /* 0x0000bb00ff0477ac */ /* 0x000e620008000a00 */
[----:B------:R-:W-:Y:S01]  /*19b0*/  IMAD R5, R219, UR8, RZ ;  /* 0x00000008db057c24 */ /* 0x000fe2000f8e02ff */
[C---:B------:R-:W-:Y:S01]  /*19c0*/  IADD3 R233, PT, PT, -R220.reuse, R233, RZ ;  /* 0x000000e9dce97210 */ /* 0x040fe20007ffe1ff */
[C---:B------:R-:W-:Y:S01]  /*19d0*/  IMAD.WIDE.U32 R12, R220.reuse, UR8, R18 ;  /* 0x00000008dc0c7c25 */ /* 0x040fe2000f8e0012 */
[----:B------:R-:W-:Y:S02]  /*19e0*/  BSSY.RECONVERGENT B0, `(.L_x_433) ;  /* 0x0000017000007945 */ /* 0x000fe40003800200 */
[-C--:B------:R-:W-:Y:S01]  /*19f0*/  ISETP.GE.AND P5, PT, R203, R233.reuse, PT ;  /* 0x000000e9cb00720c */ /* 0x080fe20003fa6270 */
        /* <DEDUP_REMOVED lines=21> */
.L_x_434:
[----:B------:R-:W-:Y:S05]  /*1b50*/  BSYNC.RECONVERGENT B0 ;  /* 0x0000000000007941 */ /* 0x000fea0003800200 */
.L_x_433:
[----:B------:R-:W-:Y:S04]  /*1b60*/  BSSY.RECONVERGENT B0, `(.L_x_435) ;  /* 0x0000011000007945 */ /* 0x000fe80003800200 */
[----:B------:R-:W-:Y:S05]  /*1b70*/  @P4 BRA `(.L_x_436) ;  /* 0x00000000003c4947 */ /* 0x000fea0003800000 */
[----:B------:R-:W2:Y:S01]  /*1b80*/  LDCU UR10, c[0x0][0x440] ;  /* 0x00008800ff0a77ac */ /* 0x000ea20008000800 */
[----:B------:R-:W-:Y:S02]  /*1b90*/  IMAD R7, R4, UR8, RZ ;  /* 0x0000000804077c24 */ /* 0x000fe4000f8e02ff */
        /* <DEDUP_REMOVED lines=13> */
.L_x_436:
[----:B------:R-:W-:Y:S05]  /*1c70*/  BSYNC.RECONVERGENT B0 ;  /* 0x0000000000007941 */ /* 0x000fea0003800200 */
.L_x_435:
[----:B------:R-:W3:Y:S01]  /*1c80*/  LDCU.64 UR4, c[0x0][0x5e0] ;  /* 0x0000bc00ff0477ac */ /* 0x000ee20008000a00 */
[----:B------:R-:W-:Y:S01]  /*1c90*/  IMAD.WIDE.U32 R12, R220, UR6, R18 ;  /* 0x00000006dc0c7c25 */ /* 0x000fe2000f8e0012 */
[----:B------:R-:W-:Y:S03]  /*1ca0*/  BSSY.RECONVERGENT B0, `(.L_x_437) ;  /* 0x0000016000007945 */ /* 0x000fe60003800200 */
[----:B------:R-:W-:Y:S01]  /*1cb0*/  IMAD R219, R219, UR6, RZ ;  /* 0x00000006dbdb7c24 */ /* 0x000fe2000f8e02ff */
[----:B------:R-:W-:-:S03]  /*1cc0*/  IADD3 R10, P0, PT, R10, R12, RZ ;  /* 0x0000000c0a0a7210 */ /* 0x000fc60007f1e0ff */
[----:B------:R-:W-:-:S05]  /*1cd0*/  IMAD R219, R220, UR7, R219 ;  /* 0x00000007dcdb7c24 */ /* 0x000fca000f8e02db */
[----:B------:R-:W-:-:S03]  /*1ce0*/  IADD3.X R11, PT, PT, R6, R13, R219, P0, !PT ;  /* 0x0000000d060b7210 */ /* 0x000fc600007fe4db */
[----:B---3--:R-:W-:-:S04]  /*1cf0*/  IMAD.WIDE.U32 R10, R199, UR4, R10 ;  /* 0x00000004c70a7c25 */ /* 0x008fc8000f8e000a */
        /* <DEDUP_REMOVED lines=13> */
[----:B------:R3:W-:Y:S04]  /*1dd0*/  @!P2 STG.E.128 desc[UR18][R6.64], RZ ;  /* 0x000000ff0600a986 */ /* 0x0007e8000c101d12 */
[----:B------:R3:W-:Y:S04]  /*1de0*/  @!P1 STG.E.128 desc[UR18][R6.64+0x80], RZ ;  /* 0x000080ff06009986 */ /* 0x0007e8000c101d12 */
[----:B------:R3:W-:Y:S02]  /*1df0*/  @!P0 STG.E.128 desc[UR18][R6.64+0x100], RZ ;  /* 0x000100ff06008986 */ /* 0x0007e4000c101d12 */
.L_x_438:
[----:B------:R-:W-:Y:S05]  /*1e00*/  BSYNC.RECONVERGENT B0 ;  /* 0x0000000000007941 */ /* 0x000fea0003800200 */
.L_x_437:
[----:B------:R-:W-:Y:S05]  /*1e10*/  @P4 BRA `(.L_x_439) ;  /* 0x0000005c006c4947 */ /* 0x000fea0003800000 */
[----:B------:R-:W4:Y:S01]  /*1e20*/  LDCU UR8, c[0x0][0x440] ;  /* 0x00008800ff0877ac */ /* 0x000f220008000800 */
[----:B---3--:R-:W-:Y:S02]  /*1e30*/  IMAD R7, R4, UR6, RZ ;  /* 0x0000000604077c24 */ /* 0x008fe4000f8e02ff */
[----:B------:R-:W-:Y:S01]  /*1e40*/  IMAD.MOV.U32 R4, RZ, RZ, R10 ;  /* 0x000000ffff047224 */ /* 0x000fe200078e000a */
[----:B------:R-:W3:Y:S01]  /*1e50*/  LDCU.64 UR4, c[0x0][0x568] ;  /* 0x0000ad00ff0477ac */ /* 0x000ee20008000a00 */
[C---:B------:R-:W-:Y:S02]  /*1e60*/  IMAD R7, R8.reuse, UR7, R7 ;  /* 0x0000000708077c24 */ /* 0x040fe4000f8e0207 */
[----:B------:R-:W-:-:S04]  /*1e70*/  IMAD.WIDE.U32 R4, R8, UR6, R4 ;  /* 0x0000000608047c25 */ /* 0x000fc8000f8e0004 */
[----:B------:R-:W-:Y:S01]  /*1e80*/  IMAD.IADD R7, R5, 0x1, R7 ;  /* 0x0000000105077824 */ /* 0x000fe200078e0207 */
[----:B----4-:R-:W-:Y:S02]  /*1e90*/  ISETP.GE.AND P1, PT, R204, UR8, PT ;  /* 0x00000008cc007c0c */ /* 0x010fe4000bf26270 */
[----:B------:R-:W-:Y:S02]  /*1ea0*/  ISETP.GE.AND P0, PT, R210, UR8, PT ;  /* 0x00000008d2007c0c */ /* 0x000fe4000bf06270 */
[----:B---3--:R-:W-:-:S04]  /*1eb0*/  LEA R6, P2, R4, UR4, 0x1 ;  /* 0x0000000404067c11 */ /* 0x008fc8000f8408ff */
[----:B------:R-:W-:-:S05]  /*1ec0*/  LEA.HI.X R7, R4, UR5, R7, 0x1, P2 ;  /* 0x0000000504077c11 */ /* 0x000fca00090f0c07 */
[----:B------:R4:W-:Y:S04]  /*1ed0*/  @!P1 STG.E.128 desc[UR18][R6.64], RZ ;  /* 0x000000ff06009986 */ /* 0x0009e8000c101d12 */
[----:B------:R4:W-:Y:S01]  /*1ee0*/  @!P0 STG.E.128 desc[UR18][R6.64+0x80], RZ ;  /* 0x000080ff06008986 */ /* 0x0009e2000c101d12 */
[----:B------:R-:W-:-:S13]  /*1ef0*/  ISETP.GE.AND P0, PT, R209, UR8, PT ;  /* 0x00000008d1007c0c */ /* 0x000fda000bf06270 */
[----:B------:R-:W-:Y:S05]  /*1f00*/  @P0 BRA `(.L_x_439) ;  /* 0x0000005c00300947 */ /* 0x000fea0003800000 */
[----:B------:R3:W-:Y:S01]  /*1f10*/  STG.E.128 desc[UR18][R6.64+0x100], RZ ;  /* 0x000100ff06007986 */ /* 0x0007e2000c101d12 */
[----:B------:R-:W-:Y:S05]  /*1f20*/  BRA `(.L_x_439) ;  /* 0x0000005c00287947 */ /* 0x000fea0003800000 */
.L_x_428:
[C---:B------:R-:W-:Y:S01]  /*1f30*/  IMAD R6, R234.reuse, -0x40, R236 ;  /* 0xffffffc0ea067824 */ /* 0x040fe200078e02ec */
[----:B------:R-:W-:Y:S01]  /*1f40*/  LOP3.LUT R5, R234, 0x80000001, RZ, 0xc0, !PT ;  /* 0x80000001ea057812 */ /* 0x000fe200078ec0ff */
[----:B------:R-:W-:Y:S03]  /*1f50*/  @P3 BAR.SYNC.DEFER_BLOCKING 0x0 ;  /* 0x0000000000003b1d */ /* 0x000fe60000010000 */
        /* <DEDUP_REMOVED lines=25> */
.L_x_442:
[----:B------:R2:W-:Y:S01]  /*20f0*/  STS.128 [R213+0x10000], RZ ;  /* 0x010000ffd5007388 */ /* 0x0005e20000000c00 */
[----:B------:R-:W-:Y:S05]  /*2100*/  BRA `(.L_x_443) ;  /* 0x00000000000c7947 */ /* 0x000fea0003800000 */
.L_x_441:
[----:B------:R1:W-:Y:S04]  /*2110*/  STS.128 [R213+0xc000], RZ ;  /* 0x00c000ffd5007388 */ /* 0x0003e80000000c00 */
[----:B------:R1:W-:Y:S04]  /*2120*/  STS.128 [R213+0xe000], RZ ;  /* 0x00e000ffd5007388 */ /* 0x0003e80000000c00 */
[----:B------:R1:W-:Y:S02]  /*2130*/  STS.128 [R213+0x10000], RZ ;  /* 0x010000ffd5007388 */ /* 0x0003e40000000c00 */
.L_x_443:
[----:B------:R-:W-:Y:S05]  /*2140*/  BSYNC.RECONVERGENT B0 ;  /* 0x0000000000007941 */ /* 0x000fea0003800200 */
.L_x_440:
        /* <DEDUP_REMOVED lines=28> */
.L_x_446:
[----:B------:R1:W-:Y:S02]  /*2310*/  STS.128 [R213+0x11000], RZ ;  /* 0x011000ffd5007388 */ /* 0x0003e40000000c00 */
.L_x_445:
[----:B------:R-:W-:Y:S05]  /*2320*/  BSYNC.RECONVERGENT B0 ;  /* 0x0000000000007941 */ /* 0x000fea0003800200 */
.L_x_444:
        /* <DEDUP_REMOVED lines=23> */
.L_x_449:
[----:B------:R1:W-:Y:S01]  /*24a0*/  STS.128 [R231+0x4000], RZ ;  /* 0x004000ffe7007388 */ /* 0x0003e20000000c00 */
[----:B------:R-:W-:Y:S05]  /*24b0*/  BRA `(.L_x_450) ;  /* 0x00000000000c7947 */ /* 0x000fea0003800000 */
.L_x_448:
[----:B------:R1:W-:Y:S04]  /*24c0*/  STS.128 [R231], RZ ;  /* 0x000000ffe7007388 */ /* 0x0003e80000000c00 */
[----:B------:R1:W-:Y:S04]  /*24d0*/  STS.128 [R231+0x2000], RZ ;  /* 0x002000ffe7007388 */ /* 0x0003e80000000c00 */
[----:B------:R1:W-:Y:S02]  /*24e0*/  STS.128 [R231+0x4000], RZ ;  /* 0x004000ffe7007388 */ /* 0x0003e40000000c00 */
.L_x_450:
[----:B------:R-:W-:Y:S05]  /*24f0*/  BSYNC.RECONVERGENT B0 ;  /* 0x0000000000007941 */ /* 0x000fea0003800200 */
.L_x_447:
        /* <DEDUP_REMOVED lines=27> */
.L_x_453:
[----:B------:R1:W-:Y:S02]  /*26b0*/  STS.128 [R231+0x5000], RZ ;  /* 0x005000ffe7007388 */ /* 0x0003e40000000c00 */
.L_x_452:
[----:B------:R-:W-:Y:S05]  /*26c0*/  BSYNC.RECONVERGENT B0 ;  /* 0x0000000000007941 */ /* 0x000fea0003800200 */
.L_x_451:
[CC--:B------:R-:W-:Y:S01]  /*26d0*/  ISETP.GE.AND P1, PT, R201.reuse, R6.reuse, PT ;  /* 0x00000006c900720c */ /* 0x0c0fe20003f26270 */
[C---:B------:R-:W-:Y:S01]  /*26e0*/  IMAD.WIDE.U32 R20, R201.reuse, 0x4, R246 ;  /* 0x00000004c9147825 */ /* 0x040fe200078e00f6 */
[----:B------:R-:W-:Y:S01]  /*26f0*/  MOV R230, 0x7f800000 ;  /* 0x7f80000000e67802 */ /* 0x000fe20000000f00 */
[----:B------:R-:W2:Y:S01]  /*2700*/  LDCU.64 UR4, c[0x0][0x3d0] ;  /* 0x00007a00ff0477ac */ /* 0x000ea20008000a00 */
[----:B------:R-:W-:Y:S02]  /*2710*/  IADD3 R5, PT, PT, R201, 0x8, RZ ;  /* 0x00000008c9057810 */ /* 0x000fe40007ffe0ff */
[----:B------:R-:W-:Y:S02]  /*2720*/  MOV R229, 0x7f800000 ;  /* 0x7f80000000e57802 */ /* 0x000fe40000000f00 */
[----:B------:R-:W-:-:S05]  /*2730*/  ISETP.GE.AND P0, PT, R5, R6, PT ;  /* 0x000000060500720c */ /* 0x000fca0003f06270 */
[----:B------:R3:W5:Y:S01]  /*2740*/  @!P1 LDG.E R230, desc[UR18][R20.64] ;  /* 0x0000001214e69981 */ /* 0x000762000c1e1900 */
[----:B------:R-:W-:Y:S01]  /*2750*/  IMAD R5, R219, UR12, RZ ;  /* 0x0000000cdb057c24 */ /* 0x000fe2000f8e02ff */
[C---:B------:R-:W-:Y:S01]  /*2760*/  IADD3 R215, PT, PT, -R220.reuse, R233, RZ ;  /* 0x000000e9dcd77210 */ /* 0x040fe20007ffe1ff */
[----:B-1----:R-:W-:-:S03]  /*2770*/  IMAD.WIDE.U32 R16, R220, UR12, R18 ;  /* 0x0000000cdc107c25 */ /* 0x002fc6000f8e0012 */
[----:B------:R-:W-:Y:S01]  /*2780*/  ISETP.GE.AND P4, PT, R203, R215, PT ;  /* 0x000000d7cb00720c */ /* 0x000fe20003f86270 */
[----:B------:R-:W-:Y:S01]  /*2790*/  IMAD R6, R220, UR13, R5 ;  /* 0x0000000ddc067c24 */ /* 0x000fe2000f8e0205 */
[----:B------:R3:W5:Y:S01]  /*27a0*/  @!P0 LDG.E R229, desc[UR18][R20.64+0x20] ;  /* 0x0000201214e58981 */ /* 0x000762000c1e1900 */
[----:B------:R-:W-:Y:S01]  /*27b0*/  IADD3 R14, P0, PT, R14, R16, RZ ;  /* 0x000000100e0e7210 */ /* 0x000fe20007f1e0ff */
[----:B--2---:R-:W-:Y:S01]  /*27c0*/  IMAD R5, R0, UR4, RZ ;  /* 0x0000000400057c24 */ /* 0x004fe2000f8e02ff */
[----:B------:R-:W-:Y:S02]  /*27d0*/  BSSY.RECONVERGENT B0, `(.L_x_454) ;  /* 0x0000026000007945 */ /* 0x000fe40003800200 */
[----:B------:R-:W-:Y:S01]  /*27e0*/  IADD3.X R15, PT, PT, R11, R17, R6, P0, !PT ;  /* 0x000000110b0f7210 */ /* 0x000fe200007fe406 */
[C---:B------:R-:W-:Y:S02]  /*27f0*/  IMAD R5, R2.reuse, UR5, R5 ;  /* 0x0000000502057c24 */ /* 0x040fe4000f8e0205 */
[----:B------:R-:W-:-:S05]  /*2800*/  IMAD.WIDE.U32 R14, R2, UR4, R14 ;  /* 0x00000004020e7c25 */ /* 0x000fca000f8e000e */
[----:B------:R-:W-:Y:S01]  /*2810*/  IADD3 R5, PT, PT, R15, R5, RZ ;  /* 0x000000050f057210 */ /* 0x000fe20007ffe0ff */
[----:B------:R-:W-:Y:S06]  /*2820*/  @P4 BRA `(.L_x_455) ;  /* 0x0000000000744947 */ /* 0x000fec0003800000 */
[----:B------:R-:W1:Y:S01]  /*2830*/  LDCU UR6, c[0x0][0x440] ;  /* 0x00008800ff0677ac */ /* 0x000e620008000800 */
[----:B------:R-:W-:Y:S02]  /*2840*/  IMAD.MOV.U32 R6, RZ, RZ, R14 ;  /* 0x000000ffff067224 */ /* 0x000fe400078e000e */
[----:B------:R-:W-:Y:S01]  /*2850*/  IMAD.MOV.U32 R7, RZ, RZ, R5 ;  /* 0x000000ffff077224 */ /* 0x000fe200078e0005 */
[----:B------:R-:W2:Y:S01]  /*2860*/  LDCU.64 UR4, c[0x0][0x388] ;  /* 0x00007100ff0477ac */ /* 0x000ea20008000a00 */
[----:B---3--:R-:W-:-:S04]  /*2870*/  IMAD.WIDE.U32 R20, R203, UR12, R6 ;  /* 0x0000000ccb147c25 */ /* 0x008fc8000f8e0006 */
        /* <DEDUP_REMOVED lines=22> */
.L_x_456:
[----:B------:R2:W-:Y:S01]  /*29e0*/  STS.128 [R213+0x16000], RZ ;  /* 0x016000ffd5007388 */ /* 0x0005e20000000c00 */
[----:B------:R-:W-:Y:S05]  /*29f0*/  BRA `(.L_x_457) ;  /* 0x00000000000c7947 */ /* 0x000fea0003800000 */
.L_x_455:
[----:B------:R1:W-:Y:S04]  /*2a00*/  STS.128 [R213+0x12000], RZ ;  /* 0x012000ffd5007388 */ /* 0x0003e80000000c00 */
[----:B------:R1:W-:Y:S04]  /*2a10*/  STS.128 [R213+0x14000], RZ ;  /* 0x014000ffd5007388 */ /* 0x0003e80000000c00 */
[----:B------:R1:W-:Y:S02]  /*2a20*/  STS.128 [R213+0x16000], RZ ;  /* 0x016000ffd5007388 */ /* 0x0003e40000000c00 */
.L_x_457:
[----:B------:R-:W-:Y:S05]  /*2a30*/  BSYNC.RECONVERGENT B0 ;  /* 0x0000000000007941 */ /* 0x000fea0003800200 */
.L_x_454:
[----:B------:R-:W-:Y:S01]  /*2a40*/  ISETP.GE.AND P3, PT, R208, R215, PT ;  /* 0x000000d7d000720c */ /* 0x000fe20003f66270 */
[----:B------:R-:W-:-:S12]  /*2a50*/  BSSY.RECONVERGENT B0, `(.L_x_458) ;  /* 0x0000022000007945 */ /* 0x000fd80003800200 */
[----:B------:R1:W-:Y:S04]  /*2a60*/  @P3 STS.128 [R213+0x13000], RZ ;  /* 0x013000ffd5003388 */ /* 0x0003e80000000c00 */
[----:B------:R1:W-:Y:S04]  /*2a70*/  @P3 STS.128 [R213+0x15000], RZ ;  /* 0x015000ffd5003388 */ /* 0x0003e80000000c00 */
[----:B------:R1:W-:Y:S01]  /*2a80*/  @P3 STS.128 [R213+0x17000], RZ ;  /* 0x017000ffd5003388 */ /* 0x0003e20000000c00 */
[----:B------:R-:W-:Y:S05]  /*2a90*/  @P3 BRA `(.L_x_459) ;  /* 0x0000000000743947 */ /* 0x000fea0003800000 */
[----:B------:R-:W2:Y:S01]  /*2aa0*/  LDCU UR6, c[0x0][0x440] ;  /* 0x00008800ff0677ac */ /* 0x000ea20008000800 */
[----:B------:R-:W-:Y:S02]  /*2ab0*/  IMAD R7, R4, UR12, RZ ;  /* 0x0000000c04077c24 */ /* 0x000fe4000f8e02ff */
[----:B------:R-:W-:Y:S01]  /*2ac0*/  IMAD.MOV.U32 R15, RZ, RZ, R5 ;  /* 0x000000ffff0f7224 */ /* 0x000fe200078e0005 */
[----:B------:R-:W3:Y:S01]  /*2ad0*/  LDCU.64 UR4, c[0x0][0x388] ;  /* 0x00007100ff0477ac */ /* 0x000ee20008000a00 */
[C---:B------:R-:W-:Y:S02]  /*2ae0*/  IMAD R7, R8.reuse, UR13, R7 ;  /* 0x0000000d08077c24 */ /* 0x040fe4000f8e0207 */
[----:B------:R-:W-:-:S04]  /*2af0*/  IMAD.WIDE.U32 R14, R8, UR12, R14 ;  /* 0x0000000c080e7c25 */ /* 0x000fc8000f8e000e */
        /* <DEDUP_REMOVED lines=22> */
.L_x_460:
[----:B------:R3:W-:Y:S02]  /*2c60*/  STS.128 [R213+0x17000], RZ ;  /* 0x017000ffd5007388 */ /* 0x0007e40000000c00 */
.L_x_459:
[----:B------:R-:W-:Y:S05]  /*2c70*/  BSYNC.RECONVERGENT B0 ;  /* 0x0000000000007941 */ /* 0x000fea0003800200 */
.L_x_458:
[----:B------:R-:W2:Y:S01]  /*2c80*/  LDCU.64 UR4, c[0x0][0x3d8] ;  /* 0x00007b00ff0477ac */ /* 0x000ea20008000a00 */
[----:B------:R-:W-:Y:S01]  /*2c90*/  IMAD.WIDE.U32 R14, R220, UR10, R18 ;  /* 0x0000000adc0e7c25 */ /* 0x000fe2000f8e0012 */
[----:B------:R-:W-:Y:S03]  /*2ca0*/  BSSY.RECONVERGENT B0, `(.L_x_461) ;  /* 0x0000029000007945 */ /* 0x000fe60003800200 */
[----:B------:R-:W-:Y:S01]  /*2cb0*/  IMAD R5, R219, UR10, RZ ;  /* 0x0000000adb057c24 */ /* 0x000fe2000f8e02ff */
[----:B------:R-:W-:-:S03]  /*2cc0*/  IADD3 R14, P0, PT, R12, R14, RZ ;  /* 0x0000000e0c0e7210 */ /* 0x000fc60007f1e0ff */
[----:B------:R-:W-:-:S05]  /*2cd0*/  IMAD R5, R220, UR11, R5 ;  /* 0x0000000bdc057c24 */ /* 0x000fca000f8e0205 */
[----:B------:R-:W-:Y:S01]  /*2ce0*/  IADD3.X R15, PT, PT, R10, R15, R5, P0, !PT ;  /* 0x0000000f0a0f7210 */ /* 0x000fe200007fe405 */
[----:B--23--:R-:W-:Y:S02]  /*2cf0*/  IMAD R7, R0, UR4, RZ ;  /* 0x0000000400077c24 */ /* 0x00cfe4000f8e02ff */
[----:B------:R-:W-:-:S04]  /*2d00*/  IMAD.WIDE.U32 R14, R2, UR4, R14 ;  /* 0x00000004020e7c25 */ /* 0x000fc8000f8e000e */
[----:B------:R-:W-:-:S05]  /*2d10*/  IMAD R7, R2, UR5, R7 ;  /* 0x0000000502077c24 */ /* 0x000fca000f8e0207 */
[----:B------:R-:W-:Y:S01]  /*2d20*/  IADD3 R7, PT, PT, R15, R7, RZ ;  /* 0x000000070f077210 */ /* 0x000fe20007ffe0ff */
[----:B------:R-:W-:Y:S06]  /*2d30*/  @P4 BRA `(.L_x_462) ;  /* 0x0000000000704947 */ /* 0x000fec0003800000 */
[----:B------:R-:W2:Y:S01]  /*2d40*/  LDCU UR6, c[0x0][0x440] ;  /* 0x00008800ff0677ac */ /* 0x000ea20008000800 */
[----:B------:R-:W-:Y:S01]  /*2d50*/  IMAD.MOV.U32 R6, RZ, RZ, R14 ;  /* 0x000000ffff067224 */ /* 0x000fe200078e000e */
[----:B------:R-:W3:Y:S03]  /*2d60*/  LDCU.64 UR4, c[0x0][0x390] ;  /* 0x00007200ff0477ac */ /* 0x000ee60008000a00 */
[----:B-1----:R-:W-:-:S04]  /*2d70*/  IMAD.WIDE.U32 R16, R203, UR10, R6 ;  /* 0x0000000acb107c25 */ /* 0x002fc8000f8e0006 */
[----:B------:R-:W-:Y:S01]  /*2d80*/  IMAD R0, R203, UR11, R17 ;  /* 0x0000000bcb007c24 */ /* 0x000fe2000f8e0211 */
        /* <DEDUP_REMOVED lines=21> */
.L_x_463:
[----:B------:R3:W-:Y:S01]  /*2ee0*/  STS.128 [R213+0x1c000], RZ ;  /* 0x01c000ffd5007388 */ /* 0x0007e20000000c00 */
[----:B------:R-:W-:Y:S05]  /*2ef0*/  BRA `(.L_x_464) ;  /* 0x00000000000c7947 */ /* 0x000fea0003800000 */
.L_x_462:
[----:B------:R2:W-:Y:S04]  /*2f00*/  STS.128 [R213+0x18000], RZ ;  /* 0x018000ffd5007388 */ /* 0x0005e80000000c00 */
[----:B------:R2:W-:Y:S04]  /*2f10*/  STS.128 [R213+0x1a000], RZ ;  /* 0x01a000ffd5007388 */ /* 0x0005e80000000c00 */
[----:B------:R2:W-:Y:S02]  /*2f20*/  STS.128 [R213+0x1c000], RZ ;  /* 0x01c000ffd5007388 */ /* 0x0005e40000000c00 */
.L_x_464:
[----:B------:R-:W-:Y:S05]  /*2f30*/  BSYNC.RECONVERGENT B0 ;  /* 0x0000000000007941 */ /* 0x000fea0003800200 */
.L_x_461:
[----:B------:R1:W-:Y:S01]  /*2f40*/  @P3 STS.128 [R213+0x19000], RZ ;  /* 0x019000ffd5003388 */ /* 0x0003e20000000c00 */
[----:B------:R-:W-:Y:S03]  /*2f50*/  BSSY.RECONVERGENT B0, `(.L_x_465) ;  /* 0x0000021000007945 */ /* 0x000fe60003800200 */
[----:B------:R1:W-:Y:S04]  /*2f60*/  @P3 STS.128 [R213+0x1b000], RZ ;  /* 0x01b000ffd5003388 */ /* 0x0003e80000000c00 */
[----:B------:R1:W-:Y:S01]  /*2f70*/  @P3 STS.128 [R213+0x1d000], RZ ;  /* 0x01d000ffd5003388 */ /* 0x0003e20000000c00 */
[----:B------:R-:W-:Y:S05]  /*2f80*/  @P3 BRA `(.L_x_466) ;  /* 0x0000000000743947 */ /* 0x000fea0003800000 */
[----:B------:R-:W3:Y:S01]  /*2f90*/  LDCU UR6, c[0x0][0x440] ;  /* 0x00008800ff0677ac */ /* 0x000ee20008000800 */
[----:B------:R-:W-:Y:S02]  /*2fa0*/  IMAD R5, R4, UR10, RZ ;  /* 0x0000000a04057c24 */ /* 0x000fe4000f8e02ff */
[----:B------:R-:W-:Y:S01]  /*2fb0*/  IMAD.MOV.U32 R6, RZ, RZ, R14 ;  /* 0x000000ffff067224 */ /* 0x000fe200078e000e */
[----:B------:R-:W4:Y:S01]  /*2fc0*/  LDCU.64 UR4, c[0x0][0x390] ;  /* 0x00007200ff0477ac */ /* 0x000f220008000a00 */
[C---:B------:R-:W-:Y:S02]  /*2fd0*/  IMAD R5, R8.reuse, UR11, R5 ;  /* 0x0000000b08057c24 */ /* 0x040fe4000f8e0205 */
[----:B------:R-:W-:-:S04]  /*2fe0*/  IMAD.WIDE.U32 R6, R8, UR10, R6 ;  /* 0x0000000a08067c25 */ /* 0x000fc8000f8e0006 */
[----:B------:R-:W-:Y:S01]  /*2ff0*/  IMAD.IADD R5, R7, 0x1, R5 ;  /* 0x0000000107057824 */ /* 0x000fe200078e0205 */
[----:B---3--:R-:W-:Y:S02]  /*3000*/  ISETP.GE.AND P1, PT, R204, UR6, PT ;  /* 0x00000006cc007c0c */ /* 0x008fe4000bf26270 */
[----:B------:R-:W-:Y:S02]  /*3010*/  ISETP.GE.AND P0, PT, R210, UR6, PT ;  /* 0x00000006d2007c0c */ /* 0x000fe4000bf06270 */
[----:B----4-:R-:W-:-:S04]  /*3020*/  LEA R4, P2, R6, UR4, 0x1 ;  /* 0x0000000406047c11 */ /* 0x010fc8000f8408ff */
        /* <DEDUP_REMOVED lines=18> */
.L_x_467:
[----:B------:R4:W-:Y:S02]  /*3150*/  STS.128 [R213+0x1d000], RZ ;  /* 0x01d000ffd5007388 */ /* 0x0009e40000000c00 */
.L_x_466:
[----:B------:R-:W-:Y:S05]  /*3160*/  BSYNC.RECONVERGENT B0 ;  /* 0x0000000000007941 */ /* 0x000fea0003800200 */
.L_x_465:
[----:B------:R-:W0:Y:S01]  /*3170*/  LDGDEPBAR ;  /* 0x00000000000079af */ /* 0x000e220000000000 */
[----:B------:R-:W2:Y:S01]  /*3180*/  LDCU UR5, c[0x0][0x3b0] ;  /* 0x00007600ff0577ac */ /* 0x000ea20008000800 */
[----:B------:R-:W-:Y:S01]  /*3190*/  IMAD.SHL.U32 R0, R13, 0x2, RZ ;  /* 0x000000020d007824 */ /* 0x000fe200078e00ff */
[----:B---34-:R-:W-:Y:S01]  /*31a0*/  SHF.R.U32.HI R5, RZ, 0x2, R13 ;  /* 0x00000002ff057819 */ /* 0x018fe2000001160d */
[--C-:B------:R-:W-:Y:S01]  /*31b0*/  IMAD.IADD R188, R196, 0x1, R186.reuse ;  /* 0x00000001c4bc7824 */ /* 0x100fe200078e02ba */
[----:B------:R-:W3:Y:S01]  /*31c0*/  LDCU UR4, c[0x0][0x590] ;  /* 0x0000b200ff0477ac */ /* 0x000ee20008000800 */
[----:B------:R-:W-:Y:S01]  /*31d0*/  IMAD.IADD R186, R193, 0x1, R186 ;  /* 0x00000001c1ba7824 */ /* 0x000fe200078e02ba */
[----:B------:R-:W-:Y:S01]  /*31e0*/  LOP3.LUT R0, R0, 0x6, RZ, 0xc0, !PT ;  /* 0x0000000600007812 */ /* 0x000fe200078ec0ff */
[----:B------:R-:W-:Y:S01]  /*31f0*/  IMAD.MOV.U32 R228, RZ, RZ, R231 ;  /* 0x000000ffffe47224 */ /* 0x000fe200078e00e7 */
[----:B------:R-:W-:Y:S01]  /*3200*/  CS2R R142, SRZ ;  /* 0x00000000008e7805 */ /* 0x000fe2000001ff00 */
[----:B------:R-:W-:Y:S01]  /*3210*/  IMAD.IADD R197, R192, 0x1, R185 ;  /* 0x00000001c0c57824 */ /* 0x000fe200078e02b9 */
[----:B------:R-:W-:Y:S01]  /*3220*/  LOP3.LUT R5, R0, 0xe0, R5, 0xf8, !PT ;  /* 0x000000e000057812 */ /* 0x000fe200078ef805 */
[----:B------:R-:W-:Y:S01]  /*3230*/  IMAD.IADD R0, R191, 0x1, R192 ;  /* 0x00000001bf007824 */ /* 0x000fe200078e02c0 */
[----:B------:R-:W-:Y:S01]  /*3240*/  CS2R R140, SRZ ;  /* 0x00000000008c7805 */ /* 0x000fe2000001ff00 */
[----:B------:R-:W-:Y:S01]  /*3250*/  IMAD.IADD R2, R185, 0x1, R3 ;  /* 0x00000001b9027824 */ /* 0x000fe200078e0203 */
[----:B------:R-:W-:Y:S01]  /*3260*/  CS2R R146, SRZ ;  /* 0x0000000000927805 */ /* 0x000fe2000001ff00 */
[----:B------:R-:W-:Y:S01]  /*3270*/  IMAD.IADD R184, R190, 0x1, R185 ;  /* 0x00000001beb87824 */ /* 0x000fe200078e02b9 */
        /* <DEDUP_REMOVED lines=44> */
[----:B------:R-:W-:Y:S01]  /*3540*/  CS2R R36, SRZ ;  /* 0x0000000000247805 */ /* 0x000fe2000001ff00 */
[----:B------:R-:W-:Y:S01]  /*3550*/  IMAD.IADD R195, R0, 0x1, R185 ;  /* 0x0000000100c37824 */ /* 0x000fe200078e02b9 */
[----:B------:R-:W4:Y:S01]  /*3560*/  LDCU UR6, c[0x0][0x440] ;  /* 0x00008800ff0677ac */ /* 0x000f220008000800 */
[----:B------:R-:W-:Y:S01]  /*3570*/  IMAD.IADD R216, R220, 0x1, R5 ;  /* 0x00000001dcd87824 */ /* 0x000fe200078e0205 */
[----:B------:R-:W1:Y:S01]  /*3580*/  LDCU UR7, c[0x0][0x3e0] ;  /* 0x00007c00ff0777ac */ /* 0x000e620008000800 */
[----:B------:R-:W1:Y:S01]  /*3590*/  LDCU UR8, c[0x0][0x45c] ;  /* 0x00008b80ff0877ac */ /* 0x000e620008000800 */
[----:B--2---:R-:W-:Y:S02]  /*35a0*/  USHF.L.U32 UR5, UR5, 0x6, URZ ;  /* 0x0000000605057899 */ /* 0x004fe400080006ff */
[----:B---3--:R-:W-:-:S12]  /*35b0*/  USHF.L.U32 UR4, UR4, 0x6, URZ ;  /* 0x0000000604047899 */ /* 0x008fd800080006ff */
.L_x_472:
[----:B------:R-:W0:Y:S01]  /*35c0*/  LDGDEPBAR ;  /* 0x00000000000079af */ /* 0x000e220000000000 */
[----:B------:R-:W-:Y:S01]  /*35d0*/  IMAD.IADD R149, R188, 0x1, R185 ;  /* 0x00000001bc957824 */ /* 0x000fe200078e02b9 */
[----:B------:R-:W-:Y:S01]  /*35e0*/  LEA R152, P0, R201, R226, 0x2 ;  /* 0x000000e2c9987211 */ /* 0x000fe200078010ff */
[----:B------:R-:W-:Y:S02]  /*35f0*/  IMAD.IADD R150, R191, 0x1, R188 ;  /* 0x00000001bf967824 */ /* 0x000fe400078e02bc */
[----:B------:R-:W-:Y:S01]  /*3600*/  IMAD.SHL.U32 R151, R234, 0x40, RZ ;  /* 0x00000040ea977824 */ /* 0x000fe200078e00ff */
[----:B------:R-:W-:Y:S02]  /*3610*/  LEA.HI.X R153, R201, R227, RZ, 0x2, P0 ;  /* 0x000000e3c9997211 */ /* 0x000fe400000f14ff */
[----:B------:R-:W-:Y:S02]  /*3620*/  IADD3 R148, PT, PT, R185, R150, RZ ;  /* 0x00000096b9947210 */ /* 0x000fe40007ffe0ff */
[----:B------:R-:W-:Y:S01]  /*3630*/  ISETP.GE.AND P0, PT, R151, R232, PT ;  /* 0x000000e89700720c */ /* 0x000fe20003f06270 */
[----:B------:R-:W-:Y:S04]  /*3640*/  DEPBAR.LE SB0, 0x0 ;  /* 0x000080000000791a */ /* 0x000fe80000000000 */
[----:B------:R-:W-:Y:S06]  /*3650*/  BAR.SYNC.DEFER_BLOCKING 0x0 ;  /* 0x0000000000007b1d */ /* 0x000fec0000010000 */
[----:B------:R-:W-:Y:S04]  /*3660*/  LDSM.16.M88.4 R20, [R188] ;  /* 0x00000000bc14783b */ /* 0x000fe80000000200 */
[----:B------:R-:W2:Y:S04]  /*3670*/  LDSM.16.M88.4 R24, [R192] ;  /* 0x00000000c018783b */ /* 0x000ea80000000200 */
[----:B------:R-:W3:Y:S04]  /*3680*/  LDSM.16.M88.4 R28, [R192+0x800] ;  /* 0x00080000c01c783b */ /* 0x000ee80000000200 */
[----:B------:R-:W-:Y:S04]  /*3690*/  LDSM.16.M88.4 R32, [R149] ;  /* 0x000000009520783b */ /* 0x000fe80000000200 */
[----:B------:R-:W4:Y:S04]  /*36a0*/  LDSM.16.M88.4 R84, [R197] ;  /* 0x00000000c554783b */ /* 0x000f280000000200 */
[----:B------:R-:W4:Y:S04]  /*36b0*/  LDSM.16.M88.4 R88, [R197+0x800] ;  /* 0x00080000c558783b */ /* 0x000f280000000200 */
[----:B------:R-:W-:Y:S04]  /*36c0*/  LDSM.16.M88.4 R92, [R0] ;  /* 0x00000000005c783b */ /* 0x000fe80000000200 */
[----:B------:R-:W-:Y:S04]  /*36d0*/  LDSM.16.M88.4 R96, [R195+0x800] ;  /* 0x00080000c360783b */ /* 0x000fe80000000200 */
[----:B-----5:R3:W5:Y:S04]  /*36e0*/  LDG.E R167, desc[UR18][R152.64] ;  /* 0x0000001298a77981 */ /* 0x020768000c1e1900 */
[----:B------:R4:W5:Y:S01]  /*36f0*/  LDG.E R166, desc[UR18][R152.64+0x20] ;  /* 0x0000201298a67981 */ /* 0x000962000c1e1900 */
[C---:B--2---:R-:W-:Y:S08]  /*3700*/  HMMA.16816.F32.BF16 R4, R20.reuse, R24, RZ ;  /* 0x000000181404723c */ /* 0x044ff000000418ff */
[C---:B-1----:R-:W-:Y:S01]  /*3710*/  HMMA.16816.F32.BF16 R8, R20.reuse, R26, RZ ;  /* 0x0000001a1408723c */ /* 0x042fe200000418ff */
[----:B------:R-:W1:Y:S07]  /*3720*/  LDSM.16.M88.4 R24, [R150] ;  /* 0x000000009618783b */ /* 0x000e6e0000000200 */
[C---:B---3--:R-:W-:Y:S08]  /*3730*/  HMMA.16816.F32.BF16 R12, R20.reuse, R28, RZ ;  /* 0x0000001c140c723c */ /* 0x048ff000000418ff */
[----:B------:R-:W-:Y:S01]  /*3740*/  HMMA.16816.F32.BF16 R16, R20, R30, RZ ;  /* 0x0000001e1410723c */ /* 0x000fe200000418ff */
[----:B------:R-:W2:Y:S04]  /*3750*/  LDSM.16.M88.4 R20, [R0+0x800] ;  /* 0x000800000014783b */ /* 0x000ea80000000200 */
[----:B------:R-:W-:Y:S03]  /*3760*/  LDSM.16.M88.4 R28, [R148] ;  /* 0x00000000941c783b */ /* 0x000fe60000000200 */
[C---:B----4-:R-:W-:Y:S08]  /*3770*/  HMMA.16816.F32.BF16 R4, R32.reuse, R84, R4 ;  /* 0x000000542004723c */ /* 0x050ff00000041804 */
[C---:B------:R-:W-:Y:S01]  /*3780*/  HMMA.16816.F32.BF16 R8, R32.reuse, R86, R8 ;  /* 0x000000562008723c */ /* 0x040fe20000041808 */
[----:B------:R-:W3:Y:S07]  /*3790*/  LDSM.16.M88.4 R84, [R195] ;  /* 0x00000000c354783b */ /* 0x000eee0000000200 */
[C---:B------:R-:W-:Y:S08]  /*37a0*/  HMMA.16816.F32.BF16 R12, R32.reuse, R88, R12 ;  /* 0x00000058200c723c */ /* 0x040ff0000004180c */
[----:B------:R-:W-:Y:S01]  /*37b0*/  HMMA.16816.F32.BF16 R16, R32, R90, R16 ;  /* 0x0000005a2010723c */ /* 0x000fe20000041810 */
[----:B------:R-:W-:Y:S04]  /*37c0*/  LDSM.16.M88.4 R32, [R188+0x2000] ;  /* 0x00200000bc20783b */ /* 0x000fe80000000200 */
[----:B------:R-:W4:Y:S03]  /*37d0*/  LDSM.16.M88.4 R88, [R192+0x2000] ;  /* 0x00200000c058783b */ /* 0x000f260000000200 */
        /* <DEDUP_REMOVED lines=10> */
[C---:B------:R-:W-:Y:S08]  /*3880*/  HMMA.16816.F32.BF16 R12, R28.reuse, R96, R12 ;  /* 0x000000601c0c723c */ /* 0x040ff0000004180c */
[----:B------:R-:W-:Y:S01]  /*3890*/  HMMA.16816.F32.BF16 R16, R28, R98, R16 ;  /* 0x000000621c10723c */ /* 0x000fe20000041810 */
[----:B------:R-:W-:Y:S04]  /*38a0*/  LDSM.16.M88.4 R28, [R150+0x2000] ;  /* 0x00200000961c783b */ /* 0x000fe80000000200 */
[----:B------:R-:W-:Y:S03]  /*38b0*/  LDSM.16.M88.4 R96, [R0+0x2800] ;  /* 0x002800000060783b */ /* 0x000fe60000000200 */
[C---:B----4-:R-:W-:Y:S08]  /*38c0*/  HMMA.16816.F32.BF16 R4, R32.reuse, R88, R4 ;  /* 0x000000582004723c */ /* 0x050ff00000041804 */
[C---:B------:R-:W-:Y:S01]  /*38d0*/  HMMA.16816.F32.BF16 R8, R32.reuse, R90, R8 ;  /* 0x0000005a2008723c */ /* 0x040fe20000041808 */
[----:B------:R-:W4:Y:S07]  /*38e0*/  LDSM.16.M88.4 R88, [R0+0x2000] ;  /* 0x002000000058783b */ /* 0x000f2e0000000200 */
[C---:B-1----:R-:W-:Y:S08]  /*38f0*/  HMMA.16816.F32.BF16 R12, R32.reuse, R92, R12 ;  /* 0x0000005c200c723c */ /* 0x042ff0000004180c */
[----:B------:R-:W-:Y:S01]  /*3900*/  HMMA.16816.F32.BF16 R16, R32, R94, R16 ;  /* 0x0000005e2010723c */ /* 0x000fe20000041810 */
[----:B------:R-:W-:Y:S04]  /*3910*/  LDSM.16.M88.4 R32, [R195+0x2000] ;  /* 0x00200000c320783b */ /* 0x000fe80000000200 */
[----:B------:R-:W-:Y:S03]  /*3920*/  LDSM.16.M88.4 R92, [R195+0x2800] ;  /* 0x00280000c35c783b */ /* 0x000fe60000000200 */
[C---:B--2---:R-:W-:Y:S08]  /*3930*/  HMMA.16816.F32.BF16 R4, R20.reuse, R24, R4 ;  /* 0x000000181404723c */ /* 0x044ff00000041804 */
[C---:B------:R-:W-:Y:S01]  /*3940*/  HMMA.16816.F32.BF16 R8, R20.reuse, R26, R8 ;  /* 0x0000001a1408723c */ /* 0x040fe20000041808 */
[----:B------:R-:W1:Y:S07]  /*3950*/  LDSM.16.M88.4 R24, [R148+0x2000] ;  /* 0x002000009418783b */ /* 0x000e6e0000000200 */
[C---:B---3--:R-:W-:Y:S08]  /*3960*/  HMMA.16816.F32.BF16 R12, R20.reuse, R84, R12 ;  /* 0x00000054140c723c */ /* 0x048ff0000004180c */
[----:B------:R-:W-:Y:S01]  /*3970*/  HMMA.16816.F32.BF16 R16, R20, R86, R16 ;  /* 0x000000561410723c */ /* 0x000fe20000041810 */
[----:B------:R-:W-:Y:S04]  /*3980*/  LDSM.16.M88.4 R20, [R188+0x4000] ;  /* 0x00400000bc14783b */ /* 0x000fe80000000200 */
[----:B------:R-:W2:Y:S03]  /*3990*/  LDSM.16.M88.4 R84, [R192+0x4000] ;  /* 0x00400000c054783b */ /* 0x000ea60000000200 */
[C---:B----4-:R-:W-:Y:S08]  /*39a0*/  HMMA.16816.F32.BF16 R4, R28.reuse, R88, R4 ;  /* 0x000000581c04723c */ /* 0x050ff00000041804 */
[C---:B------:R-:W-:Y:S01]  /*39b0*/  HMMA.16816.F32.BF16 R8, R28.reuse, R90, R8 ;  /* 0x0000005a1c08723c */ /* 0x040fe20000041808 */
[----:B------:R-:W3:Y:S07]  /*39c0*/  LDSM.16.M88.4 R88, [R192+0x4800] ;  /* 0x00480000c058783b */ /* 0x000eee0000000200 */
[C---:B------:R-:W-:Y:S08]  /*39d0*/  HMMA.16816.F32.BF16 R12, R28.reuse, R96, R12 ;  /* 0x000000601c0c723c */ /* 0x040ff0000004180c */
        /* <DEDUP_REMOVED lines=9> */
[----:B------:R-:W-:Y:S03]  /*3a70*/  LDSM.16.M88.4 R92, [R0+0x4800] ;  /* 0x00480000005c783b */ /* 0x000fe60000000200 */
[C---:B--2---:R-:W-:Y:S08]  /*3a80*/  HMMA.16816.F32.BF16 R4, R20.reuse, R84, R4 ;  /* 0x000000541404723c */ /* 0x044ff00000041804 */
[C---:B------:R-:W-:Y:S01]  /*3a90*/  HMMA.16816.F32.BF16 R8, R20.reuse, R86, R8 ;  /* 0x000000561408723c */ /* 0x040fe20000041808 */
[----:B------:R-:W2:Y:S07]  /*3aa0*/  LDSM.16.M88.4 R84, [R0+0x4000] ;  /* 0x004000000054783b */ /* 0x000eae0000000200 */
        /* <DEDUP_REMOVED lines=8> */
[----:B------:R-:W-:Y:S08]  /*3b30*/  HMMA.16816.F32.BF16 R16, R28, R98, R16 ;  /* 0x000000621c10723c */ /* 0x000ff00000041810 */
[C---:B--2---:R-:W-:Y:S08]  /*3b40*/  HMMA.16816.F32.BF16 R4, R24.reuse, R84, R4 ;  /* 0x000000541804723c */ /* 0x044ff00000041804 */
[C---:B------:R-:W-:Y:S08]  /*3b50*/  HMMA.16816.F32.BF16 R8, R24.reuse, R86, R8 ;  /* 0x000000561808723c */ /* 0x040ff00000041808 */
[C---:B------:R-:W-:Y:S08]  /*3b60*/  HMMA.16816.F32.BF16 R12, R24.reuse, R92, R12 ;  /* 0x0000005c180c723c */ /* 0x040ff0000004180c */
[----:B------:R-:W-:Y:S08]  /*3b70*/  HMMA.16816.F32.BF16 R16, R24, R94, R16 ;  /* 0x0000005e1810723c */ /* 0x000ff00000041810 */
[C---:B-1----:R-:W-:Y:S08]  /*3b80*/  HMMA.16816.F32.BF16 R4, R20.reuse, R32, R4 ;  /* 0x000000201404723c */ /* 0x042ff00000041804 */
[C---:B------:R-:W-:Y:S08]  /*3b90*/  HMMA.16816.F32.BF16 R8, R20.reuse, R34, R8 ;  /* 0x000000221408723c */ /* 0x040ff00000041808 */
[C---:B------:R-:W-:Y:S08]  /*3ba0*/  HMMA.16816.F32.BF16 R12, R20.reuse, R88, R12 ;  /* 0x00000058140c723c */ /* 0x040ff0000004180c */
[----:B------:R-:W-:Y:S01]  /*3bb0*/  HMMA.16816.F32.BF16 R16, R20, R90, R16 ;  /* 0x0000005a1410723c */ /* 0x000fe20000041810 */
[----:B------:R-:W-:Y:S08]  /*3bc0*/  @!UPT UIADD3 URZ, UPT, UPT, URZ, URZ, URZ ;  /* 0x000000fffffff290 */ /* 0x000ff0000fffe0ff */
[----:B------:R-:W-:Y:S11]  /*3bd0*/  @!P0 BRA `(.L_x_468) ;  /* 0x0000000000248947 */ /* 0x000ff60003800000 */
[----:B------:R-:W-:Y:S01]  /*3be0*/  VIADD R22, R220, 0x40 ;  /* 0x00000040dc167836 */ /* 0x000fe20000000000 */
[----:B------:R-:W1:Y:S01]  /*3bf0*/  LDC R20, c[0x0][0x504] ;  /* 0x00014100ff147b82 */ /* 0x000e620000000800 */
[----:B------:R-:W-:Y:S03]  /*3c00*/  VIADD R21, R151, 0x40 ;  /* 0x0000004097157836 */ /* 0x000fe60000000000 */
[----:B------:R-:W-:Y:S02]  /*3c10*/  ISETP.LT.AND P0, PT, R22, R233, PT ;  /* 0x000000e91600720c */ /* 0x000fe40003f01270 */
[----:B-1----:R-:W-:Y:S05]  /*3c20*/  IADD3 R20, PT, PT, R218, R20, -R233 ;  /* 0x00000014da147210 */ /* 0x002fea0007ffe8e9 */
[----:B------:R-:W-:Y:S05]  /*3c30*/  VIADD R20, R20, 0xffffffc0 ;  /* 0xffffffc014147836 */ /* 0x000fea0000000000 */
[----:B------:R-:W-:Y:S11]  /*3c40*/  ISETP.GE.AND P1, PT, R21, R20, PT ;  /* 0x000000141500720c */ /* 0x000ff60003f26270 */
[----:B------:R-:W-:Y:S02]  /*3c50*/  @!UPT UIADD3 URZ, UPT, UPT, URZ, URZ, URZ ;  /* 0x000000fffffff290 */ /* 0x000fe4000fffe0ff */
[----:B------:R-:W-:Y:S05]  /*3c60*/  @!P1 BRA P0, `(.L_x_469) ;  /* 0x0000000400489947 */ /* 0x000fea0000000000 */
.L_x_468:
[----:B------:R-:W1:Y:S01]  /*3c70*/  LDC R20, c[0x0][0x504] ;  /* 0x00014100ff147b82 */ /* 0x000e620000000800 */
[----:B------:R-:W-:Y:S02]  /*3c80*/  IMAD.IADD R27, R201, 0x1, R151 ;  /* 0x00000001c91b7824 */ /* 0x000fe400078e0297 */
[C---:B------:R-:W-:Y:S05]  /*3c90*/  VIADD R21, R216.reuse, 0x8 ;  /* 0x00000008d8157836 */ /* 0x040fea0000000000 */
[----:B------:R-:W2:Y:S01]  /*3ca0*/  LDC R22, c[0x0][0x508] ;  /* 0x00014200ff167b82 */ /* 0x000ea20000000800 */
[C---:B------:R-:W-:Y:S02]  /*3cb0*/  VIADD R35, R216.reuse, 0x10 ;  /* 0x00000010d8237836 */ /* 0x040fe40000000000 */
[C---:B------:R-:W-:Y:S02]  /*3cc0*/  VIADD R34, R216.reuse, 0x11 ;  /* 0x00000011d8227836 */ /* 0x040fe40000000000 */
[C---:B------:R-:W-:Y:S02]  /*3cd0*/  VIADD R86, R216.reuse, 0x1 ;  /* 0x00000001d8567836 */ /* 0x040fe40000000000 */
[C---:B------:R-:W-:Y:S02]  /*3ce0*/  VIADD R32, R216.reuse, 0x19 ;  /* 0x00000019d8207836 */ /* 0x040fe40000000000 */
[C---:B------:R-:W-:Y:S01]  /*3cf0*/  VIADD R33, R216.reuse, 0x18 ;  /* 0x00000018d8217836 */ /* 0x040fe20000000000 */
[C-C-:B-1----:R-:W-:Y:S02]  /*3d00*/  IADD3 R20, PT, PT, R233.reuse, -R20, -R236.reuse ;  /* 0x80000014e9147210 */ /* 0x142fe40007ffe8ec */
[----:B--2---:R-:W-:Y:S03]  /*3d10*/  IADD3 R22, PT, PT, R233, R22, -R236 ;  /* 0x00000016e9167210 */ /* 0x004fe60007ffe8ec */
[C---:B------:R-:W-:Y:S02]  /*3d20*/  IMAD.IADD R23, R27.reuse, 0x1, R20 ;  /* 0x000000011b177824 */ /* 0x040fe400078e0214 */
[----:B------:R-:W-:Y:S02]  /*3d30*/  VIADD R20, R216, 0x9 ;  /* 0x00000009d8147836 */ /* 0x000fe40000000000 */
[----:B------:R-:W-:Y:S01]  /*3d40*/  IMAD.IADD R22, R27, 0x1, R22 ;  /* 0x000000011b167824 */ /* 0x000fe200078e0216 */
[----:B------:R-:W-:Y:S02]  /*3d50*/  VIMNMX R25, PT, PT, RZ, R23, !PT ;  /* 0x00000017ff197248 */ /* 0x000fe40007fe0100 */
[----:B------:R-:W-:Y:S02]  /*3d60*/  VIADDMNMX R23, R23, 0x8, RZ, !PT ;  /* 0x0000000817177846 */ /* 0x000fe400078001ff */
[C---:B------:R-:W-:Y:S02]  /*3d70*/  ISETP.GE.AND P3, PT, R21.reuse, R25, PT ;  /* 0x000000191500720c */ /* 0x040fe40003f66270 */
[C---:B------:R-:W-:Y:S02]  /*3d80*/  ISETP.GE.AND P0, PT, R20.reuse, R23, PT ;  /* 0x000000171400720c */ /* 0x040fe40003f06270 */
[----:B------:R-:W-:Y:S02]  /*3d90*/  ISETP.GE.AND P2, PT, R20, R25, PT ;  /* 0x000000191400720c */ /* 0x000fe40003f46270 */
[----:B------:R-:W-:Y:S02]  /*3da0*/  ISETP.GE.AND P1, PT, R21, R23, PT ;  /* 0x000000171500720c */ /* 0x000fe40003f26270 */
[----:B------:R-:W-:Y:S02]  /*3db0*/  FSEL R27, R11, -INF , P0 ;  /* 0xff8000000b1b7808 */ /* 0x000fe40000000000 */
[-C--:B------:R-:W-:Y:S02]  /*3dc0*/  ISETP.GE.AND P0, PT, R216, R25.reuse, PT ;  /* 0x00000019d800720c */ /* 0x080fe40003f06270 */
[-C--:B------:R-:W-:Y:S02]  /*3dd0*/  ISETP.GE.AND P4, PT, R35, R25.reuse, PT ;  /* 0x000000192300720c */ /* 0x080fe40003f86270 */
[----:B------:R-:W-:Y:S02]  /*3de0*/  FSEL R31, R8, -INF , P3 ;  /* 0xff800000081f7808 */ /* 0x000fe40001800000 */
[----:B------:R-:W-:Y:S02]  /*3df0*/  FSEL R30, R9, -INF , P2 ;  /* 0xff800000091e7808 */ /* 0x000fe40001000000 */
[----:B------:R-:W-:Y:S02]  /*3e00*/  FSEL R28, R10, -INF , P1 ;  /* 0xff8000000a1c7808 */ /* 0x000fe40000800000 */
[C---:B------:R-:W-:Y:S02]  /*3e10*/  ISETP.GE.AND P3, PT, R34.reuse, R25, PT ;  /* 0x000000192200720c */ /* 0x040fe40003f66270 */
[-C--:B------:R-:W-:Y:S02]  /*3e20*/  ISETP.GE.AND P2, PT, R35, R23.reuse, PT ;  /* 0x000000172300720c */ /* 0x080fe40003f46270 */
[----:B------:R-:W-:Y:S02]  /*3e30*/  ISETP.GE.AND P1, PT, R34, R23, PT ;  /* 0x000000172200720c */ /* 0x000fe40003f26270 */
[----:B------:R-:W-:Y:S02]  /*3e40*/  FSEL R90, R4, -INF , P0 ;  /* 0xff800000045a7808 */ /* 0x000fe40000000000 */
[----:B------:R-:W-:Y:S02]  /*3e50*/  ISETP.GE.AND P6, PT, R86, R25, PT ;  /* 0x000000195600720c */ /* 0x000fe40003fc6270 */
[----:B------:R-:W-:Y:S02]  /*3e60*/  FSEL R85, R12, -INF , P4 ;  /* 0xff8000000c557808 */ /* 0x000fe40002000000 */
[C---:B------:R-:W-:Y:S02]  /*3e70*/  ISETP.GE.AND P0, PT, R32.reuse, R23, PT ;  /* 0x000000172000720c */ /* 0x040fe40003f06270 */
[-C--:B------:R-:W-:Y:S02]  /*3e80*/  ISETP.GE.AND P5, PT, R33, R25.reuse, PT ;  /* 0x000000192100720c */ /* 0x080fe40003fa6270 */
[----:B------:R-:W-:Y:S02]  /*3e90*/  ISETP.GE.AND P4, PT, R32, R25, PT ;  /* 0x000000192000720c */ /* 0x000fe40003f86270 */
[--C-:B------:R-:W-:Y:S02]  /*3ea0*/  VIADDMNMX R93, R22, 0x1, R233.reuse, PT ;  /* 0x00000001165d7846 */ /* 0x100fe400038001e9 */
[----:B------:R-:W-:Y:S02]  /*3eb0*/  FSEL R84, R13, -INF , P3 ;  /* 0xff8000000d547808 */ /* 0x000fe40001800000 */
[----:B------:R-:W-:Y:S02]  /*3ec0*/  FSEL R26, R14, -INF , P2 ;  /* 0xff8000000e1a7808 */ /* 0x000fe40001000000 */
[----:B------:R-:W-:Y:S02]  /*3ed0*/  FSEL R25, R15, -INF , P1 ;  /* 0xff8000000f197808 */ /* 0x000fe40000800000 */
[-C--:B------:R-:W-:Y:S02]  /*3ee0*/  ISETP.GE.AND P2, PT, R86, R23.reuse, PT ;  /* 0x000000175600720c */ /* 0x080fe40003f46270 */
[CC--:B------:R-:W-:Y:S02]  /*3ef0*/  ISETP.GE.AND P3, PT, R216.reuse, R23.reuse, PT ;  /* 0x00000017d800720c */ /* 0x0c0fe40003f66270 */
[----:B------:R-:W-:Y:S02]  /*3f00*/  ISETP.GE.AND P1, PT, R33, R23, PT ;  /* 0x000000172100720c */ /* 0x000fe40003f26270 */
[----:B------:R-:W-:Y:S02]  /*3f10*/  FSEL R92, R5, -INF , P6 ;  /* 0xff800000055c7808 */ /* 0x000fe40003000000 */
[----:B------:R-:W-:Y:S02]  /*3f20*/  FSEL R23, R19, -INF , P0 ;  /* 0xff80000013177808 */ /* 0x000fe40000000000 */
[-C--:B------:R-:W-:Y:S02]  /*3f30*/  ISETP.GE.AND P0, PT, R216, R93.reuse, PT ;  /* 0x0000005dd800720c */ /* 0x080fe40003f06270 */
[-C--:B------:R-:W-:Y:S02]  /*3f40*/  ISETP.GE.AND P6, PT, R86, R93.reuse, PT ;  /* 0x0000005d5600720c */ /* 0x080fe40003fc6270 */
[----:B------:R-:W-:Y:S02]  /*3f50*/  VIADDMNMX R91, R22, 0x9, R233, PT ;  /* 0x00000009165b7846 */ /* 0x000fe400038001e9 */
        /* <DEDUP_REMOVED lines=13> */
[-C--:B------:R-:W-:Y:S02]  /*4030*/  ISETP.GE.AND P6, PT, R86, R91.reuse, PT ;  /* 0x0000005b5600720c */ /* 0x080fe40003fc6270 */
        /* <DEDUP_REMOVED lines=21> */
.L_x_469:
[C---:B------:R-:W-:Y:S01]  /*4190*/  FMUL.FTZ R21, R230.reuse, 1.4426950216293334961 ;  /* 0x3fb8aa3be6157820 */ /* 0x040fe20000410000 */
[----:B------:R-:W-:Y:S01]  /*41a0*/  FSETP.NEU.FTZ.AND P0, PT, R230, -INF , PT ;  /* 0xff800000e600780b */ /* 0x000fe20003f1d000 */
[----:B------:R-:W-:Y:S01]  /*41b0*/  FMUL.FTZ R20, R229, 1.4426950216293334961 ;  /* 0x3fb8aa3be5147820 */ /* 0x000fe20000410000 */
[-C--:B------:R-:W-:Y:S02]  /*41c0*/  IADD3 R165, PT, PT, R196, R185.reuse, RZ ;  /* 0x000000b9c4a57210 */ /* 0x080fe40007ffe0ff */
[----:B------:R-:W-:Y:S02]  /*41d0*/  FSEL R21, R21, RZ, P0 ;  /* 0x000000ff15157208 */ /* 0x000fe40000000000 */
[----:B------:R-:W-:Y:S02]  /*41e0*/  FSETP.NEU.FTZ.AND P0, PT, R229, -INF , PT ;  /* 0xff800000e500780b */ /* 0x000fe40003f1d000 */
[-C--:B------:R-:W-:Y:S01]  /*41f0*/  IADD3 R197, PT, PT, R192, R185.reuse, RZ ;  /* 0x000000b9c0c57210 */ /* 0x080fe20007ffe0ff */
[--C-:B------:R-:W-:Y:S01]  /*4200*/  FFMA.FTZ R168, R4, UR8, -R21.reuse ;  /* 0x0000000804a87c23 */ /* 0x100fe20008010815 */
[----:B------:R-:W-:Y:S01]  /*4210*/  FSEL R20, R20, RZ, P0 ;  /* 0x000000ff14147208 */ /* 0x000fe20000000000 */
[--C-:B------:R-:W-:Y:S01]  /*4220*/  FFMA.FTZ R169, R5, UR8, -R21.reuse ;  /* 0x0000000805a97c23 */ /* 0x100fe20008010815 */
[--C-:B------:R-:W-:Y:S01]  /*4230*/  FFMA.FTZ R172, R8, UR8, -R21.reuse ;  /* 0x0000000808ac7c23 */ /* 0x100fe20008010815 */
[--C-:B------:R-:W-:Y:S01]  /*4240*/  FFMA.FTZ R173, R9, UR8, -R21.reuse ;  /* 0x0000000809ad7c23 */ /* 0x100fe20008010815 */
[--C-:B------:R-:W-:Y:S01]  /*4250*/  FFMA.FTZ R176, R12, UR8, -R21.reuse ;  /* 0x000000080cb07c23 */ /* 0x100fe20008010815 */
[--C-:B------:R-:W-:Y:S01]  /*4260*/  FFMA.FTZ R170, R6, UR8, -R20.reuse ;  /* 0x0000000806aa7c23 */ /* 0x100fe20008010814 */
[--C-:B------:R-:W-:Y:S01]  /*4270*/  FFMA.FTZ R171, R7, UR8, -R20.reuse ;  /* 0x0000000807ab7c23 */ /* 0x100fe20008010814 */
[--C-:B------:R-:W-:Y:S01]  /*4280*/  FFMA.FTZ R174, R10, UR8, -R20.reuse ;  /* 0x000000080aae7c23 */ /* 0x100fe20008010814 */
[--C-:B------:R-:W-:Y:S01]  /*4290*/  FFMA.FTZ R175, R11, UR8, -R20.reuse ;  /* 0x000000080baf7c23 */ /* 0x100fe20008010814 */
[----:B------:R-:W-:Y:S01]  /*42a0*/  MUFU.EX2 R168, R168 ;  /* 0x000000a800a87308 */ /* 0x000fe20000000800 */
[--C-:B------:R-:W-:Y:S01]  /*42b0*/  FFMA.FTZ R177, R13, UR8, -R21.reuse ;  /* 0x000000080db17c23 */ /* 0x100fe20008010815 */
[--C-:B------:R-:W-:Y:S01]  /*42c0*/  FFMA.FTZ R178, R14, UR8, -R20.reuse ;  /* 0x000000080eb27c23 */ /* 0x100fe20008010814 */
[--C-:B------:R-:W-:Y:S01]  /*42d0*/  FFMA.FTZ R179, R15, UR8, -R20.reuse ;  /* 0x000000080fb37c23 */ /* 0x100fe20008010814 */
[--C-:B------:R-:W-:Y:S01]  /*42e0*/  FFMA.FTZ R180, R16, UR8, -R21.reuse ;  /* 0x0000000810b47c23 */ /* 0x100fe20008010815 */
[----:B------:R-:W-:Y:S01]  /*42f0*/  FFMA.FTZ R21, R17, UR8, -R21 ;  /* 0x0000000811157c23 */ /* 0x000fe20008010815 */
[--C-:B------:R-:W-:Y:S01]  /*4300*/  FFMA.FTZ R182, R18, UR8, -R20.reuse ;  /* 0x0000000812b67c23 */ /* 0x100fe20008010814 */
[----:B------:R-:W-:Y:S03]  /*4310*/  FFMA.FTZ R20, R19, UR8, -R20 ;  /* 0x0000000813147c23 */ /* 0x000fe60008010814 */
[----:B------:R-:W-:Y:S01]  /*4320*/  MUFU.EX2 R169, R169 ;  /* 0x000000a900a97308 */ /* 0x000fe20000000800 */
[-C--:B------:R-:W-:Y:S02]  /*4330*/  IADD3 R164, PT, PT, R194, R185.reuse, RZ ;  /* 0x000000b9c2a47210 */ /* 0x080fe40007ffe0ff */
[----:B------:R-:W-:Y:S02]  /*4340*/  IADD3 R195, PT, PT, R0, R185, RZ ;  /* 0x000000b900c37210 */ /* 0x000fe40007ffe0ff */
[----:B------:R-:W-:Y:S05]  /*4350*/  ISETP.GT.AND P4, PT, R234, R217, PT ;  /* 0x000000d9ea00720c */ /* 0x000fea0003f84270 */
[----:B------:R-:W-:Y:S10]  /*4360*/  MUFU.EX2 R170, R170 ;  /* 0x000000aa00aa7308 */ /* 0x000ff40000000800 */
        /* <DEDUP_REMOVED lines=12> */
[----:B------:R-:W1:Y:S02]  /*4430*/  MUFU.EX2 R183, R20 ;  /* 0x0000001400b77308 */ /* 0x000e640000000800 */
[----:B-1----:R-:W-:Y:S02]  /*4440*/  F2FP.BF16.F32.PACK_AB R24, R183, R182 ;  /* 0x000000b6b718723e */ /* 0x002fe400000010ff */
[----:B------:R-:W-:Y:S02]  /*4450*/  F2FP.BF16.F32.PACK_AB R27, R169, R168 ;  /* 0x000000a8a91b723e */ /* 0x000fe400000010ff */
[----:B------:R-:W-:Y:S02]  /*4460*/  F2FP.BF16.F32.PACK_AB R25, R171, R170 ;  /* 0x000000aaab19723e */ /* 0x000fe400000010ff */
[----:B------:R-:W-:Y:S01]  /*4470*/  F2FP.BF16.F32.PACK_AB R28, R173, R172 ;  /* 0x000000acad1c723e */ /* 0x000fe200000010ff */
[----:B------:R-:W-:Y:S01]  /*4480*/  STS [R212], R27 ;  /* 0x0000001bd4007388 */ /* 0x000fe20000000800 */
[----:B------:R-:W-:Y:S02]  /*4490*/  F2FP.BF16.F32.PACK_AB R22, R175, R174 ;  /* 0x000000aeaf16723e */ /* 0x000fe400000010ff */
[----:B------:R-:W-:Y:S03]  /*44a0*/  F2FP.BF16.F32.PACK_AB R23, R177, R176 ;  /* 0x000000b0b117723e */ /* 0x000fe600000010ff */
[----:B------:R-:W-:Y:S01]  /*44b0*/  STS [R212+0x400], R25 ;  /* 0x00040019d4007388 */ /* 0x000fe20000000800 */
[----:B------:R-:W-:Y:S02]  /*44c0*/  F2FP.BF16.F32.PACK_AB R21, R179, R178 ;  /* 0x000000b2b315723e */ /* 0x000fe400000010ff */
[----:B------:R-:W-:Y:S03]  /*44d0*/  F2FP.BF16.F32.PACK_AB R26, R181, R180 ;  /* 0x000000b4b51a723e */ /* 0x000fe600000010ff */
[----:B------:R-:W-:Y:S06]  /*44e0*/  STS [R237], R28 ;  /* 0x0000001ced007388 */ /* 0x000fec0000000800 */
[----:B------:R-:W-:Y:S06]  /*44f0*/  STS [R237+0x400], R22 ;  /* 0x00040016ed007388 */ /* 0x000fec0000000800 */
[----:B------:R-:W-:Y:S06]  /*4500*/  STS [R214], R23 ;  /* 0x00000017d6007388 */ /* 0x000fec0000000800 */
[----:B------:R-:W-:Y:S06]  /*4510*/  STS [R214+0x400], R21 ;  /* 0x00040015d6007388 */ /* 0x000fec0000000800 */
[----:B------:R-:W-:Y:S06]  /*4520*/  STS [R221], R26 ;  /* 0x0000001add007388 */ /* 0x000fec0000000800 */
[----:B------:R-:W-:Y:S06]  /*4530*/  STS [R221+0x400], R24 ;  /* 0x00040018dd007388 */ /* 0x000fec0000000800 */
[----:B------:R-:W-:Y:S06]  /*4540*/  LDSM.16.M88.4 R84, [R196+0xc000] ;  /* 0x00c00000c454783b */ /* 0x000fec0000000200 */
[----:B------:R-:W1:Y:S06]  /*4550*/  LDSM.16.M88.4 R88, [R192+0x6000] ;  /* 0x00600000c058783b */ /* 0x000e6c0000000200 */
[----:B------:R-:W2:Y:S06]  /*4560*/  LDSM.16.M88.4 R92, [R192+0x6800] ;  /* 0x00680000c05c783b */ /* 0x000eac0000000200 */
[----:B------:R-:W-:Y:S06]  /*4570*/  LDSM.16.M88.4 R96, [R165+0xc000] ;  /* 0x00c00000a560783b */ /* 0x000fec0000000200 */
[----:B------:R-:W3:Y:S06]  /*4580*/  LDSM.16.M88.4 R148, [R197+0x6000] ;  /* 0x00600000c594783b */ /* 0x000eec0000000200 */
[----:B------:R-:W4:Y:S06]  /*4590*/  LDSM.16.M88.4 R152, [R197+0x6800] ;  /* 0x00680000c598783b */ /* 0x000f2c0000000200 */
[----:B------:R-:W-:Y:S06]  /*45a0*/  LDSM.16.M88.4 R156, [R194+0xc000] ;  /* 0x00c00000c29c783b */ /* 0x000fec0000000200 */
[----:B------:R-:W4:Y:S01]  /*45b0*/  LDSM.16.M88.4 R160, [R0+0x6000] ;  /* 0x0060000000a0783b */ /* 0x000f220000000200 */
[C---:B-1----:R-:W-:Y:S08]  /*45c0*/  HMMA.16816.F32.BF16 R20, R84.reuse, R88, RZ ;  /* 0x000000585414723c */ /* 0x042ff000000418ff */
[C---:B------:R-:W-:Y:S01]  /*45d0*/  HMMA.16816.F32.BF16 R24, R84.reuse, R90, RZ ;  /* 0x0000005a5418723c */ /* 0x040fe200000418ff */
[----:B------:R-:W-:Y:S07]  /*45e0*/  LDSM.16.M88.4 R88, [R164+0xc000] ;  /* 0x00c00000a458783b */ /* 0x000fee0000000200 */
[C---:B--2---:R-:W-:Y:S08]  /*45f0*/  HMMA.16816.F32.BF16 R28, R84.reuse, R92, RZ ;  /* 0x0000005c541c723c */ /* 0x044ff000000418ff */
[----:B------:R-:W-:Y:S01]  /*4600*/  HMMA.16816.F32.BF16 R32, R84, R94, RZ ;  /* 0x0000005e5420723c */ /* 0x000fe200000418ff */
[----:B------:R-:W1:Y:S06]  /*4610*/  LDSM.16.M88.4 R84, [R0+0x6800] ;  /* 0x006800000054783b */ /* 0x000e6c0000000200 */
[----:B------:R-:W2:Y:S01]  /*4620*/  LDSM.16.M88.4 R92, [R195+0x6000] ;  /* 0x00600000c35c783b */ /* 0x000ea20000000200 */
[C---:B---3--:R-:W-:Y:S08]  /*4630*/  HMMA.16816.F32.BF16 R20, R96.reuse, R148, R20 ;  /* 0x000000946014723c */ /* 0x048ff00000041814 */
[C---:B------:R-:W-:Y:S01]  /*4640*/  HMMA.16816.F32.BF16 R24, R96.reuse, R150, R24 ;  /* 0x000000966018723c */ /* 0x040fe20000041818 */
[----:B------:R-:W-:Y:S07]  /*4650*/  LDSM.16.M88.4 R148, [R196+0xe000] ;  /* 0x00e00000c494783b */ /* 0x000fee0000000200 */
[C---:B----4-:R-:W-:Y:S08]  /*4660*/  HMMA.16816.F32.BF16 R28, R96.reuse, R152, R28 ;  /* 0x00000098601c723c */ /* 0x050ff0000004181c */
[----:B------:R-:W-:Y:S01]  /*4670*/  HMMA.16816.F32.BF16 R32, R96, R154, R32 ;  /* 0x0000009a6020723c */ /* 0x000fe20000041820 */
[----:B------:R-:W3:Y:S06]  /*4680*/  LDSM.16.M88.4 R96, [R195+0x6800] ;  /* 0x00680000c360783b */ /* 0x000eec0000000200 */
[----:B------:R-:W4:Y:S01]  /*4690*/  LDSM.16.M88.4 R152, [R192+0x8000] ;  /* 0x00800000c098783b */ /* 0x000f220000000200 */
[C---:B------:R-:W-:Y:S08]  /*46a0*/  HMMA.16816.F32.BF16 R20, R156.reuse, R160, R20 ;  /* 0x000000a09c14723c */ /* 0x040ff00000041814 */
[C---:B------:R-:W-:Y:S01]  /*46b0*/  HMMA.16816.F32.BF16 R24, R156.reuse, R162, R24 ;  /* 0x000000a29c18723c */ /* 0x040fe20000041818 */
[----:B------:R-:W-:Y:S07]  /*46c0*/  LDSM.16.M88.4 R160, [R197+0x8000] ;  /* 0x00800000c5a0783b */ /* 0x000fee0000000200 */
[C---:B-1----:R-:W-:Y:S08]  /*46d0*/  HMMA.16816.F32.BF16 R28, R156.reuse, R84, R28 ;  /* 0x000000549c1c723c */ /* 0x042ff0000004181c */
[----:B------:R-:W-:Y:S01]  /*46e0*/  HMMA.16816.F32.BF16 R32, R156, R86, R32 ;  /* 0x000000569c20723c */ /* 0x000fe20000041820 */
[----:B------:R-:W1:Y:S06]  /*46f0*/  LDSM.16.M88.4 R84, [R192+0x8800] ;  /* 0x00880000c054783b */ /* 0x000e6c0000000200 */
[----:B------:R-:W1:Y:S01]  /*4700*/  LDSM.16.M88.4 R156, [R165+0xe000] ;  /* 0x00e00000a59c783b */ /* 0x000e620000000200 */
[C---:B--2---:R-:W-:Y:S08]  /*4710*/  HMMA.16816.F32.BF16 R20, R88.reuse, R92, R20 ;  /* 0x0000005c5814723c */ /* 0x044ff00000041814 */
[C---:B------:R-:W-:Y:S01]  /*4720*/  HMMA.16816.F32.BF16 R24, R88.reuse, R94, R24 ;  /* 0x0000005e5818723c */ /* 0x040fe20000041818 */
[----:B------:R-:W-:Y:S07]  /*4730*/  LDSM.16.M88.4 R92, [R194+0xe000] ;  /* 0x00e00000c25c783b */ /* 0x000fee0000000200 */
[C---:B---3--:R-:W-:Y:S08]  /*4740*/  HMMA.16816.F32.BF16 R28, R88.reuse, R96, R28 ;  /* 0x00000060581c723c */ /* 0x048ff0000004181c */
[----:B------:R-:W-:Y:S01]  /*4750*/  HMMA.16816.F32.BF16 R32, R88, R98, R32 ;  /* 0x000000625820723c */ /* 0x000fe20000041820 */
[----:B------:R-:W2:Y:S06]  /*4760*/  LDSM.16.M88.4 R88, [R197+0x8800] ;  /* 0x00880000c558783b */ /* 0x000eac0000000200 */
[----:B------:R-:W3:Y:S01]  /*4770*/  LDSM.16.M88.4 R96, [R0+0x8000] ;  /* 0x008000000060783b */ /* 0x000ee20000000200 */
[C---:B----4-:R-:W-:Y:S08]  /*4780*/  HMMA.16816.F32.BF16 R20, R148.reuse, R152, R20 ;  /* 0x000000989414723c */ /* 0x050ff00000041814 */
[C---:B------:R-:W-:Y:S01]  /*4790*/  HMMA.16816.F32.BF16 R24, R148.reuse, R154, R24 ;  /* 0x0000009a9418723c */ /* 0x040fe20000041818 */
[----:B------:R-:W-:Y:S07]  /*47a0*/  LDSM.16.M88.4 R152, [R195+0x8000] ;  /* 0x00800000c398783b */ /* 0x000fee0000000200 */
[C---:B-1----:R-:W-:Y:S08]  /*47b0*/  HMMA.16816.F32.BF16 R28, R148.reuse, R84, R28 ;  /* 0x00000054941c723c */ /* 0x042ff0000004181c */
[----:B------:R-:W-:Y:S01]  /*47c0*/  HMMA.16816.F32.BF16 R32, R148, R86, R32 ;  /* 0x000000569420723c */ /* 0x000fe20000041820 */
[----:B------:R-:W1:Y:S06]  /*47d0*/  LDSM.16.M88.4 R84, [R0+0x8800] ;  /* 0x008800000054783b */ /* 0x000e6c0000000200 */
[----:B------:R-:W4:Y:S01]  /*47e0*/  LDSM.16.M88.4 R148, [R164+0xe000] ;  /* 0x00e00000a494783b */ /* 0x000f220000000200 */
[C---:B------:R-:W-:Y:S08]  /*47f0*/  HMMA.16816.F32.BF16 R20, R156.reuse, R160, R20 ;  /* 0x000000a09c14723c */ /* 0x040ff00000041814 */
[C---:B------:R-:W-:Y:S01]  /*4800*/  HMMA.16816.F32.BF16 R24, R156.reuse, R162, R24 ;  /* 0x000000a29c18723c */ /* 0x040fe20000041818 */
[----:B------:R-:W-:Y:S07]  /*4810*/  LDSM.16.M88.4 R160, [R192+0xa000] ;  /* 0x00a00000c0a0783b */ /* 0x000fee0000000200 */
[C---:B--2---:R-:W-:Y:S08]  /*4820*/  HMMA.16816.F32.BF16 R28, R156.reuse, R88, R28 ;  /* 0x000000589c1c723c */ /* 0x044ff0000004181c */
[----:B------:R-:W-:Y:S01]  /*4830*/  HMMA.16816.F32.BF16 R32, R156, R90, R32 ;  /* 0x0000005a9c20723c */ /* 0x000fe20000041820 */
[----:B------:R-:W2:Y:S06]  /*4840*/  LDSM.16.M88.4 R88, [R195+0x8800] ;  /* 0x00880000c358783b */ /* 0x000eac0000000200 */
[----:B------:R-:W2:Y:S01]  /*4850*/  LDSM.16.M88.4 R156, [R196+0x10000] ;  /* 0x01000000c49c783b */ /* 0x000ea20000000200 */
[C---:B---3--:R-:W-:Y:S08]  /*4860*/  HMMA.16816.F32.BF16 R20, R92.reuse, R96, R20 ;  /* 0x000000605c14723c */ /* 0x048ff00000041814 */
[C---:B------:R-:W-:Y:S01]  /*4870*/  HMMA.16816.F32.BF16 R24, R92.reuse, R98, R24 ;  /* 0x000000625c18723c */ /* 0x040fe20000041818 */
[----:B------:R-:W-:Y:S07]  /*4880*/  LDSM.16.M88.4 R96, [R197+0xa000] ;  /* 0x00a00000c560783b */ /* 0x000fee0000000200 */
[C---:B-1----:R-:W-:Y:S08]  /*4890*/  HMMA.16816.F32.BF16 R28, R92.reuse, R84, R28 ;  /* 0x000000545c1c723c */ /* 0x042ff0000004181c */
[----:B------:R-:W-:Y:S01]  /*48a0*/  HMMA.16816.F32.BF16 R32, R92, R86, R32 ;  /* 0x000000565c20723c */ /* 0x000fe20000041820 */
[----:B------:R-:W1:Y:S06]  /*48b0*/  LDSM.16.M88.4 R84, [R192+0xa800] ;  /* 0x00a80000c054783b */ /* 0x000e6c0000000200 */
[----:B------:R-:W3:Y:S01]  /*48c0*/  LDSM.16.M88.4 R92, [R165+0x10000] ;  /* 0x01000000a55c783b */ /* 0x000ee20000000200 */
[C---:B----4-:R-:W-:Y:S08]  /*48d0*/  HMMA.16816.F32.BF16 R20, R148.reuse, R152, R20 ;  /* 0x000000989414723c */ /* 0x050ff00000041814 */
[C---:B------:R-:W-:Y:S01]  /*48e0*/  HMMA.16816.F32.BF16 R24, R148.reuse, R154, R24 ;  /* 0x0000009a9418723c */ /* 0x040fe20000041818 */
[----:B------:R-:W-:Y:S07]  /*48f0*/  LDSM.16.M88.4 R152, [R0+0xa000] ;  /* 0x00a000000098783b */ /* 0x000fee0000000200 */
[C---:B--2---:R-:W-:Y:S08]  /*4900*/  HMMA.16816.F32.BF16 R28, R148.reuse, R88, R28 ;  /* 0x00000058941c723c */ /* 0x044ff0000004181c */
[----:B------:R-:W-:Y:S01]  /*4910*/  HMMA.16816.F32.BF16 R32, R148, R90, R32 ;  /* 0x0000005a9420723c */ /* 0x000fe20000041820 */
[----:B------:R-:W2:Y:S06]  /*4920*/  LDSM.16.M88.4 R88, [R197+0xa800] ;  /* 0x00a80000c558783b */ /* 0x000eac0000000200 */
        /* <DEDUP_REMOVED lines=8> */
[C---:B---3--:R-:W-:Y:S08]  /*49b0*/  HMMA.16816.F32.BF16 R20, R92.reuse, R96, R20 ;  /* 0x000000605c14723c */ /* 0x048ff00000041814 */
[C---:B------:R-:W-:Y:S08]  /*49c0*/  HMMA.16816.F32.BF16 R24, R92.reuse, R98, R24 ;  /* 0x000000625c18723c */ /* 0x040ff00000041818 */
[C---:B--2---:R-:W-:Y:S08]  /*49d0*/  HMMA.16816.F32.BF16 R28, R92.reuse, R88, R28 ;  /* 0x000000585c1c723c */ /* 0x044ff0000004181c */
[----:B------:R-:W-:Y:S01]  /*49e0*/  HMMA.16816.F32.BF16 R32, R92, R90, R32 ;  /* 0x0000005a5c20723c */ /* 0x000fe20000041820 */
[----:B------:R-:W2:Y:S07]  /*49f0*/  LDSM.16.M88.4 R88, [R195+0xa800] ;  /* 0x00a80000c358783b */ /* 0x000eae0000000200 */
[C---:B----4-:R-:W-:Y:S08]  /*4a00*/  HMMA.16816.F32.BF16 R20, R148.reuse, R152, R20 ;  /* 0x000000989414723c */ /* 0x050ff00000041814 */
[C---:B------:R-:W-:Y:S08]  /*4a10*/  HMMA.16816.F32.BF16 R24, R148.reuse, R154, R24 ;  /* 0x0000009a9418723c */ /* 0x040ff00000041818 */
[C---:B-1----:R-:W-:Y:S08]  /*4a20*/  HMMA.16816.F32.BF16 R28, R148.reuse, R84, R28 ;  /* 0x00000054941c723c */ /* 0x042ff0000004181c */
[----:B------:R-:W-:Y:S08]  /*4a30*/  HMMA.16816.F32.BF16 R32, R148, R86, R32 ;  /* 0x000000569420723c */ /* 0x000ff00000041820 */
[C---:B------:R-:W-:Y:S08]  /*4a40*/  HMMA.16816.F32.BF16 R20, R156.reuse, R160, R20 ;  /* 0x000000a09c14723c */ /* 0x040ff00000041814 */
[C---:B------:R-:W-:Y:S08]  /*4a50*/  HMMA.16816.F32.BF16 R24, R156.reuse, R162, R24 ;  /* 0x000000a29c18723c */ /* 0x040ff00000041818 */
[C---:B--2---:R-:W-:Y:S03]  /*4a60*/  HMMA.16816.F32.BF16 R28, R156.reuse, R88, R28 ;  /* 0x000000589c1c723c */ /* 0x044fe6000004181c */
        /* <DEDUP_REMOVED lines=10> */
[C---:B------:R-:W-:Y:S01]  /*4b10*/  FADD.FTZ R24, -R167.reuse, R25 ;  /* 0x00000019a7187221 */ /* 0x040fe20000010100 */
[----:B------:R-:W-:Y:S01]  /*4b20*/  F2FP.BF16.F32.PACK_AB R161, R20, R161 ;  /* 0x000000a114a1723e */ /* 0x000fe200000010ff */
[C---:B------:R-:W-:Y:S01]  /*4b30*/  FADD.FTZ R25, -R166.reuse, R26 ;  /* 0x0000001aa6197221 */ /* 0x040fe20000010100 */
[----:B------:R-:W-:Y:S01]  /*4b40*/  FADD.FTZ R26, -R166, R27 ;  /* 0x0000001ba61a7221 */ /* 0x000fe20000010100 */
[C---:B------:R-:W-:Y:S01]  /*4b50*/  FADD.FTZ R27, -R167.reuse, R28 ;  /* 0x0000001ca71b7221 */ /* 0x040fe20000010100 */
[----:B------:R-:W-:Y:S01]  /*4b60*/  F2FP.BF16.F32.PACK_AB R21, R22, R21 ;  /* 0x000000151615723e */ /* 0x000fe200000010ff */
[----:B------:R-:W-:Y:S01]  /*4b70*/  FADD.FTZ R20, -R167, R29 ;  /* 0x0000001da7147221 */ /* 0x000fe20000010100 */
[C---:B------:R-:W-:Y:S01]  /*4b80*/  FADD.FTZ R29, -R166.reuse, R30 ;  /* 0x0000001ea61d7221 */ /* 0x040fe20000010100 */
[----:B------:R-:W-:Y:S01]  /*4b90*/  FADD.FTZ R22, -R166, R31 ;  /* 0x0000001fa6167221 */ /* 0x000fe20000010100 */
[----:B------:R-:W-:Y:S01]  /*4ba0*/  FMUL.FTZ R23, R172, R23 ;  /* 0x00000017ac177220 */ /* 0x000fe20000410000 */
[----:B------:R-:W-:Y:S01]  /*4bb0*/  FMUL.FTZ R24, R173, R24 ;  /* 0x00000018ad187220 */ /* 0x000fe20000410000 */
[----:B------:R-:W-:Y:S01]  /*4bc0*/  FMUL.FTZ R25, R174, R25 ;  /* 0x00000019ae197220 */ /* 0x000fe20000410000 */
[C---:B------:R-:W-:Y:S01]  /*4bd0*/  FADD.FTZ R28, -R167.reuse, R33 ;  /* 0x00000021a71c7221 */ /* 0x040fe20000010100 */
[----:B------:R-:W-:Y:S01]  /*4be0*/  FADD.FTZ R33, -R166, R34 ;  /* 0x00000022a6217221 */ /* 0x000fe20000010100 */
[----:B------:R-:W-:Y:S01]  /*4bf0*/  FADD.FTZ R31, -R167, R32 ;  /* 0x00000020a71f7221 */ /* 0x000fe20000010100 */
[----:B------:R-:W-:Y:S01]  /*4c00*/  F2FP.BF16.F32.PACK_AB R24, R24, R23 ;  /* 0x000000171818723e */ /* 0x000fe200000010ff */
[----:B------:R-:W-:Y:S01]  /*4c10*/  FADD.FTZ R166, -R166, R35 ;  /* 0x00000023a6a67221 */ /* 0x000fe20000010100 */
[----:B------:R-:W-:Y:S01]  /*4c20*/  FMUL.FTZ R26, R175, R26 ;  /* 0x0000001aaf1a7220 */ /* 0x000fe20000410000 */
[----:B------:R-:W-:Y:S01]  /*4c30*/  FMUL.FTZ R27, R176, R27 ;  /* 0x0000001bb01b7220 */ /* 0x000fe20000410000 */
[----:B------:R-:W-:Y:S01]  /*4c40*/  FMUL.FTZ R20, R177, R20 ;  /* 0x00000014b1147220 */ /* 0x000fe20000410000 */
[----:B------:R-:W-:Y:S01]  /*4c50*/  FMUL.FTZ R29, R178, R29 ;  /* 0x0000001db21d7220 */ /* 0x000fe20000410000 */
[----:B------:R-:W-:Y:S01]  /*4c60*/  FMUL.FTZ R22, R179, R22 ;  /* 0x00000016b3167220 */ /* 0x000fe20000410000 */
[----:B------:R-:W-:Y:S01]  /*4c70*/  F2FP.BF16.F32.PACK_AB R26, R26, R25 ;  /* 0x000000191a1a723e */ /* 0x000fe200000010ff */
[----:B------:R-:W-:Y:S01]  /*4c80*/  FMUL.FTZ R31, R180, R31 ;  /* 0x0000001fb41f7220 */ /* 0x000fe20000410000 */
[----:B------:R-:W-:Y:S01]  /*4c90*/  F2FP.BF16.F32.PACK_AB R35, R20, R27 ;  /* 0x0000001b1423723e */ /* 0x000fe200000010ff */
[----:B------:R-:W-:Y:S01]  /*4ca0*/  FMUL.FTZ R28, R181, R28 ;  /* 0x0000001cb51c7220 */ /* 0x000fe20000410000 */
[----:B------:R-:W-:Y:S01]  /*4cb0*/  F2FP.BF16.F32.PACK_AB R157, R22, R29 ;  /* 0x0000001d169d723e */ /* 0x000fe200000010ff */
[----:B------:R-:W-:Y:S01]  /*4cc0*/  FMUL.FTZ R33, R182, R33 ;  /* 0x00000021b6217220 */ /* 0x000fe20000410000 */
[----:B------:R-:W-:Y:S02]  /*4cd0*/  FMUL.FTZ R166, R183, R166 ;  /* 0x000000a6b7a67220 */ /* 0x000fe40000410000 */
[----:B------:R-:W-:Y:S03]  /*4ce0*/  F2FP.BF16.F32.PACK_AB R156, R28, R31 ;  /* 0x0000001f1c9c723e */ /* 0x000fe600000010ff */
[----:B------:R-:W-:Y:S01]  /*4cf0*/  F2FP.BF16.F32.PACK_AB R166, R166, R33 ;  /* 0x00000021a6a6723e */ /* 0x000fe200000010ff */
        /* <DEDUP_REMOVED lines=55> */
.L_x_470:
[----:B------:R-:W-:Y:S01]  /*5070*/  STS [R212+-0x2000], R161 ;  /* 0xffe000a1d4007388 */ /* 0x000fe20000000800 */
[----:B------:R-:W2:Y:S04]  /*5080*/  LDC R239, c[0x0][0x44c] ;  /* 0x00011300ffef7b82 */ /* 0x000ea80000000800 */
[----:B------:R-:W-:Y:S05]  /*5090*/  STS [R212+-0x1c00], R21 ;  /* 0xffe40015d4007388 */ /* 0x000fea0000000800 */
[----:B------:R-:W-:Y:S05]  /*50a0*/  STS [R237+-0x2000], R24 ;  /* 0xffe00018ed007388 */ /* 0x000fea0000000800 */
[----:B------:R-:W-:Y:S05]  /*50b0*/  STS [R237+-0x1c00], R26 ;  /* 0xffe4001aed007388 */ /* 0x000fea0000000800 */
[----:B------:R-:W-:Y:S05]  /*50c0*/  STS [R214+-0x2000], R35 ;  /* 0xffe00023d6007388 */ /* 0x000fea0000000800 */
[----:B------:R-:W-:Y:S05]  /*50d0*/  STS [R214+-0x1c00], R157 ;  /* 0xffe4009dd6007388 */ /* 0x000fea0000000800 */
[----:B------:R-:W-:Y:S01]  /*50e0*/  STS [R221+-0x2000], R156 ;  /* 0xffe0009cdd007388 */ /* 0x000fe20000000800 */
[----:B--2---:R-:W-:Y:S04]  /*50f0*/  IMAD R239, R239, UR7, RZ ;  /* 0x00000007efef7c24 */ /* 0x004fe8000f8e02ff */
        /* <DEDUP_REMOVED lines=59> */
[----:B------:R-:W-:Y:S04]  /*54b0*/  LEA R5, -R239, RZ, 0x6 ;  /* 0x000000ffef057211 */ /* 0x000fe800078e31ff */
        /* <DEDUP_REMOVED lines=57> */
.L_x_471:
[----:B------:R-:W-:Y:S01]  /*5850*/  LDSM.16.M88.4 R148, [R190+0x1e000] ;  /* 0x01e00000be94783b */ /* 0x000fe20000000200 */
[----:B------:R-:W-:Y:S02]  /*5860*/  ISETP.GT.AND P3, PT, R234, R217, PT ;  /* 0x000000d9ea00720c */ /* 0x000fe40003f64270 */
[----:B------:R-:W-:Y:S01]  /*5870*/  @P4 IADD3 R226, P1, PT, R226, -0x100, RZ ;  /* 0xffffff00e2e24810 */ /* 0x000fe20007f3e0ff */
[----:B------:R-:W1:Y:S03]  /*5880*/  LDSM.16.MT88.4 R16, [R193+0x12000] ;  /* 0x01200000c110783b */ /* 0x000e660000004200 */
[----:B------:R-:W-:Y:S01]  /*5890*/  @P4 IADD3.X R227, PT, PT, R227, -0x1, RZ, P1, !PT ;  /* 0xffffffffe3e34810 */ /* 0x000fe20000ffe4ff */
[----:B------:R-:W2:Y:S04]  /*58a0*/  LDSM.16.M88.4 R92, [R190+0x1f000] ;  /* 0x01f00000be5c783b */ /* 0x000ea80000000200 */
[----:B------:R-:W3:Y:S04]  /*58b0*/  LDSM.16.MT88.4 R32, [R193+0x14000] ;  /* 0x01400000c120783b */ /* 0x000ee80000004200 */
[----:B------:R-:W4:Y:S04]  /*58c0*/  LDSM.16.MT88.4 R96, [R193+0x16000] ;  /* 0x01600000c160783b */ /* 0x000f280000004200 */
[----:B------:R-:W-:Y:S04]  /*58d0*/  LDSM.16.M88.4 R152, [R184+0x1e000] ;  /* 0x01e00000b898783b */ /* 0x000fe80000000200 */
[----:B------:R-:W4:Y:S04]  /*58e0*/  LDSM.16.MT88.4 R156, [R193+0x12800] ;  /* 0x01280000c19c783b */ /* 0x000f280000004200 */
[----:B------:R-:W4:Y:S04]  /*58f0*/  LDSM.16.M88.4 R160, [R184+0x1f000] ;  /* 0x01f00000b8a0783b */ /* 0x000f280000000200 */
[----:B------:R-:W4:Y:S04]  /*5900*/  LDSM.16.MT88.4 R164, [R193+0x14800] ;  /* 0x01480000c1a4783b */ /* 0x000f280000004200 */
[----:B------:R-:W4:Y:S04]  /*5910*/  LDSM.16.MT88.4 R168, [R193+0x16800] ;  /* 0x01680000c1a8783b */ /* 0x000f280000004200 */
[----:B------:R-:W-:Y:S01]  /*5920*/  LDSM.16.M88.4 R172, [R3+0x1e000] ;  /* 0x01e0000003ac783b */ /* 0x000fe20000000200 */
[-C--:B-1----:R-:W-:Y:S03]  /*5930*/  HMMA.16816.F32.BF16 R4, R148, R16.reuse, RZ ;  /* 0x000000109404723c */ /* 0x082fe600000418ff */
[----:B------:R-:W1:Y:S04]  /*5940*/  LDSM.16.MT88.4 R176, [R193+0x13000] ;  /* 0x01300000c1b0783b */ /* 0x000e680000004200 */
[----:B------:R-:W1:Y:S01]  /*5950*/  LDSM.16.M88.4 R180, [R3+0x1f000] ;  /* 0x01f0000003b4783b */ /* 0x000e620000000200 */
        /* <DEDUP_REMOVED lines=11> */
[----:B------:R-:W2:Y:S07]  /*5a10*/  LDSM.16.MT88.4 R148, [R193+0x15000] ;  /* 0x01500000c194783b */ /* 0x000eae0000004200 */
[-C--:B------:R-:W-:Y:S08]  /*5a20*/  HMMA.16816.F32.BF16 R4, R152, R156.reuse, R4 ;  /* 0x0000009c9804723c */ /* 0x080ff00000041804 */
[C---:B------:R-:W-:Y:S04]  /*5a30*/  HMMA.16816.F32.BF16 R8, R160.reuse, R156, R8 ;  /* 0x0000009ca008723c */ /* 0x040fe80000041808 */
[----:B------:R-:W-:Y:S04]  /*5a40*/  IMAD.SHL.U32 R157, R239, 0x8, RZ ;  /* 0x00000008ef9d7824 */ /* 0x000fe800078e00ff */
[-C--:B------:R-:W-:Y:S08]  /*5a50*/  HMMA.16816.F32.BF16 R12, R160, R158.reuse, R12 ;  /* 0x0000009ea00c723c */ /* 0x080ff0000004180c */
[C---:B------:R-:W-:Y:S08]  /*5a60*/  HMMA.16816.F32.BF16 R16, R152.reuse, R158, R16 ;  /* 0x0000009e9810723c */ /* 0x040ff00000041810 */
[-C--:B------:R-:W-:Y:S08]  /*5a70*/  HMMA.16816.F32.BF16 R20, R152, R164.reuse, R20 ;  /* 0x000000a49814723c */ /* 0x080ff00000041814 */
[C---:B------:R-:W-:Y:S08]  /*5a80*/  HMMA.16816.F32.BF16 R24, R160.reuse, R164, R24 ;  /* 0x000000a4a018723c */ /* 0x040ff00000041818 */
[-C--:B------:R-:W-:Y:S08]  /*5a90*/  HMMA.16816.F32.BF16 R28, R160, R166.reuse, R28 ;  /* 0x000000a6a01c723c */ /* 0x080ff0000004181c */
[C---:B------:R-:W-:Y:S01]  /*5aa0*/  HMMA.16816.F32.BF16 R32, R152.reuse, R166, R32 ;  /* 0x000000a69820723c */ /* 0x040fe20000041820 */
[----:B------:R-:W-:Y:S07]  /*5ab0*/  LDSM.16.MT88.4 R164, [R193+0x15800] ;  /* 0x01580000c1a4783b */ /* 0x000fee0000004200 */
[-C--:B------:R-:W-:Y:S08]  /*5ac0*/  HMMA.16816.F32.BF16 R84, R152, R168.reuse, R84 ;  /* 0x000000a89854723c */ /* 0x080ff00000041854 */
[C---:B------:R-:W-:Y:S04]  /*5ad0*/  HMMA.16816.F32.BF16 R88, R160.reuse, R168, R88 ;  /* 0x000000a8a058723c */ /* 0x040fe80000041858 */
[C---:B------:R-:W-:Y:S04]  /*5ae0*/  LEA R168, P0, R157.reuse, R240, 0x2 ;  /* 0x000000f09da87211 */ /* 0x040fe800078010ff */
[-C--:B------:R-:W-:Y:S01]  /*5af0*/  HMMA.16816.F32.BF16 R92, R160, R170.reuse, R92 ;  /* 0x000000aaa05c723c */ /* 0x080fe2000004185c */
[----:B------:R-:W-:Y:S02]  /*5b00*/  LDSM.16.M88.4 R160, [R2+0x1f000] ;  /* 0x01f0000002a0783b */ /* 0x000fe40000000200 */
[----:B------:R-:W-:Y:S02]  /*5b10*/  LEA.HI.X.SX32 R169, R157, R241, 0x2, P0 ;  /* 0x000000f19da97211 */ /* 0x000fe400000f16ff */
[----:B------:R-:W-:Y:S03]  /*5b20*/  LDSM.16.MT88.4 R156, [R193+0x13800] ;  /* 0x01380000c19c783b */ /* 0x000fe60000004200 */
[----:B------:R-:W-:Y:S01]  /*5b30*/  HMMA.16816.F32.BF16 R96, R152, R170, R96 ;  /* 0x000000aa9860723c */ /* 0x000fe20000041860 */
[----:B------:R-:W3:Y:S03]  /*5b40*/  LDSM.16.MT88.4 R152, [R193+0x17000] ;  /* 0x01700000c198783b */ /* 0x000ee60000004200 */
[C---:B------:R-:W-:Y:S04]  /*5b50*/  LEA R170, P0, R239.reuse, R168, 0x5 ;  /* 0x000000a8efaa7211 */ /* 0x040fe800078028ff */
[-C--:B-1----:R-:W-:Y:S05]  /*5b60*/  HMMA.16816.F32.BF16 R4, R172, R176.reuse, R4 ;  /* 0x000000b0ac04723c */ /* 0x082fea0000041804 */
[C---:B------:R-:W-:Y:S03]  /*5b70*/  LEA.HI.X.SX32 R171, R239.reuse, R169, 0x5, P0 ;  /* 0x000000a9efab7211 */ /* 0x040fe600000f2eff */
[C---:B------:R-:W-:Y:S04]  /*5b80*/  HMMA.16816.F32.BF16 R8, R180.reuse, R176, R8 ;  /* 0x000000b0b408723c */ /* 0x040fe80000041808 */
[C---:B------:R-:W-:Y:S04]  /*5b90*/  LEA R176, P0, R239.reuse, R170, 0x5 ;  /* 0x000000aaefb07211 */ /* 0x040fe800078028ff */
[-C--:B------:R-:W-:Y:S03]  /*5ba0*/  HMMA.16816.F32.BF16 R12, R180, R178.reuse, R12 ;  /* 0x000000b2b40c723c */ /* 0x080fe6000004180c */
[C---:B------:R-:W-:Y:S05]  /*5bb0*/  LEA.HI.X.SX32 R177, R239.reuse, R171, 0x5, P0 ;  /* 0x000000abefb17211 */ /* 0x040fea00000f2eff */
[C---:B------:R-:W-:Y:S04]  /*5bc0*/  HMMA.16816.F32.BF16 R16, R172.reuse, R178, R16 ;  /* 0x000000b2ac10723c */ /* 0x040fe80000041810 */
[C---:B------:R-:W-:Y:S04]  /*5bd0*/  LEA R178, P0, R239.reuse, R176, 0x5 ;  /* 0x000000b0efb27211 */ /* 0x040fe800078028ff */
[-C--:B--2---:R-:W-:Y:S03]  /*5be0*/  HMMA.16816.F32.BF16 R20, R172, R148.reuse, R20 ;  /* 0x00000094ac14723c */ /* 0x084fe60000041814 */
[C---:B------:R-:W-:Y:S02]  /*5bf0*/  LEA.HI.X.SX32 R179, R239.reuse, R177, 0x5, P0 ;  /* 0x000000b1efb37211 */ /* 0x040fe400000f2eff */
[C---:B------:R-:W-:Y:S03]  /*5c00*/  LEA R248, P0, R239.reuse, R178, 0x5 ;  /* 0x000000b2eff87211 */ /* 0x040fe600078028ff */
[C---:B------:R-:W-:Y:S04]  /*5c10*/  HMMA.16816.F32.BF16 R24, R180.reuse, R148, R24 ;  /* 0x00000094b418723c */ /* 0x040fe80000041818 */
[C---:B------:R-:W-:Y:S02]  /*5c20*/  LEA.HI.X.SX32 R249, R239.reuse, R179, 0x5, P0 ;  /* 0x000000b3eff97211 */ /* 0x040fe400000f2eff */
[C---:B------:R-:W-:Y:S02]  /*5c30*/  LEA R250, P0, R239.reuse, R248, 0x5 ;  /* 0x000000f8effa7211 */ /* 0x040fe400078028ff */
[-C--:B------:R-:W-:Y:S03]  /*5c40*/  HMMA.16816.F32.BF16 R28, R180, R150.reuse, R28 ;  /* 0x00000096b41c723c */ /* 0x080fe6000004181c */
[C---:B------:R-:W-:Y:S05]  /*5c50*/  LEA.HI.X.SX32 R251, R239.reuse, R249, 0x5, P0 ;  /* 0x000000f9effb7211 */ /* 0x040fea00000f2eff */
[C---:B------:R-:W-:Y:S01]  /*5c60*/  HMMA.16816.F32.BF16 R32, R172.reuse, R150, R32 ;  /* 0x00000096ac20723c */ /* 0x040fe20000041820 */
[----:B------:R-:W1:Y:S07]  /*5c70*/  LDSM.16.M88.4 R148, [R2+0x1e000] ;  /* 0x01e000000294783b */ /* 0x000e6e0000000200 */
[-C--:B---3--:R-:W-:Y:S08]  /*5c80*/  HMMA.16816.F32.BF16 R84, R172, R152.reuse, R84 ;  /* 0x00000098ac54723c */ /* 0x088ff00000041854 */
[C---:B------:R-:W-:Y:S08]  /*5c90*/  HMMA.16816.F32.BF16 R88, R180.reuse, R152, R88 ;  /* 0x00000098b458723c */ /* 0x040ff00000041858 */
[-C--:B------:R-:W-:Y:S03]  /*5ca0*/  HMMA.16816.F32.BF16 R92, R180, R154.reuse, R92 ;  /* 0x0000009ab45c723c */ /* 0x080fe6000004185c */
[C---:B------:R-:W-:Y:S04]  /*5cb0*/  LEA R180, P0, R239.reuse, R250, 0x5 ;  /* 0x000000faefb47211 */ /* 0x040fe800078028ff */
[C---:B------:R-:W-:Y:S01]  /*5cc0*/  LEA.HI.X.SX32 R181, R239.reuse, R251, 0x5, P0 ;  /* 0x000000fbefb57211 */ /* 0x040fe200000f2eff */
[----:B------:R-:W-:Y:S01]  /*5cd0*/  HMMA.16816.F32.BF16 R96, R172, R154, R96 ;  /* 0x0000009aac60723c */ /* 0x000fe20000041860 */
[----:B------:R-:W2:Y:S03]  /*5ce0*/  LDSM.16.MT88.4 R152, [R193+0x17800] ;  /* 0x01780000c198783b */ /* 0x000ea60000004200 */
[C---:B------:R-:W-:Y:S04]  /*5cf0*/  IMAD.WIDE R174, R239.reuse, -0xc0, R180 ;  /* 0xffffff40efae7825 */ /* 0x040fe800078e02b4 */
[-C--:B-1----:R-:W-:Y:S05]  /*5d00*/  HMMA.16816.F32.BF16 R4, R148, R156.reuse, R4 ;  /* 0x0000009c9404723c */ /* 0x082fea0000041804 */
        /* <DEDUP_REMOVED lines=21> */
[----:B------:R-:W-:Y:S05]  /*5e60*/  LEA.HI.X.SX32 R153, R239, R167, 0x5, P0 ;  /* 0x000000a7ef997211 */ /* 0x000fea00000f2eff */
[----:B------:R-:W-:Y:S04]  /*5e70*/  HMMA.16816.F32.BF16 R96, R148, R154, R96 ;  /* 0x0000009a9460723c */ /* 0x000fe80000041860 */
[----:B------:R-:W-:Y:S04]  /*5e80*/  @P4 IMAD.WIDE.U32 R154, R201, 0x4, R246 ;  /* 0x00000004c99a4825 */ /* 0x000fe800078e00f6 */
[C---:B------:R-:W-:Y:S01]  /*5e90*/  IMAD.WIDE R162, R239.reuse, -0xc0, R152 ;  /* 0xffffff40efa27825 */ /* 0x040fe200078e0298 */
[----:B------:R-:W5:Y:S04]  /*5ea0*/  @P4 LDG.E R230, desc[UR18][R154.64+-0x100] ;  /* 0xffff00129ae64981 */ /* 0x000f68000c1e1900 */
[----:B------:R1:W5:Y:S01]  /*5eb0*/  @P4 LDG.E R229, desc[UR18][R154.64+-0xe0] ;  /* 0xffff20129ae54981 */ /* 0x000362000c1e1900 */
[C---:B------:R-:W-:Y:S03]  /*5ec0*/  LEA R160, P0, R239.reuse, R162, 0x5 ;  /* 0x000000a2efa07211 */ /* 0x040fe600078028ff */
[----:B------:R2:W-:Y:S01]  /*5ed0*/  REDG.E.ADD.F32.FTZ.RN.STRONG.GPU desc[UR18][R240.64], R4 ;  /* 0x00000004f00079a6 */ /* 0x0005e2000c12f312 */
[C---:B------:R-:W-:Y:S02]  /*5ee0*/  LEA.HI.X.SX32 R161, R239.reuse, R163, 0x5, P0 ;  /* 0x000000a3efa17211 */ /* 0x040fe400000f2eff */
[C---:B------:R-:W-:Y:S01]  /*5ef0*/  LEA R150, P0, R239.reuse, R160, 0x5 ;  /* 0x000000a0ef967211 */ /* 0x040fe200078028ff */
[----:B------:R3:W-:Y:S03]  /*5f00*/  REDG.E.ADD.F32.FTZ.RN.STRONG.GPU desc[UR18][R168.64], R5 ;  /* 0x00000005a80079a6 */ /* 0x0007e6000c12f312 */
[C---:B------:R-:W-:Y:S01]  /*5f10*/  LEA.HI.X.SX32 R151, R239.reuse, R161, 0x5, P0 ;  /* 0x000000a1ef977211 */ /* 0x040fe200000f2eff */
[----:B------:R4:W-:Y:S01]  /*5f20*/  REDG.E.ADD.F32.FTZ.RN.STRONG.GPU desc[UR18][R170.64], R6 ;  /* 0x00000006aa0079a6 */ /* 0x0009e2000c12f312 */
[C---:B------:R-:W-:Y:S03]  /*5f30*/  LEA R182, P0, R239.reuse, R150, 0x5 ;  /* 0x00000096efb67211 */ /* 0x040fe600078028ff */
[----:B------:R4:W-:Y:S01]  /*5f40*/  REDG.E.ADD.F32.FTZ.RN.STRONG.GPU desc[UR18][R176.64], R7 ;  /* 0x00000007b00079a6 */ /* 0x0009e2000c12f312 */
[C---:B------:R-:W-:Y:S03]  /*5f50*/  LEA.HI.X.SX32 R183, R239.reuse, R151, 0x5, P0 ;  /* 0x00000097efb77211 */ /* 0x040fe600000f2eff */
        /* <DEDUP_REMOVED lines=8> */
[----:B------:R-:W-:Y:S01]  /*5fe0*/  REDG.E.ADD.F32.FTZ.RN.STRONG.GPU desc[UR18][R240.64+0x80], R16 ;  /* 0x00008010f00079a6 */ /* 0x000fe2000c12f312 */
[C---:B------:R-:W-:Y:S03]  /*5ff0*/  LEA R168, P0, R239.reuse, R4, 0x5 ;  /* 0x00000004efa87211 */ /* 0x040fe600078028ff */
[----:B------:R3:W-:Y:S01]  /*6000*/  REDG.E.ADD.F32.FTZ.RN.STRONG.GPU desc[UR18][R174.64+0x80], R17 ;  /* 0x00008011ae0079a6 */ /* 0x0007e2000c12f312 */
[C---:B------:R-:W-:Y:S03]  /*6010*/  LEA.HI.X.SX32 R169, R239.reuse, R5, 0x5, P0 ;  /* 0x00000005efa97211 */ /* 0x040fe600000f2eff */
[----:B------:R3:W-:Y:S01]  /*6020*/  REDG.E.ADD.F32.FTZ.RN.STRONG.GPU desc[UR18][R172.64+0x80], R18 ;  /* 0x00008012ac0079a6 */ /* 0x0007e2000c12f312 */
[C---:B------:R-:W-:Y:S03]  /*6030*/  IMAD.WIDE R148, R239.reuse, -0xc0, R168 ;  /* 0xffffff40ef947825 */ /* 0x040fe600078e02a8 */
[----:B------:R3:W-:Y:S01]  /*6040*/  REDG.E.ADD.F32.FTZ.RN.STRONG.GPU desc[UR18][R156.64+0x80], R19 ;  /* 0x000080139c0079a6 */ /* 0x0007e2000c12f312 */
[C---:B----4-:R-:W-:Y:S03]  /*6050*/  LEA R170, P0, R239.reuse, R148, 0x5 ;  /* 0x00000094efaa7211 */ /* 0x050fe600078028ff */
[----:B------:R4:W-:Y:S01]  /*6060*/  REDG.E.ADD.F32.FTZ.RN.STRONG.GPU desc[UR18][R158.64+0x80], R12 ;  /* 0x0000800c9e0079a6 */ /* 0x0009e2000c12f312 */
[C---:B------:R-:W-:Y:S03]  /*6070*/  LEA.HI.X.SX32 R171, R239.reuse, R149, 0x5, P0 ;  /* 0x00000095efab7211 */ /* 0x040fe600000f2eff */
[----:B------:R4:W-:Y:S01]  /*6080*/  REDG.E.ADD.F32.FTZ.RN.STRONG.GPU desc[UR18][R164.64+0x80], R13 ;  /* 0x0000800da40079a6 */ /* 0x0009e2000c12f312 */
[C---:B------:R-:W-:Y:S03]  /*6090*/  LEA R176, P0, R239.reuse, R170, 0x5 ;  /* 0x000000aaefb07211 */ /* 0x040fe600078028ff */
[----:B------:R-:W-:Y:S01]  /*60a0*/  REDG.E.ADD.F32.FTZ.RN.STRONG.GPU desc[UR18][R166.64+0x80], R14 ;  /* 0x0000800ea60079a6 */ /* 0x000fe2000c12f312 */
[C---:B------:R-:W-:Y:S02]  /*60b0*/  LEA.HI.X.SX32 R177, R239.reuse, R171, 0x5, P0 ;  /* 0x000000abefb17211 */ /* 0x040fe400000f2eff */
[C---:B------:R-:W-:Y:S01]  /*60c0*/  LEA R6, P0, R239.reuse, R176, 0x5 ;  /* 0x000000b0ef067211 */ /* 0x040fe200078028ff */
[----:B------:R4:W-:Y:S03]  /*60d0*/  REDG.E.ADD.F32.FTZ.RN.STRONG.GPU desc[UR18][R152.64+0x80], R15 ;  /* 0x0000800f980079a6 */ /* 0x0009e6000c12f312 */
[C---:B------:R-:W-:Y:S01]  /*60e0*/  LEA.HI.X.SX32 R7, R239.reuse, R177, 0x5, P0 ;  /* 0x000000b1ef077211 */ /* 0x040fe200000f2eff */
[----:B------:R-:W-:Y:S01]  /*60f0*/  REDG.E.ADD.F32.FTZ.RN.STRONG.GPU desc[UR18][R240.64+0x100], R20 ;  /* 0x00010014f00079a6 */ /* 0x000fe2000c12f312 */
[C---:B------:R-:W-:Y:S03]  /*6100*/  LEA R178, P0, R239.reuse, R6, 0x5 ;  /* 0x00000006efb27211 */ /* 0x040fe600078028ff */
[----:B------:R4:W-:Y:S01]  /*6110*/  REDG.E.ADD.F32.FTZ.RN.STRONG.GPU desc[UR18][R162.64+0x100], R21 ;  /* 0x00010015a20079a6 */ /* 0x0009e2000c12f312 */
[C---:B------:R-:W-:Y:S02]  /*6120*/  LEA.HI.X.SX32 R179, R239.reuse, R7, 0x5, P0 ;  /* 0x00000007efb37211 */ /* 0x040fe400000f2eff */
[C---:B------:R-:W-:Y:S01]  /*6130*/  LEA R248, P0, R239.reuse, R178, 0x5 ;  /* 0x000000b2eff87211 */ /* 0x040fe200078028ff */
[----:B------:R-:W-:Y:S03]  /*6140*/  REDG.E.ADD.F32.FTZ.RN.STRONG.GPU desc[UR18][R160.64+0x100], R22 ;  /* 0x00010016a00079a6 */ /* 0x000fe6000c12f312 */
[C---:B------:R-:W-:Y:S01]  /*6150*/  LEA.HI.X.SX32 R249, R239.reuse, R179, 0x5, P0 ;  /* 0x000000b3eff97211 */ /* 0x040fe200000f2eff */
[----:B------:R-:W-:Y:S01]  /*6160*/  REDG.E.ADD.F32.FTZ.RN.STRONG.GPU desc[UR18][R150.64+0x100], R23 ;  /* 0x00010017960079a6 */ /* 0x000fe2000c12f312 */
[C---:B-1----:R-:W-:Y:S03]  /*6170*/  LEA R250, P0, R239.reuse, R248, 0x5 ;  /* 0x000000f8effa7211 */ /* 0x042fe600078028ff */
[----:B------:R-:W-:Y:S01]  /*6180*/  REDG.E.ADD.F32.FTZ.RN.STRONG.GPU desc[UR18][R182.64+0x100], R24 ;  /* 0x00010018b60079a6 */ /* 0x000fe2000c12f312 */
[C---:B------:R-:W-:Y:S03]  /*6190*/  LEA.HI.X.SX32 R251, R239.reuse, R249, 0x5, P0 ;  /* 0x000000f9effb7211 */ /* 0x040fe600000f2eff */
[----:B------:R1:W-:Y:S01]  /*61a0*/  REDG.E.ADD.F32.FTZ.RN.STRONG.GPU desc[UR18][R154.64+0x100], R25 ;  /* 0x000100199a0079a6 */ /* 0x0003e2000c12f312 */
[C---:B--2---:R-:W-:Y:S03]  /*61b0*/  IMAD.WIDE R180, R239.reuse, -0xc0, R250 ;  /* 0xffffff40efb47825 */ /* 0x044fe600078e02fa */
        /* <DEDUP_REMOVED lines=8> */
[C---:B---3--:R-:W-:Y:S01]  /*6240*/  LEA R174, P0, R239.reuse, R10, 0x5 ;  /* 0x0000000aefae7211 */ /* 0x048fe200078028ff */
        /* <DEDUP_REMOVED lines=16> */
[C---:B----4-:R-:W-:Y:S03]  /*6350*/  LEA R158, P0, R239.reuse, R18, 0x5 ;  /* 0x00000012ef9e7211 */ /* 0x050fe600078028ff */
[----:B------:R-:W-:Y:S01]  /*6360*/  REDG.E.ADD.F32.FTZ.RN.STRONG.GPU desc[UR18][R8.64+0x200], R86 ;  /* 0x00020056080079a6 */ /* 0x000fe2000c12f312 */
[C---:B------:R-:W-:Y:S03]  /*6370*/  LEA.HI.X.SX32 R159, R239.reuse, R19, 0x5, P0 ;  /* 0x00000013ef9f7211 */ /* 0x040fe600000f2eff */
[----:B------:R-:W-:Y:S01]  /*6380*/  REDG.E.ADD.F32.FTZ.RN.STRONG.GPU desc[UR18][R10.64+0x200], R87 ;  /* 0x000200570a0079a6 */ /* 0x000fe2000c12f312 */
[C---:B------:R-:W-:Y:S03]  /*6390*/  LEA R164, P0, R239.reuse, R158, 0x5 ;  /* 0x0000009eefa47211 */ /* 0x040fe600078028ff */
[----:B------:R-:W-:Y:S01]  /*63a0*/  LDSM.16.MT88.4 R4, [R189+-0x2000] ;  /* 0xffe00000bd04783b */ /* 0x000fe20000004200 */
[C---:B------:R-:W-:Y:S02]  /*63b0*/  LEA.HI.X.SX32 R165, R239.reuse, R159, 0x5, P0 ;  /* 0x0000009fefa57211 */ /* 0x040fe400000f2eff */
[C---:B------:R-:W-:Y:S01]  /*63c0*/  LEA R152, P0, R239.reuse, R164, 0x5 ;  /* 0x000000a4ef987211 */ /* 0x040fe200078028ff */
[----:B------:R-:W2:Y:S03]  /*63d0*/  LDSM.16.MT88.4 R8, [R186] ;  /* 0x00000000ba08783b */ /* 0x000ea60000004200 */
[C---:B------:R-:W-:Y:S01]  /*63e0*/  LEA.HI.X.SX32 R153, R239.reuse, R165, 0x5, P0 ;  /* 0x000000a5ef997211 */ /* 0x040fe200000f2eff */
[----:B------:R-:W3:Y:S01]  /*63f0*/  LDSM.16.MT88.4 R12, [R187+-0x2000] ;  /* 0xffe00000bb0c783b */ /* 0x000ee20000004200 */
[C---:B------:R-:W-:Y:S03]  /*6400*/  LEA R162, P0, R239.reuse, R152, 0x5 ;  /* 0x00000098efa27211 */ /* 0x040fe600078028ff */
[----:B------:R-:W-:Y:S01]  /*6410*/  REDG.E.ADD.F32.FTZ.RN.STRONG.GPU desc[UR18][R174.64+0x200], R88 ;  /* 0x00020058ae0079a6 */ /* 0x000fe2000c12f312 */
[C---:B------:R-:W-:Y:S02]  /*6420*/  LEA.HI.X.SX32 R163, R239.reuse, R153, 0x5, P0 ;  /* 0x00000099efa37211 */ /* 0x040fe400000f2eff */
[C---:B-1----:R-:W-:Y:S01]  /*6430*/  LEA R154, P0, R239.reuse, R162, 0x5 ;  /* 0x000000a2ef9a7211 */ /* 0x042fe200078028ff */
[----:B------:R-:W-:Y:S03]  /*6440*/  REDG.E.ADD.F32.FTZ.RN.STRONG.GPU desc[UR18][R16.64+0x200], R89 ;  /* 0x00020059100079a6 */ /* 0x000fe6000c12f312 */
[C---:B------:R-:W-:Y:S01]  /*6450*/  LEA.HI.X.SX32 R155, R239.reuse, R163, 0x5, P0 ;  /* 0x000000a3ef9b7211 */ /* 0x040fe200000f2eff */
[----:B------:R-:W-:Y:S01]  /*6460*/  REDG.E.ADD.F32.FTZ.RN.STRONG.GPU desc[UR18][R172.64+0x200], R90 ;  /* 0x0002005aac0079a6 */ /* 0x000fe2000c12f312 */
[C---:B------:R-:W-:Y:S03]  /*6470*/  LEA R160, P0, R239.reuse, R154, 0x5 ;  /* 0x0000009aefa07211 */ /* 0x040fe600078028ff */
[----:B------:R-:W-:Y:S01]  /*6480*/  REDG.E.ADD.F32.FTZ.RN.STRONG.GPU desc[UR18][R156.64+0x200], R91 ;  /* 0x0002005b9c0079a6 */ /* 0x000fe2000c12f312 */
[----:B------:R-:W-:Y:S03]  /*6490*/  LEA.HI.X.SX32 R161, R239, R155, 0x5, P0 ;  /* 0x0000009befa17211 */ /* 0x000fe600000f2eff */
[----:B------:R-:W-:Y:S04]  /*64a0*/  REDG.E.ADD.F32.FTZ.RN.STRONG.GPU desc[UR18][R240.64+0x280], R96 ;  /* 0x00028060f00079a6 */ /* 0x000fe8000c12f312 */
[----:B------:R-:W-:Y:S04]  /*64b0*/  REDG.E.ADD.F32.FTZ.RN.STRONG.GPU desc[UR18][R18.64+0x280], R97 ;  /* 0x00028061120079a6 */ /* 0x000fe8000c12f312 */
[----:B------:R-:W1:Y:S04]  /*64c0*/  LDSM.16.MT88.4 R16, [R186+0x2000] ;  /* 0x00200000ba10783b */ /* 0x000e680000004200 */
[----:B------:R-:W4:Y:S01]  /*64d0*/  LDSM.16.MT88.4 R20, [R186+0x4000] ;  /* 0x00400000ba14783b */ /* 0x000f220000004200 */
[-C--:B--2---:R-:W-:Y:S03]  /*64e0*/  HMMA.16816.F32.BF16 R100, R4, R8.reuse, R100 ;  /* 0x000000080464723c */ /* 0x084fe60000041864 */
[----:B------:R-:W-:Y:S04]  /*64f0*/  LDSM.16.MT88.4 R24, [R189+-0x1800] ;  /* 0xffe80000bd18783b */ /* 0x000fe80000004200 */
[----:B------:R-:W2:Y:S01]  /*6500*/  LDSM.16.MT88.4 R28, [R186+0x800] ;  /* 0x00080000ba1c783b */ /* 0x000ea20000004200 */
[C---:B---3--:R-:W-:Y:S03]  /*6510*/  HMMA.16816.F32.BF16 R104, R12.reuse, R8, R104 ;  /* 0x000000080c68723c */ /* 0x048fe60000041868 */
[----:B------:R-:W3:Y:S04]  /*6520*/  LDSM.16.MT88.4 R32, [R187+-0x1800] ;  /* 0xffe80000bb20783b */ /* 0x000ee80000004200 */
[----:B------:R-:W3:Y:S01]  /*6530*/  LDSM.16.MT88.4 R84, [R186+0x2800] ;  /* 0x00280000ba54783b */ /* 0x000ee20000004200 */
[-C--:B------:R-:W-:Y:S03]  /*6540*/  HMMA.16816.F32.BF16 R108, R12, R10.reuse, R108 ;  /* 0x0000000a0c6c723c */ /* 0x080fe6000004186c */
[----:B------:R-:W-:Y:S04]  /*6550*/  LDSM.16.MT88.4 R88, [R186+0x1800] ;  /* 0x00180000ba58783b */ /* 0x000fe80000004200 */
[----:B------:R-:W-:Y:S01]  /*6560*/  LDSM.16.MT88.4 R148, [R186+0x5800] ;  /* 0x00580000ba94783b */ /* 0x000fe20000004200 */
[C---:B------:R-:W-:Y:S03]  /*6570*/  HMMA.16816.F32.BF16 R112, R4.reuse, R10, R112 ;  /* 0x0000000a0470723c */ /* 0x040fe60000041870 */
[----:B------:R-:W3:Y:S04]  /*6580*/  LDSM.16.MT88.4 R8, [R186+0x4800] ;  /* 0x00480000ba08783b */ /* 0x000ee80000004200 */
[----:B------:R-:W-:Y:S01]  /*6590*/  REDG.E.ADD.F32.FTZ.RN.STRONG.GPU desc[UR18][R158.64+0x280], R98 ;  /* 0x000280629e0079a6 */ /* 0x000fe2000c12f312 */
[-C--:B-1----:R-:W-:Y:S03]  /*65a0*/  HMMA.16816.F32.BF16 R116, R4, R16.reuse, R116 ;  /* 0x000000100474723c */ /* 0x082fe60000041874 */
[----:B------:R-:W-:Y:S04]  /*65b0*/  REDG.E.ADD.F32.FTZ.RN.STRONG.GPU desc[UR18][R164.64+0x280], R99 ;  /* 0x00028063a40079a6 */ /* 0x000fe8000c12f312 */
[----:B------:R-:W-:Y:S01]  /*65c0*/  LDSM.16.MT88.4 R96, [R186+0x3800] ;  /* 0x00380000ba60783b */ /* 0x000fe20000004200 */
[C---:B------:R-:W-:Y:S03]  /*65d0*/  HMMA.16816.F32.BF16 R120, R12.reuse, R16, R120 ;  /* 0x000000100c78723c */ /* 0x040fe60000041878 */
[----:B------:R-:W-:Y:S04]  /*65e0*/  REDG.E.ADD.F32.FTZ.RN.STRONG.GPU desc[UR18][R152.64+0x280], R92 ;  /* 0x0002805c980079a6 */ /* 0x000fe8000c12f312 */
[----:B------:R-:W-:Y:S01]  /*65f0*/  REDG.E.ADD.F32.FTZ.RN.STRONG.GPU desc[UR18][R162.64+0x280], R93 ;  /* 0x0002805da20079a6 */ /* 0x000fe2000c12f312 */
[-C--:B------:R-:W-:Y:S03]  /*6600*/  HMMA.16816.F32.BF16 R124, R12, R18.reuse, R124 ;  /* 0x000000120c7c723c */ /* 0x080fe6000004187c */
[----:B------:R-:W-:Y:S04]  /*6610*/  REDG.E.ADD.F32.FTZ.RN.STRONG.GPU desc[UR18][R154.64+0x280], R94 ;  /* 0x0002805e9a0079a6 */ /* 0x000fe8000c12f312 */
[----:B------:R-:W-:Y:S01]  /*6620*/  REDG.E.ADD.F32.FTZ.RN.STRONG.GPU desc[UR18][R160.64+0x280], R95 ;  /* 0x0002805fa00079a6 */ /* 0x000fe2000c12f312 */
[C---:B------:R-:W-:Y:S03]  /*6630*/  HMMA.16816.F32.BF16 R128, R4.reuse, R18, R128 ;  /* 0x000000120480723c */ /* 0x040fe60000041880 */
[----:B------:R-:W-:Y:S04]  /*6640*/  LDSM.16.MT88.4 R16, [R187+-0x1000] ;  /* 0xfff00000bb10783b */ /* 0x000fe80000004200 */
[----:B------:R-:W-:Y:S01]  /*6650*/  LDSM.16.MT88.4 R92, [R187+-0x800] ;  /* 0xfff80000bb5c783b */ /* 0x000fe20000004200 */
[-C--:B----4-:R-:W-:Y:S08]  /*6660*/  HMMA.16816.F32.BF16 R132, R4, R20.reuse, R132 ;  /* 0x000000140484723c */ /* 0x090ff00000041884 */
[C---:B------:R-:W-:Y:S08]  /*6670*/  HMMA.16816.F32.BF16 R136, R12.reuse, R20, R136 ;  /* 0x000000140c88723c */ /* 0x040ff00000041888 */
[-C--:B------:R-:W-:Y:S01]  /*6680*/  HMMA.16816.F32.BF16 R140, R12, R22.reuse, R140 ;  /* 0x000000160c8c723c */ /* 0x080fe2000004188c */
[----:B------:R-:W-:Y:S07]  /*6690*/  LDSM.16.MT88.4 R12, [R186+0x1000] ;  /* 0x00100000ba0c783b */ /* 0x000fee0000004200 */
[----:B------:R-:W-:Y:S01]  /*66a0*/  HMMA.16816.F32.BF16 R144, R4, R22, R144 ;  /* 0x000000160490723c */ /* 0x000fe20000041890 */
[----:B------:R-:W1:Y:S04]  /*66b0*/  LDSM.16.MT88.4 R4, [R189+-0x1000] ;  /* 0xfff00000bd04783b */ /* 0x000e680000004200 */
[----:B------:R-:W4:Y:S03]  /*66c0*/  LDSM.16.MT88.4 R20, [R186+0x3000] ;  /* 0x00300000ba14783b */ /* 0x000f260000004200 */
[-C--:B--2---:R-:W-:Y:S08]  /*66d0*/  HMMA.16816.F32.BF16 R100, R24, R28.reuse, R100 ;  /* 0x0000001c1864723c */ /* 0x084ff00000041864 */
[C---:B---3--:R-:W-:Y:S08]  /*66e0*/  HMMA.16816.F32.BF16 R104, R32.reuse, R28, R104 ;  /* 0x0000001c2068723c */ /* 0x048ff00000041868 */
[-C--:B------:R-:W-:Y:S08]  /*66f0*/  HMMA.16816.F32.BF16 R108, R32, R30.reuse, R108 ;  /* 0x0000001e206c723c */ /* 0x080ff0000004186c */
[C---:B------:R-:W-:Y:S01]  /*6700*/  HMMA.16816.F32.BF16 R112, R24.reuse, R30, R112 ;  /* 0x0000001e1870723c */ /* 0x040fe20000041870 */
[----:B------:R-:W2:Y:S07]  /*6710*/  LDSM.16.MT88.4 R28, [R186+0x5000] ;  /* 0x00500000ba1c783b */ /* 0x000eae0000004200 */
[-C--:B------:R-:W-:Y:S08]  /*6720*/  HMMA.16816.F32.BF16 R116, R24, R84.reuse, R116 ;  /* 0x000000541874723c */ /* 0x080ff00000041874 */
[C---:B------:R-:W-:Y:S08]  /*6730*/  HMMA.16816.F32.BF16 R120, R32.reuse, R84, R120 ;  /* 0x000000542078723c */ /* 0x040ff00000041878 */
[-C--:B------:R-:W-:Y:S08]  /*6740*/  HMMA.16816.F32.BF16 R124, R32, R86.reuse, R124 ;  /* 0x00000056207c723c */ /* 0x080ff0000004187c */
[C---:B------:R-:W-:Y:S01]  /*6750*/  HMMA.16816.F32.BF16 R128, R24.reuse, R86, R128 ;  /* 0x000000561880723c */ /* 0x040fe20000041880 */
[----:B------:R-:W3:Y:S07]  /*6760*/  LDSM.16.MT88.4 R84, [R189+-0x800] ;  /* 0xfff80000bd54783b */ /* 0x000eee0000004200 */
[-C--:B------:R-:W-:Y:S08]  /*6770*/  HMMA.16816.F32.BF16 R132, R24, R8.reuse, R132 ;  /* 0x000000081884723c */ /* 0x080ff00000041884 */
[C---:B------:R-:W-:Y:S08]  /*6780*/  HMMA.16816.F32.BF16 R136, R32.reuse, R8, R136 ;  /* 0x000000082088723c */ /* 0x040ff00000041888 */
[-C--:B------:R-:W-:Y:S08]  /*6790*/  HMMA.16816.F32.BF16 R140, R32, R10.reuse, R140 ;  /* 0x0000000a208c723c */ /* 0x080ff0000004188c */
[----:B------:R-:W-:Y:S08]  /*67a0*/  HMMA.16816.F32.BF16 R144, R24, R10, R144 ;  /* 0x0000000a1890723c */ /* 0x000ff00000041890 */
[-C--:B-1----:R-:W-:Y:S08]  /*67b0*/  HMMA.16816.F32.BF16 R100, R4, R12.reuse, R100 ;  /* 0x0000000c0464723c */ /* 0x082ff00000041864 */
[C---:B------:R-:W-:Y:S08]  /*67c0*/  HMMA.16816.F32.BF16 R104, R16.reuse, R12, R104 ;  /* 0x0000000c1068723c */ /* 0x040ff00000041868 */
[-C--:B------:R-:W-:Y:S08]  /*67d0*/  HMMA.16816.F32.BF16 R108, R16, R14.reuse, R108 ;  /* 0x0000000e106c723c */ /* 0x080ff0000004186c */
[C---:B------:R-:W-:Y:S08]  /*67e0*/  HMMA.16816.F32.BF16 R112, R4.reuse, R14, R112 ;  /* 0x0000000e0470723c */ /* 0x040ff00000041870 */
[-C--:B----4-:R-:W-:Y:S08]  /*67f0*/  HMMA.16816.F32.BF16 R116, R4, R20.reuse, R116 ;  /* 0x000000140474723c */ /* 0x090ff00000041874 */
[C---:B------:R-:W-:Y:S08]  /*6800*/  HMMA.16816.F32.BF16 R120, R16.reuse, R20, R120 ;  /* 0x000000141078723c */ /* 0x040ff00000041878 */
[-C--:B------:R-:W-:Y:S08]  /*6810*/  HMMA.16816.F32.BF16 R124, R16, R22.reuse, R124 ;  /* 0x00000016107c723c */ /* 0x080ff0000004187c */
[C---:B------:R-:W-:Y:S08]  /*6820*/  HMMA.16816.F32.BF16 R128, R4.reuse, R22, R128 ;  /* 0x000000160480723c */ /* 0x040ff00000041880 */
[-C--:B--2---:R-:W-:Y:S08]  /*6830*/  HMMA.16816.F32.BF16 R132, R4, R28.reuse, R132 ;  /* 0x0000001c0484723c */ /* 0x084ff00000041884 */
[C---:B------:R-:W-:Y:S08]  /*6840*/  HMMA.16816.F32.BF16 R136, R16.reuse, R28, R136 ;  /* 0x0000001c1088723c */ /* 0x040ff00000041888 */
[-C--:B------:R-:W-:Y:S08]  /*6850*/  HMMA.16816.F32.BF16 R140, R16, R30.reuse, R140 ;  /* 0x0000001e108c723c */ /* 0x080ff0000004188c */
[----:B------:R-:W-:Y:S04]  /*6860*/  HMMA.16816.F32.BF16 R144, R4, R30, R144 ;  /* 0x0000001e0490723c */ /* 0x000fe80000041890 */
[----:B------:R-:W-:Y:S01]  /*6870*/  LOP3.LUT R4, R234, 0x1, RZ, 0xc0, !PT ;  /* 0x00000001ea047812 */ /* 0x000fe200078ec0ff */
[----:B------:R-:W-:Y:S01]  /*6880*/  VIADD R6, R186, 0xffffa000 ;  /* 0xffffa000ba067836 */ /* 0x000fe20000000000 */
[----:B------:R-:W-:Y:S01]  /*6890*/  @P4 IADD3 R5, P2, PT, R246, -0x100, RZ ;  /* 0xffffff00f6054810 */ /* 0x000fe20007f5e0ff */
[----:B------:R-:W-:Y:S01]  /*68a0*/  VIADD R234, R234, 0xffffffff ;  /* 0xffffffffeaea7836 */ /* 0x000fe20000000000 */
[-C--:B---3--:R-:W-:Y:S05]  /*68b0*/  HMMA.16816.F32.BF16 R100, R84, R88.reuse, R100 ;  /* 0x000000585464723c */ /* 0x088fea0000041864 */
        /* <DEDUP_REMOVED lines=22> */
[----:B------:R-:W-:Y:S02]  /*6a20*/  ISETP.NE.AND P1, PT, R238, -0x1, PT ;  /* 0xffffffffee00780c */ /* 0x000fe40003f25270 */
[----:B------:R-:W-:Y:S02]  /*6a30*/  F2FP.BF16.F32.PACK_AB R36, R37, R36 ;  /* 0x000000242524723e */ /* 0x000fe400000010ff */
[----:B------:R-:W-:Y:S02]  /*6a40*/  F2FP.BF16.F32.PACK_AB R38, R39, R38 ;  /* 0x000000262726723e */ /* 0x000fe400000010ff */
[----:B------:R-:W-:Y:S02]  /*6a50*/  F2FP.BF16.F32.PACK_AB R48, R49, R48 ;  /* 0x000000303130723e */ /* 0x000fe400000010ff */
[----:B------:R-:W-:-:S02]  /*6a60*/  F2FP.BF16.F32.PACK_AB R50, R51, R50 ;  /* 0x000000323332723e */ /* 0x000fc400000010ff */
[----:B------:R-:W-:Y:S02]  /*6a70*/  F2FP.BF16.F32.PACK_AB R40, R41, R40 ;  /* 0x000000282928723e */ /* 0x000fe400000010ff */
[----:B------:R-:W-:Y:S01]  /*6a80*/  F2FP.BF16.F32.PACK_AB R42, R43, R42 ;  /* 0x0000002a2b2a723e */ /* 0x000fe200000010ff */
[----:B------:R-:W3:Y:S01]  /*6a90*/  @P1 LDC.64 R4, c[0x0][0x5c0] ;  /* 0x00017000ff041b82 */ /* 0x000ee20000000a00 */
        /* <DEDUP_REMOVED lines=59> */
[----:B------:R-:W-:Y:S01]  /*6e50*/  STS [R211], R100 ;  /* 0x00000064d3007388 */ /* 0x000fe20000000800 */
[----:B------:R-:W-:Y:S01]  /*6e60*/  F2FP.BF16.F32.PACK_AB R130, R131, R130 ;  /* 0x000000828382723e */ /* 0x000fe200000010ff */
[----:B------:R-:W-:Y:S01]  /*6e70*/  FMUL.FTZ R140, R140, UR4 ;  /* 0x000000048c8c7c20 */ /* 0x000fe20008410000 */
[----:B------:R-:W-:Y:S01]  /*6e80*/  FMUL.FTZ R141, R141, UR4 ;  /* 0x000000048d8d7c20 */ /* 0x000fe20008410000 */
[----:B------:R-:W-:Y:S01]  /*6e90*/  STS [R211+0x400], R102 ;  /* 0x00040066d3007388 */ /* 0x000fe20000000800 */
[----:B------:R-:W-:Y:S01]  /*6ea0*/  FMUL.FTZ R142, R142, UR4 ;  /* 0x000000048e8e7c20 */ /* 0x000fe20008410000 */
[----:B------:R-:W-:Y:S01]  /*6eb0*/  FMUL.FTZ R143, R143, UR4 ;  /* 0x000000048f8f7c20 */ /* 0x000fe20008410000 */
[----:B------:R-:W-:Y:S01]  /*6ec0*/  F2FP.BF16.F32.PACK_AB R120, R121, R120 ;  /* 0x000000787978723e */ /* 0x000fe200000010ff */
[----:B------:R-:W-:Y:S01]  /*6ed0*/  STS [R7], R112 ;  /* 0x0000007007007388 */ /* 0x000fe20000000800 */
[----:B------:R-:W-:-:S02]  /*6ee0*/  F2FP.BF16.F32.PACK_AB R122, R123, R122 ;  /* 0x0000007a7b7a723e */ /* 0x000fc400000010ff */
[----:B------:R-:W-:Y:S01]  /*6ef0*/  F2FP.BF16.F32.PACK_AB R124, R125, R124 ;  /* 0x0000007c7d7c723e */ /* 0x000fe200000010ff */
[----:B------:R-:W-:Y:S01]  /*6f00*/  STS [R7+0x400], R114 ;  /* 0x0004007207007388 */ /* 0x000fe20000000800 */
[----:B------:R-:W-:Y:S02]  /*6f10*/  F2FP.BF16.F32.PACK_AB R126, R127, R126 ;  /* 0x0000007e7f7e723e */ /* 0x000fe400000010ff */
[----:B------:R-:W-:Y:S01]  /*6f20*/  F2FP.BF16.F32.PACK_AB R132, R133, R132 ;  /* 0x000000848584723e */ /* 0x000fe200000010ff */
[----:B------:R-:W-:Y:S01]  /*6f30*/  STS [R211+0x1000], R104 ;  /* 0x00100068d3007388 */ /* 0x000fe20000000800 */
[----:B------:R-:W-:Y:S02]  /*6f40*/  F2FP.BF16.F32.PACK_AB R134, R135, R134 ;  /* 0x000000868786723e */ /* 0x000fe400000010ff */
[----:B------:R-:W-:Y:S01]  /*6f50*/  F2FP.BF16.F32.PACK_AB R144, R145, R144 ;  /* 0x000000909190723e */ /* 0x000fe200000010ff */
[----:B------:R-:W-:Y:S01]  /*6f60*/  STS [R211+0x1400], R106 ;  /* 0x0014006ad3007388 */ /* 0x000fe20000000800 */
        /* <DEDUP_REMOVED lines=33> */
[----:B------:R-:W-:-:S03]  /*7180*/  ISETP.NE.AND P0, PT, R238, -0x1, PT ;  /* 0xffffffffee00780c */ /* 0x000fc60003f05270 */
[----:B------:R-:W-:Y:S04]  /*7190*/  STS [R211+0x4400], R134 ;  /* 0x00440086d3007388 */ /* 0x000fe80000000800 */
        /* <DEDUP_REMOVED lines=12> */
[----:B------:R1:W-:Y:S04]  /*7260*/  STS [R7+0x7000], R44 ;  /* 0x0070002c07007388 */ /* 0x0003e80000000800 */
[----:B------:R2:W-:Y:S04]  /*7270*/  STS [R7+0x7400], R46 ;  /* 0x0074002e07007388 */ /* 0x0005e80000000800 */
[----:B------:R2:W-:Y:S04]  /*7280*/  STS [R211+0x8000], R52 ;  /* 0x00800034d3007388 */ /* 0x0005e80000000800 */
[----:B------:R2:W-:Y:S04]  /*7290*/  STS [R211+0x8400], R54 ;  /* 0x00840036d3007388 */ /* 0x0005e80000000800 */
[----:B------:R2:W-:Y:S04]  /*72a0*/  STS [R7+0x8000], R64 ;  /* 0x0080004007007388 */ /* 0x0005e80000000800 */
[----:B------:R2:W-:Y:S04]  /*72b0*/  STS [R7+0x8400], R66 ;  /* 0x0084004207007388 */ /* 0x0005e80000000800 */
[----:B------:R2:W-:Y:S01]  /*72c0*/  STS [R211+0x9000], R56 ;  /* 0x00900038d3007388 */ /* 0x0005e20000000800 */
[----:B-1----:R-:W-:-:S03]  /*72d0*/  @P1 IADD3 R44, PT, PT, R235, R238, RZ ;  /* 0x000000eeeb2c1210 */ /* 0x002fc60007ffe0ff */
[----:B------:R2:W-:Y:S02]  /*72e0*/  STS [R211+0x9400], R58 ;  /* 0x0094003ad3007388 */ /* 0x0005e40000000800 */
[C---:B---3--:R-:W-:Y:S02]  /*72f0*/  @P1 IMAD R6, R44.reuse, R5, RZ ;  /* 0x000000052c061224 */ /* 0x048fe400078e02ff */
[----:B------:R2:W-:Y:S01]  /*7300*/  STS [R7+0x9000], R60 ;  /* 0x0090003c07007388 */ /* 0x0005e20000000800 */
[----:B------:R-:W-:-:S03]  /*7310*/  @P1 IMAD.WIDE.U32 R44, R44, R4, RZ ;  /* 0x000000042c2c1225 */ /* 0x000fc600078e00ff */
[----:B------:R2:W-:Y:S02]  /*7320*/  STS [R7+0x9400], R62 ;  /* 0x0094003e07007388 */ /* 0x0005e40000000800 */
[----:B------:R-:W-:Y:S02]  /*7330*/  @P1 IADD3 R6, PT, PT, R45, R6, RZ ;  /* 0x000000062d061210 */ /* 0x000fe40007ffe0ff */
        /* <DEDUP_REMOVED lines=9> */
[----:B------:R-:W1:Y:S01]  /*73d0*/  LDC.64 R4, c[0x0][0x5c0] ;  /* 0x00017000ff047b82 */ /* 0x000e620000000a00 */
[----:B------:R-:W-:-:S07]  /*73e0*/  SHF.R.S32.HI R9, RZ, 0x1f, R235 ;  /* 0x0000001fff097819 */ /* 0x000fce00000114eb */
[----:B--2---:R-:W2:Y:S01]  /*73f0*/  LDC.64 R6, c[0x0][0x5a8] ;  /* 0x00016a00ff067b82 */ /* 0x004ea20000000a00 */
[-C--:B-1----:R-:W-:Y:S02]  /*7400*/  IMAD R0, R9, R4.reuse, RZ ;  /* 0x0000000409007224 */ /* 0x082fe400078e02ff */
[----:B------:R-:W-:-:S04]  /*7410*/  IMAD.WIDE.U32 R8, R235, R4, RZ ;  /* 0x00000004eb087225 */ /* 0x000fc800078e00ff */
[----:B------:R-:W-:-:S05]  /*7420*/  IMAD R0, R235, R5, R0 ;  /* 0x00000005eb007224 */ /* 0x000fca00078e0200 */
[----:B------:R-:W-:-:S03]  /*7430*/  IADD3 R9, PT, PT, R9, R0, RZ ;  /* 0x0000000009097210 */ /* 0x000fc60007ffe0ff */
[----:B--2---:R-:W-:-:S04]  /*7440*/  IMAD.WIDE.U32 R44, R200, R6, R8 ;  /* 0x00000006c82c7225 */ /* 0x004fc800078e0008 */
[----:B------:R-:W-:Y:S02]  /*7450*/  IMAD R6, R200, R7, R45 ;  /* 0x00000007c8067224 */ /* 0x000fe400078e022d */
.L_x_473:
[----:B------:R-:W-:Y:S05]  /*7460*/  @P0 BRA `(.L_x_474) ;  /* 0x00000000002c0947 */ /* 0x000fea0003800000 */
[----:B------:R-:W1:Y:S01]  /*7470*/  LDCU.64 UR6, c[0x0][0x5c8] ;  /* 0x0000b900ff0677ac */ /* 0x000e620008000a00 */
[----:B------:R-:W-:Y:S01]  /*7480*/  SHF.R.S32.HI R0, RZ, 0x1f, R235 ;  /* 0x0000001fff007819 */ /* 0x000fe200000114eb */
[----:B------:R-:W3:Y:S04]  /*7490*/  LDCU.64 UR4, c[0x0][0x5b0] ;  /* 0x0000b600ff0477ac */ /* 0x000ee80008000a00 */
[----:B-1----:R-:W-:Y:S02]  /*74a0*/  IMAD R0, R0, UR6, RZ ;  /* 0x0000000600007c24 */ /* 0x002fe4000f8e02ff */
[----:B------:R-:W-:-:S04]  /*74b0*/  IMAD.WIDE.U32 R8, R235, UR6, RZ ;  /* 0x00000006eb087c25 */ /* 0x000fc8000f8e00ff */
[----:B------:R-:W-:-:S05]  /*74c0*/  IMAD R0, R235, UR7, R0 ;  /* 0x00000007eb007c24 */ /* 0x000fca000f8e0200 */
[----:B------:R-:W-:-:S03]  /*74d0*/  IADD3 R9, PT, PT, R9, R0, RZ ;  /* 0x0000000009097210 */ /* 0x000fc60007ffe0ff */
[----:B---3--:R-:W-:-:S04]  /*74e0*/  IMAD.WIDE.U32 R8, R200, UR4, R8 ;  /* 0x00000004c8087c25 */ /* 0x008fc8000f8e0008 */
[----:B------:R-:W-:Y:S01]  /*74f0*/  IMAD R0, R200, UR5, R9 ;  /* 0x00000005c8007c24 */ /* 0x000fe2000f8e0209 */
[----:B------:R-:W-:Y:S01]  /*7500*/  MOV R2, R8 ;  /* 0x0000000800027202 */ /* 0x000fe20000000f00 */
[----:B------:R-:W-:Y:S06]  /*7510*/  BRA `(.L_x_475) ;  /* 0x0000000000187947 */ /* 0x000fec0003800000 */
.L_x_474:
[----:B------:R-:W1:Y:S01]  /*7520*/  LDCU.64 UR6, c[0x0][0x5c8] ;  /* 0x0000b900ff0677ac */ /* 0x000e620008000a00 */
[----:B------:R-:W-:-:S05]  /*7530*/  IADD3 R8, PT, PT, R235, R238, RZ ;  /* 0x000000eeeb087210 */ /* 0x000fca0007ffe0ff */
[C---:B-1----:R-:W-:Y:S02]  /*7540*/  IMAD R0, R8.reuse, UR7, RZ ;  /* 0x0000000708007c24 */ /* 0x042fe4000f8e02ff */
[----:B------:R-:W-:-:S05]  /*7550*/  IMAD.WIDE.U32 R8, R8, UR6, RZ ;  /* 0x0000000608087c25 */ /* 0x000fca000f8e00ff */
[----:B------:R-:W-:Y:S02]  /*7560*/  IADD3 R0, PT, PT, R9, R0, RZ ;  /* 0x0000000009007210 */ /* 0x000fe40007ffe0ff */
[----:B------:R-:W-:-:S07]  /*7570*/  MOV R2, R8 ;  /* 0x0000000800027202 */ /* 0x000fce0000000f00 */
.L_x_475:
[----:B------:R-:W-:Y:S01]  /*7580*/  BAR.SYNC.DEFER_BLOCKING 0x0 ;  /* 0x0000000000007b1d */ /* 0x000fe20000010000 */
[----:B--2---:R-:W-:Y:S01]  /*7590*/  MOV R58, R204 ;  /* 0x000000cc003a7202 */ /* 0x004fe20000000f00 */
[-C--:B------:R-:W-:Y:S01]  /*75a0*/  IMAD R7, R219, R4.reuse, RZ ;  /* 0x00000004db077224 */ /* 0x080fe200078e02ff */
[----:B------:R-:W-:Y:S02]  /*75b0*/  MOV R59, RZ ;  /* 0x000000ff003b7202 */ /* 0x000fe40000000f00 */
[----:B------:R-:W-:Y:S01]  /*75c0*/  ISETP.GE.AND P3, PT, R203, R215, PT ;  /* 0x000000d7cb00720c */ /* 0x000fe20003f66270 */
[----:B------:R-:W1:Y:S01]  /*75d0*/  LDCU.64 UR4, c[0x0][0x5d8] ;  /* 0x0000bb00ff0477ac */ /* 0x000e620008000a00 */
[C---:B------:R-:W-:Y:S01]  /*75e0*/  IMAD R7, R220.reuse, R5, R7 ;  /* 0x00000005dc077224 */ /* 0x040fe200078e0207 */
[----:B------:R-:W-:Y:S01]  /*75f0*/  BSSY.RECONVERGENT B0, `(.L_x_476) ;  /* 0x0000023000007945 */ /* 0x000fe20003800200 */
[----:B------:R-:W-:Y:S01]  /*7600*/  IMAD.WIDE.U32 R46, R220, R4, R58 ;  /* 0x00000004dc2e7225 */ /* 0x000fe200078e003a */
        /* <DEDUP_REMOVED lines=33> */
.L_x_477:
[----:B------:R-:W-:Y:S05]  /*7820*/  BSYNC.RECONVERGENT B0 ;  /* 0x0000000000007941 */ /* 0x000fea0003800200 */
.L_x_476:
[----:B------:R-:W-:Y:S04]  /*7830*/  BSSY.RECONVERGENT B0, `(.L_x_478) ;  /* 0x0000011000007945 */ /* 0x000fe80003800200 */
[----:B------:R-:W-:Y:S05]  /*7840*/  @P5 BRA `(.L_x_479) ;  /* 0x00000000003c5947 */ /* 0x000fea0003800000 */
[----:B------:R-:W4:Y:S01]  /*7850*/  LDCU UR8, c[0x0][0x440] ;  /* 0x00008800ff0877ac */ /* 0x000f220008000800 */
[-C--:B---3--:R-:W-:Y:S02]  /*7860*/  IMAD R44, R7, R4.reuse, RZ ;  /* 0x00000004072c7224 */ /* 0x088fe400078e02ff */
[----:B------:R-:W-:Y:S01]  /*7870*/  IMAD.MOV.U32 R56, RZ, RZ, R60 ;  /* 0x000000ffff387224 */ /* 0x000fe200078e003c */
[----:B------:R-:W3:Y:S01]  /*7880*/  LDCU.64 UR4, c[0x0][0x560] ;  /* 0x0000ac00ff0477ac */ /* 0x000ee20008000a00 */
        /* <DEDUP_REMOVED lines=11> */
.L_x_479:
[----:B------:R-:W-:Y:S05]  /*7940*/  BSYNC.RECONVERGENT B0 ;  /* 0x0000000000007941 */ /* 0x000fea0003800200 */
.L_x_478:
[----:B------:R-:W2:Y:S01]  /*7950*/  LDCU.64 UR4, c[0x0][0x5e0] ;  /* 0x0000bc00ff0477ac */ /* 0x000ea20008000a00 */
[----:B------:R-:W-:Y:S01]  /*7960*/  IMAD R219, R219, UR6, RZ ;  /* 0x00000006dbdb7c24 */ /* 0x000fe2000f8e02ff */
[----:B------:R-:W-:Y:S01]  /*7970*/  BSSY.RECONVERGENT B0, `(.L_x_480) ;  /* 0x0000015000007945 */ /* 0x000fe20003800200 */
[----:B---3--:R-:W-:-:S04]  /*7980*/  IMAD.WIDE.U32 R4, R220, UR6, R58 ;  /* 0x00000006dc047c25 */ /* 0x008fc8000f8e003a */
[----:B------:R-:W-:Y:S01]  /*7990*/  IMAD R219, R220, UR7, R219 ;  /* 0x00000007dcdb7c24 */ /* 0x000fe2000f8e02db */
[----:B----4-:R-:W-:-:S04]  /*79a0*/  IADD3 R34, P0, PT, R2, R4, RZ ;  /* 0x0000000402227210 */ /* 0x010fc80007f1e0ff */
[----:B------:R-:W-:-:S03]  /*79b0*/  IADD3.X R35, PT, PT, R0, R5, R219, P0, !PT ;  /* 0x0000000500237210 */ /* 0x000fc600007fe4db */
[----:B--2---:R-:W-:-:S04]  /*79c0*/  IMAD.WIDE.U32 R34, R199, UR4, R34 ;  /* 0x00000004c7227c25 */ /* 0x004fc8000f8e0022 */
[----:B------:R-:W-:Y:S01]  /*79d0*/  IMAD R5, R199, UR5, R35 ;  /* 0x00000005c7057c24 */ /* 0x000fe2000f8e0223 */
        /* <DEDUP_REMOVED lines=14> */
.L_x_481:
[----:B------:R-:W-:Y:S05]  /*7ac0*/  BSYNC.RECONVERGENT B0 ;  /* 0x0000000000007941 */ /* 0x000fea0003800200 */
.L_x_480:
        /* <DEDUP_REMOVED lines=16> */
.L_x_439:
[----:B------:R-:W-:Y:S05]  /*7bd0*/  BSYNC.RECONVERGENT B1 ;  /* 0x0000000000017941 */ /* 0x000fea0003800200 */
.L_x_417:
[----:B------:R-:W1:Y:S01]  /*7be0*/  LDCU UR5, c[0x0][0x438] ;  /* 0x00008700ff0577ac */ /* 0x000e620008000800 */
[----:B------:R-:W4:Y:S08]  /*7bf0*/  LDC R2, c[0x0][0x370] ;  /* 0x0000dc00ff027b82 */ /* 0x000f300000000800 */
[----:B------:R-:W2:Y:S01]  /*7c00*/  LDC R0, c[0x0][0x438] ;  /* 0x00010e00ff007b82 */ /* 0x000ea20000000800 */
[----:B-1----:R-:W-:-:S04]  /*7c10*/  UIADD3 UR5, UPT, UPT, UR5, 0x3f, URZ ;  /* 0x0000003f05057890 */ /* 0x002fc8000fffe0ff */
[----:B------:R-:W-:Y:S01]  /*7c20*/  USHF.R.S32.HI UR4, URZ, 0x1f, UR5 ;  /* 0x0000001fff047899 */ /* 0x000fe20008011405 */
[----:B----4-:R-:W-:-:S03]  /*7c30*/  IADD3 R205, PT, PT, R2, R205, RZ ;  /* 0x000000cd02cd7210 */ /* 0x010fc60007ffe0ff */
[----:B------:R-:W-:-:S04]  /*7c40*/  ULEA.HI UR4, UR4, UR5, URZ, 0x6 ;  /* 0x0000000504047291 */ /* 0x000fc8000f8f30ff */
[----:B------:R-:W-:-:S06]  /*7c50*/  USHF.R.S32.HI UR4, URZ, 0x6, UR4 ;  /* 0x00000006ff047899 */ /* 0x000fcc0008011404 */
[----:B------:R-:W-:-:S13]  /*7c60*/  ISETP.GE.AND P0, PT, R205, UR4, PT ;  /* 0x00000004cd007c0c */ /* 0x000fda000bf06270 */
[----:B--2---:R-:W-:Y:S05]  /*7c70*/  @!P0 BRA `(.L_x_482) ;  /* 0xffffff8800708947 */ /* 0x004fea000383ffff */
[----:B------:R-:W-:Y:S05]  /*7c80*/  EXIT ;  /* 0x000000000000794d */ /* 0x000fea0003800000 */
.L_x_483:
        /* <DEDUP_REMOVED lines=15> */
.L_x_2159:


//--------------------- .text._ZN5flash44flash_bwd_dq_dk_dv_loop_seqk_parallel_kernelI23Flash_bwd_kernel_traitsILi192ELi64ELi64ELi8ELi4ELi2ELi2ELb0ELb0EN7cutlass10bfloat16_tE19Flash_kernel_traitsILi192ELi64ELi64ELi8ES3_EELb0ELb0ELb0ELb0ELb0ELb1ELb0EEEvNS_16Flash_bwd_paramsE --------------------------
	.section	.text._ZN5flash44flash_bwd_dq_dk_dv_loop_seqk_parallel_kernelI23Flash_bwd_kernel_traitsILi192ELi64ELi64ELi8ELi4ELi2ELi2ELb0ELb0EN7cutlass10bfloat16_tE19Flash_kernel_traitsILi192ELi64ELi64ELi8ES3_EELb0ELb0ELb0ELb0ELb0ELb1ELb0EEEvNS_16Flash_bwd_paramsE,"ax",@progbits
	.align	128
        .global         _ZN5flash44flash_bwd_dq_dk_dv_loop_seqk_parallel_kernelI23Flash_bwd_kernel_traitsILi192ELi64ELi64ELi8ELi4ELi2ELi2ELb0ELb0EN7cutlass10bfloat16_tE19Flash_kernel_traitsILi192ELi64ELi64ELi8ES3_EELb0ELb0ELb0ELb0ELb0ELb1ELb0EEEvNS_16Flash_bwd_paramsE
        .type           _ZN5flash44flash_bwd_dq_dk_dv_loop_seqk_parallel_kernelI23Flash_bwd_kernel_traitsILi192ELi64ELi64ELi8ELi4ELi2ELi2ELb0ELb0EN7cutlass10bfloat16_tE19Flash_kernel_traitsILi192ELi64ELi64ELi8ES3_EELb0ELb0ELb0ELb0ELb0ELb1ELb0EEEvNS_16Flash_bwd_paramsE,@function
        .size           _ZN5flash44flash_bwd_dq_dk_dv_loop_seqk_parallel_kernelI23Flash_bwd_kernel_traitsILi192ELi64ELi64ELi8ELi4ELi2ELi2ELb0ELb0EN7cutlass10bfloat16_tE19Flash_kernel_traitsILi192ELi64ELi64ELi8ES3_EELb0ELb0ELb0ELb0ELb0ELb1ELb0EEEvNS_16Flash_bwd_paramsE,(.L_x_2160 - _ZN5flash44flash_bwd_dq_dk_dv_loop_seqk_parallel_kernelI23Flash_bwd_kernel_traitsILi192ELi64ELi64ELi8ELi4ELi2ELi2ELb0ELb0EN7cutlass10bfloat16_tE19Flash_kernel_traitsILi192ELi64ELi64ELi8ES3_EELb0ELb0ELb0ELb0ELb0ELb1ELb0EEEvNS_16Flash_bwd_paramsE)
        .other          _ZN5flash44flash_bwd_dq_dk_dv_loop_seqk_parallel_kernelI23Flash_bwd_kernel_traitsILi192ELi64ELi64ELi8ELi4ELi2ELi2ELb0ELb0EN7cutlass10bfloat16_tE19Flash_kernel_traitsILi192ELi64ELi64ELi8ES3_EELb0ELb0ELb0ELb0ELb0ELb1ELb0EEEvNS_16Flash_bwd_paramsE,@"STO_CUDA_ENTRY STV_DEFAULT"
_ZN5flash44flash_bwd_dq_dk_dv_loop_seqk_parallel_kernelI23Flash_bwd_kernel_traitsILi192ELi64ELi64ELi8ELi4ELi2ELi2ELb0ELb0EN7cutlass10bfloat16_tE19Flash_kernel_traitsILi192ELi64ELi64ELi8ES3_EELb0ELb0ELb0ELb0ELb0ELb1ELb0EEEvNS_16Flash_bwd_paramsE:
.text._ZN5flash44flash_bwd_dq_dk_dv_loop_seqk_parallel_kernelI23Flash_bwd_kernel_traitsILi192ELi64ELi64ELi8ELi4ELi2ELi2ELb0ELb0EN7cutlass10bfloat16_tE19Flash_kernel_traitsILi192ELi64ELi64ELi8ES3_EELb0ELb0ELb0ELb0ELb0ELb1ELb0EEEvNS_16Flash_bwd_paramsE:
        /* <DEDUP_REMOVED lines=34> */
[----:B------:R-:W-:Y:S01]  /*0220*/  LOP3.LUT R203, R203, 0x7, R6, 0xf8, !PT ;  /* 0x00000007cbcb7812 */ /* 0x000fe200078ef806 */
[----:B------:R-:W-:Y:S01]  /*0230*/  IMAD.SHL.U32 R6, R204, 0x10, RZ ;  /* 0x00000010cc067824 */ /* 0x000fe200078e00ff */
[----:B------:R-:W-:Y:S01]  /*0240*/  LOP3.LUT R197, R2, 0x200, RZ, 0xc0, !PT ;  /* 0x0000020002c57812 */ /* 0x000fe200078ec0ff */
[----:B------:R-:W-:Y:S01]  /*0250*/  UIADD3 UR5, UPT, UPT, UR6, 0x20000, URZ ;  /* 0x0002000006057890 */ /* 0x000fe2000fffe0ff */
[----:B------:R-:W-:Y:S02]  /*0260*/  SHF.R.U32.HI R205, RZ, 0x3, R204 ;  /* 0x00000003ffcd7819 */ /* 0x000fe400000116cc */
[--C-:B------:R-:W-:Y:S02]  /*0270*/  LOP3.LUT R197, R197, 0x3800, R6.reuse, 0xf8, !PT ;  /* 0x00003800c5c57812 */ /* 0x100fe400078ef806 */
[----:B------:R-:W-:Y:S01]  /*0280*/  LOP3.LUT R211, R211, 0x1c0, R6, 0xf8, !PT ;  /* 0x000001c0d3d37812 */ /* 0x000fe200078ef806 */
[----:B------:R-:W-:Y:S01]  /*0290*/  VIADD R207, R205, 0x20 ;  /* 0x00000020cdcf7836 */ /* 0x000fe20000000000 */
[----:B------:R-:W-:-:S02]  /*02a0*/  LOP3.LUT R6, R6, 0x1c0, RZ, 0xc0, !PT ;  /* 0x000001c006067812 */ /* 0x000fc400078ec0ff */
[C---:B------:R-:W-:Y:S02]  /*02b0*/  LOP3.LUT R13, R2.reuse, 0xc00, RZ, 0xc0, !PT ;  /* 0x00000c00020d7812 */ /* 0x040fe400078ec0ff */
[----:B------:R-:W-:Y:S02]  /*02c0*/  LOP3.LUT R7, R2, 0x400, RZ, 0xc0, !PT ;  /* 0x0000040002077812 */ /* 0x000fe400078ec0ff */
[----:B------:R-:W-:Y:S02]  /*02d0*/  LOP3.LUT R11, R6, 0x18, R205, 0xf8, !PT ;  /* 0x00000018060b7812 */ /* 0x000fe400078ef8cd */
[----:B------:R-:W-:Y:S02]  /*02e0*/  LOP3.LUT R5, R3, 0x1c0, RZ, 0xc0, !PT ;  /* 0x000001c003057812 */ /* 0x000fe400078ec0ff */
[----:B------:R-:W-:Y:S02]  /*02f0*/  LOP3.LUT R9, R0, 0x10, RZ, 0xc0, !PT ;  /* 0x0000001000097812 */ /* 0x000fe400078ec0ff */
[----:B------:R-:W-:-:S02]  /*0300*/  LOP3.LUT R8, R13, 0x6, R4, 0xf8, !PT ;  /* 0x000000060d087812 */ /* 0x000fc400078ef804 */
[--C-:B------:R-:W-:Y:S02]  /*0310*/  LOP3.LUT R7, R7, 0x6, R4.reuse, 0xf8, !PT ;  /* 0x0000000607077812 */ /* 0x100fe400078ef804 */
[----:B------:R-:W-:Y:S02]  /*0320*/  LOP3.LUT R210, R11, 0x38, R4, 0x78, !PT ;  /* 0x000000380bd27812 */ /* 0x000fe400078e7804 */
[----:B------:R-:W-:Y:S02]  /*0330*/  LOP3.LUT R4, R4, 0x20, RZ, 0xc0, !PT ;  /* 0x0000002004047812 */ /* 0x000fe400078ec0ff */
[----:B------:R-:W-:Y:S02]  /*0340*/  LOP3.LUT R5, R5, 0x38, R206, 0xf8, !PT ;  /* 0x0000003805057812 */ /* 0x000fe400078ef8ce */
[----:B------:R-:W-:Y:S01]  /*0350*/  LOP3.LUT R6, R9, 0x8, R204, 0xf8, !PT ;  /* 0x0000000809067812 */ /* 0x000fe200078ef8cc */
[----:B---3--:R-:W-:Y:S01]  /*0360*/  IMAD.U32 R9, RZ, RZ, UR4 ;  /* 0x00000004ff097e24 */ /* 0x008fe2000f8e00ff */
[----:B------:R-:W-:Y:S01]  /*0370*/  LOP3.LUT R4, R4, 0x18, R205, 0xf8, !PT ;  /* 0x0000001804047812 */ /* 0x000fe200078ef8cd */
[----:B------:R-:W-:Y:S01]  /*0380*/  UIADD3 UR4, UPT, UPT, UR6, 0x12000, URZ ;  /* 0x0001200006047890 */ /* 0x000fe2000fffe0ff */
[----:B------:R-:W-:-:S02]  /*0390*/  LOP3.LUT R191, R6, R5, RZ, 0x3c, !PT ;  /* 0x0000000506bf7212 */ /* 0x000fc400078e3cff */
[C---:B------:R-:W-:Y:S02]  /*03a0*/  LOP3.LUT R0, R5.reuse, 0x8, R0, 0x78, !PT ;  /* 0x0000000805007812 */ /* 0x040fe400078e7800 */
[----:B------:R-:W-:Y:S02]  /*03b0*/  LOP3.LUT R6, R5, 0x8, R204, 0x78, !PT ;  /* 0x0000000805067812 */ /* 0x000fe400078e78cc */
[----:B------:R-:W-:Y:S02]  /*03c0*/  LOP3.LUT R189, R3, 0x200, RZ, 0xc0, !PT ;  /* 0x0000020003bd7812 */ /* 0x000fe400078ec0ff */
[----:B------:R-:W-:Y:S02]  /*03d0*/  LOP3.LUT R5, R4, 0x1c0, R3, 0xf8, !PT ;  /* 0x000001c004057812 */ /* 0x000fe400078ef803 */
[----:B--2---:R-:W-:Y:S02]  /*03e0*/  LEA R208, P0, R202, R208, 0x2 ;  /* 0x000000d0cad07211 */ /* 0x004fe400078010ff */
[----:B------:R-:W-:-:S02]  /*03f0*/  LOP3.LUT R199, R189, 0xc00, R2, 0xf8, !PT ;  /* 0x00000c00bdc77812 */ /* 0x000fc400078ef802 */
[----:B------:R-:W-:Y:S02]  /*0400*/  LOP3.LUT R189, R189, 0x400, R2, 0xf8, !PT ;  /* 0x00000400bdbd7812 */ /* 0x000fe400078ef802 */
[----:B------:R-:W-:Y:S02]  /*0410*/  LOP3.LUT R198, R5, 0x38, R206, 0x78, !PT ;  /* 0x0000003805c67812 */ /* 0x000fe400078e78ce */
[----:B------:R-:W-:Y:S02]  /*0420*/  R2P PR, R204, 0xe ;  /* 0x0000000ecc007804 */ /* 0x000fe40000000000 */
[----:B------:R-:W-:Y:S02]  /*0430*/  LOP3.LUT R211, R8, R211, RZ, 0xfc, !PT ;  /* 0x000000d308d37212 */ /* 0x000fe400078efcff */
[----:B------:R-:W-:Y:S02]  /*0440*/  LOP3.LUT R197, R197, R6, RZ, 0xfc, !PT ;  /* 0x00000006c5c57212 */ /* 0x000fe400078efcff */
[----:B------:R-:W-:-:S02]  /*0450*/  LOP3.LUT R199, R199, R0, RZ, 0xfc, !PT ;  /* 0x00000000c7c77212 */ /* 0x000fc400078efcff */
[----:B------:R-:W-:Y:S02]  /*0460*/  LOP3.LUT R189, R189, R0, RZ, 0xfc, !PT ;  /* 0x00000000bdbd7212 */ /* 0x000fe400078efcff */
[----:B------:R-:W-:Y:S02]  /*0470*/  LOP3.LUT R198, R198, 0x200, R3, 0xf8, !PT ;  /* 0x00000200c6c67812 */ /* 0x000fe400078ef803 */
[----:B------:R-:W-:Y:S02]  /*0480*/  LOP3.LUT R3, R206, 0x1f8, RZ, 0xc0, !PT ;  /* 0x000001f8ce037812 */ /* 0x000fe400078ec0ff */
[----:B------:R-:W-:Y:S02]  /*0490*/  LEA R211, R211, UR5, 0x1 ;  /* 0x00000005d3d37c11 */ /* 0x000fe4000f8e08ff */
[----:B------:R-:W-:Y:S02]  /*04a0*/  LOP3.LUT R191, R191, 0x200, R2, 0xf8, !PT ;  /* 0x00000200bfbf7812 */ /* 0x000fe400078ef802 */
[----:B------:R-:W-:Y:S01]  /*04b0*/  SEL R194, R194, 0xffffffc0, !P2 ;  /* 0xffffffc0c2c27807 */ /* 0x000fe20005000000 */
[----:B------:R-:W-:Y:S01]  /*04c0*/  VIADD R238, R211, 0x20 ;  /* 0x00000020d3ee7836 */ /* 0x000fe20000000000 */
[----:B------:R-:W-:Y:S01]  /*04d0*/  LEA R197, R197, UR4, 0x1 ;  /* 0x00000004c5c57c11 */ /* 0x000fe2000f8e08ff */
[----:B------:R-:W-:Y:S01]  /*04e0*/  @P3 VIADD R238, R211, 0xffffffe0 ;  /* 0xffffffe0d3ee3836 */ /* 0x000fe20000000000 */
[----:B------:R-:W-:-:S02]  /*04f0*/  LEA R199, R199, UR6, 0x1 ;  /* 0x00000006c7c77c11 */ /* 0x000fc4000f8e08ff */
[----:B------:R-:W-:Y:S01]  /*0500*/  LEA R189, R189, UR6, 0x1 ;  /* 0x00000006bdbd7c11 */ /* 0x000fe2000f8e08ff */
[----:B------:R-:W-:Y:S01]  /*0510*/  IMAD.IADD R193, R197, 0x1, R194 ;  /* 0x00000001c5c17824 */ /* 0x000fe200078e02c2 */
[----:B------:R-:W-:Y:S01]  /*0520*/  LOP3.LUT R3, R3, 0x38, R204, 0x78, !PT ;  /* 0x0000003803037812 */ /* 0x000fe200078e78cc */
[----:B------:R-:W-:Y:S01]  /*0530*/  IMAD.IADD R185, R199, 0x1, R194 ;  /* 0x00000001c7b97824 */ /* 0x000fe200078e02c2 */
[----:B------:R-:W-:Y:S01]  /*0540*/  SEL R216, R216, 0xfffffff0, !P2 ;  /* 0xfffffff0d8d87807 */ /* 0x000fe20005000000 */
[----:B------:R-:W-:Y:S01]  /*0550*/  IMAD.IADD R2, R194, 0x1, R189 ;  /* 0x00000001c2027824 */ /* 0x000fe200078e02bd */
[----:B------:R-:W-:Y:S02]  /*0560*/  SEL R196, R196, 0xffffffe0, !P1 ;  /* 0xffffffe0c4c47807 */ /* 0x000fe40004800000 */
[----:B------:R-:W-:Y:S01]  /*0570*/  LEA R191, R191, UR5, 0x1 ;  /* 0x00000005bfbf7c11 */ /* 0x000fe2000f8e08ff */
[----:B------:R-:W-:Y:S01]  /*0580*/  IMAD.IADD R239, R211, 0x1, R216 ;  /* 0x00000001d3ef7824 */ /* 0x000fe200078e02d8 */
[----:B------:R-:W-:Y:S01]  /*0590*/  LOP3.LUT R210, R7, R210, RZ, 0xfc, !PT ;  /* 0x000000d207d27212 */ /* 0x000fe200078efcff */
[----:B------:R-:W-:Y:S01]  /*05a0*/  IMAD.IADD R195, R197, 0x1, R196 ;  /* 0x00000001c5c37824 */ /* 0x000fe200078e02c4 */
[----:B------:R-:W-:Y:S01]  /*05b0*/  LOP3.LUT R212, R3, 0x1e00, R206, 0xf8, !PT ;  /* 0x00001e0003d47812 */ /* 0x000fe200078ef8ce */
[----:B------:R-:W-:Y:S01]  /*05c0*/  IMAD.IADD R186, R199, 0x1, R196 ;  /* 0x00000001c7ba7824 */ /* 0x000fe200078e02c4 */
[----:B------:R-:W-:Y:S01]  /*05d0*/  LEA.HI.X R209, R202, R209, RZ, 0x2, P0 ;  /* 0x000000d1cad17211 */ /* 0x000fe200000f14ff */
[----:B------:R-:W-:Y:S01]  /*05e0*/  IMAD.IADD R190, R194, 0x1, R191 ;  /* 0x00000001c2be7824 */ /* 0x000fe200078e02bf */
[----:B------:R-:W-:Y:S01]  /*05f0*/  SHF.R.U32.HI R204, RZ, 0x5, R204 ;  /* 0x00000005ffcc7819 */ /* 0x000fe200000116cc */
[----:B------:R-:W-:Y:S01]  /*0600*/  IMAD.IADD R3, R196, 0x1, R189 ;  /* 0x00000001c4037824 */ /* 0x000fe200078e02bd */
[----:B------:R-:W-:Y:S01]  /*0610*/  LOP3.LUT R206, R206, 0x38, RZ, 0xc0, !PT ;  /* 0x00000038cece7812 */ /* 0x000fe200078ec0ff */
[----:B------:R-:W-:Y:S01]  /*0620*/  IMAD.IADD R192, R196, 0x1, R193 ;  /* 0x00000001c4c07824 */ /* 0x000fe200078e02c1 */
[----:B------:R-:W-:Y:S01]  /*0630*/  LEA R212, R212, UR6, 0x1 ;  /* 0x00000006d4d47c11 */ /* 0x000fe2000f8e08ff */
[----:B------:R-:W-:Y:S01]  /*0640*/  IMAD.IADD R184, R196, 0x1, R185 ;  /* 0x00000001c4b87824 */ /* 0x000fe200078e02b9 */
[----:B------:R-:W-:Y:S01]  /*0650*/  LEA R210, R210, UR4, 0x1 ;  /* 0x00000004d2d27c11 */ /* 0x000fe2000f8e08ff */
[----:B------:R-:W-:Y:S01]  /*0660*/  IMAD.IADD R0, R196, 0x1, R2 ;  /* 0x00000001c4007824 */ /* 0x000fe200078e0202 */
[----:B------:R-:W-:Y:S01]  /*0670*/  LEA R198, R198, UR6, 0x1 ;  /* 0x00000006c6c67c11 */ /* 0x000fe2000f8e08ff */
[----:B----4-:R-:W-:-:S07]  /*0680*/  IMAD.IADD R216, R216, 0x1, R238 ;  /* 0x00000001d8d87824 */ /* 0x010fce00078e02ee */
.L_x_521:
[----:B-1----:R-:W1:Y:S01]  /*0690*/  LDCU.64 UR6, c[0x0][0x470] ;  /* 0x00008e00ff0677ac */ /* 0x002e620008000a00 */
[----:B--2---:R-:W2:Y:S01]  /*06a0*/  LDC.64 R4, c[0x0][0x460] ;  /* 0x00011800ff047b82 */ /* 0x004ea20000000a00 */
[----:B------:R-:W-:Y:S01]  /*06b0*/  IMAD.SHL.U32 R17, R202, 0x4, RZ ;  /* 0x00000004ca117824 */ /* 0x000fe200078e00ff */
[----:B------:R-:W3:Y:S01]  /*06c0*/  LDCU.64 UR4, c[0x0][0x478] ;  /* 0x00008f00ff0477ac */ /* 0x000ee20008000a00 */
[----:B------:R-:W-:-:S05]  /*06d0*/  IMAD.MOV.U32 R236, RZ, RZ, RZ ;  /* 0x000000ffffec7224 */ /* 0x000fca00078e00ff */
[----:B------:R-:W4:Y:S01]  /*06e0*/  LDC.64 R6, c[0x0][0x468] ;  /* 0x00011a00ff067b82 */ /* 0x000f220000000a00 */
[----:B-1----:R-:W-:Y:S02]  /*06f0*/  ISETP.NE.U32.AND P4, PT, RZ, UR6, PT ;  /* 0x00000006ff007c0c */ /* 0x002fe4000bf85070 */
[----:B---3--:R-:W-:Y:S02]  /*0700*/  ISETP.NE.U32.AND P3, PT, RZ, UR4, PT ;  /* 0x00000004ff007c0c */ /* 0x008fe4000bf65070 */
[----:B------:R-:W-:Y:S02]  /*0710*/  ISETP.NE.AND.EX P4, PT, RZ, UR7, PT, P4 ;  /* 0x00000007ff007c0c */ /* 0x000fe4000bf85340 */
[----:B------:R-:W-:Y:S02]  /*0720*/  ISETP.NE.AND.EX P3, PT, RZ, UR5, PT, P3 ;  /* 0x00000005ff007c0c */ /* 0x000fe4000bf65330 */
[C---:B--2---:R-:W-:Y:S02]  /*0730*/  ISETP.NE.U32.AND P5, PT, R4.reuse, RZ, PT ;  /* 0x000000ff0400720c */ /* 0x044fe40003fa5070 */
[----:B------:R-:W-:-:S02]  /*0740*/  ISETP.NE.U32.AND P2, PT, R4, RZ, PT ;  /* 0x000000ff0400720c */ /* 0x000fc40003f45070 */
[----:B------:R-:W-:Y:S02]  /*0750*/  SHF.R.U32.HI R4, RZ, 0x1e, R202 ;  /* 0x0000001eff047819 */ /* 0x000fe400000116ca */
[C---:B------:R-:W-:Y:S02]  /*0760*/  ISETP.NE.AND.EX P5, PT, R5.reuse, RZ, PT, P5 ;  /* 0x000000ff0500720c */ /* 0x040fe40003fa5350 */
[----:B------:R-:W-:Y:S02]  /*0770*/  ISETP.NE.AND.EX P2, PT, R5, RZ, PT, P2 ;  /* 0x000000ff0500720c */ /* 0x000fe40003f45320 */
[C---:B------:R-:W-:Y:S02]  /*0780*/  @P4 IADD3 R14, P1, PT, R17.reuse, UR6, RZ ;  /* 0x00000006110e4c10 */ /* 0x040fe4000ff3e0ff */
[----:B------:R-:W-:Y:S02]  /*0790*/  @P3 IADD3 R10, P0, PT, R17, UR4, RZ ;  /* 0x00000004110a3c10 */ /* 0x000fe4000ff1e0ff */
[----:B------:R-:W-:-:S02]  /*07a0*/  @P4 IADD3.X R15, PT, PT, R4, UR7, RZ, P1, !PT ;  /* 0x00000007040f4c10 */ /* 0x000fc40008ffe4ff */
[----:B------:R-:W-:Y:S01]  /*07b0*/  @P3 IADD3.X R11, PT, PT, R4, UR5, RZ, P0, !PT ;  /* 0x00000005040b3c10 */ /* 0x000fe200087fe4ff */
[----:B------:R-:W-:Y:S02]  /*07c0*/  IMAD.MOV.U32 R13, RZ, RZ, -0x1 ;  /* 0xffffffffff0d7424 */ /* 0x000fe400078e00ff */
[----:B------:R1:W2:Y:S04]  /*07d0*/  @P4 LDG.E R236, desc[UR14][R14.64] ;  /* 0x0000000e0eec4981 */ /* 0x0002a8000c1e1900 */
[----:B------:R-:W2:Y:S04]  /*07e0*/  @P3 LDG.E R235, desc[UR14][R10.64] ;  /* 0x0000000e0aeb3981 */ /* 0x000ea8000c1e1900 */
[----:B-----5:R3:W5:Y:S01]  /*07f0*/  @P2 LDG.E R8, desc[UR14][R208.64+0x4] ;  /* 0x0000040ed0082981 */ /* 0x020762000c1e1900 */
[----:B----4-:R-:W-:-:S02]  /*0800*/  IADD3 R16, P0, PT, R17, R6, RZ ;  /* 0x0000000611107210 */ /* 0x010fc40007f1e0ff */
[----:B------:R-:W-:Y:S01]  /*0810*/  ISETP.NE.AND P4, PT, R200, RZ, PT ;  /* 0x000000ffc800720c */ /* 0x000fe20003f85270 */
[----:B------:R3:W5:Y:S01]  /*0820*/  @P5 LDG.E R13, desc[UR14][R208.64] ;  /* 0x0000000ed00d5981 */ /* 0x000762000c1e1900 */
[----:B------:R-:W-:Y:S01]  /*0830*/  ISETP.EQ.U32.AND P1, PT, R6, RZ, PT ;  /* 0x000000ff0600720c */ /* 0x000fe20003f22070 */
[----:B------:R-:W-:Y:S02]  /*0840*/  IMAD.X R17, R4, 0x1, R7, P0 ;  /* 0x0000000104117824 */ /* 0x000fe400000e0607 */
[----:B------:R-:W4:Y:S01]  /*0850*/  @!P3 LDC.64 R4, c[0x0][0x488] ;  /* 0x00012200ff04bb82 */ /* 0x000f220000000a00 */
[----:B------:R-:W-:Y:S01]  /*0860*/  ISETP.EQ.OR.EX P1, PT, R7, RZ, !P4, P1 ;  /* 0x000000ff0700720c */ /* 0x000fe20006722710 */
[----:B------:R-:W-:-:S06]  /*0870*/  IMAD.MOV.U32 R237, RZ, RZ, -0x1 ;  /* 0xffffffffffed7424 */ /* 0x000fcc00078e00ff */
[----:B-1----:R-:W1:Y:S06]  /*0880*/  @!P2 LDC R15, c[0x0][0x434] ;  /* 0x00010d00ff0fab82 */ /* 0x002e6c0000000800 */
[----:B------:R3:W5:Y:S02]  /*0890*/  @!P1 LDG.E R237, desc[UR14][R16.64] ;  /* 0x0000000e10ed9981 */ /* 0x000764000c1e1900 */
[----:B------:R-:W3:Y:S01]  /*08a0*/  @!P3 LDC R10, c[0x0][0x43c] ;  /* 0x00010f00ff0abb82 */ /* 0x000ee20000000800 */
[----:B------:R-:W-:-:S04]  /*08b0*/  ISETP.NE.U32.AND P1, PT, R6, RZ, PT ;  /* 0x000000ff0600720c */ /* 0x000fc80003f25070 */
[----:B------:R-:W-:Y:S02]  /*08c0*/  ISETP.NE.AND.EX P1, PT, R7, RZ, PT, P1 ;  /* 0x000000ff0700720c */ /* 0x000fe40003f25310 */
[----:B----4-:R-:W-:Y:S01]  /*08d0*/  @!P3 ISETP.NE.U32.AND P0, PT, R4, RZ, PT ;  /* 0x000000ff0400b20c */ /* 0x010fe20003f05070 */
[----:B------:R-:W-:-:S03]  /*08e0*/  USHF.L.U32 UR17, UR13, 0x6, URZ ;  /* 0x000000060d117899 */ /* 0x000fc600080006ff */
[----:B------:R-:W-:-:S04]  /*08f0*/  @!P3 ISETP.NE.AND.EX P0, PT, R5, RZ, PT, P0 ;  /* 0x000000ff0500b20c */ /* 0x000fc80003f05300 */
[----:B---3--:R-:W-:Y:S01]  /*0900*/  @!P3 SEL R10, R10, RZ, P0 ;  /* 0x000000ff0a0ab207 */ /* 0x008fe20000000000 */
[----:B--2---:R-:W-:Y:S02]  /*0910*/  @P3 IMAD.IADD R235, R235, 0x1, -R236 ;  /* 0x00000001ebeb3824 */ /* 0x004fe400078e0aec */
[----:B-1----:R-:W-:Y:S06]  /*0920*/  @!P1 BRA `(.L_x_484) ;  /* 0x00000000000c9947 */ /* 0x002fec0003800000 */
[----:B------:R-:W2:Y:S02]  /*0930*/  @P4 LDG.E R4, desc[UR14][R16.64+0x4] ;  /* 0x0000040e10044981 */ /* 0x000ea4000c1e1900 */
[----:B--2--5:R-:W-:-:S06]  /*0940*/  @P4 IADD3 R9, PT, PT, R4, -R237, RZ ;  /* 0x800000ed04094210 */ /* 0x024fcc0007ffe0ff */
[----:B------:R1:W5:Y:S02]  /*0950*/  @!P4 LDG.E R9, desc[UR14][R16.64] ;  /* 0x0000000e1009c981 */ /* 0x000364000c1e1900 */
.L_x_484:
        /* <DEDUP_REMOVED lines=10> */
[----:B------:R-:W-:-:S07]  /*0a00*/  SHF.R.S32.HI R234, RZ, 0x6, R8 ;  /* 0x00000006ffea7819 */ /* 0x000fce0000011408 */
[----:B------:R-:W3:Y:S01]  /*0a10*/  @P3 LDC.64 R4, c[0x0][0x3b0] ;  /* 0x0000ec00ff043b82 */ /* 0x000ee20000000a00 */
[----:B--2---:R-:W-:-:S04]  /*0a20*/  @!P3 IMAD.WIDE.U32 R26, R202, R6, RZ ;  /* 0x00000006ca1ab225 */ /* 0x004fc800078e00ff */
[----:B------:R-:W-:Y:S01]  /*0a30*/  @!P3 IMAD R21, R202, R7, R27 ;  /* 0x00000007ca15b224 */ /* 0x000fe200078e021b */
[----:B------:R-:W-:Y:S01]  /*0a40*/  LEA R27, R234, 0xffffffc0, 0x6 ;  /* 0xffffffc0ea1b7811 */ /* 0x000fe200078e30ff */
[----:B---3--:R-:W-:-:S03]  /*0a50*/  @P3 IMAD.WIDE.U32 R6, R13, R4, RZ ;  /* 0x000000040d063225 */ /* 0x008fc600078e00ff */
[----:B------:R-:W-:Y:S01]  /*0a60*/  SHF.R.S32.HI R29, RZ, 0x1f, R27 ;  /* 0x0000001fff1d7819 */ /* 0x000fe2000001141b */
        /* <DEDUP_REMOVED lines=16> */
.L_x_486:
[----:B------:R-:W2:Y:S01]  /*0b70*/  LDC.64 R6, c[0x0][0x3b8] ;  /* 0x0000ee00ff067b82 */ /* 0x000ea20000000a00 */
[----:B------:R-:W-:-:S05]  /*0b80*/  IADD3 R4, PT, PT, R236, R237, RZ ;  /* 0x000000edec047210 */ /* 0x000fca0007ffe0ff */
[C---:B--2---:R-:W-:Y:S02]  /*0b90*/  IMAD R19, R4.reuse, R7, RZ ;  /* 0x0000000704137224 */ /* 0x044fe400078e02ff */
[----:B------:R-:W-:-:S05]  /*0ba0*/  IMAD.WIDE.U32 R4, R4, R6, RZ ;  /* 0x0000000604047225 */ /* 0x000fca00078e00ff */
[----:B------:R-:W-:Y:S02]  /*0bb0*/  IADD3 R19, PT, PT, R5, R19, RZ ;  /* 0x0000001305137210 */ /* 0x000fe40007ffe0ff */
[----:B------:R-:W-:-:S07]  /*0bc0*/  MOV R20, R4 ;  /* 0x0000000400147202 */ /* 0x000fce0000000f00 */
.L_x_487:
        /* <DEDUP_REMOVED lines=39> */
.L_x_488:
[----:B------:R-:W1:Y:S01]  /*0e40*/  LDC.64 R10, c[0x0][0x3c0] ;  /* 0x0000f000ff0a7b82 */ /* 0x000e620000000a00 */
[----:B------:R-:W-:-:S05]  /*0e50*/  IADD3 R4, PT, PT, R236, R237, RZ ;  /* 0x000000edec047210 */ /* 0x000fca0007ffe0ff */
[C---:B-1----:R-:W-:Y:S02]  /*0e60*/  IMAD R18, R4.reuse, R11, RZ ;  /* 0x0000000b04127224 */ /* 0x042fe400078e02ff */
[----:B------:R-:W-:-:S05]  /*0e70*/  IMAD.WIDE.U32 R22, R4, R10, RZ ;  /* 0x0000000a04167225 */ /* 0x000fca00078e00ff */
[----:B------:R-:W-:-:S07]  /*0e80*/  IADD3 R18, PT, PT, R23, R18, RZ ;  /* 0x0000001217127210 */ /* 0x000fce0007ffe0ff */
.L_x_489:
        /* <DEDUP_REMOVED lines=17> */
[----:B------:R-:W-:Y:S01]  /*0fa0*/  IADD3 R4, PT, PT, R25, R4, RZ ;  /* 0x0000000419047210 */ /* 0x000fe20007ffe0ff */
[----:B------:R-:W-:-:S04]  /*0fb0*/  IMAD.WIDE.U32 R32, R8, R12, RZ ;  /* 0x0000000c08207225 */ /* 0x000fc800078e00ff */
[----:B------:R-:W-:Y:S01]  /*0fc0*/  IMAD R25, R4, UR6, RZ ;  /* 0x0000000604197c24 */ /* 0x000fe2000f8e02ff */
[----:B------:R-:W-:-:S03]  /*0fd0*/  SHF.R.S32.HI R4, RZ, 0x1f, R12 ;  /* 0x0000001fff047819 */ /* 0x000fc6000001140c */
[----:B------:R-:W-:-:S05]  /*0fe0*/  IMAD R25, R24, UR4, R25 ;  /* 0x0000000418197c24 */ /* 0x000fca000f8e0219 */
[----:B------:R-:W-:-:S05]  /*0ff0*/  IADD3 R25, PT, PT, R9, R25, RZ ;  /* 0x0000001909197210 */ /* 0x000fca0007ffe0ff */
[----:B------:R-:W-:-:S04]  /*1000*/  IMAD R25, R25, R12, RZ ;  /* 0x0000000c19197224 */ /* 0x000fc800078e02ff */
[----:B------:R-:W-:-:S05]  /*1010*/  IMAD R25, R4, R8, R25 ;  /* 0x0000000804197224 */ /* 0x000fca00078e0219 */
[----:B------:R-:W-:Y:S01]  /*1020*/  IADD3 R25, PT, PT, R33, R25, RZ ;  /* 0x0000001921197210 */ /* 0x000fe20007ffe0ff */
[----:B------:R-:W-:Y:S06]  /*1030*/  BRA `(.L_x_491) ;  /* 0x00000000000c7947 */ /* 0x000fec0003800000 */
.L_x_490:
[-C--:B------:R-:W-:Y:S02]  /*1040*/  IMAD R25, R31, R13.reuse, RZ ;  /* 0x0000000d1f197224 */ /* 0x080fe400078e02ff */
[----:B------:R-:W-:-:S05]  /*1050*/  IMAD.WIDE.U32 R32, R30, R13, RZ ;  /* 0x0000000d1e207225 */ /* 0x000fca00078e00ff */
[----:B------:R-:W-:-:S07]  /*1060*/  IADD3 R25, PT, PT, R33, R25, RZ ;  /* 0x0000001921197210 */ /* 0x000fce0007ffe0ff */
.L_x_491:
        /* <DEDUP_REMOVED lines=20> */
.L_x_492:
[----:B------:R-:W1:Y:S01]  /*11b0*/  LDC R23, c[0x0][0x434] ;  /* 0x00010d00ff177b82 */ /* 0x000e620000000800 */
[----:B------:R-:W-:-:S04]  /*11c0*/  IMAD R8, R202, UR6, R201 ;  /* 0x00000006ca087c24 */ /* 0x000fc8000f8e02c9 */
[----:B-1----:R-:W-:-:S03]  /*11d0*/  IMAD R23, R8, R23, RZ ;  /* 0x0000001708177224 */ /* 0x002fc600078e02ff */
.L_x_493:
        /* <DEDUP_REMOVED lines=11> */
.L_x_494:
[----:B------:R-:W1:Y:S01]  /*1290*/  LDC R35, c[0x0][0x444] ;  /* 0x00011100ff237b82 */ /* 0x000e620000000800 */
[----:B------:R-:W-:-:S04]  /*12a0*/  IMAD R4, R202, UR6, R201 ;  /* 0x00000006ca047c24 */ /* 0x000fc8000f8e02c9 */
[----:B-1----:R-:W-:-:S07]  /*12b0*/  IMAD R35, R4, R35, RZ ;  /* 0x0000002304237224 */ /* 0x002fce00078e02ff */
.L_x_495:
[----:B------:R-:W1:Y:S01]  /*12c0*/  LDC.64 R4, c[0x0][0x590] ;  /* 0x00016400ff047b82 */ /* 0x000e620000000a00 */
[----:B------:R-:W2:Y:S01]  /*12d0*/  S2R R14, SR_TID.X ;  /* 0x00000000000e7919 */ /* 0x000ea20000002100 */
[----:B------:R-:W-:Y:S01]  /*12e0*/  IMAD R33, R12, UR6, RZ ;  /* 0x000000060c217c24 */ /* 0x000fe2000f8e02ff */
[--C-:B------:R-:W-:Y:S01]  /*12f0*/  IADD3 R31, P2, P1, R38, R32, R24.reuse ;  /* 0x00000020261f7210 */ /* 0x100fe2000795e018 */
[----:B------:R-:W3:Y:S01]  /*1300*/  LDCU.64 UR10, c[0x0][0x3c8] ;  /* 0x00007900ff0a77ac */ /* 0x000ee20008000a00 */
[----:B------:R-:W-:Y:S01]  /*1310*/  SHF.R.S32.HI R24, RZ, 0x1f, R24 ;  /* 0x0000001fff187819 */ /* 0x000fe20000011418 */
[----:B------:R-:W-:Y:S01]  /*1320*/  IMAD R23, R234, 0x40, R23 ;  /* 0x00000040ea177824 */ /* 0x000fe200078e0217 */
[----:B------:R-:W-:Y:S01]  /*1330*/  ISETP.NE.AND P4, PT, RZ, UR5, PT ;  /* 0x00000005ff007c0c */ /* 0x000fe2000bf85270 */
[----:B------:R-:W4:Y:S01]  /*1340*/  LDC.64 R218, c[0x0][0x3b0] ;  /* 0x0000ec00ffda7b82 */ /* 0x000f220000000a00 */
[----:B------:R-:W-:Y:S01]  /*1350*/  IADD3.X R30, PT, PT, R30, R25, R24, P2, P1 ;  /* 0x000000191e1e7210 */ /* 0x000fe200017e2418 */
[----:B------:R-:W-:Y:S01]  /*1360*/  IMAD.MOV.U32 R24, RZ, RZ, R206 ;  /* 0x000000ffff187224 */ /* 0x000fe200078e00ce */
[----:B------:R-:W-:Y:S01]  /*1370*/  IADD3 R36, P1, PT, R206, R36, RZ ;  /* 0x00000024ce247210 */ /* 0x000fe20007f3e0ff */
[----:B------:R-:W-:Y:S01]  /*1380*/  IMAD.MOV.U32 R25, RZ, RZ, RZ ;  /* 0x000000ffff197224 */ /* 0x000fe200078e00ff */
[----:B------:R-:W5:Y:S01]  /*1390*/  LDCU.64 UR6, c[0x0][0x550] ;  /* 0x0000aa00ff0677ac */ /* 0x000f620008000a00 */
[----:B------:R-:W-:Y:S01]  /*13a0*/  LEA R35, R234, R35, 0x6 ;  /* 0x00000023ea237211 */ /* 0x000fe200078e30ff */
[----:B------:R-:W-:Y:S01]  /*13b0*/  BSSY.RECONVERGENT B1, `(.L_x_485) ;  /* 0x0000542000017945 */ /* 0x000fe20003800200 */
[----:B------:R-:W3:Y:S01]  /*13c0*/  LDC.64 R8, c[0x0][0x5f8] ;  /* 0x00017e00ff087b82 */ /* 0x000ee20000000a00 */
[----:B------:R-:W-:Y:S01]  /*13d0*/  IADD3.X R37, PT, PT, RZ, R28, RZ, P1, !PT ;  /* 0x0000001cff257210 */ /* 0x000fe20000ffe4ff */
[----:B------:R-:W5:Y:S01]  /*13e0*/  LDCU.64 UR4, c[0x0][0x570] ;  /* 0x0000ae00ff0477ac */ /* 0x000f620008000a00 */
[----:B------:R-:W5:Y:S05]  /*13f0*/  LDCU.64 UR8, c[0x0][0x380] ;  /* 0x00007000ff0877ac */ /* 0x000f6a0008000a00 */
[----:B------:R-:W5:Y:S01]  /*1400*/  LDC.64 R12, c[0x0][0x598] ;  /* 0x00016600ff0c7b82 */ /* 0x000f620000000a00 */
[----:B-1----:R-:W-:-:S02]  /*1410*/  IMAD R34, R29, R4, RZ ;  /* 0x000000041d227224 */ /* 0x002fc400078e02ff */
[----:B------:R-:W-:-:S04]  /*1420*/  IMAD.WIDE.U32 R36, R27, R4, R36 ;  /* 0x000000041b247225 */ /* 0x000fc800078e0024 */
[----:B------:R-:W-:Y:S01]  /*1430*/  IMAD R34, R27, R5, R34 ;  /* 0x000000051b227224 */ /* 0x000fe200078e0222 */
[----:B------:R-:W1:Y:S01]  /*1440*/  LDC.64 R40, c[0x0][0x5e8] ;  /* 0x00017a00ff287b82 */ /* 0x000e620000000a00 */
[----:B--2---:R-:W-:Y:S01]  /*1450*/  LOP3.LUT R32, R14, 0x1f, RZ, 0xc0, !PT ;  /* 0x0000001f0e207812 */ /* 0x004fe200078ec0ff */
[-C--:B----4-:R-:W-:Y:S01]  /*1460*/  IMAD R28, R29, R218.reuse, RZ ;  /* 0x000000da1d1c7224 */ /* 0x090fe200078e02ff */
[----:B------:R-:W-:Y:S01]  /*1470*/  SHF.L.U64.HI R217, R218, 0x5, R219 ;  /* 0x00000005dad97819 */ /* 0x000fe200000102db */
[----:B------:R-:W-:Y:S02]  /*1480*/  IMAD.IADD R37, R37, 0x1, R34 ;  /* 0x0000000125257824 */ /* 0x000fe400078e0222 */
[----:B------:R-:W-:Y:S02]  /*1490*/  IMAD.WIDE.U32 R42, R27, R218, R24 ;  /* 0x000000da1b2a7225 */ /* 0x000fe400078e0018 */
[----:B------:R-:W2:Y:S02]  /*14a0*/  LDC.64 R246, c[0x0][0x420] ;  /* 0x00010800fff67b82 */ /* 0x000ea40000000a00 */
[----:B---3--:R-:W-:Y:S01]  /*14b0*/  IMAD.WIDE.U32 R38, R8, UR12, RZ ;  /* 0x0000000c08267c25 */ /* 0x008fe2000f8e00ff */
[----:B------:R-:W-:-:S03]  /*14c0*/  IADD3 R26, P3, PT, R26, R42, RZ ;  /* 0x0000002a1a1a7210 */ /* 0x000fc60007f7e0ff */
[----:B------:R-:W-:Y:S01]  /*14d0*/  IMAD R28, R27, R219, R28 ;  /* 0x000000db1b1c7224 */ /* 0x000fe200078e021c */
[----:B------:R-:W-:Y:S01]  /*14e0*/  SEL R8, R38, RZ, P4 ;  /* 0x000000ff26087207 */ /* 0x000fe20002000000 */
[----:B-----5:R-:W-:-:S03]  /*14f0*/  IMAD.WIDE.U32 R36, R201, R12, R36 ;  /* 0x0000000cc9247225 */ /* 0x020fc600078e0024 */
[----:B------:R-:W-:Y:S01]  /*1500*/  IADD3.X R27, PT, PT, R21, R43, R28, P3, !PT ;  /* 0x0000002b151b7210 */ /* 0x000fe20001ffe41c */
[----:B------:R-:W-:Y:S02]  /*1510*/  IMAD R32, R204, R33, R32 ;  /* 0x00000021cc207224 */ /* 0x000fe400078e0220 */
[----:B------:R-:W-:Y:S02]  /*1520*/  IMAD R9, R9, UR12, R39 ;  /* 0x0000000c09097c24 */ /* 0x000fe4000f8e0227 */
[C---:B------:R-:W-:Y:S01]  /*1530*/  IMAD R37, R201.reuse, R13, R37 ;  /* 0x0000000dc9257224 */ /* 0x040fe200078e0225 */
[----:B------:R-:W-:Y:S01]  /*1540*/  IADD3 R8, P2, P1, R32, R31, R8 ;  /* 0x0000001f20087210 */ /* 0x000fe2000795e008 */
[----:B------:R-:W-:Y:S01]  /*1550*/  IMAD.WIDE.U32 R26, R201, UR10, R26 ;  /* 0x0000000ac91a7c25 */ /* 0x000fe2000f8e001a */
[----:B------:R-:W-:Y:S02]  /*1560*/  SHF.R.S32.HI R21, RZ, 0x1f, R32 ;  /* 0x0000001fff157819 */ /* 0x000fe40000011420 */
[----:B------:R-:W-:Y:S01]  /*1570*/  SEL R9, R9, RZ, P4 ;  /* 0x000000ff09097207 */ /* 0x000fe20002000000 */
[----:B------:R-:W-:-:S03]  /*1580*/  IMAD.WIDE.U32 R36, R205, R4, R36 ;  /* 0x00000004cd247225 */ /* 0x000fc600078e0024 */
[----:B------:R-:W-:Y:S01]  /*1590*/  IADD3.X R30, PT, PT, R21, R30, R9, P2, P1 ;  /* 0x0000001e151e7210 */ /* 0x000fe200017e2409 */
[----:B------:R-:W-:Y:S01]  /*15a0*/  IMAD R13, R205, R5, R37 ;  /* 0x00000005cd0d7224 */ /* 0x000fe200078e0225 */
[C---:B------:R-:W-:Y:S01]  /*15b0*/  LEA R242, P2, R36.reuse, UR6, 0x1 ;  /* 0x0000000624f27c11 */ /* 0x040fe2000f8408ff */
[----:B------:R-:W-:Y:S02]  /*15c0*/  IMAD.SHL.U32 R33, R33, 0x40, RZ ;  /* 0x0000004021217824 */ /* 0x000fe400078e00ff */
[----:B------:R-:W-:Y:S01]  /*15d0*/  IMAD R27, R201, UR11, R27 ;  /* 0x0000000bc91b7c24 */ /* 0x000fe2000f8e021b */
[----:B------:R-:W-:Y:S01]  /*15e0*/  LEA.HI.X R243, R36, UR7, R13, 0x1, P2 ;  /* 0x0000000724f37c11 */ /* 0x000fe200090f0c0d */
[----:B-1----:R-:W-:Y:S01]  /*15f0*/  IMAD.WIDE R220, R35, 0x4, R40 ;  /* 0x0000000423dc7825 */ /* 0x002fe200078e0228 */
[----:B------:R-:W-:Y:S02]  /*1600*/  ISETP.GT.AND P2, PT, R15, RZ, PT ;  /* 0x000000ff0f00720c */ /* 0x000fe40003f44270 */
[----:B------:R-:W-:Y:S01]  /*1610*/  IADD3 R8, P1, PT, R33, R8, RZ ;  /* 0x0000000821087210 */ /* 0x000fe20007f3e0ff */
[----:B------:R-:W-:Y:S01]  /*1620*/  IMAD.WIDE.U32 R26, R205, R218, R26 ;  /* 0x000000dacd1a7225 */ /* 0x000fe200078e001a */
[----:B------:R-:W-:-:S02]  /*1630*/  SHF.L.U32 R218, R218, 0x5, RZ ;  /* 0x00000005dada7819 */ /* 0x000fc400000006ff */
[----:B------:R-:W-:Y:S01]  /*1640*/  LEA.HI.X.SX32 R9, R33, R30, 0x1, P1 ;  /* 0x0000001e21097211 */ /* 0x000fe200008f0eff */
[----:B------:R-:W-:Y:S01]  /*1650*/  IMAD R12, R205, R219, R27 ;  /* 0x000000dbcd0c7224 */ /* 0x000fe200078e021b */
[----:B------:R-:W-:Y:S01]  /*1660*/  LEA R240, P1, R8, UR4, 0x2 ;  /* 0x0000000408f07c11 */ /* 0x000fe2000f8210ff */
[----:B------:R-:W-:Y:S01]  /*1670*/  IMAD.MOV.U32 R222, RZ, RZ, R220 ;  /* 0x000000ffffde7224 */ /* 0x000fe200078e00dc */
[----:B------:R-:W-:Y:S01]  /*1680*/  LEA R244, P3, R26, UR8, 0x1 ;  /* 0x000000081af47c11 */ /* 0x000fe2000f8608ff */
[----:B--2---:R-:W-:Y:S01]  /*1690*/  IMAD.WIDE R246, R23, 0x4, R246 ;  /* 0x0000000417f67825 */ /* 0x004fe200078e02f6 */
[----:B------:R-:W-:Y:S02]  /*16a0*/  LEA.HI.X R241, R8, UR5, R9, 0x2, P1 ;  /* 0x0000000508f17c11 */ /* 0x000fe400088f1409 */
[----:B------:R-:W-:Y:S01]  /*16b0*/  IADD3 R8, P1, PT, R205, 0x20, RZ ;  /* 0x00000020cd087810 */ /* 0x000fe20007f3e0ff */
[----:B------:R-:W-:Y:S01]  /*16c0*/  IMAD.SHL.U32 R220, R4, 0x20, RZ ;  /* 0x0000002004dc7824 */ /* 0x000fe200078e00ff */
[----:B------:R-:W-:-:S02]  /*16d0*/  LEA.HI.X R245, R26, UR9, R12, 0x1, P3 ;  /* 0x000000091af57c11 */ /* 0x000fc400098f0c0c */
[----:B------:R-:W-:Y:S02]  /*16e0*/  SHF.L.U64.HI R219, R4, 0x5, R5 ;  /* 0x0000000504db7819 */ /* 0x000fe40000010205 */
[----:B------:R-:W-:Y:S01]  /*16f0*/  IADD3.X R9, PT, PT, RZ, RZ, RZ, P1, !PT ;  /* 0x000000ffff097210 */ /* 0x000fe20000ffe4ff */
        /* <DEDUP_REMOVED lines=13> */
[----:B------:R-:W-:Y:S05]  /*17d0*/  BRA `(.L_x_498) ;  /* 0x0000000000147947 */ /* 0x000fea0003800000 */
.L_x_497:
[----:B------:R-:W1:Y:S01]  /*17e0*/  LDC.64 R6, c[0x0][0x5c0] ;  /* 0x00017000ff067b82 */ /* 0x000e620000000a00 */
[----:B------:R-:W-:-:S05]  /*17f0*/  IADD3 R4, PT, PT, R236, R237, RZ ;  /* 0x000000edec047210 */ /* 0x000fca0007ffe0ff */
[C---:B-1----:R-:W-:Y:S02]  /*1800*/  IMAD R10, R4.reuse, R7, RZ ;  /* 0x00000007040a7224 */ /* 0x042fe400078e02ff */
[----:B------:R-:W-:-:S05]  /*1810*/  IMAD.WIDE.U32 R12, R4, R6, RZ ;  /* 0x00000006040c7225 */ /* 0x000fca00078e00ff */
[----:B------:R-:W-:Y:S02]  /*1820*/  IADD3 R10, PT, PT, R13, R10, RZ ;  /* 0x0000000a0d0a7210 */ /* 0x000fe40007ffe0ff */
.L_x_498:
        /* <DEDUP_REMOVED lines=13> */
.L_x_499:
[----:B------:R-:W1:Y:S01]  /*1900*/  LDC.64 R4, c[0x0][0x5c8] ;  /* 0x00017200ff047b82 */ /* 0x000e620000000a00 */
[----:B------:R-:W-:-:S05]  /*1910*/  IADD3 R236, PT, PT, R236, R237, RZ ;  /* 0x000000edecec7210 */ /* 0x000fca0007ffe0ff */
[C---:B-1----:R-:W-:Y:S02]  /*1920*/  IMAD R13, R236.reuse, R5, RZ ;  /* 0x00000005ec0d7224 */ /* 0x042fe400078e02ff */
[----:B------:R-:W-:-:S05]  /*1930*/  IMAD.WIDE.U32 R14, R236, R4, RZ ;  /* 0x00000004ec0e7225 */ /* 0x000fca00078e00ff */
[----:B------:R-:W-:Y:S02]  /*1940*/  IADD3 R13, PT, PT, R15, R13, RZ ;  /* 0x0000000d0f0d7210 */ /* 0x000fe40007ffe0ff */
.L_x_500:
[----:B------:R-:W1:Y:S01]  /*1950*/  LDCU.64 UR4, c[0x0][0x5d8] ;  /* 0x0000bb00ff0477ac */ /* 0x000e620008000a00 */
[C---:B------:R-:W-:Y:S01]  /*1960*/  IMAD R16, R6.reuse, UR16, RZ ;  /* 0x0000001006107c24 */ /* 0x040fe2000f8e02ff */
[----:B------:R-:W-:Y:S01]  /*1970*/  BSSY.RECONVERGENT B0, `(.L_x_501) ;  /* 0x0000014000007945 */ /* 0x000fe20003800200 */
[----:B------:R-:W-:-:S04]  /*1980*/  IMAD.WIDE.U32 R18, R6, UR17, R24 ;  /* 0x0000001106127c25 */ /* 0x000fc8000f8e0018 */
[----:B------:R-:W-:Y:S01]  /*1990*/  IMAD R11, R7, UR17, R16 ;  /* 0x00000011070b7c24 */ /* 0x000fe2000f8e0210 */
[----:B------:R-:W-:Y:S02]  /*19a0*/  IADD3 R16, P0, PT, R12, R18, RZ ;  /* 0x000000120c107210 */ /* 0x000fe40007f1e0ff */
[----:B------:R-:W-:Y:S02]  /*19b0*/  IADD3 R12, PT, PT, R235, -UR17, RZ ;  /* 0x80000011eb0c7c10 */ /* 0x000fe4000fffe0ff */
[----:B------:R-:W-:Y:S02]  /*19c0*/  IADD3.X R17, PT, PT, R10, R19, R11, P0, !PT ;  /* 0x000000130a117210 */ /* 0x000fe400007fe40b */
[-C--:B------:R-:W-:Y:S02]  /*19d0*/  ISETP.GE.AND P2, PT, R205, R12.reuse, PT ;  /* 0x0000000ccd00720c */ /* 0x080fe40003f46270 */
[----:B------:R-:W-:Y:S01]  /*19e0*/  ISETP.GE.AND P1, PT, R207, R12, PT ;  /* 0x0000000ccf00720c */ /* 0x000fe20003f26270 */
[----:B-1----:R-:W-:-:S04]  /*19f0*/  IMAD.WIDE.U32 R16, R201, UR4, R16 ;  /* 0x00000004c9107c25 */ /* 0x002fc8000f8e0010 */
[----:B------:R-:W-:-:S06]  /*1a00*/  IMAD R11, R201, UR5, R17 ;  /* 0x00000005c90b7c24 */ /* 0x000fcc000f8e0211 */
[----:B------:R-:W-:Y:S05]  /*1a10*/  @P2 BRA `(.L_x_502) ;  /* 0x0000000000242947 */ /* 0x000fea0003800000 */
[----:B------:R-:W1:Y:S01]  /*1a20*/  LDCU.64 UR4, c[0x0][0x560] ;  /* 0x0000ac00ff0477ac */ /* 0x000e620008000a00 */
[----:B------:R-:W-:-:S05]  /*1a30*/  MOV R10, R16 ;  /* 0x00000010000a7202 */ /* 0x000fca0000000f00 */
[----:B------:R-:W-:-:S04]  /*1a40*/  IMAD.WIDE.U32 R18, R205, R6, R10 ;  /* 0x00000006cd127225 */ /* 0x000fc800078e000a */
[----:B------:R-:W-:Y:S01]  /*1a50*/  IMAD R10, R205, R7, R19 ;  /* 0x00000007cd0a7224 */ /* 0x000fe200078e0213 */
[----:B-1----:R-:W-:-:S04]  /*1a60*/  LEA R20, P0, R18, UR4, 0x1 ;  /* 0x0000000412147c11 */ /* 0x002fc8000f8008ff */
[----:B------:R-:W-:-:S05]  /*1a70*/  LEA.HI.X R21, R18, UR5, R10, 0x1, P0 ;  /* 0x0000000512157c11 */ /* 0x000fca00080f0c0a */
[----:B------:R1:W-:Y:S04]  /*1a80*/  STG.E.128 desc[UR14][R20.64], RZ ;  /* 0x000000ff14007986 */ /* 0x0003e8000c101d0e */
[----:B------:R1:W-:Y:S04]  /*1a90*/  STG.E.128 desc[UR14][R20.64+0x80], RZ ;  /* 0x000080ff14007986 */ /* 0x0003e8000c101d0e */
[----:B------:R1:W-:Y:S02]  /*1aa0*/  STG.E.128 desc[UR14][R20.64+0x100], RZ ;  /* 0x000100ff14007986 */ /* 0x0003e4000c101d0e */
.L_x_502:
[----:B------:R-:W-:Y:S05]  /*1ab0*/  BSYNC.RECONVERGENT B0 ;  /* 0x0000000000007941 */ /* 0x000fea0003800200 */
.L_x_501:
[----:B------:R-:W-:Y:S04]  /*1ac0*/  BSSY.RECONVERGENT B0, `(.L_x_503) ;  /* 0x000000d000007945 */ /* 0x000fe80003800200 */
[----:B------:R-:W-:Y:S05]  /*1ad0*/  @P1 BRA `(.L_x_504) ;  /* 0x00000000002c1947 */ /* 0x000fea0003800000 */
[----:B------:R-:W2:Y:S01]  /*1ae0*/  LDCU.64 UR4, c[0x0][0x560] ;  /* 0x0000ac00ff0477ac */ /* 0x000ea20008000a00 */
[----:B------:R-:W-:Y:S01]  /*1af0*/  MOV R17, R11 ;  /* 0x0000000b00117202 */ /* 0x000fe20000000f00 */
[-C--:B------:R-:W-:Y:S02]  /*1b00*/  IMAD R10, R9, R6.reuse, RZ ;  /* 0x00000006090a7224 */ /* 0x080fe400078e02ff */
[----:B------:R-:W-:-:S04]  /*1b10*/  IMAD.WIDE.U32 R16, R8, R6, R16 ;  /* 0x0000000608107225 */ /* 0x000fc800078e0010 */
[----:B------:R-:W-:-:S05]  /*1b20*/  IMAD R10, R8, R7, R10 ;  /* 0x00000007080a7224 */ /* 0x000fca00078e020a */
[----:B------:R-:W-:Y:S02]  /*1b30*/  IADD3 R7, PT, PT, R17, R10, RZ ;  /* 0x0000000a11077210 */ /* 0x000fe40007ffe0ff */
[----:B--2---:R-:W-:-:S04]  /*1b40*/  LEA R6, P0, R16, UR4, 0x1 ;  /* 0x0000000410067c11 */ /* 0x004fc8000f8008ff */
[----:B------:R-:W-:-:S05]  /*1b50*/  LEA.HI.X R7, R16, UR5, R7, 0x1, P0 ;  /* 0x0000000510077c11 */ /* 0x000fca00080f0c07 */
[----:B------:R2:W-:Y:S04]  /*1b60*/  STG.E.128 desc[UR14][R6.64], RZ ;  /* 0x000000ff06007986 */ /* 0x0005e8000c101d0e */
[----:B------:R2:W-:Y:S04]  /*1b70*/  STG.E.128 desc[UR14][R6.64+0x80], RZ ;  /* 0x000080ff06007986 */ /* 0x0005e8000c101d0e */
[----:B------:R2:W-:Y:S02]  /*1b80*/  STG.E.128 desc[UR14][R6.64+0x100], RZ ;  /* 0x000100ff06007986 */ /* 0x0005e4000c101d0e */
.L_x_504:
[----:B------:R-:W-:Y:S05]  /*1b90*/  BSYNC.RECONVERGENT B0 ;  /* 0x0000000000007941 */ /* 0x000fea0003800200 */
.L_x_503:
[----:B------:R-:W3:Y:S01]  /*1ba0*/  LDCU.64 UR4, c[0x0][0x5e0] ;  /* 0x0000bc00ff0477ac */ /* 0x000ee20008000a00 */
[C---:B------:R-:W-:Y:S01]  /*1bb0*/  IMAD.WIDE.U32 R10, R4.reuse, UR17, R24 ;  /* 0x00000011040a7c25 */ /* 0x040fe2000f8e0018 */
[----:B------:R-:W-:Y:S03]  /*1bc0*/  BSSY.RECONVERGENT B0, `(.L_x_505) ;  /* 0x0000011000007945 */ /* 0x000fe60003800200 */
[----:B--2---:R-:W-:Y:S01]  /*1bd0*/  IMAD R6, R4, UR16, RZ ;  /* 0x0000001004067c24 */ /* 0x004fe2000f8e02ff */
[----:B------:R-:W-:-:S03]  /*1be0*/  IADD3 R10, P0, PT, R14, R10, RZ ;  /* 0x0000000a0e0a7210 */ /* 0x000fc60007f1e0ff */
[----:B------:R-:W-:-:S05]  /*1bf0*/  IMAD R6, R5, UR17, R6 ;  /* 0x0000001105067c24 */ /* 0x000fca000f8e0206 */
[----:B------:R-:W-:-:S03]  /*1c00*/  IADD3.X R11, PT, PT, R13, R11, R6, P0, !PT ;  /* 0x0000000b0d0b7210 */ /* 0x000fc600007fe406 */
[----:B---3--:R-:W-:-:S04]  /*1c10*/  IMAD.WIDE.U32 R10, R201, UR4, R10 ;  /* 0x00000004c90a7c25 */ /* 0x008fc8000f8e000a */
[----:B------:R-:W-:Y:S01]  /*1c20*/  IMAD R7, R201, UR5, R11 ;  /* 0x00000005c9077c24 */ /* 0x000fe2000f8e020b */
[----:B------:R-:W-:Y:S06]  /*1c30*/  @P2 BRA `(.L_x_506) ;  /* 0x0000000000242947 */ /* 0x000fec0003800000 */
[----:B------:R-:W2:Y:S01]  /*1c40*/  LDCU.64 UR4, c[0x0][0x568] ;  /* 0x0000ad00ff0477ac */ /* 0x000ea20008000a00 */
[----:B------:R-:W-:-:S05]  /*1c50*/  MOV R6, R10 ;  /* 0x0000000a00067202 */ /* 0x000fca0000000f00 */
[----:B------:R-:W-:-:S04]  /*1c60*/  IMAD.WIDE.U32 R12, R205, R4, R6 ;  /* 0x00000004cd0c7225 */ /* 0x000fc800078e0006 */
[----:B------:R-:W-:Y:S01]  /*1c70*/  IMAD R6, R205, R5, R13 ;  /* 0x00000005cd067224 */ /* 0x000fe200078e020d */
[----:B--2---:R-:W-:-:S04]  /*1c80*/  LEA R14, P0, R12, UR4, 0x1 ;  /* 0x000000040c0e7c11 */ /* 0x004fc8000f8008ff */
[----:B------:R-:W-:-:S05]  /*1c90*/  LEA.HI.X R15, R12, UR5, R6, 0x1, P0 ;  /* 0x000000050c0f7c11 */ /* 0x000fca00080f0c06 */
[----:B------:R2:W-:Y:S04]  /*1ca0*/  STG.E.128 desc[UR14][R14.64], RZ ;  /* 0x000000ff0e007986 */ /* 0x0005e8000c101d0e */
[----:B------:R2:W-:Y:S04]  /*1cb0*/  STG.E.128 desc[UR14][R14.64+0x80], RZ ;  /* 0x000080ff0e007986 */ /* 0x0005e8000c101d0e */
[----:B------:R2:W-:Y:S02]  /*1cc0*/  STG.E.128 desc[UR14][R14.64+0x100], RZ ;  /* 0x000100ff0e007986 */ /* 0x0005e4000c101d0e */
.L_x_506:
[----:B------:R-:W-:Y:S05]  /*1cd0*/  BSYNC.RECONVERGENT B0 ;  /* 0x0000000000007941 */ /* 0x000fea0003800200 */
.L_x_505:
[----:B------:R-:W-:Y:S05]  /*1ce0*/  @P1 BRA `(.L_x_507) ;  /* 0x0000004800b81947 */ /* 0x000fea0003800000 */
[----:B------:R-:W3:Y:S01]  /*1cf0*/  LDCU.64 UR4, c[0x0][0x568] ;  /* 0x0000ad00ff0477ac */ /* 0x000ee20008000a00 */
[----:B------:R-:W-:Y:S01]  /*1d00*/  MOV R6, R10 ;  /* 0x0000000a00067202 */ /* 0x000fe20000000f00 */
[----:B------:R-:W-:-:S04]  /*1d10*/  IMAD R9, R9, R4, RZ ;  /* 0x0000000409097224 */ /* 0x000fc800078e02ff */
[----:B------:R-:W-:-:S04]  /*1d20*/  IMAD.WIDE.U32 R6, R8, R4, R6 ;  /* 0x0000000408067225 */ /* 0x000fc800078e0006 */
[----:B------:R-:W-:-:S05]  /*1d30*/  IMAD R9, R8, R5, R9 ;  /* 0x0000000508097224 */ /* 0x000fca00078e0209 */
[----:B------:R-:W-:Y:S02]  /*1d40*/  IADD3 R9, PT, PT, R7, R9, RZ ;  /* 0x0000000907097210 */ /* 0x000fe40007ffe0ff */
[----:B---3--:R-:W-:-:S04]  /*1d50*/  LEA R4, P0, R6, UR4, 0x1 ;  /* 0x0000000406047c11 */ /* 0x008fc8000f8008ff */
[----:B------:R-:W-:-:S05]  /*1d60*/  LEA.HI.X R5, R6, UR5, R9, 0x1, P0 ;  /* 0x0000000506057c11 */ /* 0x000fca00080f0c09 */
[----:B------:R4:W-:Y:S04]  /*1d70*/  STG.E.128 desc[UR14][R4.64], RZ ;  /* 0x000000ff04007986 */ /* 0x0009e8000c101d0e */
[----:B------:R4:W-:Y:S04]  /*1d80*/  STG.E.128 desc[UR14][R4.64+0x80], RZ ;  /* 0x000080ff04007986 */ /* 0x0009e8000c101d0e */
[----:B------:R4:W-:Y:S01]  /*1d90*/  STG.E.128 desc[UR14][R4.64+0x100], RZ ;  /* 0x000100ff04007986 */ /* 0x0009e2000c101d0e */
[----:B------:R-:W-:Y:S05]  /*1da0*/  BRA `(.L_x_507) ;  /* 0x0000004800887947 */ /* 0x000fea0003800000 */
.L_x_496:
[----:B------:R-:W1:Y:S01]  /*1db0*/  LDCU.64 UR6, c[0x0][0x3d0] ;  /* 0x00007a00ff0677ac */ /* 0x000e620008000a00 */
[----:B------:R-:W-:Y:S01]  /*1dc0*/  LOP3.LUT R4, R234, 0x80000001, RZ, 0xc0, !PT ;  /* 0x80000001ea047812 */ /* 0x000fe200078ec0ff */
[----:B------:R-:W-:Y:S01]  /*1dd0*/  IMAD.WIDE.U32 R28, R6, UR17, R24 ;  /* 0x00000011061c7c25 */ /* 0x000fe2000f8e0018 */
[----:B------:R-:W2:Y:S01]  /*1de0*/  LDC R213, c[0x0][0x44c] ;  /* 0x00011300ffd57b82 */ /* 0x000ea20000000800 */
[----:B------:R-:W3:Y:S01]  /*1df0*/  LDCU.64 UR4, c[0x0][0x3d8] ;  /* 0x00007b00ff0477ac */ /* 0x000ee20008000a00 */
[----:B------:R-:W-:Y:S01]  /*1e00*/  ISETP.NE.AND P0, PT, R4, 0x1, PT ;  /* 0x000000010400780c */ /* 0x000fe20003f05270 */
[----:B------:R-:W-:Y:S01]  /*1e10*/  IMAD R4, R6, UR16, RZ ;  /* 0x0000001006047c24 */ /* 0x000fe2000f8e02ff */
[----:B------:R-:W-:Y:S01]  /*1e20*/  IADD3 R20, P2, PT, R20, R28, RZ ;  /* 0x0000001c14147210 */ /* 0x000fe20007f5e0ff */
[----:B------:R-:W-:Y:S01]  /*1e30*/  VIADD R214, R235, -UR17 ;  /* 0x80000011ebd67c36 */ /* 0x000fe20008000000 */
[----:B------:R-:W-:Y:S01]  /*1e40*/  SEL R187, RZ, 0x6000, P0 ;  /* 0x00006000ffbb7807 */ /* 0x000fe20000000000 */
[----:B------:R-:W-:-:S02]  /*1e50*/  IMAD R4, R7, UR17, R4 ;  /* 0x0000001107047c24 */ /* 0x000fc4000f8e0204 */
[----:B------:R-:W-:Y:S02]  /*1e60*/  IMAD R12, R234, -0x40, R15 ;  /* 0xffffffc0ea0c7824 */ /* 0x000fe400078e020f */
[----:B------:R-:W-:Y:S01]  /*1e70*/  VIADD R5, R203, 0x8 ;  /* 0x00000008cb057836 */ /* 0x000fe20000000000 */
[----:B------:R-:W-:Y:S01]  /*1e80*/  IADD3.X R21, PT, PT, R19, R29, R4, P2, !PT ;  /* 0x0000001d13157210 */ /* 0x000fe200017fe404 */
[C---:B------:R-:W-:Y:S01]  /*1e90*/  IMAD.WIDE.U32 R26, R10.reuse, UR17, R24 ;  /* 0x000000110a1a7c25 */ /* 0x040fe2000f8e0018 */
[----:B------:R-:W-:Y:S02]  /*1ea0*/  ISETP.GE.AND P2, PT, R205, R214, PT ;  /* 0x000000d6cd00720c */ /* 0x000fe40003f46270 */
[----:B------:R-:W-:Y:S01]  /*1eb0*/  ISETP.GE.AND P3, PT, R5, R12, PT ;  /* 0x0000000c0500720c */ /* 0x000fe20003f66270 */
[----:B------:R-:W-:Y:S01]  /*1ec0*/  IMAD R24, R10, UR16, RZ ;  /* 0x000000100a187c24 */ /* 0x000fe2000f8e02ff */
[----:B------:R-:W-:Y:S01]  /*1ed0*/  IADD3 R22, P1, PT, R22, R26, RZ ;  /* 0x0000001a16167210 */ /* 0x000fe20007f3e0ff */
[----:B-1----:R-:W-:Y:S01]  /*1ee0*/  IMAD R4, R16, UR6, RZ ;  /* 0x0000000610047c24 */ /* 0x002fe2000f8e02ff */
[-C--:B------:R-:W-:Y:S01]  /*1ef0*/  ISETP.GE.AND P5, PT, R207, R12.reuse, PT ;  /* 0x0000000ccf00720c */ /* 0x080fe20003fa6270 */
[----:B------:R-:W-:Y:S01]  /*1f00*/  IMAD R5, R11, UR17, R24 ;  /* 0x000000110b057c24 */ /* 0x000fe2000f8e0218 */
[----:B------:R-:W-:Y:S01]  /*1f10*/  ISETP.GE.AND P6, PT, R205, R12, PT ;  /* 0x0000000ccd00720c */ /* 0x000fe20003fc6270 */
[C---:B------:R-:W-:Y:S01]  /*1f20*/  IMAD R4, R17.reuse, UR7, R4 ;  /* 0x0000000711047c24 */ /* 0x040fe2000f8e0204 */
[----:B------:R-:W-:Y:S01]  /*1f30*/  @P4 BAR.SYNC.DEFER_BLOCKING 0x0 ;  /* 0x0000000000004b1d */ /* 0x000fe20000010000 */
[----:B------:R-:W-:Y:S01]  /*1f40*/  IMAD.WIDE.U32 R24, R17, UR6, R20 ;  /* 0x0000000611187c25 */ /* 0x000fe2000f8e0014 */
[----:B------:R-:W-:-:S02]  /*1f50*/  IADD3.X R23, PT, PT, R18, R27, R5, P1, !PT ;  /* 0x0000001b12177210 */ /* 0x000fc40000ffe405 */
[----:B------:R-:W-:Y:S01]  /*1f60*/  ISETP.GE.AND P1, PT, R207, R214, PT ;  /* 0x000000d6cf00720c */ /* 0x000fe20003f26270 */
[----:B------:R-:W-:Y:S02]  /*1f70*/  IMAD.IADD R25, R25, 0x1, R4 ;  /* 0x0000000119197824 */ /* 0x000fe400078e0204 */
[----:B------:R-:W-:Y:S01]  /*1f80*/  IMAD.MOV.U32 R232, RZ, RZ, 0x7f800000 ;  /* 0x7f800000ffe87424 */ /* 0x000fe200078e00ff */
[----:B------:R-:W1:Y:S01]  /*1f90*/  @!P2 LDC.64 R4, c[0x0][0x388] ;  /* 0x0000e200ff04ab82 */ /* 0x000e620000000a00 */
[----:B---3--:R-:W-:Y:S01]  /*1fa0*/  IMAD R16, R16, UR4, RZ ;  /* 0x0000000410107c24 */ /* 0x008fe2000f8e02ff */
[----:B------:R-:W-:Y:S01]  /*1fb0*/  @!P5 LEA R20, P4, R220, R242, 0x1 ;  /* 0x000000f2dc14d211 */ /* 0x000fe200078808ff */
[----:B------:R-:W-:Y:S01]  /*1fc0*/  IMAD.WIDE.U32 R22, R17, UR4, R22 ;  /* 0x0000000411167c25 */ /* 0x000fe2000f8e0016 */
[----:B------:R-:W-:-:S03]  /*1fd0*/  @!P5 LEA R26, P0, R218, R244, 0x1 ;  /* 0x000000f4da1ad211 */ /* 0x000fc600078008ff */
[----:B------:R-:W-:Y:S01]  /*1fe0*/  IMAD.MOV.U32 R231, RZ, RZ, 0x7f800000 ;  /* 0x7f800000ffe77424 */ /* 0x000fe200078e00ff */
[----:B------:R-:W-:Y:S01]  /*1ff0*/  @!P5 LEA.HI.X R21, R220, R243, R219, 0x1, P4 ;  /* 0x000000f3dc15d211 */ /* 0x000fe200020f0cdb */
[----:B------:R-:W-:Y:S01]  /*2000*/  IMAD R16, R17, UR5, R16 ;  /* 0x0000000511107c24 */ /* 0x000fe2000f8e0210 */
[----:B------:R-:W-:Y:S01]  /*2010*/  ISETP.GE.AND P4, PT, R203, R12, PT ;  /* 0x0000000ccb00720c */ /* 0x000fe20003f86270 */
[----:B------:R-:W-:Y:S01]  /*2020*/  @!P1 IMAD.MOV.U32 R17, RZ, RZ, R25 ;  /* 0x000000ffff119224 */ /* 0x000fe200078e0019 */
[----:B------:R-:W-:Y:S01]  /*2030*/  @!P5 LEA.HI.X R27, R218, R245, R217, 0x1, P0 ;  /* 0x000000f5da1bd211 */ /* 0x000fe200000f0cd9 */
[----:B------:R-:W-:Y:S01]  /*2040*/  IMAD.IADD R23, R23, 0x1, R16 ;  /* 0x0000000117177824 */ /* 0x000fe200078e0210 */
[----:B------:R-:W-:Y:S01]  /*2050*/  UIADD3 UR8, UPT, UPT, UR17, 0x40, URZ ;  /* 0x0000004011087890 */ /* 0x000fe2000fffe0ff */
[----:B------:R-:W-:Y:S01]  /*2060*/  @!P1 IMAD.MOV.U32 R16, RZ, RZ, R24 ;  /* 0x000000ffff109224 */ /* 0x000fe200078e0018 */
[----:B------:R-:W-:Y:S01]  /*2070*/  @!PT LDS RZ, [RZ] ;  /* 0x00000000fffff984 */ /* 0x000fe20000000800 */
[----:B------:R-:W-:Y:S01]  /*2080*/  @!PT LDS RZ, [RZ] ;  /* 0x00000000fffff984 */ /* 0x000fe20000000800 */
[----:B------:R-:W-:Y:S01]  /*2090*/  @!PT LDS RZ, [RZ] ;  /* 0x00000000fffff984 */ /* 0x000fe20000000800 */
[----:B------:R-:W-:Y:S01]  /*20a0*/  @!P6 LDGSTS.E.BYPASS.LTC128B.128 [R212+0xc000], desc[UR14][R242.64] ;  /* 0x0c000000f2d4efae */ /* 0x000fe2000b981a0e */
[----:B------:R-:W-:Y:S01]  /*20b0*/  @!P1 IMAD.MOV.U32 R18, RZ, RZ, R22 ;  /* 0x000000ffff129224 */ /* 0x000fe200078e0016 */
[----:B------:R-:W3:Y:S01]  /*20c0*/  LDCU UR5, c[0x0][0x3b0] ;  /* 0x00007600ff0577ac */ /* 0x000ee20008000800 */
[----:B------:R-:W-:Y:S01]  /*20d0*/  @!P1 IMAD.MOV.U32 R19, RZ, RZ, R23 ;  /* 0x000000ffff139224 */ /* 0x000fe200078e0017 */
[----:B------:R-:W-:Y:S01]  /*20e0*/  @!P6 LDGSTS.E.BYPASS.LTC128B.128 [R212+0xe000], desc[UR14][R242.64+0x80] ;  /* 0x0e000080f2d4efae */ /* 0x000fe2000b981a0e */
[-C--:B------:R-:W-:Y:S01]  /*20f0*/  @!P1 IMAD R13, R9, R6.reuse, RZ ;  /* 0x00000006090d9224 */ /* 0x080fe200078e02ff */
[----:B------:R-:W4:Y:S01]  /*2100*/  LDCU UR4, c[0x0][0x590] ;  /* 0x0000b200ff0477ac */ /* 0x000f220008000800 */
[----:B------:R-:W-:Y:S01]  /*2110*/  @!P2 IMAD.WIDE.U32 R24, R205, R6, R24 ;  /* 0x00000006cd18a225 */ /* 0x000fe200078e0018 */
[----:B------:R-:W-:Y:S01]  /*2120*/  @!P6 LDGSTS.E.BYPASS.LTC128B.128 [R212+0x10000], desc[UR14][R242.64+0x100] ;  /* 0x10000100f2d4efae */ /* 0x000fe2000b981a0e */
[----:B------:R-:W-:-:S02]  /*2130*/  SHF.R.U32.HI R215, RZ, 0x2, R14 ;  /* 0x00000002ffd77819 */ /* 0x000fc4000001160e */
[----:B------:R-:W-:Y:S01]  /*2140*/  CS2R R142, SRZ ;  /* 0x00000000008e7805 */ /* 0x000fe2000001ff00 */
[----:B------:R-:W-:Y:S01]  /*2150*/  @!P1 IMAD R12, R9, R10, RZ ;  /* 0x0000000a090c9224 */ /* 0x000fe200078e02ff */
[----:B-1----:R-:W-:Y:S01]  /*2160*/  @!P2 LEA R28, P0, R24, R4, 0x1 ;  /* 0x00000004181ca211 */ /* 0x002fe200078008ff */
[-C--:B------:R-:W-:Y:S01]  /*2170*/  @!P1 IMAD.WIDE.U32 R18, R8, R10.reuse, R18 ;  /* 0x0000000a08129225 */ /* 0x080fe200078e0012 */
[----:B------:R1:W-:Y:S01]  /*2180*/  @P6 STS.128 [R212+0xc000], RZ ;  /* 0x00c000ffd4006388 */ /* 0x0003e20000000c00 */
[----:B------:R-:W-:Y:S02]  /*2190*/  CS2R R140, SRZ ;  /* 0x00000000008c7805 */ /* 0x000fe4000001ff00 */
[----:B------:R-:W-:Y:S01]  /*21a0*/  CS2R R146, SRZ ;  /* 0x0000000000927805 */ /* 0x000fe2000001ff00 */
[----:B------:R-:W-:Y:S01]  /*21b0*/  @!P2 IMAD.WIDE.U32 R22, R205, R10, R22 ;  /* 0x0000000acd16a225 */ /* 0x000fe200078e0016 */
[----:B------:R1:W-:Y:S01]  /*21c0*/  @P6 STS.128 [R212+0xe000], RZ ;  /* 0x00e000ffd4006388 */ /* 0x0003e20000000c00 */
[----:B------:R-:W-:-:S02]  /*21d0*/  CS2R R144, SRZ ;  /* 0x0000000000907805 */ /* 0x000fc4000001ff00 */
[----:B------:R-:W-:Y:S01]  /*21e0*/  CS2R R138, SRZ ;  /* 0x00000000008a7805 */ /* 0x000fe2000001ff00 */
[C---:B------:R-:W-:Y:S01]  /*21f0*/  @!P1 IMAD.WIDE.U32 R16, R8.reuse, R6, R16 ;  /* 0x0000000608109225 */ /* 0x040fe200078e0010 */
[----:B------:R1:W-:Y:S01]  /*2200*/  @P6 STS.128 [R212+0x10000], RZ ;  /* 0x010000ffd4006388 */ /* 0x0003e20000000c00 */
[----:B------:R-:W-:Y:S02]  /*2210*/  CS2R R136, SRZ ;  /* 0x0000000000887805 */ /* 0x000fe4000001ff00 */
[----:B------:R-:W-:Y:S01]  /*2220*/  CS2R R134, SRZ ;  /* 0x0000000000867805 */ /* 0x000fe2000001ff00 */
[CC--:B------:R-:W-:Y:S01]  /*2230*/  @!P1 IMAD R13, R8.reuse, R7.reuse, R13 ;  /* 0x00000007080d9224 */ /* 0x0c0fe200078e020d */
[----:B------:R1:W-:Y:S01]  /*2240*/  @P5 STS.128 [R212+0xd000], RZ ;  /* 0x00d000ffd4005388 */ /* 0x0003e20000000c00 */
[----:B------:R-:W-:Y:S01]  /*2250*/  @!P2 IMAD R10, R205, R7, R25 ;  /* 0x00000007cd0aa224 */ /* 0x000fe200078e0219 */
[----:B------:R-:W-:Y:S01]  /*2260*/  CS2R R132, SRZ ;  /* 0x0000000000847805 */ /* 0x000fe2000001ff00 */
[----:B------:R-:W2:Y:S01]  /*2270*/  @!P1 LDC.64 R6, c[0x0][0x388] ;  /* 0x0000e200ff069b82 */ /* 0x000ea20000000a00 */
[----:B------:R-:W-:Y:S01]  /*2280*/  @!P1 IMAD R12, R8, R11, R12 ;  /* 0x0000000b080c9224 */ /* 0x000fe200078e020c */
[----:B------:R1:W-:Y:S01]  /*2290*/  @P5 STS.128 [R212+0xf000], RZ ;  /* 0x00f000ffd4005388 */ /* 0x0003e20000000c00 */
[----:B------:R-:W-:Y:S01]  /*22a0*/  @!P2 LEA.HI.X R29, R24, R5, R10, 0x1, P0 ;  /* 0x00000005181da211 */ /* 0x000fe200000f0c0a */
[----:B------:R-:W-:Y:S01]  /*22b0*/  @!P1 IMAD.IADD R13, R17, 0x1, R13 ;  /* 0x00000001110d9824 */ /* 0x000fe200078e020d */
[----:B------:R-:W-:Y:S01]  /*22c0*/  CS2R R126, SRZ ;  /* 0x00000000007e7805 */ /* 0x000fe2000001ff00 */
[----:B------:R-:W-:Y:S01]  /*22d0*/  @!P2 IMAD R11, R205, R11, R23 ;  /* 0x0000000bcd0ba224 */ /* 0x000fe200078e0217 */
[----:B------:R1:W-:Y:S01]  /*22e0*/  @P5 STS.128 [R212+0x11000], RZ ;  /* 0x011000ffd4005388 */ /* 0x0003e20000000c00 */
[----:B------:R-:W3:Y:S01]  /*22f0*/  @!P2 LDC.64 R8, c[0x0][0x390] ;  /* 0x0000e400ff08ab82 */ /* 0x000ee20000000a00 */
[----:B------:R-:W-:Y:S01]  /*2300*/  @!P1 IMAD.IADD R12, R19, 0x1, R12 ;  /* 0x00000001130c9824 */ /* 0x000fe200078e020c */
[----:B------:R-:W-:Y:S01]  /*2310*/  CS2R R124, SRZ ;  /* 0x00000000007c7805 */ /* 0x000fe2000001ff00 */
[--C-:B------:R-:W-:Y:S01]  /*2320*/  IMAD.IADD R233, R212, 0x1, R187.reuse ;  /* 0x00000001d4e97824 */ /* 0x100fe200078e02bb */
[----:B------:R-:W-:Y:S01]  /*2330*/  @!PT LDS RZ, [RZ] ;  /* 0x00000000fffff984 */ /* 0x000fe20000000800 */
[----:B------:R-:W-:Y:S01]  /*2340*/  @!PT LDS RZ, [RZ] ;  /* 0x00000000fffff984 */ /* 0x000fe20000000800 */
[----:B------:R-:W-:Y:S01]  /*2350*/  @!PT LDS RZ, [RZ] ;  /* 0x00000000fffff984 */ /* 0x000fe20000000800 */
[----:B------:R-:W-:Y:S01]  /*2360*/  @!P5 LDGSTS.E.BYPASS.LTC128B.128 [R212+0xd000], desc[UR14][R20.64] ;  /* 0x0d00000014d4dfae */ /* 0x000fe2000b981a0e */
[----:B------:R-:W-:Y:S01]  /*2370*/  IMAD.IADD R188, R199, 0x1, R187 ;  /* 0x00000001c7bc7824 */ /* 0x000fe200078e02bb */
[----:B------:R-:W-:-:S02]  /*2380*/  CS2R R130, SRZ ;  /* 0x0000000000827805 */ /* 0x000fc4000001ff00 */
[----:B------:R-:W-:Y:S01]  /*2390*/  CS2R R128, SRZ ;  /* 0x0000000000807805 */ /* 0x000fe2000001ff00 */
[----:B------:R-:W4:Y:S01]  /*23a0*/  @!P1 LDC.64 R4, c[0x0][0x390] ;  /* 0x0000e400ff049b82 */ /* 0x000f220000000a00 */
[----:B------:R-:W-:Y:S01]  /*23b0*/  @!P5 LDGSTS.E.BYPASS.LTC128B.128 [R212+0xf000], desc[UR14][R20.64+0x80] ;  /* 0x0f00008014d4dfae */ /* 0x000fe2000b981a0e */
[----:B------:R-:W-:Y:S02]  /*23c0*/  CS2R R122, SRZ ;  /* 0x00000000007a7805 */ /* 0x000fe4000001ff00 */
[----:B------:R-:W-:Y:S02]  /*23d0*/  CS2R R120, SRZ ;  /* 0x0000000000787805 */ /* 0x000fe4000001ff00 */
[----:B------:R-:W-:Y:S01]  /*23e0*/  CS2R R118, SRZ ;  /* 0x0000000000767805 */ /* 0x000fe2000001ff00 */
[----:B------:R-:W-:Y:S01]  /*23f0*/  @!P5 LDGSTS.E.BYPASS.LTC128B.128 [R212+0x11000], desc[UR14][R20.64+0x100] ;  /* 0x1100010014d4dfae */ /* 0x000fe2000b981a0e */
[----:B------:R-:W-:Y:S02]  /*2400*/  CS2R R116, SRZ ;  /* 0x0000000000747805 */ /* 0x000fe4000001ff00 */
[----:B------:R-:W-:-:S02]  /*2410*/  CS2R R110, SRZ ;  /* 0x00000000006e7805 */ /* 0x000fc4000001ff00 */
[C---:B--2---:R-:W-:Y:S01]  /*2420*/  @!P1 LEA R6, P0, R16.reuse, R6, 0x1 ;  /* 0x0000000610069211 */ /* 0x044fe200078008ff */
[----:B------:R-:W-:Y:S01]  /*2430*/  @!P6 LDGSTS.E.BYPASS.LTC128B.128 [R233], desc[UR14][R244.64] ;  /* 0x00000000f4e9efae */ /* 0x000fe2000b981a0e */
[----:B------:R-:W-:Y:S02]  /*2440*/  CS2R R108, SRZ ;  /* 0x00000000006c7805 */ /* 0x000fe4000001ff00 */
[----:B------:R-:W-:Y:S02]  /*2450*/  CS2R R114, SRZ ;  /* 0x0000000000727805 */ /* 0x000fe4000001ff00 */
[----:B------:R-:W-:Y:S01]  /*2460*/  @!P1 LEA.HI.X R7, R16, R7, R13, 0x1, P0 ;  /* 0x0000000710079211 */ /* 0x000fe200000f0c0d */
[----:B------:R-:W-:Y:S01]  /*2470*/  @!P6 LDGSTS.E.BYPASS.LTC128B.128 [R233+0x2000], desc[UR14][R244.64+0x80] ;  /* 0x02000080f4e9efae */ /* 0x000fe2000b981a0e */
[----:B------:R-:W-:Y:S02]  /*2480*/  CS2R R112, SRZ ;  /* 0x0000000000707805 */ /* 0x000fe4000001ff00 */
[----:B------:R-:W-:-:S02]  /*2490*/  CS2R R106, SRZ ;  /* 0x00000000006a7805 */ /* 0x000fc4000001ff00 */
[C---:B---3--:R-:W-:Y:S01]  /*24a0*/  @!P2 LEA R8, P0, R22.reuse, R8, 0x1 ;  /* 0x000000081608a211 */ /* 0x048fe200078008ff */
[----:B------:R-:W-:Y:S01]  /*24b0*/  @!P6 LDGSTS.E.BYPASS.LTC128B.128 [R233+0x4000], desc[UR14][R244.64+0x100] ;  /* 0x04000100f4e9efae */ /* 0x000fe2000b981a0e */
[----:B------:R-:W-:Y:S02]  /*24c0*/  CS2R R104, SRZ ;  /* 0x0000000000687805 */ /* 0x000fe4000001ff00 */
[----:B------:R-:W-:Y:S02]  /*24d0*/  CS2R R102, SRZ ;  /* 0x0000000000667805 */ /* 0x000fe4000001ff00 */
[----:B------:R-:W-:Y:S01]  /*24e0*/  @!P2 LEA.HI.X R9, R22, R9, R11, 0x1, P0 ;  /* 0x000000091609a211 */ /* 0x000fe200000f0c0b */
[----:B------:R1:W-:Y:S01]  /*24f0*/  @P6 STS.128 [R233], RZ ;  /* 0x000000ffe9006388 */ /* 0x0003e20000000c00 */
[----:B------:R-:W-:Y:S02]  /*2500*/  CS2R R100, SRZ ;  /* 0x0000000000647805 */ /* 0x000fe4000001ff00 */
[----:B------:R-:W-:-:S02]  /*2510*/  CS2R R62, SRZ ;  /* 0x00000000003e7805 */ /* 0x000fc4000001ff00 */
[C---:B----4-:R-:W-:Y:S01]  /*2520*/  @!P1 LEA R10, P0, R18.reuse, R4, 0x1 ;  /* 0x00000004120a9211 */ /* 0x050fe200078008ff */
[----:B------:R1:W-:Y:S01]  /*2530*/  @P6 STS.128 [R233+0x2000], RZ ;  /* 0x002000ffe9006388 */ /* 0x0003e20000000c00 */
[----:B------:R-:W-:Y:S02]  /*2540*/  CS2R R60, SRZ ;  /* 0x00000000003c7805 */ /* 0x000fe4000001ff00 */
[----:B------:R-:W-:Y:S02]  /*2550*/  CS2R R66, SRZ ;  /* 0x0000000000427805 */ /* 0x000fe4000001ff00 */
[----:B------:R-:W-:Y:S01]  /*2560*/  @!P1 LEA.HI.X R11, R18, R5, R12, 0x1, P0 ;  /* 0x00000005120b9211 */ /* 0x000fe200000f0c0c */
[----:B------:R-:W-:Y:S01]  /*2570*/  IMAD.WIDE.U32 R12, R203, 0x4, R246 ;  /* 0x00000004cb0c7825 */ /* 0x000fe200078e00f6 */
[----:B------:R1:W-:Y:S01]  /*2580*/  @P6 STS.128 [R233+0x4000], RZ ;  /* 0x004000ffe9006388 */ /* 0x0003e20000000c00 */
[----:B------:R-:W-:Y:S02]  /*2590*/  CS2R R64, SRZ ;  /* 0x0000000000407805 */ /* 0x000fe4000001ff00 */
[----:B------:R-:W-:-:S02]  /*25a0*/  CS2R R58, SRZ ;  /* 0x00000000003a7805 */ /* 0x000fc4000001ff00 */
[----:B------:R-:W-:Y:S01]  /*25b0*/  CS2R R56, SRZ ;  /* 0x0000000000387805 */ /* 0x000fe2000001ff00 */
[----:B------:R-:W5:Y:S01]  /*25c0*/  @!P4 LDG.E R232, desc[UR14][R12.64] ;  /* 0x0000000e0ce8c981 */ /* 0x000f62000c1e1900 */
[----:B------:R-:W-:Y:S02]  /*25d0*/  CS2R R54, SRZ ;  /* 0x0000000000367805 */ /* 0x000fe4000001ff00 */
[----:B------:R-:W-:Y:S02]  /*25e0*/  CS2R R52, SRZ ;  /* 0x0000000000347805 */ /* 0x000fe4000001ff00 */
[----:B------:R-:W-:Y:S01]  /*25f0*/  CS2R R46, SRZ ;  /* 0x00000000002e7805 */ /* 0x000fe2000001ff00 */
[----:B------:R-:W5:Y:S01]  /*2600*/  @!P3 LDG.E R231, desc[UR14][R12.64+0x20] ;  /* 0x0000200e0ce7b981 */ /* 0x000f62000c1e1900 */
[----:B------:R-:W-:Y:S02]  /*2610*/  CS2R R44, SRZ ;  /* 0x00000000002c7805 */ /* 0x000fe4000001ff00 */
[----:B------:R-:W-:-:S02]  /*2620*/  CS2R R50, SRZ ;  /* 0x0000000000327805 */ /* 0x000fc4000001ff00 */
[----:B------:R-:W-:Y:S01]  /*2630*/  CS2R R48, SRZ ;  /* 0x0000000000307805 */ /* 0x000fe2000001ff00 */
[----:B------:R1:W-:Y:S01]  /*2640*/  @P5 STS.128 [R233+0x1000], RZ ;  /* 0x001000ffe9005388 */ /* 0x0003e20000000c00 */
[----:B------:R-:W-:Y:S02]  /*2650*/  CS2R R42, SRZ ;  /* 0x00000000002a7805 */ /* 0x000fe4000001ff00 */
[----:B------:R-:W-:Y:S02]  /*2660*/  CS2R R40, SRZ ;  /* 0x0000000000287805 */ /* 0x000fe4000001ff00 */
[----:B------:R-:W-:Y:S01]  /*2670*/  CS2R R38, SRZ ;  /* 0x0000000000267805 */ /* 0x000fe2000001ff00 */
[----:B------:R1:W-:Y:S01]  /*2680*/  @P5 STS.128 [R233+0x3000], RZ ;  /* 0x003000ffe9005388 */ /* 0x0003e20000000c00 */
[----:B------:R-:W-:Y:S02]  /*2690*/  CS2R R36, SRZ ;  /* 0x0000000000247805 */ /* 0x000fe4000001ff00 */
[----:B------:R-:W-:-:S02]  /*26a0*/  CS2R R30, SRZ ;  /* 0x00000000001e7805 */ /* 0x000fc4000001ff00 */
[----:B------:R-:W-:Y:S01]  /*26b0*/  CS2R R34, SRZ ;  /* 0x0000000000227805 */ /* 0x000fe2000001ff00 */
[----:B------:R1:W-:Y:S01]  /*26c0*/  @P5 STS.128 [R233+0x5000], RZ ;  /* 0x005000ffe9005388 */ /* 0x0003e20000000c00 */
[----:B------:R-:W-:Y:S01]  /*26d0*/  CS2R R32, SRZ ;  /* 0x0000000000207805 */ /* 0x000fe2000001ff00 */
[----:B------:R-:W2:Y:S02]  /*26e0*/  LDCU UR6, c[0x0][0x3e0] ;  /* 0x00007c00ff0677ac */ /* 0x000ea40008000800 */
[----:B------:R-:W-:Y:S01]  /*26f0*/  @!PT LDS RZ, [RZ] ;  /* 0x00000000fffff984 */ /* 0x000fe20000000800 */
[----:B------:R-:W-:Y:S01]  /*2700*/  @!PT LDS RZ, [RZ] ;  /* 0x00000000fffff984 */ /* 0x000fe20000000800 */
[----:B------:R-:W-:Y:S01]  /*2710*/  @!PT LDS RZ, [RZ] ;  /* 0x00000000fffff984 */ /* 0x000fe20000000800 */
[----:B------:R-:W-:Y:S01]  /*2720*/  @!P5 LDGSTS.E.BYPASS.LTC128B.128 [R233+0x1000], desc[UR14][R26.64] ;  /* 0x010000001ae9dfae */ /* 0x000fe2000b981a0e */
[----:B------:R-:W3:Y:S03]  /*2730*/  LDCU UR7, c[0x0][0x45c] ;  /* 0x00008b80ff0777ac */ /* 0x000ee60008000800 */
[----:B------:R-:W-:Y:S04]  /*2740*/  @!P5 LDGSTS.E.BYPASS.LTC128B.128 [R233+0x3000], desc[UR14][R26.64+0x80] ;  /* 0x030000801ae9dfae */ /* 0x000fe8000b981a0e */
[----:B------:R-:W-:Y:S04]  /*2750*/  @!P5 LDGSTS.E.BYPASS.LTC128B.128 [R233+0x5000], desc[UR14][R26.64+0x100] ;  /* 0x050001001ae9dfae */ /* 0x000fe8000b981a0e */
[----:B------:R-:W-:Y:S04]  /*2760*/  @!P2 LDGSTS.E.BYPASS.LTC128B.128 [R212+0x12000], desc[UR14][R28.64] ;  /* 0x120000001cd4afae */ /* 0x000fe8000b981a0e */
[----:B------:R-:W-:Y:S04]  /*2770*/  @!P2 LDGSTS.E.BYPASS.LTC128B.128 [R212+0x14000], desc[UR14][R28.64+0x80] ;  /* 0x140000801cd4afae */ /* 0x000fe8000b981a0e */
[----:B------:R4:W-:Y:S04]  /*2780*/  @!P2 LDGSTS.E.BYPASS.LTC128B.128 [R212+0x16000], desc[UR14][R28.64+0x100] ;  /* 0x160001001cd4afae */ /* 0x0009e8000b981a0e */
[----:B------:R1:W-:Y:S04]  /*2790*/  @P2 STS.128 [R212+0x12000], RZ ;  /* 0x012000ffd4002388 */ /* 0x0003e80000000c00 */
[----:B------:R1:W-:Y:S04]  /*27a0*/  @P2 STS.128 [R212+0x14000], RZ ;  /* 0x014000ffd4002388 */ /* 0x0003e80000000c00 */
[----:B------:R1:W-:Y:S04]  /*27b0*/  @P2 STS.128 [R212+0x16000], RZ ;  /* 0x016000ffd4002388 */ /* 0x0003e80000000c00 */
[----:B------:R1:W-:Y:S04]  /*27c0*/  @P1 STS.128 [R212+0x13000], RZ ;  /* 0x013000ffd4001388 */ /* 0x0003e80000000c00 */
[----:B------:R1:W-:Y:S04]  /*27d0*/  @P1 STS.128 [R212+0x15000], RZ ;  /* 0x015000ffd4001388 */ /* 0x0003e80000000c00 */
[----:B------:R1:W-:Y:S04]  /*27e0*/  @P1 STS.128 [R212+0x17000], RZ ;  /* 0x017000ffd4001388 */ /* 0x0003e80000000c00 */
[----:B------:R-:W-:Y:S01]  /*27f0*/  @!PT LDS RZ, [RZ] ;  /* 0x00000000fffff984 */ /* 0x000fe20000000800 */
[----:B------:R-:W-:Y:S01]  /*2800*/  @!PT LDS RZ, [RZ] ;  /* 0x00000000fffff984 */ /* 0x000fe20000000800 */
[----:B------:R-:W-:Y:S01]  /*2810*/  @!PT LDS RZ, [RZ] ;  /* 0x00000000fffff984 */ /* 0x000fe20000000800 */
[----:B------:R1:W-:Y:S04]  /*2820*/  @!P1 LDGSTS.E.BYPASS.LTC128B.128 [R212+0x13000], desc[UR14][R6.64] ;  /* 0x1300000006d49fae */ /* 0x0003e8000b981a0e */
[----:B------:R1:W-:Y:S04]  /*2830*/  @!P1 LDGSTS.E.BYPASS.LTC128B.128 [R212+0x15000], desc[UR14][R6.64+0x80] ;  /* 0x1500008006d49fae */ /* 0x0003e8000b981a0e */
[----:B------:R1:W-:Y:S04]  /*2840*/  @!P1 LDGSTS.E.BYPASS.LTC128B.128 [R212+0x17000], desc[UR14][R6.64+0x100] ;  /* 0x1700010006d49fae */ /* 0x0003e8000b981a0e */
[----:B------:R1:W-:Y:S04]  /*2850*/  @!P2 LDGSTS.E.BYPASS.LTC128B.128 [R212+0x18000], desc[UR14][R8.64] ;  /* 0x1800000008d4afae */ /* 0x0003e8000b981a0e */
[----:B------:R1:W-:Y:S04]  /*2860*/  @!P2 LDGSTS.E.BYPASS.LTC128B.128 [R212+0x1a000], desc[UR14][R8.64+0x80] ;  /* 0x1a00008008d4afae */ /* 0x0003e8000b981a0e */
        /* <DEDUP_REMOVED lines=11> */
[----:B------:R1:W-:Y:S01]  /*2920*/  @!P1 LDGSTS.E.BYPASS.LTC128B.128 [R212+0x1b000], desc[UR14][R10.64+0x80] ;  /* 0x1b0000800ad49fae */ /* 0x0003e2000b981a0e */
[----:B------:R-:W-:-:S03]  /*2930*/  IMAD.SHL.U32 R4, R14, 0x2, RZ ;  /* 0x000000020e047824 */ /* 0x000fc600078e00ff */
[----:B------:R1:W-:Y:S04]  /*2940*/  @!P1 LDGSTS.E.BYPASS.LTC128B.128 [R212+0x1d000], desc[UR14][R10.64+0x100] ;  /* 0x1d0001000ad49fae */ /* 0x0003e8000b981a0e */
[----:B------:R-:W0:Y:S01]  /*2950*/  LDGDEPBAR ;  /* 0x00000000000079af */ /* 0x000e220000000000 */
[----:B------:R-:W-:Y:S02]  /*2960*/  LOP3.LUT R4, R4, 0x6, RZ, 0xc0, !PT ;  /* 0x0000000604047812 */ /* 0x000fe400078ec0ff */
[----:B------:R-:W-:Y:S02]  /*2970*/  ISETP.LE.AND P1, PT, R235, UR8, PT ;  /* 0x00000008eb007c0c */ /* 0x000fe4000bf23270 */
[----:B------:R-:W-:Y:S02]  /*2980*/  LOP3.LUT R215, R4, 0xe0, R215, 0xf8, !PT ;  /* 0x000000e004d77812 */ /* 0x000fe400078ef8d7 */
[----:B----4-:R-:W-:-:S03]  /*2990*/  CS2R R28, SRZ ;  /* 0x00000000001c7805 */ /* 0x010fc6000001ff00 */
[----:B------:R-:W-:Y:S01]  /*29a0*/  VIADD R215, R215, UR17 ;  /* 0x00000011d7d77c36 */ /* 0x000fe20008000000 */
[----:B------:R-:W-:Y:S02]  /*29b0*/  CS2R R26, SRZ ;  /* 0x00000000001a7805 */ /* 0x000fe4000001ff00 */
[----:B------:R-:W-:Y:S02]  /*29c0*/  CS2R R24, SRZ ;  /* 0x0000000000187805 */ /* 0x000fe4000001ff00 */
[----:B------:R-:W-:Y:S02]  /*29d0*/  CS2R R22, SRZ ;  /* 0x0000000000167805 */ /* 0x000fe4000001ff00 */
[----:B------:R-:W-:Y:S01]  /*29e0*/  CS2R R20, SRZ ;  /* 0x0000000000147805 */ /* 0x000fe2000001ff00 */
[----:B------:R-:W-:Y:S02]  /*29f0*/  IMAD.IADD R187, R198, 0x1, R187 ;  /* 0x00000001c6bb7824 */ /* 0x000fe400078e02bb */
[----:B------:R-:W-:-:S02]  /*2a00*/  @P1 VIADD R230, R215, 0x19 ;  /* 0x00000019d7e61836 */ /* 0x000fc40000000000 */
[C---:B------:R-:W-:Y:S02]  /*2a10*/  @P1 VIADD R229, R215.reuse, 0x18 ;  /* 0x00000018d7e51836 */ /* 0x040fe40000000000 */
[C---:B------:R-:W-:Y:S02]  /*2a20*/  @P1 VIADD R228, R215.reuse, 0x11 ;  /* 0x00000011d7e41836 */ /* 0x040fe40000000000 */
[C---:B------:R-:W-:Y:S02]  /*2a30*/  @P1 VIADD R227, R215.reuse, 0x10 ;  /* 0x00000010d7e31836 */ /* 0x040fe40000000000 */
[C---:B------:R-:W-:Y:S02]  /*2a40*/  @P1 VIADD R226, R215.reuse, 0x9 ;  /* 0x00000009d7e21836 */ /* 0x040fe40000000000 */
[C---:B------:R-:W-:Y:S02]  /*2a50*/  @P1 VIADD R225, R215.reuse, 0x8 ;  /* 0x00000008d7e11836 */ /* 0x040fe40000000000 */
[----:B------:R-:W-:Y:S01]  /*2a60*/  @P1 VIADD R224, R215, 0x1 ;  /* 0x00000001d7e01836 */ /* 0x000fe20000000000 */
[----:B------:R-:W-:-:S02]  /*2a70*/  USHF.L.U32 UR5, UR5, 0x6, URZ ;  /* 0x0000000605057899 */ /* 0x000fc400080006ff */
[----:B-123--:R-:W-:-:S12]  /*2a80*/  USHF.L.U32 UR4, UR4, 0x6, URZ ;  /* 0x0000000604047899 */ /* 0x00efd800080006ff */
.L_x_510:
        /* <DEDUP_REMOVED lines=15> */
[-C--:B------:R-:W-:Y:S05]  /*2b80*/  @P1 ISETP.GE.AND P0, PT, R225, R235.reuse, PT ;  /* 0x000000ebe100120c */ /* 0x080fea0003f06270 */
[----:B------:R-:W-:Y:S05]  /*2b90*/  LDSM.16.M88.4 R68, [R188] ;  /* 0x00000000bc44783b */ /* 0x000fea0000000200 */
[----:B------:R-:W1:Y:S05]  /*2ba0*/  LDSM.16.M88.4 R72, [R197] ;  /* 0x00000000c548783b */ /* 0x000e6a0000000200 */
[----:B------:R-:W2:Y:S05]  /*2bb0*/  LDSM.16.M88.4 R76, [R197+0x800] ;  /* 0x00080000c54c783b */ /* 0x000eaa0000000200 */
[----:B------:R-:W-:Y:S05]  /*2bc0*/  LDSM.16.M88.4 R80, [R150] ;  /* 0x000000009650783b */ /* 0x000fea0000000200 */
[----:B------:R-:W3:Y:S05]  /*2bd0*/  LDSM.16.M88.4 R84, [R195] ;  /* 0x00000000c354783b */ /* 0x000eea0000000200 */
[----:B------:R-:W4:Y:S05]  /*2be0*/  LDSM.16.M88.4 R88, [R195+0x800] ;  /* 0x00080000c358783b */ /* 0x000f2a0000000200 */
[----:B------:R-:W-:Y:S05]  /*2bf0*/  LDSM.16.M88.4 R92, [R149] ;  /* 0x00000000955c783b */ /* 0x000fea0000000200 */
[----:B------:R-:W4:Y:S01]  /*2c00*/  LDSM.16.M88.4 R96, [R193] ;  /* 0x00000000c160783b */ /* 0x000f220000000200 */
[C---:B-1----:R-:W-:Y:S08]  /*2c10*/  HMMA.16816.F32.BF16 R4, R68.reuse, R72, RZ ;  /* 0x000000484404723c */ /* 0x042ff000000418ff */
[C---:B------:R-:W-:Y:S01]  /*2c20*/  HMMA.16816.F32.BF16 R8, R68.reuse, R74, RZ ;  /* 0x0000004a4408723c */ /* 0x040fe200000418ff */
[----:B------:R-:W-:Y:S07]  /*2c30*/  LDSM.16.M88.4 R72, [R148] ;  /* 0x000000009448783b */ /* 0x000fee0000000200 */
[C---:B--2---:R-:W-:Y:S08]  /*2c40*/  HMMA.16816.F32.BF16 R12, R68.reuse, R76, RZ ;  /* 0x0000004c440c723c */ /* 0x044ff000000418ff */
[----:B------:R-:W-:Y:S01]  /*2c50*/  HMMA.16816.F32.BF16 R16, R68, R78, RZ ;  /* 0x0000004e4410723c */ /* 0x000fe200000418ff */
[----:B------:R-:W1:Y:S05]  /*2c60*/  LDSM.16.M88.4 R68, [R193+0x800] ;  /* 0x00080000c144783b */ /* 0x000e6a0000000200 */
[----:B------:R-:W2:Y:S02]  /*2c70*/  LDSM.16.M88.4 R76, [R192] ;  /* 0x00000000c04c783b */ /* 0x000ea40000000200 */
[C---:B---3--:R-:W-:Y:S08]  /*2c80*/  HMMA.16816.F32.BF16 R4, R80.reuse, R84, R4 ;  /* 0x000000545004723c */ /* 0x048ff00000041804 */
[C---:B------:R-:W-:Y:S01]  /*2c90*/  HMMA.16816.F32.BF16 R8, R80.reuse, R86, R8 ;  /* 0x000000565008723c */ /* 0x040fe20000041808 */
[----:B------:R-:W-:Y:S07]  /*2ca0*/  LDSM.16.M88.4 R84, [R188+0x2000] ;  /* 0x00200000bc54783b */ /* 0x000fee0000000200 */
[C---:B----4-:R-:W-:Y:S08]  /*2cb0*/  HMMA.16816.F32.BF16 R12, R80.reuse, R88, R12 ;  /* 0x00000058500c723c */ /* 0x050ff0000004180c */
[----:B------:R-:W-:Y:S01]  /*2cc0*/  HMMA.16816.F32.BF16 R16, R80, R90, R16 ;  /* 0x0000005a5010723c */ /* 0x000fe20000041810 */
[----:B------:R-:W3:Y:S05]  /*2cd0*/  LDSM.16.M88.4 R80, [R192+0x800] ;  /* 0x00080000c050783b */ /* 0x000eea0000000200 */
[----:B------:R-:W4:Y:S02]  /*2ce0*/  LDSM.16.M88.4 R88, [R197+0x2000] ;  /* 0x00200000c558783b */ /* 0x000f240000000200 */
        /* <DEDUP_REMOVED lines=14> */
[C---:B----4-:R-:W-:Y:S08]  /*2dd0*/  HMMA.16816.F32.BF16 R4, R84.reuse, R88, R4 ;  /* 0x000000585404723c */ /* 0x050ff00000041804 */
        /* <DEDUP_REMOVED lines=34> */
[C---:B---3--:R-:W-:Y:S08]  /*3000*/  HMMA.16816.F32.BF16 R4, R76.reuse, R80, R4 ;  /* 0x000000504c04723c */ /* 0x048ff00000041804 */
[C---:B------:R-:W-:Y:S08]  /*3010*/  HMMA.16816.F32.BF16 R8, R76.reuse, R82, R8 ;  /* 0x000000524c08723c */ /* 0x040ff00000041808 */
[C---:B--2---:R-:W-:Y:S08]  /*3020*/  HMMA.16816.F32.BF16 R12, R76.reuse, R72, R12 ;  /* 0x000000484c0c723c */ /* 0x044ff0000004180c */
[----:B------:R-:W-:Y:S08]  /*3030*/  HMMA.16816.F32.BF16 R16, R76, R74, R16 ;  /* 0x0000004a4c10723c */ /* 0x000ff00000041810 */
[C---:B----4-:R-:W-:Y:S08]  /*3040*/  HMMA.16816.F32.BF16 R4, R84.reuse, R88, R4 ;  /* 0x000000585404723c */ /* 0x050ff00000041804 */
[C---:B------:R-:W-:Y:S08]  /*3050*/  HMMA.16816.F32.BF16 R8, R84.reuse, R90, R8 ;  /* 0x0000005a5408723c */ /* 0x040ff00000041808 */
[C---:B-1----:R-:W-:Y:S08]  /*3060*/  HMMA.16816.F32.BF16 R12, R84.reuse, R68, R12 ;  /* 0x00000044540c723c */ /* 0x042ff0000004180c */
[----:B------:R-:W-:Y:S01]  /*3070*/  HMMA.16816.F32.BF16 R16, R84, R70, R16 ;  /* 0x000000465410723c */ /* 0x000fe20000041810 */
[----:B------:R-:W1:Y:S07]  /*3080*/  LDSM.16.M88.4 R68, [R192+0x4800] ;  /* 0x00480000c044783b */ /* 0x000e6e0000000200 */
[C---:B------:R-:W-:Y:S08]  /*3090*/  HMMA.16816.F32.BF16 R4, R92.reuse, R96, R4 ;  /* 0x000000605c04723c */ /* 0x040ff00000041804 */
[C---:B------:R-:W-:Y:S11]  /*30a0*/  HMMA.16816.F32.BF16 R8, R92.reuse, R98, R8 ;  /* 0x000000625c08723c */ /* 0x040ff60000041808 */
        /* <DEDUP_REMOVED lines=12> */
[C---:B-1----:R-:W-:Y:S03]  /*3170*/  HMMA.16816.F32.BF16 R12, R92.reuse, R68, R12 ;  /* 0x000000445c0c723c */ /* 0x042fe6000004180c */
        /* <DEDUP_REMOVED lines=146> */
[----:B------:R-:W-:Y:S03]  /*3aa0*/  FADD.FTZ R169, -R167, R5 ;  /* 0x00000005a7a97221 */ /* 0x000fe60000010100 */
[----:B------:R-:W-:Y:S01]  /*3ab0*/  FMUL.FTZ R170, R151, R170 ;  /* 0x000000aa97aa7220 */ /* 0x000fe20000410000 */
[----:B------:R-:W-:Y:S03]  /*3ac0*/  HMMA.16816.F32.BF16 R16, R92, R74, R16 ;  /* 0x0000004a5c10723c */ /* 0x000fe60000041810 */
[----:B------:R-:W-:Y:S01]  /*3ad0*/  IADD3 R151, PT, PT, R234, 0x1, RZ ;  /* 0x00000001ea977810 */ /* 0x000fe20007ffe0ff */
[----:B------:R-:W-:Y:S01]  /*3ae0*/  FMUL.FTZ R169, R152, R169 ;  /* 0x000000a998a97220 */ /* 0x000fe20000410000 */
[C---:B------:R-:W-:Y:S01]  /*3af0*/  FADD.FTZ R152, -R167.reuse, R8 ;  /* 0x00000008a7987221 */ /* 0x040fe20000010100 */
[----:B------:R-:W-:Y:S01]  /*3b00*/  FADD.FTZ R171, -R167, R9 ;  /* 0x00000009a7ab7221 */ /* 0x000fe20000010100 */
[----:B------:R-:W-:Y:S02]  /*3b10*/  ISETP.NE.AND P0, PT, R151, 0x1, PT ;  /* 0x000000019700780c */ /* 0x000fe40003f05270 */
[----:B------:R-:W-:Y:S01]  /*3b20*/  FMUL.FTZ R152, R155, R152 ;  /* 0x000000989b987220 */ /* 0x000fe20000410000 */
[----:B------:R-:W-:Y:S01]  /*3b30*/  FMUL.FTZ R171, R156, R171 ;  /* 0x000000ab9cab7220 */ /* 0x000fe20000410000 */
[C---:B------:R-:W-:Y:S01]  /*3b40*/  FADD.FTZ R151, -R167.reuse, R13 ;  /* 0x0000000da7977221 */ /* 0x040fe20000010100 */
[----:B------:R-:W-:Y:S01]  /*3b50*/  FADD.FTZ R156, -R167, R12 ;  /* 0x0000000ca79c7221 */ /* 0x000fe20000010100 */
[----:B------:R-:W-:Y:S01]  /*3b60*/  FADD.FTZ R155, -R166, R7 ;  /* 0x00000007a69b7221 */ /* 0x000fe20000010100 */
[----:B------:R-:W-:Y:S01]  /*3b70*/  F2FP.BF16.F32.PACK_AB R170, R169, R170 ;  /* 0x000000aaa9aa723e */ /* 0x000fe200000010ff */
[----:B------:R-:W-:Y:S01]  /*3b80*/  FMUL.FTZ R151, R160, R151 ;  /* 0x00000097a0977220 */ /* 0x000fe20000410000 */
[----:B------:R-:W-:Y:S01]  /*3b90*/  FADD.FTZ R160, -R166, R6 ;  /* 0x00000006a6a07221 */ /* 0x000fe20000010100 */
[----:B------:R-:W-:Y:S01]  /*3ba0*/  FMUL.FTZ R156, R159, R156 ;  /* 0x0000009c9f9c7220 */ /* 0x000fe20000410000 */
[----:B------:R-:W-:Y:S01]  /*3bb0*/  FMUL.FTZ R155, R154, R155 ;  /* 0x0000009b9a9b7220 */ /* 0x000fe20000410000 */
[----:B------:R-:W-:Y:S01]  /*3bc0*/  FADD.FTZ R172, -R167, R16 ;  /* 0x00000010a7ac7221 */ /* 0x000fe20000010100 */
[----:B------:R-:W-:Y:S01]  /*3bd0*/  FMUL.FTZ R160, R153, R160 ;  /* 0x000000a099a07220 */ /* 0x000fe20000410000 */
[----:B------:R-:W-:Y:S01]  /*3be0*/  FADD.FTZ R167, -R167, R17 ;  /* 0x00000011a7a77221 */ /* 0x000fe20000010100 */
[C---:B------:R-:W-:Y:S01]  /*3bf0*/  FADD.FTZ R154, -R166.reuse, R10 ;  /* 0x0000000aa69a7221 */ /* 0x040fe20000010100 */
[----:B------:R-:W-:Y:S01]  /*3c00*/  FADD.FTZ R153, -R166, R11 ;  /* 0x0000000ba6997221 */ /* 0x000fe20000010100 */
[----:B------:R-:W-:Y:S01]  /*3c10*/  FMUL.FTZ R172, R163, R172 ;  /* 0x000000aca3ac7220 */ /* 0x000fe20000410000 */
[----:B------:R-:W-:Y:S01]  /*3c20*/  FMUL.FTZ R167, R164, R167 ;  /* 0x000000a7a4a77220 */ /* 0x000fe20000410000 */
[----:B------:R-:W-:Y:S01]  /*3c30*/  F2FP.BF16.F32.PACK_AB R151, R151, R156 ;  /* 0x0000009c9797723e */ /* 0x000fe200000010ff */
[----:B------:R-:W-:Y:S01]  /*3c40*/  FMUL.FTZ R154, R157, R154 ;  /* 0x0000009a9d9a7220 */ /* 0x000fe20000410000 */
[----:B------:R-:W-:Y:S01]  /*3c50*/  FMUL.FTZ R153, R158, R153 ;  /* 0x000000999e997220 */ /* 0x000fe20000410000 */
[----:B------:R-:W-:Y:S01]  /*3c60*/  F2FP.BF16.F32.PACK_AB R160, R155, R160 ;  /* 0x000000a09ba0723e */ /* 0x000fe200000010ff */
        /* <DEDUP_REMOVED lines=10> */
[----:B------:R-:W-:Y:S06]  /*3d10*/  @!P0 BRA `(.L_x_508) ;  /* 0x00000000005c8947 */ /* 0x000fec0003800000 */
[----:B------:R-:W-:Y:S02]  /*3d20*/  IADD3 R4, P2, PT, RZ, -UR18, RZ ;  /* 0x80000012ff047c10 */ /* 0x000fe4000ff5e0ff */
[----:B------:R-:W-:Y:S03]  /*3d30*/  LOP3.LUT R6, R234, 0x1, RZ, 0xc0, !PT ;  /* 0x00000001ea067812 */ /* 0x000fe600078ec0ff */
[----:B------:R-:W-:Y:S01]  /*3d40*/  IMAD.X R5, RZ, RZ, ~UR5, P2 ;  /* 0x80000005ff057e24 */ /* 0x000fe200090e06ff */
[----:B------:R-:W-:Y:S04]  /*3d50*/  ISETP.NE.U32.AND P3, PT, R6, 0x1, PT ;  /* 0x000000010600780c */ /* 0x000fe80003f65070 */
[----:B------:R-:W-:Y:S01]  /*3d60*/  SHF.R.S64 R7, R4, 0x1f, R5 ;  /* 0x0000001f04077819 */ /* 0x000fe20000001005 */
[----:B------:R-:W-:Y:S03]  /*3d70*/  IMAD.MOV.U32 R4, RZ, RZ, -0x6000 ;  /* 0xffffa000ff047424 */ /* 0x000fe600078e00ff */
[----:B------:R-:W-:Y:S02]  /*3d80*/  IADD3 R244, P2, PT, R244, R7, RZ ;  /* 0x00000007f4f47210 */ /* 0x000fe40007f5e0ff */
[----:B------:R-:W-:Y:S02]  /*3d90*/  SEL R4, R4, 0x6000, !P3 ;  /* 0x0000600004047807 */ /* 0x000fe40005800000 */
[----:B------:R-:W-:Y:S02]  /*3da0*/  LEA.HI.X.SX32 R245, R5, R245, 0x1, P2 ;  /* 0x000000f505f57211 */ /* 0x000fe400010f0eff */
[----:B------:R-:W-:Y:S01]  /*3db0*/  LEA R6, P2, R218, R244, 0x1 ;  /* 0x000000f4da067211 */ /* 0x000fe200078408ff */
[--C-:B------:R-:W-:Y:S02]  /*3dc0*/  IMAD.IADD R233, R233, 0x1, R4.reuse ;  /* 0x00000001e9e97824 */ /* 0x100fe400078e0204 */
[----:B------:R-:W-:Y:S01]  /*3dd0*/  IMAD.IADD R188, R188, 0x1, R4 ;  /* 0x00000001bcbc7824 */ /* 0x000fe200078e0204 */
[----:B------:R-:W-:Y:S02]  /*3de0*/  LEA.HI.X R7, R218, R245, R217, 0x1, P2 ;  /* 0x000000f5da077211 */ /* 0x000fe400010f0cd9 */
        /* <DEDUP_REMOVED lines=9> */
[----:B------:R-:W0:Y:S02]  /*3e80*/  LDGDEPBAR ;  /* 0x00000000000079af */ /* 0x000e240000000000 */
.L_x_508:
        /* <DEDUP_REMOVED lines=87> */
[----:B------:R-:W-:Y:S05]  /*4400*/  IADD3 R4, P0, PT, RZ, -UR19, RZ ;  /* 0x80000013ff047c10 */ /* 0x000fea000ff1e0ff */
[----:B------:R-:W-:Y:S05]  /*4410*/  IMAD.X R5, RZ, RZ, ~UR4, P0 ;  /* 0x80000004ff057e24 */ /* 0x000fea00080e06ff */
[----:B------:R-:W-:Y:S04]  /*4420*/  SHF.R.S64 R7, R4, 0x1f, R5 ;  /* 0x0000001f04077819 */ /* 0x000fe80000001005 */
[----:B------:R-:W-:Y:S04]  /*4430*/  IADD3 R242, P0, PT, R242, R7, RZ ;  /* 0x00000007f2f27210 */ /* 0x000fe80007f1e0ff */
[----:B------:R-:W-:Y:S02]  /*4440*/  LEA.HI.X.SX32 R243, R5, R243, 0x1, P0 ;  /* 0x000000f305f37211 */ /* 0x000fe400000f0eff */
[C---:B------:R-:W-:Y:S03]  /*4450*/  LEA R8, P0, R220.reuse, R242, 0x1 ;  /* 0x000000f2dc087211 */ /* 0x040fe600078008ff */
[----:B------:R-:W-:Y:S01]  /*4460*/  @!PT LDS RZ, [RZ] ;  /* 0x00000000fffff984 */ /* 0x000fe20000000800 */
[----:B------:R-:W-:Y:S01]  /*4470*/  @!PT LDS RZ, [RZ] ;  /* 0x00000000fffff984 */ /* 0x000fe20000000800 */
[----:B------:R-:W-:Y:S01]  /*4480*/  @!PT LDS RZ, [RZ] ;  /* 0x00000000fffff984 */ /* 0x000fe20000000800 */
[----:B------:R1:W-:Y:S01]  /*4490*/  LDGSTS.E.BYPASS.LTC128B.128 [R212+0xc000], desc[UR14][R242.64] ;  /* 0x0c000000f2d47fae */ /* 0x0003e2000b981a0e */
[----:B------:R-:W-:Y:S03]  /*44a0*/  LEA.HI.X R9, R220, R243, R219, 0x1, P0 ;  /* 0x000000f3dc097211 */ /* 0x000fe600000f0cdb */
[----:B------:R1:W-:Y:S04]  /*44b0*/  LDGSTS.E.BYPASS.LTC128B.128 [R212+0xe000], desc[UR14][R242.64+0x80] ;  /* 0x0e000080f2d47fae */ /* 0x0003e8000b981a0e */
[----:B------:R1:W-:Y:S04]  /*44c0*/  LDGSTS.E.BYPASS.LTC128B.128 [R212+0x10000], desc[UR14][R242.64+0x100] ;  /* 0x10000100f2d47fae */ /* 0x0003e8000b981a0e */
[----:B------:R1:W-:Y:S04]  /*44d0*/  LDGSTS.E.BYPASS.LTC128B.128 [R212+0xd000], desc[UR14][R8.64] ;  /* 0x0d00000008d47fae */ /* 0x0003e8000b981a0e */
[----:B------:R1:W-:Y:S04]  /*44e0*/  LDGSTS.E.BYPASS.LTC128B.128 [R212+0xf000], desc[UR14][R8.64+0x80] ;  /* 0x0f00008008d47fae */ /* 0x0003e8000b981a0e */
[----:B------:R1:W-:Y:S04]  /*44f0*/  LDGSTS.E.BYPASS.LTC128B.128 [R212+0x11000], desc[UR14][R8.64+0x100] ;  /* 0x1100010008d47fae */ /* 0x0003e8000b981a0e */
[----:B------:R-:W0:Y:S02]  /*4500*/  LDGDEPBAR ;  /* 0x00000000000079af */ /* 0x000e240000000000 */
.L_x_509:
[----:B------:R-:W-:Y:S01]  /*4510*/  LDSM.16.M88.4 R148, [R189+0x1e000] ;  /* 0x01e00000bd94783b */ /* 0x000fe20000000200 */
[C---:B------:R-:W-:Y:S02]  /*4520*/  ISETP.NE.AND P5, PT, R234.reuse, RZ, PT ;  /* 0x000000ffea00720c */ /* 0x040fe40003fa5270 */
[----:B------:R-:W-:Y:S01]  /*4530*/  ISETP.GT.AND P4, PT, R234, RZ, PT ;  /* 0x000000ffea00720c */ /* 0x000fe20003f84270 */
[----:B------:R-:W2:Y:S04]  /*4540*/  LDSM.16.MT88.4 R16, [R198+0x12000] ;  /* 0x01200000c610783b */ /* 0x000ea80000004200 */
[----:B------:R-:W1:Y:S04]  /*4550*/  LDSM.16.M88.4 R92, [R189+0x1f000] ;  /* 0x01f00000bd5c783b */ /* 0x000e680000000200 */
        /* <DEDUP_REMOVED lines=9> */
[----:B------:R-:W-:Y:S01]  /*45f0*/  LDSM.16.M88.4 R172, [R2+0x1e000] ;  /* 0x01e0000002ac783b */ /* 0x000fe20000000200 */
[-C--:B--2---:R-:W-:Y:S03]  /*4600*/  HMMA.16816.F32.BF16 R4, R148, R16.reuse, RZ ;  /* 0x000000109404723c */ /* 0x084fe600000418ff */
[----:B------:R-:W2:Y:S04]  /*4610*/  LDSM.16.MT88.4 R176, [R198+0x13000] ;  /* 0x01300000c6b0783b */ /* 0x000ea80000004200 */
[----:B------:R-:W2:Y:S01]  /*4620*/  LDSM.16.M88.4 R180, [R2+0x1f000] ;  /* 0x01f0000002b4783b */ /* 0x000ea20000000200 */
[C---:B-1----:R-:W-:Y:S08]  /*4630*/  HMMA.16816.F32.BF16 R8, R92.reuse, R16, RZ ;  /* 0x000000105c08723c */ /* 0x042ff000000418ff */
        /* <DEDUP_REMOVED lines=10> */
[----:B------:R-:W1:Y:S07]  /*46e0*/  LDSM.16.MT88.4 R148, [R198+0x15000] ;  /* 0x01500000c694783b */ /* 0x000e6e0000004200 */
        /* <DEDUP_REMOVED lines=20> */
[-C--:B--2---:R-:W-:Y:S05]  /*4830*/  HMMA.16816.F32.BF16 R4, R172, R176.reuse, R4 ;  /* 0x000000b0ac04723c */ /* 0x084fea0000041804 */
[C---:B------:R-:W-:Y:S03]  /*4840*/  LEA.HI.X.SX32 R171, R223.reuse, R169, 0x5, P0 ;  /* 0x000000a9dfab7211 */ /* 0x040fe600000f2eff */
[C---:B------:R-:W-:Y:S04]  /*4850*/  HMMA.16816.F32.BF16 R8, R180.reuse, R176, R8 ;  /* 0x000000b0b408723c */ /* 0x040fe80000041808 */
[C---:B------:R-:W-:Y:S04]  /*4860*/  LEA R176, P0, R223.reuse, R170, 0x5 ;  /* 0x000000aadfb07211 */ /* 0x040fe800078028ff */
[-C--:B------:R-:W-:Y:S03]  /*4870*/  HMMA.16816.F32.BF16 R12, R180, R178.reuse, R12 ;  /* 0x000000b2b40c723c */ /* 0x080fe6000004180c */
[C---:B------:R-:W-:Y:S05]  /*4880*/  LEA.HI.X.SX32 R177, R223.reuse, R171, 0x5, P0 ;  /* 0x000000abdfb17211 */ /* 0x040fea00000f2eff */
[C---:B------:R-:W-:Y:S04]  /*4890*/  HMMA.16816.F32.BF16 R16, R172.reuse, R178, R16 ;  /* 0x000000b2ac10723c */ /* 0x040fe80000041810 */
[C---:B------:R-:W-:Y:S04]  /*48a0*/  LEA R178, P0, R223.reuse, R176, 0x5 ;  /* 0x000000b0dfb27211 */ /* 0x040fe800078028ff */
[-C--:B-1----:R-:W-:Y:S03]  /*48b0*/  HMMA.16816.F32.BF16 R68, R172, R148.reuse, R68 ;  /* 0x00000094ac44723c */ /* 0x082fe60000041844 */
        /* <DEDUP_REMOVED lines=388> */
.L_x_511:
[----:B------:R-:W2:Y:S01]  /*6100*/  LDC.64 R6, c[0x0][0x5c0] ;  /* 0x00017000ff067b82 */ /* 0x000ea20000000a00 */
[----:B-1----:R-:W-:-:S05]  /*6110*/  IADD3 R46, PT, PT, R236, R237, RZ ;  /* 0x000000edec2e7210 */ /* 0x002fca0007ffe0ff */
[C---:B--2---:R-:W-:Y:S02]  /*6120*/  IMAD R44, R46.reuse, R7, RZ ;  /* 0x000000072e2c7224 */ /* 0x044fe400078e02ff */
[----:B------:R-:W-:-:S05]  /*6130*/  IMAD.WIDE.U32 R46, R46, R6, RZ ;  /* 0x000000062e2e7225 */ /* 0x000fca00078e00ff */
[----:B------:R-:W-:Y:S02]  /*6140*/  IADD3 R44, PT, PT, R47, R44, RZ ;  /* 0x0000002c2f2c7210 */ /* 0x000fe40007ffe0ff */
.L_x_512:
        /* <DEDUP_REMOVED lines=13> */
.L_x_513:
[----:B------:R-:W1:Y:S01]  /*6220*/  LDC.64 R4, c[0x0][0x5c8] ;  /* 0x00017200ff047b82 */ /* 0x000e620000000a00 */
[----:B------:R-:W-:-:S05]  /*6230*/  IADD3 R58, PT, PT, R236, R237, RZ ;  /* 0x000000edec3a7210 */ /* 0x000fca0007ffe0ff */
[C---:B-1----:R-:W-:Y:S02]  /*6240*/  IMAD R56, R58.reuse, R5, RZ ;  /* 0x000000053a387224 */ /* 0x042fe400078e02ff */
[----:B------:R-:W-:-:S05]  /*6250*/  IMAD.WIDE.U32 R58, R58, R4, RZ ;  /* 0x000000043a3a7225 */ /* 0x000fca00078e00ff */
[----:B------:R-:W-:-:S07]  /*6260*/  IADD3 R56, PT, PT, R59, R56, RZ ;  /* 0x000000383b387210 */ /* 0x000fce0007ffe0ff */
.L_x_514:
        /* <DEDUP_REMOVED lines=26> */
[----:B------:R-:W3:Y:S01]  /*6410*/  LDS.128 R48, [R212+0x14000] ;  /* 0x01400000d4307984 */ /* 0x000ee20000000c00 */
[----:B------:R-:W4:Y:S01]  /*6420*/  LDCU.64 UR4, c[0x0][0x560] ;  /* 0x0000ac00ff0477ac */ /* 0x000f220008000a00 */
[----:B------:R-:W-:Y:S02]  /*6430*/  MOV R60, R64 ;  /* 0x00000040003c7202 */ /* 0x000fe40000000f00 */
[----:B------:R-:W2:Y:S03]  /*6440*/  LDS.128 R44, [R212+0x12000] ;  /* 0x01200000d42c7984 */ /* 0x000ea60000000c00 */
[C---:B------:R-:W-:Y:S01]  /*6450*/  IMAD.WIDE.U32 R66, R205.reuse, R6, R60 ;  /* 0x00000006cd427225 */ /* 0x040fe200078e003c */
[----:B------:R-:W1:Y:S03]  /*6460*/  LDS.128 R52, [R212+0x16000] ;  /* 0x01600000d4347984 */ /* 0x000e660000000c00 */
[----:B------:R-:W-:Y:S01]  /*6470*/  IMAD R60, R205, R7, R67 ;  /* 0x00000007cd3c7224 */ /* 0x000fe200078e0243 */
[----:B----4-:R-:W-:-:S04]  /*6480*/  LEA R68, P0, R66, UR4, 0x1 ;  /* 0x0000000442447c11 */ /* 0x010fc8000f8008ff */
[----:B------:R-:W-:-:S05]  /*6490*/  LEA.HI.X R69, R66, UR5, R60, 0x1, P0 ;  /* 0x0000000542457c11 */ /* 0x000fca00080f0c3c */
[----:B---3--:R3:W-:Y:S04]  /*64a0*/  STG.E.128 desc[UR14][R68.64+0x80], R48 ;  /* 0x0000803044007986 */ /* 0x0087e8000c101d0e */
[----:B--2---:R3:W-:Y:S04]  /*64b0*/  STG.E.128 desc[UR14][R68.64], R44 ;  /* 0x0000002c44007986 */ /* 0x0047e8000c101d0e */
[----:B-1----:R3:W-:Y:S02]  /*64c0*/  STG.E.128 desc[UR14][R68.64+0x100], R52 ;  /* 0x0001003444007986 */ /* 0x0027e4000c101d0e */
.L_x_516:
[----:B------:R-:W-:Y:S05]  /*64d0*/  BSYNC.RECONVERGENT B0 ;  /* 0x0000000000007941 */ /* 0x000fea0003800200 */
.L_x_515:
[----:B------:R-:W-:Y:S04]  /*64e0*/  BSSY.RECONVERGENT B0, `(.L_x_517) ;  /* 0x000000d000007945 */ /* 0x000fe80003800200 */
[----:B------:R-:W-:Y:S05]  /*64f0*/  @P2 BRA `(.L_x_518) ;  /* 0x00000000002c2947 */ /* 0x000fea0003800000 */
[----:B------:R-:W4:Y:S01]  /*6500*/  LDCU.64 UR4, c[0x0][0x560] ;  /* 0x0000ac00ff0477ac */ /* 0x000f220008000a00 */
[----:B------:R-:W-:Y:S01]  /*6510*/  MOV R60, R64 ;  /* 0x00000040003c7202 */ /* 0x000fe20000000f00 */
[----:B---3--:R-:W-:-:S04]  /*6520*/  IMAD R44, R57, R6, RZ ;  /* 0x00000006392c7224 */ /* 0x008fc800078e02ff */
[----:B------:R-:W-:-:S04]  /*6530*/  IMAD.WIDE.U32 R46, R59, R6, R60 ;  /* 0x000000063b2e7225 */ /* 0x000fc800078e003c */
[----:B------:R-:W-:-:S05]  /*6540*/  IMAD R44, R59, R7, R44 ;  /* 0x000000073b2c7224 */ /* 0x000fca00078e022c */
[----:B------:R-:W-:Y:S02]  /*6550*/  IADD3 R44, PT, PT, R44, R47, RZ ;  /* 0x0000002f2c2c7210 */ /* 0x000fe40007ffe0ff */
[----:B----4-:R-:W-:-:S04]  /*6560*/  LEA R6, P0, R46, UR4, 0x1 ;  /* 0x000000042e067c11 */ /* 0x010fc8000f8008ff */
[----:B------:R-:W-:-:S05]  /*6570*/  LEA.HI.X R7, R46, UR5, R44, 0x1, P0 ;  /* 0x000000052e077c11 */ /* 0x000fca00080f0c2c */
[----:B------:R3:W-:Y:S04]  /*6580*/  STG.E.128 desc[UR14][R6.64], R40 ;  /* 0x0000002806007986 */ /* 0x0007e8000c101d0e */
[----:B-1----:R3:W-:Y:S04]  /*6590*/  STG.E.128 desc[UR14][R6.64+0x80], R36 ;  /* 0x0000802406007986 */ /* 0x0027e8000c101d0e */
[----:B------:R3:W-:Y:S02]  /*65a0*/  STG.E.128 desc[UR14][R6.64+0x100], R32 ;  /* 0x0001002006007986 */ /* 0x0007e4000c101d0e */
.L_x_518:
[----:B------:R-:W-:Y:S05]  /*65b0*/  BSYNC.RECONVERGENT B0 ;  /* 0x0000000000007941 */ /* 0x000fea0003800200 */
.L_x_517:
        /* <DEDUP_REMOVED lines=10> */
[----:B------:R-:W1:Y:S01]  /*6660*/  LDCU.64 UR4, c[0x0][0x568] ;  /* 0x0000ad00ff0477ac */ /* 0x000e620008000a00 */
[----:B------:R-:W-:-:S05]  /*6670*/  MOV R6, R32 ;  /* 0x0000002000067202 */ /* 0x000fca0000000f00 */
[----:B------:R-:W-:-:S04]  /*6680*/  IMAD.WIDE.U32 R34, R205, R4, R6 ;  /* 0x00000004cd227225 */ /* 0x000fc800078e0006 */
[----:B------:R-:W-:Y:S01]  /*6690*/  IMAD R6, R205, R5, R35 ;  /* 0x00000005cd067224 */ /* 0x000fe200078e0223 */
[----:B-1----:R-:W-:-:S04]  /*66a0*/  LEA R36, P0, R34, UR4, 0x1 ;  /* 0x0000000422247c11 */ /* 0x002fc8000f8008ff */
[----:B------:R-:W-:-:S05]  /*66b0*/  LEA.HI.X R37, R34, UR5, R6, 0x1, P0 ;  /* 0x0000000522257c11 */ /* 0x000fca00080f0c06 */
[----:B------:R2:W-:Y:S04]  /*66c0*/  STG.E.128 desc[UR14][R36.64], R28 ;  /* 0x0000001c24007986 */ /* 0x0005e8000c101d0e */
[----:B------:R2:W-:Y:S04]  /*66d0*/  STG.E.128 desc[UR14][R36.64+0x80], R20 ;  /* 0x0000801424007986 */ /* 0x0005e8000c101d0e */
[----:B------:R2:W-:Y:S02]  /*66e0*/  STG.E.128 desc[UR14][R36.64+0x100], R12 ;  /* 0x0001000c24007986 */ /* 0x0005e4000c101d0e */
.L_x_520:
[----:B------:R-:W-:Y:S05]  /*66f0*/  BSYNC.RECONVERGENT B0 ;  /* 0x0000000000007941 */ /* 0x000fea0003800200 */
.L_x_519:
[----:B------:R-:W-:Y:S05]  /*6700*/  @P2 BRA `(.L_x_507) ;  /* 0x0000000000302947 */ /* 0x000fea0003800000 */
[----:B------:R-:W3:Y:S01]  /*6710*/  LDCU.64 UR4, c[0x0][0x568] ;  /* 0x0000ad00ff0477ac */ /* 0x000ee20008000a00 */
[----:B-12---:R-:W-:Y:S01]  /*6720*/  MOV R12, R32 ;  /* 0x00000020000c7202 */ /* 0x006fe20000000f00 */
[----:B------:R-:W-:Y:S01]  /*6730*/  IMAD R6, R57, R4, RZ ;  /* 0x0000000439067224 */ /* 0x000fe200078e02ff */
[----:B------:R-:W-:-:S03]  /*6740*/  MOV R13, R7 ;  /* 0x00000007000d7202 */ /* 0x000fc60000000f00 */
[C---:B------:R-:W-:Y:S02]  /*6750*/  IMAD R6, R59.reuse, R5, R6 ;  /* 0x000000053b067224 */ /* 0x040fe400078e0206 */
[----:B------:R-:W-:-:S05]  /*6760*/  IMAD.WIDE.U32 R12, R59, R4, R12 ;  /* 0x000000043b0c7225 */ /* 0x000fca00078e000c */
[----:B------:R-:W-:Y:S02]  /*6770*/  IADD3 R6, PT, PT, R6, R13, RZ ;  /* 0x0000000d06067210 */ /* 0x000fe40007ffe0ff */
[----:B---3--:R-:W-:-:S04]  /*6780*/  LEA R4, P0, R12, UR4, 0x1 ;  /* 0x000000040c047c11 */ /* 0x008fc8000f8008ff */
[----:B------:R-:W-:-:S05]  /*6790*/  LEA.HI.X R5, R12, UR5, R6, 0x1, P0 ;  /* 0x000000050c057c11 */ /* 0x000fca00080f0c06 */
[----:B------:R3:W-:Y:S04]  /*67a0*/  STG.E.128 desc[UR14][R4.64], R24 ;  /* 0x0000001804007986 */ /* 0x0007e8000c101d0e */
[----:B------:R3:W-:Y:S04]  /*67b0*/  STG.E.128 desc[UR14][R4.64+0x80], R16 ;  /* 0x0000801004007986 */ /* 0x0007e8000c101d0e */
[----:B------:R3:W-:Y:S02]  /*67c0*/  STG.E.128 desc[UR14][R4.64+0x100], R8 ;  /* 0x0001000804007986 */ /* 0x0007e4000c101d0e */
.L_x_507:
[----:B------:R-:W-:Y:S05]  /*67d0*/  BSYNC.RECONVERGENT B1 ;  /* 0x0000000000017941 */ /* 0x000fea0003800200 */
.L_x_485:
        /* <DEDUP_REMOVED lines=11> */
.L_x_522:
        /* <DEDUP_REMOVED lines=15> */
.L_x_2160:


//--------------------- .text._ZN5flash44flash_bwd_dq_dk_dv_loop_seqk_parallel_kernelI23Flash_bwd_kernel_traitsILi192ELi64ELi64ELi8ELi4ELi2ELi2ELb0ELb0EN7cutlass10bfloat16_tE19Flash_kernel_traitsILi192ELi64ELi64ELi8ES3_EELb0ELb0ELb0ELb1ELb0ELb0ELb0EEEvNS_16Flash_bwd_paramsE --------------------------
	.section	.text._ZN5flash44flash_bwd_dq_dk_dv_loop_seqk_parallel_kernelI23Flash_bwd_kernel_traitsILi192ELi64ELi64ELi8ELi4ELi2ELi2ELb0ELb0EN7cutlass10bfloat16_tE19Flash_kernel_traitsILi192ELi64ELi64ELi8ES3_EELb0ELb0ELb0ELb1ELb0ELb0ELb0EEEvNS_16Flash_bwd_paramsE,"ax",@progbits
	.align	128
        .global         _ZN5flash44flash_bwd_dq_dk_dv_loop_seqk_parallel_kernelI23Flash_bwd_kernel_traitsILi192ELi64ELi64ELi8ELi4ELi2ELi2ELb0ELb0EN7cutlass10bfloat16_tE19Flash_kernel_traitsILi192ELi64ELi64ELi8ES3_EELb0ELb0ELb0ELb1ELb0ELb0ELb0EEEvNS_16Flash_bwd_paramsE
        .type           _ZN5flash44flash_bwd_dq_dk_dv_loop_seqk_parallel_kernelI23Flash_bwd_kernel_traitsILi192ELi64ELi64ELi8ELi4ELi2ELi2ELb0ELb0EN7cutlass10bfloat16_tE19Flash_kernel_traitsILi192ELi64ELi64ELi8ES3_EELb0ELb0ELb0ELb1ELb0ELb0ELb0EEEvNS_16Flash_bwd_paramsE,@function
        .size           _ZN5flash44flash_bwd_dq_dk_dv_loop_seqk_parallel_kernelI23Flash_bwd_kernel_traitsILi192ELi64ELi64ELi8ELi4ELi2ELi2ELb0ELb0EN7cutlass10bfloat16_tE19Flash_kernel_traitsILi192ELi64ELi64ELi8ES3_EELb0ELb0ELb0ELb1ELb0ELb0ELb0EEEvNS_16Flash_bwd_paramsE,(.L_x_2161 - _ZN5flash44flash_bwd_dq_dk_dv_loop_seqk_parallel_kernelI23Flash_bwd_kernel_traitsILi192ELi64ELi64ELi8ELi4ELi2ELi2ELb0ELb0EN7cutlass10bfloat16_tE19Flash_kernel_traitsILi192ELi64ELi64ELi8ES3_EELb0ELb0ELb0ELb1ELb0ELb0ELb0EEEvNS_16Flash_bwd_paramsE)
        .other          _ZN5flash44flash_bwd_dq_dk_dv_loop_seqk_parallel_kernelI23Flash_bwd_kernel_traitsILi192ELi64ELi64ELi8ELi4ELi2ELi2ELb0ELb0EN7cutlass10bfloat16_tE19Flash_kernel_traitsILi192ELi64ELi64ELi8ES3_EELb0ELb0ELb0ELb1ELb0ELb0ELb0EEEvNS_16Flash_bwd_paramsE,@"STO_CUDA_ENTRY STV_DEFAULT"
_ZN5flash44flash_bwd_dq_dk_dv_loop_seqk_parallel_kernelI23Flash_bwd_kernel_traitsILi192ELi64ELi64ELi8ELi4ELi2ELi2ELb0ELb0EN7cutlass10bfloat16_tE19Flash_kernel_traitsILi192ELi64ELi64ELi8ES3_EELb0ELb0ELb0ELb1ELb0ELb0ELb0EEEvNS_16Flash_bwd_paramsE:
.text._ZN5flash44flash_bwd_dq_dk_dv_loop_seqk_parallel_kernelI23Flash_bwd_kernel_traitsILi192ELi64ELi64ELi8ELi4ELi2ELi2ELb0ELb0EN7cutlass10bfloat16_tE19Flash_kernel_traitsILi192ELi64ELi64ELi8ES3_EELb0ELb0ELb0ELb1ELb0ELb0ELb0EEEvNS_16Flash_bwd_paramsE:
        /* <DEDUP_REMOVED lines=20> */
[----:B------:R-:W1:Y:S06]  /*0140*/  LDCU.64 UR8, c[0x0][0x470] ;  /* 0x00008e00ff0877ac */ /* 0x000e6c0008000a00 */
[----:B------:R-:W2:Y:S01]  /*0150*/  S2UR UR14, SR_CTAID.X ;  /* 0x00000000000e79c3 */ /* 0x000ea20000002500 */
[----:B------:R-:W-:Y:S01]  /*0160*/  UMOV UR20, URZ ;  /* 0x000000ff00147c82 */ /* 0x000fe20008000000 */
[----:B------:R-:W-:Y:S01]  /*0170*/  UMOV UR21, URZ ;  /* 0x000000ff00157c82 */ /* 0x000fe20008000000 */
[C---:B-1----:R-:W-:Y:S01]  /*0180*/  IMAD.SHL.U32 R2, R203.reuse, 0x2, RZ ;  /* 0x00000002cb027824 */ /* 0x042fe200078e00ff */
[--C-:B------:R-:W-:Y:S01]  /*0190*/  SHF.R.U32.HI R3, RZ, 0x1, R203.reuse ;  /* 0x00000001ff037819 */ /* 0x100fe200000116cb */
[C---:B------:R-:W-:Y:S01]  /*01a0*/  IMAD.SHL.U32 R5, R203.reuse, 0x20, RZ ;  /* 0x00000020cb057824 */ /* 0x040fe200078e00ff */
[----:B------:R-:W-:Y:S01]  /*01b0*/  SHF.R.U32.HI R9, RZ, 0x2, R203 ;  /* 0x00000002ff097819 */ /* 0x000fe200000116cb */
[C---:B------:R-:W-:Y:S01]  /*01c0*/  IMAD.SHL.U32 R4, R203.reuse, 0x10, RZ ;  /* 0x00000010cb047824 */ /* 0x040fe200078e00ff */
[----:B------:R-:W-:Y:S01]  /*01d0*/  LOP3.LUT R0, R2, 0x38, RZ, 0xc0, !PT ;  /* 0x0000003802007812 */ /* 0x000fe200078ec0ff */
[----:B------:R-:W-:Y:S01]  /*01e0*/  IMAD.SHL.U32 R204, R203, 0x8, RZ ;  /* 0x00000008cbcc7824 */ /* 0x000fe200078e00ff */
[----:B------:R-:W-:Y:S01]  /*01f0*/  LOP3.LUT R202, R3, 0x30, RZ, 0xc0, !PT ;  /* 0x0000003003ca7812 */ /* 0x000fe200078ec0ff */
[----:B-----5:R-:W-:Y:S01]  /*0200*/  ULEA UR6, UR6, UR5, 0x18 ;  /* 0x0000000506067291 */ /* 0x020fe2000f8ec0ff */
[--C-:B------:R-:W-:Y:S01]  /*0210*/  LOP3.LUT R7, R0, 0x20, R9.reuse, 0x78, !PT ;  /* 0x0000002000077812 */ /* 0x100fe200078e7809 */
[----:B------:R-:W-:Y:S01]  /*0220*/  IMAD.SHL.U32 R0, R203, 0x40, RZ ;  /* 0x00000040cb007824 */ /* 0x000fe200078e00ff */
[----:B------:R-:W-:Y:S01]  /*0230*/  LOP3.LUT R202, R202, 0x7, R9, 0xf8, !PT ;  /* 0x00000007caca7812 */ /* 0x000fe200078ef809 */
[----:B------:R-:W-:Y:S01]  /*0240*/  UIADD3 UR5, UPT, UPT, UR6, 0x20000, URZ ;  /* 0x0002000006057890 */ /* 0x000fe2000fffe0ff */
[----:B------:R-:W-:-:S02]  /*0250*/  LOP3.LUT R9, R5, 0x200, RZ, 0xc0, !PT ;  /* 0x0000020005097812 */ /* 0x000fc400078ec0ff */
[--C-:B------:R-:W-:Y:S02]  /*0260*/  LOP3.LUT R212, R7, 0x1c0, R4.reuse, 0xf8, !PT ;  /* 0x000001c007d47812 */ /* 0x100fe400078ef804 */
[----:B------:R-:W-:Y:S02]  /*0270*/  LOP3.LUT R196, R9, 0x3800, R4, 0xf8, !PT ;  /* 0x0000380009c47812 */ /* 0x000fe400078ef804 */
[----:B------:R-:W-:Y:S02]  /*0280*/  SHF.R.U32.HI R205, RZ, 0x3, R203 ;  /* 0x00000003ffcd7819 */ /* 0x000fe400000116cb */
[----:B------:R-:W-:Y:S02]  /*0290*/  LOP3.LUT R4, R4, 0x1c0, RZ, 0xc0, !PT ;  /* 0x000001c004047812 */ /* 0x000fe400078ec0ff */
[----:B------:R-:W-:Y:S01]  /*02a0*/  LOP3.LUT R9, R5, 0xc00, RZ, 0xc0, !PT ;  /* 0x00000c0005097812 */ /* 0x000fe200078ec0ff */
[----:B------:R-:W-:Y:S01]  /*02b0*/  VIADD R208, R205, 0x20 ;  /* 0x00000020cdd07836 */ /* 0x000fe20000000000 */
[----:B------:R-:W-:-:S02]  /*02c0*/  LOP3.LUT R11, R5, 0x400, RZ, 0xc0, !PT ;  /* 0x00000400050b7812 */ /* 0x000fc400078ec0ff */
[----:B------:R-:W-:Y:S02]  /*02d0*/  LOP3.LUT R211, R4, 0x18, R205, 0xf8, !PT ;  /* 0x0000001804d37812 */ /* 0x000fe400078ef8cd */
[--C-:B------:R-:W-:Y:S02]  /*02e0*/  LOP3.LUT R9, R9, 0x6, R2.reuse, 0xf8, !PT ;  /* 0x0000000609097812 */ /* 0x100fe400078ef802 */
[--C-:B------:R-:W-:Y:S02]  /*02f0*/  LOP3.LUT R6, R11, 0x6, R2.reuse, 0xf8, !PT ;  /* 0x000000060b067812 */ /* 0x100fe400078ef802 */
[----:B------:R-:W-:Y:S02]  /*0300*/  LOP3.LUT R211, R211, 0x38, R2, 0x78, !PT ;  /* 0x00000038d3d37812 */ /* 0x000fe400078e7802 */
[----:B------:R-:W-:Y:S02]  /*0310*/  LOP3.LUT R2, R2, 0x20, RZ, 0xc0, !PT ;  /* 0x0000002002027812 */ /* 0x000fe400078ec0ff */
[----:B------:R-:W-:-:S02]  /*0320*/  LOP3.LUT R7, R0, 0x1c0, RZ, 0xc0, !PT ;  /* 0x000001c000077812 */ /* 0x000fc400078ec0ff */
[----:B------:R-:W-:Y:S02]  /*0330*/  LOP3.LUT R197, R2, 0x18, R205, 0xf8, !PT ;  /* 0x0000001802c57812 */ /* 0x000fe400078ef8cd */
[----:B------:R-:W-:Y:S02]  /*0340*/  LOP3.LUT R8, R3, 0x10, RZ, 0xc0, !PT ;  /* 0x0000001003087812 */ /* 0x000fe400078ec0ff */
[----:B------:R-:W-:Y:S02]  /*0350*/  LOP3.LUT R197, R197, 0x1c0, R0, 0xf8, !PT ;  /* 0x000001c0c5c57812 */ /* 0x000fe400078ef800 */
[----:B------:R-:W-:Y:S02]  /*0360*/  LOP3.LUT R4, R7, 0x38, R204, 0xf8, !PT ;  /* 0x0000003807047812 */ /* 0x000fe400078ef8cc */
[----:B------:R-:W-:Y:S02]  /*0370*/  LOP3.LUT R190, R0, 0x200, RZ, 0xc0, !PT ;  /* 0x0000020000be7812 */ /* 0x000fe400078ec0ff */
[----:B--2---:R-:W-:-:S02]  /*0380*/  LEA R206, P0, R201, R206, 0x2 ;  /* 0x000000cec9ce7211 */ /* 0x004fc400078010ff */
[----:B------:R-:W-:Y:S02]  /*0390*/  LOP3.LUT R7, R8, 0x8, R203, 0xf8, !PT ;  /* 0x0000000808077812 */ /* 0x000fe400078ef8cb */
[----:B------:R-:W-:Y:S02]  /*03a0*/  LOP3.LUT R197, R197, 0x38, R204, 0x78, !PT ;  /* 0x00000038c5c57812 */ /* 0x000fe400078e78cc */
[----:B------:R-:W-:Y:S02]  /*03b0*/  LOP3.LUT R3, R4, 0x8, R3, 0x78, !PT ;  /* 0x0000000804037812 */ /* 0x000fe400078e7803 */
[----:B------:R-:W-:Y:S02]  /*03c0*/  LOP3.LUT R198, R190, 0xc00, R5, 0xf8, !PT ;  /* 0x00000c00bec67812 */ /* 0x000fe400078ef805 */
[----:B------:R-:W-:Y:S02]  /*03d0*/  R2P PR, R203, 0xe ;  /* 0x0000000ecb007804 */ /* 0x000fe40000000000 */
[----:B------:R-:W-:Y:S01]  /*03e0*/  LOP3.LUT R212, R9, R212, RZ, 0xfc, !PT ;  /* 0x000000d409d47212 */ /* 0x000fe200078efcff */
[----:B---3--:R-:W-:Y:S01]  /*03f0*/  IMAD.U32 R9, RZ, RZ, UR4 ;  /* 0x00000004ff097e24 */ /* 0x008fe2000f8e00ff */
[----:B------:R-:W-:Y:S01]  /*0400*/  LOP3.LUT R192, R7, R4, RZ, 0x3c, !PT ;  /* 0x0000000407c07212 */ /* 0x000fe200078e3cff */
[----:B------:R-:W-:Y:S01]  /*0410*/  UIADD3 UR4, UPT, UPT, UR6, 0x12000, URZ ;  /* 0x0001200006047890 */ /* 0x000fe2000fffe0ff */
[----:B------:R-:W-:-:S02]  /*0420*/  LOP3.LUT R197, R197, 0x200, R0, 0xf8, !PT ;  /* 0x00000200c5c57812 */ /* 0x000fc400078ef800 */
[----:B------:R-:W-:Y:S02]  /*0430*/  LOP3.LUT R7, R4, 0x8, R203, 0x78, !PT ;  /* 0x0000000804077812 */ /* 0x000fe400078e78cb */
[----:B------:R-:W-:Y:S02]  /*0440*/  LOP3.LUT R190, R190, 0x400, R5, 0xf8, !PT ;  /* 0x00000400bebe7812 */ /* 0x000fe400078ef805 */
[----:B------:R-:W-:Y:S02]  /*0450*/  LOP3.LUT R198, R198, R3, RZ, 0xfc, !PT ;  /* 0x00000003c6c67212 */ /* 0x000fe400078efcff */
[----:B------:R-:W-:Y:S02]  /*0460*/  LOP3.LUT R0, R204, 0x1f8, RZ, 0xc0, !PT ;  /* 0x000001f8cc007812 */ /* 0x000fe400078ec0ff */
[----:B------:R-:W-:Y:S02]  /*0470*/  LEA R212, R212, UR5, 0x1 ;  /* 0x00000005d4d47c11 */ /* 0x000fe4000f8e08ff */
[----:B------:R-:W-:-:S02]  /*0480*/  LOP3.LUT R196, R196, R7, RZ, 0xfc, !PT ;  /* 0x00000007c4c47212 */ /* 0x000fc400078efcff */
[----:B------:R-:W-:Y:S01]  /*0490*/  LOP3.LUT R192, R192, 0x200, R5, 0xf8, !PT ;  /* 0x00000200c0c07812 */ /* 0x000fe200078ef805 */
[----:B------:R-:W-:Y:S01]  /*04a0*/  VIADD R240, R212, 0x20 ;  /* 0x00000020d4f07836 */ /* 0x000fe20000000000 */
[----:B------:R-:W-:Y:S01]  /*04b0*/  LOP3.LUT R190, R190, R3, RZ, 0xfc, !PT ;  /* 0x00000003bebe7212 */ /* 0x000fe200078efcff */
[----:B------:R-:W-:Y:S01]  /*04c0*/  @P3 VIADD R240, R212, 0xffffffe0 ;  /* 0xffffffe0d4f03836 */ /* 0x000fe20000000000 */
[----:B------:R-:W-:Y:S02]  /*04d0*/  LOP3.LUT R213, R0, 0x38, R203, 0x78, !PT ;  /* 0x0000003800d57812 */ /* 0x000fe400078e78cb */
[----:B------:R-:W-:Y:S02]  /*04e0*/  SEL R193, R193, 0xffffffc0, !P2 ;  /* 0xffffffc0c1c17807 */ /* 0x000fe40005000000 */
[----:B------:R-:W-:Y:S02]  /*04f0*/  LEA R198, R198, UR6, 0x1 ;  /* 0x00000006c6c67c11 */ /* 0x000fe4000f8e08ff */
[----:B------:R-:W-:-:S02]  /*0500*/  SEL R217, R217, 0xfffffff0, !P2 ;  /* 0xfffffff0d9d97807 */ /* 0x000fc40005000000 */
        /* <DEDUP_REMOVED lines=8> */
[----:B------:R-:W-:Y:S01]  /*0590*/  LEA R190, R190, UR6, 0x1 ;  /* 0x00000006bebe7c11 */ /* 0x000fe2000f8e08ff */
[----:B------:R-:W-:Y:S01]  /*05a0*/  IMAD.IADD R194, R196, 0x1, R195 ;  /* 0x00000001c4c27824 */ /* 0x000fe200078e02c3 */
[----:B------:R-:W-:Y:S01]  /*05b0*/  LOP3.LUT R211, R6, R211, RZ, 0xfc, !PT ;  /* 0x000000d306d37212 */ /* 0x000fe200078efcff */
[C---:B------:R-:W-:Y:S01]  /*05c0*/  IMAD.IADD R191, R193.reuse, 0x1, R192 ;  /* 0x00000001c1bf7824 */ /* 0x040fe200078e02c0 */
[----:B------:R-:W-:Y:S01]  /*05d0*/  LOP3.LUT R204, R204, 0x38, RZ, 0xc0, !PT ;  /* 0x00000038cccc7812 */ /* 0x000fe200078ec0ff */
[----:B------:R-:W-:Y:S01]  /*05e0*/  IMAD.IADD R3, R193, 0x1, R190 ;  /* 0x00000001c1037824 */ /* 0x000fe200078e02be */
[----:B------:R-:W-:Y:S01]  /*05f0*/  LEA.HI.X R207, R201, R207, RZ, 0x2, P0 ;  /* 0x000000cfc9cf7211 */ /* 0x000fe200000f14ff */
[----:B------:R-:W-:Y:S01]  /*0600*/  IMAD.IADD R185, R195, 0x1, R186 ;  /* 0x00000001c3b97824 */ /* 0x000fe200078e02ba */
[----:B------:R-:W-:-:S02]  /*0610*/  SHF.R.U32.HI R203, RZ, 0x5, R203 ;  /* 0x00000005ffcb7819 */ /* 0x000fc400000116cb */
[C---:B------:R-:W-:Y:S02]  /*0620*/  LOP3.LUT R210, R204.reuse, 0x40, RZ, 0xfc, !PT ;  /* 0x00000040ccd27812 */ /* 0x040fe400078efcff */
[----:B------:R-:W-:Y:S02]  /*0630*/  LOP3.LUT R209, R204, 0x80, RZ, 0xfc, !PT ;  /* 0x00000080ccd17812 */ /* 0x000fe400078efcff */
[----:B------:R-:W-:Y:S02]  /*0640*/  LEA R213, R213, UR6, 0x1 ;  /* 0x00000006d5d57c11 */ /* 0x000fe4000f8e08ff */
[----:B------:R-:W-:Y:S02]  /*0650*/  LEA R211, R211, UR4, 0x1 ;  /* 0x00000004d3d37c11 */ /* 0x000fe4000f8e08ff */
[----:B----4-:R-:W-:-:S07]  /*0660*/  LEA R197, R197, UR6, 0x1 ;  /* 0x00000006c5c57c11 */ /* 0x010fce000f8e08ff */
.L_x_588:
[----:B-1----:R-:W1:Y:S01]  /*0670*/  LDCU.64 UR4, c[0x0][0x478] ;  /* 0x00008f00ff0477ac */ /* 0x002e620008000a00 */
[----:B--2---:R-:W2:Y:S01]  /*0680*/  LDC.64 R4, c[0x0][0x460] ;  /* 0x00011800ff047b82 */ /* 0x004ea20000000a00 */
[----:B------:R-:W-:Y:S01]  /*0690*/  ISETP.NE.U32.AND P4, PT, RZ, UR8, PT ;  /* 0x00000008ff007c0c */ /* 0x000fe2000bf85070 */
[----:B------:R-:W-:Y:S01]  /*06a0*/  IMAD.SHL.U32 R15, R201, 0x4, RZ ;  /* 0x00000004c90f7824 */ /* 0x000fe200078e00ff */
[----:B------:R-:W-:Y:S01]  /*06b0*/  SHF.R.U32.HI R0, RZ, 0x1e, R201 ;  /* 0x0000001eff007819 */ /* 0x000fe200000116c9 */
[----:B------:R-:W-:Y:S01]  /*06c0*/  IMAD.MOV.U32 R238, RZ, RZ, RZ ;  /* 0x000000ffffee7224 */ /* 0x000fe200078e00ff */
[----:B------:R-:W-:-:S03]  /*06d0*/  ISETP.NE.AND.EX P4, PT, RZ, UR9, PT, P4 ;  /* 0x00000009ff007c0c */ /* 0x000fc6000bf85340 */
[----:B------:R-:W3:Y:S08]  /*06e0*/  LDC.U8 R2, c[0x0][0x532] ;  /* 0x00014c80ff027b82 */ /* 0x000ef00000000000 */
[----:B------:R-:W4:Y:S01]  /*06f0*/  LDC.64 R6, c[0x0][0x468] ;  /* 0x00011a00ff067b82 */ /* 0x000f220000000a00 */
[----:B-1----:R-:W-:Y:S02]  /*0700*/  ISETP.NE.U32.AND P3, PT, RZ, UR4, PT ;  /* 0x00000004ff007c0c */ /* 0x002fe4000bf65070 */
[----:B------:R-:W-:-:S02]  /*0710*/  @P4 IADD3 R16, P1, PT, R15, UR8, RZ ;  /* 0x000000080f104c10 */ /* 0x000fc4000ff3e0ff */
[----:B------:R-:W-:Y:S02]  /*0720*/  ISETP.NE.AND.EX P3, PT, RZ, UR5, PT, P3 ;  /* 0x00000005ff007c0c */ /* 0x000fe4000bf65330 */
[----:B------:R-:W-:Y:S02]  /*0730*/  @P4 IADD3.X R17, PT, PT, R0, UR9, RZ, P1, !PT ;  /* 0x0000000900114c10 */ /* 0x000fe40008ffe4ff */
[C---:B--2---:R-:W-:Y:S02]  /*0740*/  ISETP.NE.U32.AND P5, PT, R4.reuse, RZ, PT ;  /* 0x000000ff0400720c */ /* 0x044fe40003fa5070 */
[----:B------:R-:W-:Y:S01]  /*0750*/  ISETP.NE.U32.AND P2, PT, R4, RZ, PT ;  /* 0x000000ff0400720c */ /* 0x000fe20003f45070 */
[----:B------:R-:W-:Y:S01]  /*0760*/  IMAD.MOV.U32 R12, RZ, RZ, -0x1 ;  /* 0xffffffffff0c7424 */ /* 0x000fe200078e00ff */
[C---:B------:R-:W-:Y:S01]  /*0770*/  ISETP.NE.AND.EX P5, PT, R5.reuse, RZ, PT, P5 ;  /* 0x000000ff0500720c */ /* 0x040fe20003fa5350 */
[----:B------:R1:W2:Y:S01]  /*0780*/  @P4 LDG.E R238, desc[UR16][R16.64] ;  /* 0x0000001010ee4981 */ /* 0x0002a2000c1e1900 */
[----:B------:R-:W-:-:S03]  /*0790*/  ISETP.NE.AND.EX P2, PT, R5, RZ, PT, P2 ;  /* 0x000000ff0500720c */ /* 0x000fc60003f45320 */
[----:B------:R-:W-:-:S04]  /*07a0*/  @P3 IADD3 R4, P0, PT, R15, UR4, RZ ;  /* 0x000000040f043c10 */ /* 0x000fc8000ff1e0ff */
[----:B------:R-:W-:-:S04]  /*07b0*/  @P3 IADD3.X R5, PT, PT, R0, UR5, RZ, P0, !PT ;  /* 0x0000000500053c10 */ /* 0x000fc800087fe4ff */
[----:B-----5:R1:W5:Y:S04]  /*07c0*/  @P5 LDG.E R12, desc[UR16][R206.64] ;  /* 0x00000010ce0c5981 */ /* 0x020368000c1e1900 */
[----:B------:R-:W2:Y:S04]  /*07d0*/  @P3 LDG.E R239, desc[UR16][R4.64] ;  /* 0x0000001004ef3981 */ /* 0x000ea8000c1e1900 */
[----:B------:R1:W5:Y:S01]  /*07e0*/  @P2 LDG.E R11, desc[UR16][R206.64+0x4] ;  /* 0x00000410ce0b2981 */ /* 0x000362000c1e1900 */
[----:B---3--:R-:W-:Y:S02]  /*07f0*/  ISETP.NE.AND P4, PT, R2, RZ, PT ;  /* 0x000000ff0200720c */ /* 0x008fe40003f85270 */
[----:B----4-:R-:W-:-:S04]  /*0800*/  ISETP.EQ.U32.AND P1, PT, R6, RZ, PT ;  /* 0x000000ff0600720c */ /* 0x010fc80003f22070 */
[----:B------:R-:W-:Y:S02]  /*0810*/  ISETP.EQ.OR.EX P1, PT, R7, RZ, !P4, P1 ;  /* 0x000000ff0700720c */ /* 0x000fe40006722710 */
[----:B------:R-:W-:Y:S01]  /*0820*/  IADD3 R14, P0, PT, R15, R6, RZ ;  /* 0x000000060f0e7210 */ /* 0x000fe20007f1e0ff */
[----:B------:R-:W-:-:S04]  /*0830*/  IMAD.MOV.U32 R241, RZ, RZ, -0x1 ;  /* 0xfffffffffff17424 */ /* 0x000fc800078e00ff */
[----:B------:R-:W-:Y:S02]  /*0840*/  IMAD.X R15, R0, 0x1, R7, P0 ;  /* 0x00000001000f7824 */ /* 0x000fe400000e0607 */
[----:B------:R-:W3:Y:S04]  /*0850*/  @!P3 LDC R0, c[0x0][0x43c] ;  /* 0x00010f00ff00bb82 */ /* 0x000ee80000000800 */
[----:B------:R4:W5:Y:S04]  /*0860*/  @!P1 LDG.E R241, desc[UR16][R14.64] ;  /* 0x000000100ef19981 */ /* 0x000968000c1e1900 */
[----:B------:R-:W4:Y:S01]  /*0870*/  @!P3 LDC.64 R4, c[0x0][0x488] ;  /* 0x00012200ff04bb82 */ /* 0x000f220000000a00 */
[----:B------:R-:W-:-:S07]  /*0880*/  ISETP.NE.U32.AND P1, PT, R6, RZ, PT ;  /* 0x000000ff0600720c */ /* 0x000fce0003f25070 */
[----:B-1----:R-:W1:Y:S01]  /*0890*/  @!P2 LDC R17, c[0x0][0x434] ;  /* 0x00010d00ff11ab82 */ /* 0x002e620000000800 */
[----:B------:R-:W-:Y:S01]  /*08a0*/  ISETP.NE.AND.EX P1, PT, R7, RZ, PT, P1 ;  /* 0x000000ff0700720c */ /* 0x000fe20003f25310 */
[----:B------:R-:W-:Y:S01]  /*08b0*/  USHF.L.U32 UR19, UR15, 0x6, URZ ;  /* 0x000000060f137899 */ /* 0x000fe200080006ff */
[----:B----4-:R-:W-:-:S04]  /*08c0*/  @!P3 ISETP.NE.U32.AND P0, PT, R4, RZ, PT ;  /* 0x000000ff0400b20c */ /* 0x010fc80003f05070 */
[----:B------:R-:W-:-:S04]  /*08d0*/  @!P3 ISETP.NE.AND.EX P0, PT, R5, RZ, PT, P0 ;  /* 0x000000ff0500b20c */ /* 0x000fc80003f05300 */
[----:B---3--:R-:W-:Y:S01]  /*08e0*/  @!P3 SEL R0, R0, RZ, P0 ;  /* 0x000000ff0000b207 */ /* 0x008fe20000000000 */
[----:B--2---:R-:W-:Y:S02]  /*08f0*/  @P3 IMAD.IADD R239, R239, 0x1, -R238 ;  /* 0x00000001efef3824 */ /* 0x004fe400078e0aee */
[----:B-1----:R-:W-:Y:S06]  /*0900*/  @!P1 BRA `(.L_x_523) ;  /* 0x00000000000c9947 */ /* 0x002fec0003800000 */
[----:B------:R-:W2:Y:S02]  /*0910*/  @P4 LDG.E R2, desc[UR16][R14.64+0x4] ;  /* 0x000004100e024981 */ /* 0x000ea4000c1e1900 */
[----:B--2--5:R-:W-:-:S06]  /*0920*/  @P4 IADD3 R9, PT, PT, R2, -R241, RZ ;  /* 0x800000f102094210 */ /* 0x024fcc0007ffe0ff */
[----:B------:R1:W5:Y:S02]  /*0930*/  @!P4 LDG.E R9, desc[UR16][R14.64] ;  /* 0x000000100e09c981 */ /* 0x000364000c1e1900 */
.L_x_523:
        /* <DEDUP_REMOVED lines=33> */
.L_x_525:
[----:B------:R-:W2:Y:S01]  /*0b50*/  LDC.64 R6, c[0x0][0x3b8] ;  /* 0x0000ee00ff067b82 */ /* 0x000ea20000000a00 */
[----:B------:R-:W-:-:S05]  /*0b60*/  IADD3 R4, PT, PT, R238, R241, RZ ;  /* 0x000000f1ee047210 */ /* 0x000fca0007ffe0ff */
[C---:B--2---:R-:W-:Y:S02]  /*0b70*/  IMAD R19, R4.reuse, R7, RZ ;  /* 0x0000000704137224 */ /* 0x044fe400078e02ff */
[----:B------:R-:W-:-:S05]  /*0b80*/  IMAD.WIDE.U32 R4, R4, R6, RZ ;  /* 0x0000000604047225 */ /* 0x000fca00078e00ff */
[----:B------:R-:W-:Y:S02]  /*0b90*/  IADD3 R19, PT, PT, R5, R19, RZ ;  /* 0x0000001305137210 */ /* 0x000fe40007ffe0ff */
[----:B------:R-:W-:-:S07]  /*0ba0*/  MOV R22, R4 ;  /* 0x0000000400167202 */ /* 0x000fce0000000f00 */
.L_x_526:
        /* <DEDUP_REMOVED lines=12> */
[----:B------:R-:W-:-:S04]  /*0c70*/  IMAD.HI.U32 R16, R11, R2, RZ ;  /* 0x000000020b107227 */ /* 0x000fc800078e00ff */
        /* <DEDUP_REMOVED lines=25> */
[----:B------:R-:W-:Y:S06]  /*0e10*/  BRA `(.L_x_528) ;  /* 0x0000000000147947 */ /* 0x000fec0003800000 */
.L_x_527:
[----:B------:R-:W2:Y:S01]  /*0e20*/  LDC.64 R4, c[0x0][0x3c0] ;  /* 0x0000f000ff047b82 */ /* 0x000ea20000000a00 */
[----:B------:R-:W-:-:S05]  /*0e30*/  IADD3 R8, PT, PT, R238, R241, RZ ;  /* 0x000000f1ee087210 */ /* 0x000fca0007ffe0ff */
[C---:B--2---:R-:W-:Y:S02]  /*0e40*/  IMAD R18, R8.reuse, R5, RZ ;  /* 0x0000000508127224 */ /* 0x044fe400078e02ff */
[----:B------:R-:W-:-:S05]  /*0e50*/  IMAD.WIDE.U32 R20, R8, R4, RZ ;  /* 0x0000000408147225 */ /* 0x000fca00078e00ff */
[----:B------:R-:W-:-:S07]  /*0e60*/  IADD3 R18, PT, PT, R21, R18, RZ ;  /* 0x0000001215127210 */ /* 0x000fce0007ffe0ff */
.L_x_528:
[----:B------:R-:W2:Y:S01]  /*0e70*/  @!P3 LDC.64 R10, c[0x0][0x588] ;  /* 0x00016200ff0abb82 */ /* 0x000ea20000000a00 */
[----:B------:R-:W3:Y:S07]  /*0e80*/  LDCU UR6, c[0x0][0x3e0] ;  /* 0x00007c00ff0677ac */ /* 0x000eee0008000800 */
[----:B------:R-:W4:Y:S08]  /*0e90*/  @P3 LDC.64 R8, c[0x0][0x590] ;  /* 0x00016400ff083b82 */ /* 0x000f300000000a00 */
[----:B-1----:R-:W3:Y:S01]  /*0ea0*/  LDC R15, c[0x0][0x44c] ;  /* 0x00011300ff0f7b82 */ /* 0x002ee20000000800 */
[----:B--2---:R-:W-:-:S04]  /*0eb0*/  @!P3 IMAD.WIDE.U32 R40, R201, R10, RZ ;  /* 0x0000000ac928b225 */ /* 0x004fc800078e00ff */
[----:B------:R-:W-:Y:S02]  /*0ec0*/  @!P3 IMAD R30, R201, R11, R41 ;  /* 0x0000000bc91eb224 */ /* 0x000fe400078e0229 */
[----:B----4-:R-:W-:-:S04]  /*0ed0*/  @P3 IMAD.WIDE.U32 R10, R12, R8, RZ ;  /* 0x000000080c0a3225 */ /* 0x010fc800078e00ff */
[----:B------:R-:W-:Y:S01]  /*0ee0*/  @P3 IMAD R30, R12, R9, R11 ;  /* 0x000000090c1e3224 */ /* 0x000fe200078e020b */
[----:B------:R-:W-:Y:S01]  /*0ef0*/  @P3 MOV R40, R10 ;  /* 0x0000000a00283202 */ /* 0x000fe20000000f00 */
[----:B---3--:R-:W-:Y:S01]  /*0f00*/  IMAD.WIDE R24, R15, UR6, RZ ;  /* 0x000000060f187c25 */ /* 0x008fe2000f8e02ff */
        /* <DEDUP_REMOVED lines=17> */
.L_x_529:
[-C--:B------:R-:W-:Y:S02]  /*1020*/  IMAD R14, R25, R12.reuse, RZ ;  /* 0x0000000c190e7224 */ /* 0x080fe400078e02ff */
[----:B------:R-:W-:-:S05]  /*1030*/  IMAD.WIDE.U32 R32, R24, R12, RZ ;  /* 0x0000000c18207225 */ /* 0x000fca00078e00ff */
[----:B------:R-:W-:-:S07]  /*1040*/  IADD3 R14, PT, PT, R33, R14, RZ ;  /* 0x0000000e210e7210 */ /* 0x000fce0007ffe0ff */
.L_x_530:
[----:B------:R-:W1:Y:S01]  /*1050*/  LDCU.U8 UR4, c[0x0][0x548] ;  /* 0x0000a900ff0477ac */ /* 0x000e620008000000 */
[----:B------:R-:W-:Y:S01]  /*1060*/  SHF.L.U32 R11, R201, 0x7, RZ ;  /* 0x00000007c90b7819 */ /* 0x000fe200000006ff */
[----:B------:R-:W2:Y:S03]  /*1070*/  LDCU.U8 UR5, c[0x0][0x5f0] ;  /* 0x0000be00ff0577ac */ /* 0x000ea60008000000 */
[----:B------:R-:W-:-:S04]  /*1080*/  SEL R8, R11, RZ, P5 ;  /* 0x000000ff0b087207 */ /* 0x000fc80002800000 */
[----:B------:R-:W-:-:S04]  /*1090*/  IADD3 R8, P0, PT, R27, R8, RZ ;  /* 0x000000081b087210 */ /* 0x000fc80007f1e0ff */
[----:B------:R-:W-:Y:S01]  /*10a0*/  IADD3.X R31, PT, PT, RZ, R29, RZ, P0, !PT ;  /* 0x0000001dff1f7210 */ /* 0x000fe200007fe4ff */
[----:B------:R-:W-:Y:S01]  /*10b0*/  IMAD.WIDE.U32 R34, R8, R24, RZ ;  /* 0x0000001808227225 */ /* 0x000fe200078e00ff */
[----:B-1----:R-:W-:-:S03]  /*10c0*/  UISETP.NE.AND UP0, UPT, UR4, URZ, UPT ;  /* 0x000000ff0400728c */ /* 0x002fc6000bf05270 */
[----:B------:R-:W-:Y:S02]  /*10d0*/  IMAD R31, R31, R24, RZ ;  /* 0x000000181f1f7224 */ /* 0x000fe400078e02ff */
[----:B------:R-:W-:Y:S02]  /*10e0*/  IMAD R24, R200, R15, RZ ;  /* 0x0000000fc8187224 */ /* 0x000fe400078e02ff */
        /* <DEDUP_REMOVED lines=10> */
.L_x_531:
[----:B------:R-:W1:Y:S01]  /*1190*/  LDC R26, c[0x0][0x434] ;  /* 0x00010d00ff1a7b82 */ /* 0x000e620000000800 */
[----:B------:R-:W-:-:S04]  /*11a0*/  IMAD R9, R201, UR6, R200 ;  /* 0x00000006c9097c24 */ /* 0x000fc8000f8e02c8 */
[----:B-1----:R-:W-:-:S03]  /*11b0*/  IMAD R26, R9, R26, RZ ;  /* 0x0000001a091a7224 */ /* 0x002fc600078e02ff */
.L_x_532:
        /* <DEDUP_REMOVED lines=11> */
.L_x_533:
[----:B------:R-:W1:Y:S01]  /*1270*/  LDC R36, c[0x0][0x444] ;  /* 0x00011100ff247b82 */ /* 0x000e620000000800 */
[----:B------:R-:W-:-:S04]  /*1280*/  IMAD R9, R201, UR6, R200 ;  /* 0x00000006c9097c24 */ /* 0x000fc8000f8e02c8 */
[----:B-1----:R-:W-:-:S07]  /*1290*/  IMAD R36, R9, R36, RZ ;  /* 0x0000002409247224 */ /* 0x002fce00078e02ff */
.L_x_534:
[----:B------:R-:W1:Y:S01]  /*12a0*/  LDC.64 R8, c[0x0][0x590] ;  /* 0x00016400ff087b82 */ /* 0x000e620000000a00 */
[----:B------:R-:W2:Y:S01]  /*12b0*/  S2R R21, SR_TID.X ;  /* 0x0000000000157919 */ /* 0x000ea20000002100 */
[--C-:B------:R-:W-:Y:S01]  /*12c0*/  IADD3 R32, P1, P0, R34, R32, R24.reuse ;  /* 0x0000002022207210 */ /* 0x100fe2000783e018 */
[----:B------:R-:W-:Y:S01]  /*12d0*/  IMAD R34, R15, UR6, RZ ;  /* 0x000000060f227c24 */ /* 0x000fe2000f8e02ff */
[----:B------:R-:W-:Y:S01]  /*12e0*/  SHF.R.S32.HI R24, RZ, 0x1f, R24 ;  /* 0x0000001fff187819 */ /* 0x000fe20000011418 */
[----:B------:R-:W-:Y:S01]  /*12f0*/  IMAD.MOV.U32 R25, RZ, RZ, RZ ;  /* 0x000000ffff197224 */ /* 0x000fe200078e00ff */
[----:B------:R-:W3:Y:S01]  /*1300*/  LDCU.64 UR12, c[0x0][0x3c8] ;  /* 0x00007900ff0c77ac */ /* 0x000ee20008000a00 */
[----:B------:R-:W-:Y:S01]  /*1310*/  ISETP.NE.AND P4, PT, RZ, UR5, PT ;  /* 0x00000005ff007c0c */ /* 0x000fe2000bf85270 */
[----:B------:R-:W4:Y:S01]  /*1320*/  LDC.64 R10, c[0x0][0x3b0] ;  /* 0x0000ec00ff0a7b82 */ /* 0x000f220000000a00 */
[----:B------:R-:W-:Y:S01]  /*1330*/  IADD3.X R31, PT, PT, R31, R14, R24, P1, P0 ;  /* 0x0000000e1f1f7210 */ /* 0x000fe20000fe0418 */
[----:B------:R-:W-:Y:S01]  /*1340*/  IMAD.MOV.U32 R24, RZ, RZ, R204 ;  /* 0x000000ffff187224 */ /* 0x000fe200078e00cc */
[----:B------:R-:W-:Y:S01]  /*1350*/  IADD3 R40, P0, PT, R204, R40, RZ ;  /* 0x00000028cc287210 */ /* 0x000fe20007f1e0ff */
[----:B------:R-:W5:Y:S01]  /*1360*/  LDCU.64 UR6, c[0x0][0x550] ;  /* 0x0000aa00ff0677ac */ /* 0x000f620008000a00 */
[----:B------:R-:W-:Y:S02]  /*1370*/  BSSY.RECONVERGENT B1, `(.L_x_524) ;  /* 0x0000684000017945 */ /* 0x000fe40003800200 */
[----:B------:R-:W-:Y:S01]  /*1380*/  IADD3.X R41, PT, PT, RZ, R30, RZ, P0, !PT ;  /* 0x0000001eff297210 */ /* 0x000fe200007fe4ff */
[----:B------:R-:W3:Y:S01]  /*1390*/  LDC.64 R12, c[0x0][0x5f8] ;  /* 0x00017e00ff0c7b82 */ /* 0x000ee20000000a00 */
[----:B------:R-:W5:Y:S01]  /*13a0*/  LDCU.64 UR4, c[0x0][0x570] ;  /* 0x0000ae00ff0477ac */ /* 0x000f620008000a00 */
[----:B------:R-:W5:Y:S06]  /*13b0*/  LDCU.64 UR10, c[0x0][0x380] ;  /* 0x00007000ff0a77ac */ /* 0x000f6c0008000a00 */
[----:B------:R-:W5:Y:S01]  /*13c0*/  LDC.64 R14, c[0x0][0x598] ;  /* 0x00016600ff0e7b82 */ /* 0x000f620000000a00 */
[-C--:B-1----:R-:W-:Y:S01]  /*13d0*/  IMAD R38, R29, R8.reuse, RZ ;  /* 0x000000081d267224 */ /* 0x082fe200078e02ff */
[----:B------:R-:W-:Y:S01]  /*13e0*/  SHF.L.U64.HI R220, R8, 0x5, R9 ;  /* 0x0000000508dc7819 */ /* 0x000fe20000010209 */
[----:B------:R-:W-:-:S04]  /*13f0*/  IMAD.WIDE.U32 R40, R27, R8, R40 ;  /* 0x000000081b287225 */ /* 0x000fc800078e0028 */
[----:B------:R-:W-:Y:S01]  /*1400*/  IMAD R38, R27, R9, R38 ;  /* 0x000000091b267224 */ /* 0x000fe200078e0226 */
[----:B------:R-:W1:Y:S01]  /*1410*/  LDC.64 R44, c[0x0][0x5e8] ;  /* 0x00017a00ff2c7b82 */ /* 0x000e620000000a00 */
[----:B--2---:R-:W-:Y:S01]  /*1420*/  LOP3.LUT R33, R21, 0x1f, RZ, 0xc0, !PT ;  /* 0x0000001f15217812 */ /* 0x004fe200078ec0ff */
[-C--:B----4-:R-:W-:Y:S01]  /*1430*/  IMAD R30, R29, R10.reuse, RZ ;  /* 0x0000000a1d1e7224 */ /* 0x090fe200078e02ff */
[C---:B------:R-:W-:Y:S01]  /*1440*/  SHF.L.U64.HI R218, R10.reuse, 0x5, R11 ;  /* 0x000000050ada7819 */ /* 0x040fe2000001020b */
[----:B------:R-:W-:Y:S01]  /*1450*/  IMAD.IADD R41, R41, 0x1, R38 ;  /* 0x0000000129297824 */ /* 0x000fe200078e0226 */
[----:B------:R-:W-:Y:S01]  /*1460*/  SHF.L.U32 R219, R10, 0x5, RZ ;  /* 0x000000050adb7819 */ /* 0x000fe200000006ff */
        /* <DEDUP_REMOVED lines=15> */
[----:B------:R-:W-:Y:S01]  /*1560*/  IMAD.WIDE.U32 R40, R205, R8, R40 ;  /* 0x00000008cd287225 */ /* 0x000fe200078e0028 */
[----:B------:R-:W-:-:S02]  /*1570*/  LEA R15, R237, R36, 0x6 ;  /* 0x00000024ed0f7211 */ /* 0x000fc400078e30ff */
[----:B------:R-:W-:Y:S01]  /*1580*/  IADD3.X R13, PT, PT, R12, R31, R13, P1, P0 ;  /* 0x0000001f0c0d7210 */ /* 0x000fe20000fe040d */
[----:B------:R-:W-:Y:S01]  /*1590*/  IMAD R14, R205, R9, R41 ;  /* 0x00000009cd0e7224 */ /* 0x000fe200078e0229 */
[----:B------:R-:W-:Y:S01]  /*15a0*/  LEA R246, P1, R40, UR6, 0x1 ;  /* 0x0000000628f67c11 */ /* 0x000fe2000f8208ff */
[----:B------:R-:W-:Y:S02]  /*15b0*/  IMAD.SHL.U32 R34, R34, 0x40, RZ ;  /* 0x0000004022227824 */ /* 0x000fe400078e00ff */
[----:B------:R-:W-:Y:S01]  /*15c0*/  IMAD R29, R200, UR13, R29 ;  /* 0x0000000dc81d7c24 */ /* 0x000fe2000f8e021d */
[----:B------:R-:W-:Y:S01]  /*15d0*/  LEA.HI.X R247, R40, UR7, R14, 0x1, P1 ;  /* 0x0000000728f77c11 */ /* 0x000fe200088f0c0e */
[----:B-1----:R-:W-:Y:S01]  /*15e0*/  IMAD.WIDE R222, R15, 0x4, R44 ;  /* 0x000000040fde7825 */ /* 0x002fe200078e022c */
[----:B------:R-:W-:Y:S02]  /*15f0*/  ISETP.GT.AND P1, PT, R17, RZ, PT ;  /* 0x000000ff1100720c */ /* 0x000fe40003f24270 */
[----:B------:R-:W-:Y:S01]  /*1600*/  IADD3 R27, P0, PT, R34, R27, RZ ;  /* 0x0000001b221b7210 */ /* 0x000fe20007f1e0ff */
[----:B------:R-:W-:-:S03]  /*1610*/  IMAD.WIDE.U32 R28, R205, R10, R28 ;  /* 0x0000000acd1c7225 */ /* 0x000fc600078e001c */
[----:B------:R-:W-:Y:S01]  /*1620*/  LEA.HI.X.SX32 R12, R34, R13, 0x1, P0 ;  /* 0x0000000d220c7211 */ /* 0x000fe200000f0eff */
[----:B------:R-:W-:Y:S01]  /*1630*/  IMAD R13, R205, R11, R29 ;  /* 0x0000000bcd0d7224 */ /* 0x000fe200078e021d */
[----:B------:R-:W-:Y:S01]  /*1640*/  LEA R244, P0, R27, UR4, 0x2 ;  /* 0x000000041bf47c11 */ /* 0x000fe2000f8010ff */
[----:B------:R-:W-:Y:S01]  /*1650*/  IMAD R15, R237, 0x40, R26 ;  /* 0x00000040ed0f7824 */ /* 0x000fe200078e021a */
[----:B------:R-:W-:Y:S01]  /*1660*/  LEA R248, P3, R28, UR10, 0x1 ;  /* 0x0000000a1cf87c11 */ /* 0x000fe2000f8608ff */
[----:B------:R-:W-:Y:S01]  /*1670*/  IMAD.SHL.U32 R221, R8, 0x20, RZ ;  /* 0x0000002008dd7824 */ /* 0x000fe200078e00ff */
[----:B------:R-:W-:Y:S01]  /*1680*/  LEA.HI.X R245, R27, UR5, R12, 0x2, P0 ;  /* 0x000000051bf57c11 */ /* 0x000fe200080f140c */
[----:B--2---:R-:W-:Y:S01]  /*1690*/  IMAD.WIDE R250, R15, 0x4, R250 ;  /* 0x000000040ffa7825 */ /* 0x004fe200078e02fa */
[----:B------:R-:W-:Y:S02]  /*16a0*/  IADD3 R12, P0, PT, R205, 0x20, RZ ;  /* 0x00000020cd0c7810 */ /* 0x000fe40007f1e0ff */
[----:B------:R-:W-:-:S02]  /*16b0*/  LEA.HI.X R249, R28, UR11, R13, 0x1, P3 ;  /* 0x0000000b1cf97c11 */ /* 0x000fc400098f0c0d */
[----:B------:R-:W-:Y:S01]  /*16c0*/  IADD3.X R9, PT, PT, RZ, RZ, RZ, P0, !PT ;  /* 0x000000ffff097210 */ /* 0x000fe200007fe4ff */
[----:B------:R-:W-:Y:S08]  /*16d0*/  @P1 BRA `(.L_x_535) ;  /* 0x0000000400f81947 */ /* 0x000ff00003800000 */
        /* <DEDUP_REMOVED lines=14> */
.L_x_536:
[----:B------:R-:W1:Y:S01]  /*17c0*/  LDC.64 R6, c[0x0][0x5c0] ;  /* 0x00017000ff067b82 */ /* 0x000e620000000a00 */
[----:B------:R-:W-:-:S05]  /*17d0*/  IADD3 R0, PT, PT, R238, R241, RZ ;  /* 0x000000f1ee007210 */ /* 0x000fca0007ffe0ff */
[C---:B-1----:R-:W-:Y:S02]  /*17e0*/  IMAD R2, R0.reuse, R7, RZ ;  /* 0x0000000700027224 */ /* 0x042fe400078e02ff */
[----:B------:R-:W-:-:S05]  /*17f0*/  IMAD.WIDE.U32 R4, R0, R6, RZ ;  /* 0x0000000600047225 */ /* 0x000fca00078e00ff */
[----:B------:R-:W-:Y:S02]  /*1800*/  IADD3 R0, PT, PT, R5, R2, RZ ;  /* 0x0000000205007210 */ /* 0x000fe40007ffe0ff */
[----:B------:R-:W-:Y:S02]  /*1810*/  MOV R2, R4 ;  /* 0x0000000400027202 */ /* 0x000fe40000000f00 */
.L_x_537:
        /* <DEDUP_REMOVED lines=13> */
.L_x_538:
[----:B------:R-:W1:Y:S01]  /*18f0*/  LDC.64 R4, c[0x0][0x5c8] ;  /* 0x00017200ff047b82 */ /* 0x000e620000000a00 */
[----:B------:R-:W-:-:S05]  /*1900*/  IADD3 R238, PT, PT, R238, R241, RZ ;  /* 0x000000f1eeee7210 */ /* 0x000fca0007ffe0ff */
[C---:B-1----:R-:W-:Y:S02]  /*1910*/  IMAD R8, R238.reuse, R5, RZ ;  /* 0x00000005ee087224 */ /* 0x042fe400078e02ff */
[----:B------:R-:W-:-:S05]  /*1920*/  IMAD.WIDE.U32 R10, R238, R4, RZ ;  /* 0x00000004ee0a7225 */ /* 0x000fca00078e00ff */
[----:B------:R-:W-:-:S07]  /*1930*/  IADD3 R8, PT, PT, R11, R8, RZ ;  /* 0x000000080b087210 */ /* 0x000fce0007ffe0ff */
.L_x_539:
[----:B------:R-:W1:Y:S01]  /*1940*/  LDCU.64 UR4, c[0x0][0x5d8] ;  /* 0x0000bb00ff0477ac */ /* 0x000e620008000a00 */
[C---:B------:R-:W-:Y:S01]  /*1950*/  IMAD R14, R6.reuse, UR18, RZ ;  /* 0x00000012060e7c24 */ /* 0x040fe2000f8e02ff */
[----:B------:R-:W-:Y:S01]  /*1960*/  IADD3 R239, PT, PT, R239, -UR19, RZ ;  /* 0x80000013efef7c10 */ /* 0x000fe2000fffe0ff */
[----:B------:R-:W-:Y:S01]  /*1970*/  IMAD.WIDE.U32 R16, R6, UR19, R24 ;  /* 0x0000001306107c25 */ /* 0x000fe2000f8e0018 */
        /* <DEDUP_REMOVED lines=23> */
.L_x_541:
[----:B------:R-:W-:Y:S05]  /*1af0*/  BSYNC.RECONVERGENT B0 ;  /* 0x0000000000007941 */ /* 0x000fea0003800200 */
.L_x_540:
        /* <DEDUP_REMOVED lines=17> */
.L_x_543:
[----:B------:R-:W-:Y:S05]  /*1c10*/  BSYNC.RECONVERGENT B0 ;  /* 0x0000000000007941 */ /* 0x000fea0003800200 */
.L_x_542:
        /* <DEDUP_REMOVED lines=23> */
.L_x_545:
[----:B------:R-:W-:Y:S05]  /*1d90*/  BSYNC.RECONVERGENT B0 ;  /* 0x0000000000007941 */ /* 0x000fea0003800200 */
.L_x_544:
        /* <DEDUP_REMOVED lines=18> */
.L_x_535:
        /* <DEDUP_REMOVED lines=28> */
.L_x_549:
[----:B------:R2:W-:Y:S01]  /*2080*/  STS.128 [R213+0x10000], RZ ;  /* 0x010000ffd5007388 */ /* 0x0005e20000000c00 */
[----:B------:R-:W-:Y:S05]  /*2090*/  BRA `(.L_x_550) ;  /* 0x00000000000c7947 */ /* 0x000fea0003800000 */
.L_x_548:
[----:B------:R1:W-:Y:S04]  /*20a0*/  STS.128 [R213+0xc000], RZ ;  /* 0x00c000ffd5007388 */ /* 0x0003e80000000c00 */
[----:B------:R1:W-:Y:S04]  /*20b0*/  STS.128 [R213+0xe000], RZ ;  /* 0x00e000ffd5007388 */ /* 0x0003e80000000c00 */
[----:B------:R1:W-:Y:S02]  /*20c0*/  STS.128 [R213+0x10000], RZ ;  /* 0x010000ffd5007388 */ /* 0x0003e40000000c00 */
.L_x_550:
[----:B------:R-:W-:Y:S05]  /*20d0*/  BSYNC.RECONVERGENT B0 ;  /* 0x0000000000007941 */ /* 0x000fea0003800200 */
.L_x_547:
        /* <DEDUP_REMOVED lines=28> */
.L_x_553:
[----:B------:R1:W-:Y:S02]  /*22a0*/  STS.128 [R213+0x11000], RZ ;  /* 0x011000ffd5007388 */ /* 0x0003e40000000c00 */
.L_x_552:
[----:B------:R-:W-:Y:S05]  /*22b0*/  BSYNC.RECONVERGENT B0 ;  /* 0x0000000000007941 */ /* 0x000fea0003800200 */
.L_x_551:
        /* <DEDUP_REMOVED lines=23> */
.L_x_556:
[----:B------:R1:W-:Y:S01]  /*2430*/  STS.128 [R236+0x4000], RZ ;  /* 0x004000ffec007388 */ /* 0x0003e20000000c00 */
[----:B------:R-:W-:Y:S05]  /*2440*/  BRA `(.L_x_557) ;  /* 0x00000000000c7947 */ /* 0x000fea0003800000 */
.L_x_555:
[----:B------:R1:W-:Y:S04]  /*2450*/  STS.128 [R236], RZ ;  /* 0x000000ffec007388 */ /* 0x0003e80000000c00 */
[----:B------:R1:W-:Y:S04]  /*2460*/  STS.128 [R236+0x2000], RZ ;  /* 0x002000ffec007388 */ /* 0x0003e80000000c00 */
[----:B------:R1:W-:Y:S02]  /*2470*/  STS.128 [R236+0x4000], RZ ;  /* 0x004000ffec007388 */ /* 0x0003e40000000c00 */
.L_x_557:
[----:B------:R-:W-:Y:S05]  /*2480*/  BSYNC.RECONVERGENT B0 ;  /* 0x0000000000007941 */ /* 0x000fea0003800200 */
.L_x_554:
        /* <DEDUP_REMOVED lines=27> */
.L_x_560:
[----:B------:R1:W-:Y:S02]  /*2640*/  STS.128 [R236+0x5000], RZ ;  /* 0x005000ffec007388 */ /* 0x0003e40000000c00 */
.L_x_559:
[----:B------:R-:W-:Y:S05]  /*2650*/  BSYNC.RECONVERGENT B0 ;  /* 0x0000000000007941 */ /* 0x000fea0003800200 */
.L_x_558:
        /* <DEDUP_REMOVED lines=8> */
[C---:B------:R-:W-:Y:S01]  /*26e0*/  IMAD R8, R6.reuse, UR18, RZ ;  /* 0x0000001206087c24 */ /* 0x040fe2000f8e02ff */
[----:B------:R-:W-:Y:S01]  /*26f0*/  IADD3 R215, PT, PT, R239, -UR19, RZ ;  /* 0x80000013efd77c10 */ /* 0x000fe2000fffe0ff */
[----:B------:R-:W-:-:S03]  /*2700*/  IMAD.WIDE.U32 R10, R6, UR19, R24 ;  /* 0x00000013060a7c25 */ /* 0x000fc6000f8e0018 */
[----:B------:R-:W-:Y:S01]  /*2710*/  ISETP.GE.AND P4, PT, R205, R215, PT ;  /* 0x000000d7cd00720c */ /* 0x000fe20003f86270 */
[----:B------:R-:W-:Y:S01]  /*2720*/  IMAD R8, R7, UR19, R8 ;  /* 0x0000001307087c24 */ /* 0x000fe2000f8e0208 */
[----:B------:R3:W5:Y:S01]  /*2730*/  @!P0 LDG.E R234, desc[UR16][R26.64+0x20] ;  /* 0x000020101aea8981 */ /* 0x000762000c1e1900 */
[----:B-1----:R-:W-:Y:S01]  /*2740*/  IADD3 R14, P0, PT, R22, R10, RZ ;  /* 0x0000000a160e7210 */ /* 0x002fe20007f1e0ff */
[----:B------:R-:W-:Y:S03]  /*2750*/  BSSY.RECONVERGENT B0, `(.L_x_561) ;  /* 0x0000026000007945 */ /* 0x000fe60003800200 */
[----:B------:R-:W-:Y:S01]  /*2760*/  IADD3.X R15, PT, PT, R19, R11, R8, P0, !PT ;  /* 0x0000000b130f7210 */ /* 0x000fe200007fe408 */
[----:B--2---:R-:W-:-:S04]  /*2770*/  IMAD R11, R2, UR4, RZ ;  /* 0x00000004020b7c24 */ /* 0x004fc8000f8e02ff */
[C---:B------:R-:W-:Y:S02]  /*2780*/  IMAD R11, R16.reuse, UR5, R11 ;  /* 0x00000005100b7c24 */ /* 0x040fe4000f8e020b */
[----:B------:R-:W-:-:S05]  /*2790*/  IMAD.WIDE.U32 R14, R16, UR4, R14 ;  /* 0x00000004100e7c25 */ /* 0x000fca000f8e000e */
[----:B------:R-:W-:Y:S01]  /*27a0*/  IADD3 R11, PT, PT, R15, R11, RZ ;  /* 0x0000000b0f0b7210 */ /* 0x000fe20007ffe0ff */
[----:B------:R-:W-:Y:S06]  /*27b0*/  @P4 BRA `(.L_x_562) ;  /* 0x0000000000704947 */ /* 0x000fec0003800000 */
[----:B------:R-:W1:Y:S01]  /*27c0*/  LDCU UR6, c[0x0][0x440] ;  /* 0x00008800ff0677ac */ /* 0x000e620008000800 */
[----:B------:R-:W-:Y:S01]  /*27d0*/  IMAD.MOV.U32 R10, RZ, RZ, R14 ;  /* 0x000000ffff0a7224 */ /* 0x000fe200078e000e */
[----:B------:R-:W2:Y:S03]  /*27e0*/  LDCU.64 UR4, c[0x0][0x388] ;  /* 0x00007100ff0477ac */ /* 0x000ea60008000a00 */
[----:B---3--:R-:W-:-:S04]  /*27f0*/  IMAD.WIDE.U32 R26, R205, R6, R10 ;  /* 0x00000006cd1a7225 */ /* 0x008fc800078e000a */
[----:B------:R-:W-:Y:S01]  /*2800*/  IMAD R8, R205, R7, R27 ;  /* 0x00000007cd087224 */ /* 0x000fe200078e021b */
        /* <DEDUP_REMOVED lines=21> */
.L_x_563:
[----:B------:R2:W-:Y:S01]  /*2960*/  STS.128 [R213+0x16000], RZ ;  /* 0x016000ffd5007388 */ /* 0x0005e20000000c00 */
[----:B------:R-:W-:Y:S05]  /*2970*/  BRA `(.L_x_564) ;  /* 0x00000000000c7947 */ /* 0x000fea0003800000 */
.L_x_562:
[----:B------:R1:W-:Y:S04]  /*2980*/  STS.128 [R213+0x12000], RZ ;  /* 0x012000ffd5007388 */ /* 0x0003e80000000c00 */
[----:B------:R1:W-:Y:S04]  /*2990*/  STS.128 [R213+0x14000], RZ ;  /* 0x014000ffd5007388 */ /* 0x0003e80000000c00 */
[----:B------:R1:W-:Y:S02]  /*29a0*/  STS.128 [R213+0x16000], RZ ;  /* 0x016000ffd5007388 */ /* 0x0003e40000000c00 */
.L_x_564:
[----:B------:R-:W-:Y:S05]  /*29b0*/  BSYNC.RECONVERGENT B0 ;  /* 0x0000000000007941 */ /* 0x000fea0003800200 */
.L_x_561:
        /* <DEDUP_REMOVED lines=34> */
.L_x_567:
[----:B------:R3:W-:Y:S02]  /*2be0*/  STS.128 [R213+0x17000], RZ ;  /* 0x017000ffd5007388 */ /* 0x0007e40000000c00 */
.L_x_566:
[----:B------:R-:W-:Y:S05]  /*2bf0*/  BSYNC.RECONVERGENT B0 ;  /* 0x0000000000007941 */ /* 0x000fea0003800200 */
.L_x_565:
[----:B------:R-:W4:Y:S01]  /*2c00*/  LDCU.64 UR4, c[0x0][0x3d8] ;  /* 0x00007b00ff0477ac */ /* 0x000f220008000a00 */
[C---:B------:R-:W-:Y:S01]  /*2c10*/  IMAD.WIDE.U32 R14, R4.reuse, UR19, R24 ;  /* 0x00000013040e7c25 */ /* 0x040fe2000f8e0018 */
[----:B------:R-:W-:Y:S03]  /*2c20*/  BSSY.RECONVERGENT B0, `(.L_x_568) ;  /* 0x0000029000007945 */ /* 0x000fe60003800200 */
[----:B--23--:R-:W-:-:S04]  /*2c30*/  IMAD R6, R4, UR18, RZ ;  /* 0x0000001204067c24 */ /* 0x00cfc8000f8e02ff */
[----:B------:R-:W-:Y:S01]  /*2c40*/  IMAD R7, R5, UR19, R6 ;  /* 0x0000001305077c24 */ /* 0x000fe2000f8e0206 */
[----:B------:R-:W-:-:S04]  /*2c50*/  IADD3 R6, P0, PT, R20, R14, RZ ;  /* 0x0000000e14067210 */ /* 0x000fc80007f1e0ff */
        /* <DEDUP_REMOVED lines=32> */
.L_x_570:
[----:B------:R4:W-:Y:S01]  /*2e60*/  STS.128 [R213+0x1c000], RZ ;  /* 0x01c000ffd5007388 */ /* 0x0009e20000000c00 */
[----:B------:R-:W-:Y:S05]  /*2e70*/  BRA `(.L_x_571) ;  /* 0x00000000000c7947 */ /* 0x000fea0003800000 */
.L_x_569:
[----:B------:R2:W-:Y:S04]  /*2e80*/  STS.128 [R213+0x18000], RZ ;  /* 0x018000ffd5007388 */ /* 0x0005e80000000c00 */
[----:B------:R2:W-:Y:S04]  /*2e90*/  STS.128 [R213+0x1a000], RZ ;  /* 0x01a000ffd5007388 */ /* 0x0005e80000000c00 */
[----:B------:R2:W-:Y:S02]  /*2ea0*/  STS.128 [R213+0x1c000], RZ ;  /* 0x01c000ffd5007388 */ /* 0x0005e40000000c00 */
.L_x_571:
[----:B------:R-:W-:Y:S05]  /*2eb0*/  BSYNC.RECONVERGENT B0 ;  /* 0x0000000000007941 */ /* 0x000fea0003800200 */
.L_x_568:
        /* <DEDUP_REMOVED lines=33> */
.L_x_574:
[----:B------:R4:W-:Y:S02]  /*30d0*/  STS.128 [R213+0x1d000], RZ ;  /* 0x01d000ffd5007388 */ /* 0x0009e40000000c00 */
.L_x_573:
[----:B------:R-:W-:Y:S05]  /*30e0*/  BSYNC.RECONVERGENT B0 ;  /* 0x0000000000007941 */ /* 0x000fea0003800200 */
.L_x_572:
[----:B------:R-:W2:Y:S01]  /*30f0*/  LDCU.64 UR4, c[0x0][0x538] ;  /* 0x0000a700ff0477ac */ /* 0x000ea20008000a00 */
[----:B------:R-:W0:Y:S01]  /*3100*/  LDGDEPBAR ;  /* 0x00000000000079af */ /* 0x000e220000000000 */
[----:B------:R-:W1:Y:S01]  /*3110*/  LDC R214, c[0x0][0x44c] ;  /* 0x00011300ffd67b82 */ /* 0x000e620000000800 */
[----:B------:R-:W-:Y:S01]  /*3120*/  UIADD3 UR11, UPT, UPT, UR19, 0x40, URZ ;  /* 0x00000040130b7890 */ /* 0x000fe2000fffe0ff */
[----:B------:R-:W1:Y:S01]  /*3130*/  LDCU UR6, c[0x0][0x440] ;  /* 0x00008800ff0677ac */ /* 0x000e620008000800 */
[----:B------:R-:W1:Y:S01]  /*3140*/  LDCU UR7, c[0x0][0x3e0] ;  /* 0x00007c00ff0777ac */ /* 0x000e620008000800 */
[----:B------:R-:W1:Y:S01]  /*3150*/  LDCU UR10, c[0x0][0x45c] ;  /* 0x00008b80ff0a77ac */ /* 0x000e620008000800 */
[----:B--2---:R-:W-:-:S04]  /*3160*/  ISETP.NE.U32.AND P1, PT, RZ, UR4, PT ;  /* 0x00000004ff007c0c */ /* 0x004fc8000bf25070 */
[----:B------:R-:W-:-:S13]  /*3170*/  ISETP.NE.AND.EX P1, PT, RZ, UR5, PT, P1 ;  /* 0x00000005ff007c0c */ /* 0x000fda000bf25310 */
[----:B---34-:R-:W2:Y:S01]  /*3180*/  @P1 LDC.64 R4, c[0x0][0x540] ;  /* 0x00015000ff041b82 */ /* 0x018ea20000000a00 */
[----:B------:R-:W-:Y:S02]  /*3190*/  @P1 IMAD.MOV.U32 R6, RZ, RZ, R200 ;  /* 0x000000ffff061224 */ /* 0x000fe400078e00c8 */
[----:B------:R-:W-:-:S05]  /*31a0*/  @P1 IMAD.MOV.U32 R7, RZ, RZ, RZ ;  /* 0x000000ffff071224 */ /* 0x000fca00078e00ff */
[----:B------:R-:W3:Y:S01]  /*31b0*/  @P1 LDC R2, c[0x0][0x458] ;  /* 0x00011600ff021b82 */ /* 0x000ee20000000800 */
[----:B--2---:R-:W-:-:S04]  /*31c0*/  @P1 IMAD.WIDE.U32 R6, R201, R4, R6 ;  /* 0x00000004c9061225 */ /* 0x004fc800078e0006 */
[----:B------:R-:W-:Y:S01]  /*31d0*/  @P1 IMAD R5, R201, R5, R7 ;  /* 0x00000005c9051224 */ /* 0x000fe200078e0207 */
[C---:B------:R-:W-:Y:S01]  /*31e0*/  @P1 LEA R8, P0, R6.reuse, UR4, 0x2 ;  /* 0x0000000406081c11 */ /* 0x040fe2000f8010ff */
[----:B------:R-:W-:Y:S01]  /*31f0*/  IMAD.SHL.U32 R4, R21, 0x2, RZ ;  /* 0x0000000215047824 */ /* 0x000fe200078e00ff */
[----:B------:R-:W2:Y:S02]  /*3200*/  LDCU UR4, c[0x0][0x590] ;  /* 0x0000b200ff0477ac */ /* 0x000ea40008000800 */
[----:B------:R-:W-:Y:S01]  /*3210*/  @P1 LEA.HI.X R9, R6, UR5, R5, 0x2, P0 ;  /* 0x0000000506091c11 */ /* 0x000fe200080f1405 */
[----:B---3--:R-:W3:Y:S01]  /*3220*/  @P1 MUFU.RCP R2, R2 ;  /* 0x0000000200021308 */ /* 0x008ee20000001000 */
[----:B------:R-:W-:Y:S01]  /*3230*/  SHF.R.U32.HI R21, RZ, 0x2, R21 ;  /* 0x00000002ff157819 */ /* 0x000fe20000011615 */
[----:B------:R-:W4:Y:S02]  /*3240*/  LDCU UR5, c[0x0][0x3b0] ;  /* 0x00007600ff0577ac */ /* 0x000f240008000800 */
[----:B------:R-:W3:Y:S01]  /*3250*/  @P1 LDG.E R5, desc[UR16][R8.64] ;  /* 0x0000001008051981 */ /* 0x000ee2000c1e1900 */
[----:B------:R-:W-:Y:S01]  /*3260*/  LOP3.LUT R4, R4, 0x6, RZ, 0xc0, !PT ;  /* 0x0000000604047812 */ /* 0x000fe200078ec0ff */
[----:B------:R-:W-:Y:S01]  /*3270*/  IMAD.IADD R7, R202, 0x1, R239 ;  /* 0x00000001ca077824 */ /* 0x000fe200078e02ef */
[----:B------:R-:W-:Y:S01]  /*3280*/  ISETP.LE.AND P5, PT, R239, UR11, PT ;  /* 0x0000000bef007c0c */ /* 0x000fe2000bfa3270 */
[----:B------:R-:W-:Y:S01]  /*3290*/  IMAD.MOV.U32 R233, RZ, RZ, RZ ;  /* 0x000000ffffe97224 */ /* 0x000fe200078e00ff */
[----:B------:R-:W-:Y:S01]  /*32a0*/  LOP3.LUT R4, R4, 0xe0, R21, 0xf8, !PT ;  /* 0x000000e004047812 */ /* 0x000fe200078ef815 */
[----:B------:R-:W-:Y:S01]  /*32b0*/  IMAD R7, R0, 0x40, R7 ;  /* 0x0000004000077824 */ /* 0x000fe200078e0207 */
[----:B------:R-:W-:Y:S01]  /*32c0*/  CS2R R142, SRZ ;  /* 0x00000000008e7805 */ /* 0x000fe2000001ff00 */
[----:B------:R-:W-:Y:S01]  /*32d0*/  IMAD.IADD R0, R196, 0x1, R193 ;  /* 0x00000001c4007824 */ /* 0x000fe200078e02c1 */
[----:B------:R-:W-:Y:S01]  /*32e0*/  CS2R R140, SRZ ;  /* 0x00000000008c7805 */ /* 0x000fe2000001ff00 */
[----:B------:R-:W-:Y:S01]  /*32f0*/  VIADD R216, R4, UR19 ;  /* 0x0000001304d87c36 */ /* 0x000fe20008000000 */
[----:B------:R-:W-:Y:S01]  /*3300*/  CS2R R146, SRZ ;  /* 0x0000000000927805 */ /* 0x000fe2000001ff00 */
[--C-:B------:R-:W-:Y:S01]  /*3310*/  IMAD.IADD R189, R198, 0x1, R188.reuse ;  /* 0x00000001c6bd7824 */ /* 0x100fe200078e02bc */
[----:B------:R-:W-:Y:S01]  /*3320*/  CS2R R144, SRZ ;  /* 0x0000000000907805 */ /* 0x000fe2000001ff00 */
[----:B------:R-:W-:Y:S01]  /*3330*/  IMAD.IADD R188, R197, 0x1, R188 ;  /* 0x00000001c5bc7824 */ /* 0x000fe200078e02bc */
[----:B------:R-:W-:Y:S01]  /*3340*/  IADD3 R232, PT, PT, R7, -R216, -R17 ;  /* 0x800000d807e87210 */ /* 0x000fe20007ffe811 */
[----:B------:R-:W-:Y:S01]  /*3350*/  IMAD.MOV.U32 R231, RZ, RZ, R236 ;  /* 0x000000ffffe77224 */ /* 0x000fe200078e00ec */
        /* <DEDUP_REMOVED lines=43> */
[----:B-1----:R-:W-:Y:S02]  /*3610*/  CS2R R22, SRZ ;  /* 0x0000000000167805 */ /* 0x002fe4000001ff00 */
[----:B------:R-:W-:Y:S01]  /*3620*/  CS2R R20, SRZ ;  /* 0x0000000000147805 */ /* 0x000fe2000001ff00 */
[----:B------:R-:W-:Y:S01]  /*3630*/  IMAD.IADD R199, R195, 0x1, R0 ;  /* 0x00000001c3c77824 */ /* 0x000fe200078e0200 */
[----:B----4-:R-:W-:Y:S01]  /*3640*/  USHF.L.U32 UR5, UR5, 0x6, URZ ;  /* 0x0000000605057899 */ /* 0x010fe200080006ff */
[C---:B------:R-:W-:Y:S01]  /*3650*/  @P5 VIADD R230, R216.reuse, 0x19 ;  /* 0x00000019d8e65836 */ /* 0x040fe20000000000 */
[----:B--2---:R-:W-:Y:S01]  /*3660*/  USHF.L.U32 UR4, UR4, 0x6, URZ ;  /* 0x0000000604047899 */ /* 0x004fe200080006ff */
[----:B------:R-:W-:-:S02]  /*3670*/  @P5 VIADD R229, R216, 0x18 ;  /* 0x00000018d8e55836 */ /* 0x000fc40000000000 */
[C---:B------:R-:W-:Y:S02]  /*3680*/  @P5 VIADD R228, R216.reuse, 0x11 ;  /* 0x00000011d8e45836 */ /* 0x040fe40000000000 */
[C---:B------:R-:W-:Y:S02]  /*3690*/  @P5 VIADD R227, R216.reuse, 0x10 ;  /* 0x00000010d8e35836 */ /* 0x040fe40000000000 */
[C---:B------:R-:W-:Y:S02]  /*36a0*/  @P5 VIADD R226, R216.reuse, 0x9 ;  /* 0x00000009d8e25836 */ /* 0x040fe40000000000 */
[C---:B------:R-:W-:Y:S02]  /*36b0*/  @P5 VIADD R225, R216.reuse, 0x8 ;  /* 0x00000008d8e15836 */ /* 0x040fe40000000000 */
[----:B------:R-:W-:Y:S02]  /*36c0*/  @P5 VIADD R224, R216, 0x1 ;  /* 0x00000001d8e05836 */ /* 0x000fe40000000000 */
[----:B------:R-:W-:-:S02]  /*36d0*/  VIADD R232, R232, 0xffffffa7 ;  /* 0xffffffa7e8e87836 */ /* 0x000fc40000000000 */
[----:B---3--:R-:W-:Y:S01]  /*36e0*/  @P1 FMUL.FTZ R233, R5, R2 ;  /* 0x0000000205e91220 */ /* 0x008fe20000410000 */
[----:B------:R-:W-:-:S07]  /*36f0*/  IMAD.IADD R2, R195, 0x1, R3 ;  /* 0x00000001c3027824 */ /* 0x000fce00078e0203 */
.L_x_577:
[----:B------:R-:W0:Y:S01]  /*3700*/  LDGDEPBAR ;  /* 0x00000000000079af */ /* 0x000e220000000000 */
[----:B------:R-:W-:Y:S01]  /*3710*/  IADD3 R149, PT, PT, R195, R189, RZ ;  /* 0x000000bdc3957210 */ /* 0x000fe20007ffe0ff */
[----:B------:R-:W-:Y:S01]  /*3720*/  IMAD.IADD R150, R193, 0x1, R189 ;  /* 0x00000001c1967824 */ /* 0x000fe200078e02bd */
[C---:B-----5:R-:W-:Y:S01]  /*3730*/  FSETP.NEU.FTZ.AND P0, PT, R235.reuse, -INF , PT ;  /* 0xff800000eb00780b */ /* 0x060fe20003f1d000 */
[----:B------:R-:W-:Y:S01]  /*3740*/  FMUL.FTZ R165, R235, 1.4426950216293334961 ;  /* 0x3fb8aa3beba57820 */ /* 0x000fe20000410000 */
[-C--:B------:R-:W-:Y:S01]  /*3750*/  @P5 ISETP.GE.AND P1, PT, R216, R239.reuse, PT ;  /* 0x000000efd800520c */ /* 0x080fe20003f26270 */
[----:B------:R-:W-:Y:S01]  /*3760*/  FMUL.FTZ R164, R234, 1.4426950216293334961 ;  /* 0x3fb8aa3beaa47820 */ /* 0x000fe20000410000 */
[----:B------:R-:W-:Y:S01]  /*3770*/  IADD3 R148, PT, PT, R195, R150, RZ ;  /* 0x00000096c3947210 */ /* 0x000fe20007ffe0ff */
[C---:B------:R-:W-:Y:S01]  /*3780*/  VIADD R158, R232.reuse, 0x18 ;  /* 0x00000018e89e7836 */ /* 0x040fe20000000000 */
[----:B------:R-:W-:Y:S01]  /*3790*/  FSEL R165, R165, RZ, P0 ;  /* 0x000000ffa5a57208 */ /* 0x000fe20000000000 */
[----:B------:R-:W-:Y:S01]  /*37a0*/  VIADD R153, R232, 0x21 ;  /* 0x00000021e8997836 */ /* 0x000fe20000000000 */
[-C--:B------:R-:W-:Y:S01]  /*37b0*/  @P5 ISETP.GE.AND P2, PT, R224, R239.reuse, PT ;  /* 0x000000efe000520c */ /* 0x080fe20003f46270 */
[----:B------:R-:W-:Y:S01]  /*37c0*/  VIADD R161, R232, 0x11 ;  /* 0x00000011e8a17836 */ /* 0x000fe20000000000 */
[----:B------:R-:W-:Y:S02]  /*37d0*/  FSETP.NEU.FTZ.AND P0, PT, R234, -INF , PT ;  /* 0xff800000ea00780b */ /* 0x000fe40003f1d000 */
[----:B------:R-:W-:Y:S02]  /*37e0*/  IADD3 R151, PT, PT, R232, 0x19, RZ ;  /* 0x00000019e8977810 */ /* 0x000fe40007ffe0ff */
[----:B------:R-:W-:Y:S02]  /*37f0*/  FSEL R164, R164, RZ, P0 ;  /* 0x000000ffa4a47208 */ /* 0x000fe40000000000 */
[----:B------:R-:W-:Y:S02]  /*3800*/  @P5 ISETP.GE.AND P0, PT, R225, R239, PT ;  /* 0x000000efe100520c */ /* 0x000fe40003f06270 */
[----:B------:R-:W-:Y:S02]  /*3810*/  IABS R151, R151 ;  /* 0x0000009700977213 */ /* 0x000fe40000000000 */
[----:B------:R-:W-:Y:S01]  /*3820*/  IABS R158, R158 ;  /* 0x0000009e009e7213 */ /* 0x000fe20000000000 */
[----:B------:R-:W-:Y:S04]  /*3830*/  DEPBAR.LE SB0, 0x0 ;  /* 0x000080000000791a */ /* 0x000fe80000000000 */
[----:B------:R-:W-:Y:S01]  /*3840*/  BAR.SYNC.DEFER_BLOCKING 0x0 ;  /* 0x0000000000007b1d */ /* 0x000fe20000010000 */
[----:B------:R-:W-:Y:S02]  /*3850*/  I2FP.F32.S32 R157, R151 ;  /* 0x00000097009d7245 */ /* 0x000fe40000201400 */
[----:B------:R-:W-:Y:S02]  /*3860*/  I2FP.F32.S32 R158, R158 ;  /* 0x0000009e009e7245 */ /* 0x000fe40000201400 */
[----:B------:R-:W-:Y:S02]  /*3870*/  IABS R153, R153 ;  /* 0x0000009900997213 */ /* 0x000fe40000000000 */
[C---:B------:R-:W-:Y:S02]  /*3880*/  IADD3 R154, PT, PT, R232.reuse, 0x20, RZ ;  /* 0x00000020e89a7810 */ /* 0x040fe40007ffe0ff */
[----:B------:R-:W-:Y:S02]  /*3890*/  I2FP.F32.S32 R153, R153 ;  /* 0x0000009900997245 */ /* 0x000fe40000201400 */
[----:B------:R-:W-:Y:S02]  /*38a0*/  IABS R154, R154 ;  /* 0x0000009a009a7213 */ /* 0x000fe40000000000 */
[----:B------:R-:W-:Y:S02]  /*38b0*/  IABS R161, R161 ;  /* 0x000000a100a17213 */ /* 0x000fe40000000000 */
[----:B------:R-:W-:Y:S02]  /*38c0*/  I2FP.F32.S32 R154, R154 ;  /* 0x0000009a009a7245 */ /* 0x000fe40000201400 */
[----:B------:R-:W-:Y:S02]  /*38d0*/  I2FP.F32.S32 R161, R161 ;  /* 0x000000a100a17245 */ /* 0x000fe40000201400 */
[----:B------:R-:W-:Y:S01]  /*38e0*/  ISETP.NE.AND P4, PT, R237, RZ, PT ;  /* 0x000000ffed00720c */ /* 0x000fe20003f85270 */
        /* <DEDUP_REMOVED lines=79> */
[----:B------:R1:W2:Y:S07]  /*3de0*/  LDSM.16.M88.4 R68, [R199+0x4800] ;  /* 0x00480000c744783b */ /* 0x0002ae0000000200 */
[C---:B------:R-:W-:Y:S08]  /*3df0*/  HMMA.16816.F32.BF16 R4, R92.reuse, R96, R4 ;  /* 0x000000605c04723c */ /* 0x040ff00000041804 */
[C---:B------:R-:W-:Y:S03]  /*3e00*/  HMMA.16816.F32.BF16 R8, R92.reuse, R98, R8 ;  /* 0x000000625c08723c */ /* 0x040fe60000041808 */
[----:B-1----:R-:W-:Y:S08]  /*3e10*/  IADD3 R199, PT, PT, R195, R0, RZ ;  /* 0x00000000c3c77210 */ /* 0x002ff00007ffe0ff */
[-C--:B------:R-:W-:Y:S01]  /*3e20*/  FFMA.FTZ R6, R153, -R233.reuse, R6 ;  /* 0x800000e999067223 */ /* 0x080fe20000010006 */
[----:B------:R-:W-:Y:S01]  /*3e30*/  IADD3 R153, PT, PT, R232, 0x10, RZ ;  /* 0x00000010e8997810 */ /* 0x000fe20007ffe0ff */
[CC--:B------:R-:W-:Y:S01]  /*3e40*/  FFMA.FTZ R4, R157.reuse, -R233.reuse, R4 ;  /* 0x800000e99d047223 */ /* 0x0c0fe20000010004 */
[-C--:B------:R-:W-:Y:S01]  /*3e50*/  FFMA.FTZ R5, R158, -R233.reuse, R5 ;  /* 0x800000e99e057223 */ /* 0x080fe20000010005 */
[----:B------:R-:W-:Y:S01]  /*3e60*/  FFMA.FTZ R7, R154, -R233, R7 ;  /* 0x800000e99a077223 */ /* 0x000fe20000010007 */
[----:B------:R-:W-:Y:S02]  /*3e70*/  @P5 FSEL R6, R6, -INF , !P1 ;  /* 0xff80000006065808 */ /* 0x000fe40004800000 */
[----:B------:R-:W-:Y:S01]  /*3e80*/  IABS R153, R153 ;  /* 0x0000009900997213 */ /* 0x000fe20000000000 */
[----:B------:R-:W-:Y:S01]  /*3e90*/  FFMA.FTZ R10, R157, -R233, R10 ;  /* 0x800000e99d0a7223 */ /* 0x000fe2000001000a */
[----:B------:R-:W-:Y:S02]  /*3ea0*/  VIADD R157, R232, 0x8 ;  /* 0x00000008e89d7836 */ /* 0x000fe40000000000 */
[--C-:B------:R-:W-:Y:S01]  /*3eb0*/  FFMA.FTZ R156, R6, UR10, -R164.reuse ;  /* 0x0000000a069c7c23 */ /* 0x100fe200080108a4 */
[----:B------:R-:W-:Y:S01]  /*3ec0*/  @P5 FSEL R4, R4, -INF , !P1 ;  /* 0xff80000004045808 */ /* 0x000fe20004800000 */
[----:B------:R-:W-:Y:S01]  /*3ed0*/  IMAD.MOV.U32 R162, RZ, RZ, R153 ;  /* 0x000000ffffa27224 */ /* 0x000fe200078e0099 */
[----:B------:R-:W-:Y:S01]  /*3ee0*/  @P5 FSEL R10, R10, -INF , !P0 ;  /* 0xff8000000a0a5808 */ /* 0x000fe20004000000 */
[C---:B--2---:R-:W-:Y:S01]  /*3ef0*/  HMMA.16816.F32.BF16 R12, R92.reuse, R68, R12 ;  /* 0x000000445c0c723c */ /* 0x044fe2000004180c */
[----:B------:R1:W-:Y:S02]  /*3f00*/  MUFU.EX2 R153, R156 ;  /* 0x0000009c00997308 */ /* 0x0003e40000000800 */
[----:B------:R-:W-:Y:S01]  /*3f10*/  IABS R157, R157 ;  /* 0x0000009d009d7213 */ /* 0x000fe20000000000 */
[----:B------:R-:W-:Y:S01]  /*3f20*/  FFMA.FTZ R160, R10, UR10, -R164 ;  /* 0x0000000a0aa07c23 */ /* 0x000fe200080108a4 */
[----:B------:R-:W-:Y:S01]  /*3f30*/  I2FP.F32.S32 R162, R162 ;  /* 0x000000a200a27245 */ /* 0x000fe20000201400 */
[----:B------:R-:W-:Y:S01]  /*3f40*/  FFMA.FTZ R152, R4, UR10, -R165 ;  /* 0x0000000a04987c23 */ /* 0x000fe200080108a5 */
[----:B------:R-:W-:Y:S01]  /*3f50*/  MOV R166, R157 ;  /* 0x0000009d00a67202 */ /* 0x000fe20000000f00 */
[----:B------:R-:W-:Y:S03]  /*3f60*/  HMMA.16816.F32.BF16 R16, R92, R70, R16 ;  /* 0x000000465c10723c */ /* 0x000fe60000041810 */
[----:B------:R2:W-:Y:S01]  /*3f70*/  MUFU.EX2 R157, R160 ;  /* 0x000000a0009d7308 */ /* 0x0005e20000000800 */
[----:B------:R-:W-:Y:S01]  /*3f80*/  FFMA.FTZ R9, R162, -R233, R9 ;  /* 0x800000e9a2097223 */ /* 0x000fe20000010009 */
[----:B------:R-:W-:Y:S01]  /*3f90*/  @P5 ISETP.GE.AND P1, PT, R226, R239, PT ;  /* 0x000000efe200520c */ /* 0x000fe20003f26270 */
[-C--:B------:R-:W-:Y:S01]  /*3fa0*/  FFMA.FTZ R8, R161, -R233.reuse, R8 ;  /* 0x800000e9a1087223 */ /* 0x080fe20000010008 */
[----:B------:R-:W-:Y:S01]  /*3fb0*/  I2FP.F32.S32 R166, R166 ;  /* 0x000000a600a67245 */ /* 0x000fe20000201400 */
[-C--:B------:R-:W-:Y:S01]  /*3fc0*/  FFMA.FTZ R11, R158, -R233.reuse, R11 ;  /* 0x800000e99e0b7223 */ /* 0x080fe2000001000b */
[----:B------:R-:W-:Y:S04]  /*3fd0*/  @P5 FSEL R9, R9, -INF , !P1 ;  /* 0xff80000009095808 */ /* 0x000fe80004800000 */
[----:B------:R-:W-:Y:S01]  /*3fe0*/  MUFU.EX2 R152, R152 ;  /* 0x0000009800987308 */ /* 0x000fe20000000800 */
[----:B-1----:R-:W-:Y:S01]  /*3ff0*/  IADD3 R156, PT, PT, R232, 0x9, RZ ;  /* 0x00000009e89c7810 */ /* 0x002fe20007ffe0ff */
[-C--:B------:R-:W-:Y:S01]  /*4000*/  FFMA.FTZ R14, R161, -R233.reuse, R14 ;  /* 0x800000e9a10e7223 */ /* 0x080fe2000001000e */
[----:B------:R-:W-:Y:S01]  /*4010*/  IABS R161, R232 ;  /* 0x000000e800a17213 */ /* 0x000fe20000000000 */
[----:B------:R-:W-:Y:S01]  /*4020*/  FFMA.FTZ R159, R9, UR10, -R165 ;  /* 0x0000000a099f7c23 */ /* 0x000fe200080108a5 */
[----:B------:R-:W-:Y:S01]  /*4030*/  IABS R163, R156 ;  /* 0x0000009c00a37213 */ /* 0x000fe20000000000 */
[----:B------:R-:W-:Y:S01]  /*4040*/  FFMA.FTZ R15, R162, -R233, R15 ;  /* 0x800000e9a20f7223 */ /* 0x000fe2000001000f */
[----:B------:R-:W-:Y:S03]  /*4050*/  @P5 FSEL R5, R5, -INF , !P2 ;  /* 0xff80000005055808 */ /* 0x000fe60005000000 */
[----:B------:R1:W-:Y:S01]  /*4060*/  MUFU.EX2 R156, R159 ;  /* 0x0000009f009c7308 */ /* 0x0003e20000000800 */
[----:B--2---:R-:W-:Y:S01]  /*4070*/  VIADD R160, R232, 0x1 ;  /* 0x00000001e8a07836 */ /* 0x004fe20000000000 */
[----:B------:R-:W-:Y:S01]  /*4080*/  I2FP.F32.S32 R163, R163 ;  /* 0x000000a300a37245 */ /* 0x000fe20000201400 */
[-C--:B------:R-:W-:Y:S01]  /*4090*/  FFMA.FTZ R13, R166, -R233.reuse, R13 ;  /* 0x800000e9a60d7223 */ /* 0x080fe2000001000d */
[----:B------:R-:W-:Y:S01]  /*40a0*/  @P5 FSEL R7, R7, -INF , !P2 ;  /* 0xff80000007075808 */ /* 0x000fe20005000000 */
[----:B------:R-:W-:Y:S01]  /*40b0*/  FFMA.FTZ R151, R5, UR10, -R165 ;  /* 0x0000000a05977c23 */ /* 0x000fe200080108a5 */
[----:B------:R-:W-:Y:S01]  /*40c0*/  IABS R167, R160 ;  /* 0x000000a000a77213 */ /* 0x000fe20000000000 */
[----:B------:R-:W-:Y:S01]  /*40d0*/  FFMA.FTZ R12, R163, -R233, R12 ;  /* 0x800000e9a30c7223 */ /* 0x000fe2000001000c */
[----:B------:R-:W-:Y:S01]  /*40e0*/  MOV R162, R161 ;  /* 0x000000a100a27202 */ /* 0x000fe20000000f00 */
[----:B------:R-:W-:Y:S01]  /*40f0*/  FFMA.FTZ R154, R7, UR10, -R164 ;  /* 0x0000000a079a7c23 */ /* 0x000fe200080108a4 */
[----:B------:R-:W-:Y:S01]  /*4100*/  @P5 FSEL R8, R8, -INF , !P0 ;  /* 0xff80000008085808 */ /* 0x000fe20004000000 */
[----:B------:R-:W-:Y:S01]  /*4110*/  FFMA.FTZ R18, R163, -R233, R18 ;  /* 0x800000e9a3127223 */ /* 0x000fe20000010012 */
[----:B------:R-:W-:Y:S01]  /*4120*/  @P5 ISETP.GE.AND P0, PT, R227, R239, PT ;  /* 0x000000efe300520c */ /* 0x000fe20003f06270 */
[----:B------:R-:W-:Y:S01]  /*4130*/  FFMA.FTZ R19, R166, -R233, R19 ;  /* 0x800000e9a6137223 */ /* 0x000fe20000010013 */
[----:B------:R-:W-:Y:S01]  /*4140*/  I2FP.F32.S32 R167, R167 ;  /* 0x000000a700a77245 */ /* 0x000fe20000201400 */
[----:B------:R-:W-:Y:S01]  /*4150*/  FFMA.FTZ R155, R8, UR10, -R165 ;  /* 0x0000000a089b7c23 */ /* 0x000fe200080108a5 */
[----:B------:R-:W-:Y:S01]  /*4160*/  @P5 FSEL R11, R11, -INF , !P1 ;  /* 0xff8000000b0b5808 */ /* 0x000fe20004800000 */
[----:B------:R-:W2:Y:S01]  /*4170*/  MUFU.EX2 R151, R151 ;  /* 0x0000009700977308 */ /* 0x000ea20000000800 */
[----:B------:R-:W-:Y:S01]  /*4180*/  I2FP.F32.S32 R162, R162 ;  /* 0x000000a200a27245 */ /* 0x000fe20000201400 */
[----:B------:R-:W-:Y:S01]  /*4190*/  FFMA.FTZ R16, R167, -R233, R16 ;  /* 0x800000e9a7107223 */ /* 0x000fe20000010010 */
[----:B------:R-:W-:Y:S01]  /*41a0*/  @P5 ISETP.GE.AND P1, PT, R228, R239, PT ;  /* 0x000000efe400520c */ /* 0x000fe20003f26270 */
[--C-:B------:R-:W-:Y:S01]  /*41b0*/  FFMA.FTZ R158, R11, UR10, -R164.reuse ;  /* 0x0000000a0b9e7c23 */ /* 0x100fe200080108a4 */
[----:B------:R-:W-:Y:S01]  /*41c0*/  @P5 FSEL R12, R12, -INF , !P0 ;  /* 0xff8000000c0c5808 */ /* 0x000fe20004000000 */
[----:B------:R-:W-:Y:S01]  /*41d0*/  FFMA.FTZ R17, R162, -R233, R17 ;  /* 0x800000e9a2117223 */ /* 0x000fe20000010011 */
[----:B------:R-:W-:Y:S03]  /*41e0*/  @P5 FSEL R14, R14, -INF , !P0 ;  /* 0xff8000000e0e5808 */ /* 0x000fe60004000000 */
[----:B------:R-:W3:Y:S01]  /*41f0*/  MUFU.EX2 R154, R154 ;  /* 0x0000009a009a7308 */ /* 0x000ee20000000800 */
[-C--:B------:R-:W-:Y:S01]  /*4200*/  @P5 ISETP.GE.AND P0, PT, R229, R239.reuse, PT ;  /* 0x000000efe500520c */ /* 0x080fe20003f06270 */
[--C-:B-1----:R-:W-:Y:S01]  /*4210*/  FFMA.FTZ R159, R12, UR10, -R165.reuse ;  /* 0x0000000a0c9f7c23 */ /* 0x102fe200080108a5 */
[----:B------:R-:W-:Y:S01]  /*4220*/  @P5 FSEL R13, R13, -INF , !P1 ;  /* 0xff8000000d0d5808 */ /* 0x000fe20004800000 */
[--C-:B------:R-:W-:Y:S01]  /*4230*/  FFMA.FTZ R169, R14, UR10, -R164.reuse ;  /* 0x0000000a0ea97c23 */ /* 0x100fe200080108a4 */
[----:B------:R-:W-:Y:S02]  /*4240*/  @P5 FSEL R15, R15, -INF , !P1 ;  /* 0xff8000000f0f5808 */ /* 0x000fe40004800000 */
[----:B------:R-:W-:Y:S01]  /*4250*/  @P5 ISETP.GE.AND P1, PT, R230, R239, PT ;  /* 0x000000efe600520c */ /* 0x000fe20003f26270 */
[--C-:B------:R-:W-:Y:S01]  /*4260*/  FFMA.FTZ R168, R13, UR10, -R165.reuse ;  /* 0x0000000a0da87c23 */ /* 0x100fe200080108a5 */
[----:B------:R-:W-:Y:S01]  /*4270*/  @P5 FSEL R18, R18, -INF , !P0 ;  /* 0xff80000012125808 */ /* 0x000fe20004000000 */
[--C-:B------:R-:W-:Y:S01]  /*4280*/  FFMA.FTZ R170, R15, UR10, -R164.reuse ;  /* 0x0000000a0faa7c23 */ /* 0x100fe200080108a4 */
[----:B------:R-:W-:Y:S01]  /*4290*/  @P5 FSEL R16, R16, -INF , !P0 ;  /* 0xff80000010105808 */ /* 0x000fe20004000000 */
[----:B------:R-:W1:Y:S01]  /*42a0*/  MUFU.EX2 R155, R155 ;  /* 0x0000009b009b7308 */ /* 0x000e620000000800 */
[----:B------:R-:W-:Y:S01]  /*42b0*/  @P5 FSEL R17, R17, -INF , !P1 ;  /* 0xff80000011115808 */ /* 0x000fe20004800000 */
[--C-:B------:R-:W-:Y:S01]  /*42c0*/  FFMA.FTZ R167, R18, UR10, -R164.reuse ;  /* 0x0000000a12a77c23 */ /* 0x100fe200080108a4 */
[----:B------:R-:W-:Y:S01]  /*42d0*/  @P5 FSEL R19, R19, -INF , !P1 ;  /* 0xff80000013135808 */ /* 0x000fe20004800000 */
[--C-:B------:R-:W-:Y:S01]  /*42e0*/  FFMA.FTZ R171, R16, UR10, -R165.reuse ;  /* 0x0000000a10ab7c23 */ /* 0x100fe200080108a5 */
[----:B--2---:R-:W-:Y:S01]  /*42f0*/  F2FP.BF16.F32.PACK_AB R181, R151, R152 ;  /* 0x0000009897b5723e */ /* 0x004fe200000010ff */
[----:B------:R-:W-:Y:S01]  /*4300*/  FFMA.FTZ R165, R17, UR10, -R165 ;  /* 0x0000000a11a57c23 */ /* 0x000fe200080108a5 */
[----:B---3--:R-:W-:Y:S03]  /*4310*/  F2FP.BF16.F32.PACK_AB R179, R154, R153 ;  /* 0x000000999ab3723e */ /* 0x008fe600000010ff */
[----:B------:R-:W2:Y:S01]  /*4320*/  MUFU.EX2 R158, R158 ;  /* 0x0000009e009e7308 */ /* 0x000ea20000000800 */
[----:B------:R-:W-:Y:S01]  /*4330*/  FFMA.FTZ R164, R19, UR10, -R164 ;  /* 0x0000000a13a47c23 */ /* 0x000fe200080108a4 */
[----:B------:R-:W-:Y:S05]  /*4340*/  STS [R212], R181 ;  /* 0x000000b5d4007388 */ /* 0x000fea0000000800 */
[----:B------:R-:W-:Y:S03]  /*4350*/  STS [R212+0x400], R179 ;  /* 0x000400b3d4007388 */ /* 0x000fe60000000800 */
[----:B------:R-:W-:Y:S01]  /*4360*/  MUFU.EX2 R160, R168 ;  /* 0x000000a800a07308 */ /* 0x000fe20000000800 */
[----:B-1----:R-:W-:Y:S05]  /*4370*/  F2FP.BF16.F32.PACK_AB R177, R156, R155 ;  /* 0x0000009b9cb1723e */ /* 0x002fea00000010ff */
[----:B------:R-:W-:Y:S04]  /*4380*/  STS [R242], R177 ;  /* 0x000000b1f2007388 */ /* 0x000fe80000000800 */
[----:B------:R1:W-:Y:S01]  /*4390*/  MUFU.EX2 R162, R170 ;  /* 0x000000aa00a27308 */ /* 0x0003e20000000800 */
[----:B--2---:R-:W-:Y:S05]  /*43a0*/  F2FP.BF16.F32.PACK_AB R175, R158, R157 ;  /* 0x0000009d9eaf723e */ /* 0x004fea00000010ff */
[----:B------:R-:W-:Y:S04]  /*43b0*/  STS [R242+0x400], R175 ;  /* 0x000400aff2007388 */ /* 0x000fe80000000800 */
[----:B------:R-:W2:Y:S10]  /*43c0*/  MUFU.EX2 R159, R159 ;  /* 0x0000009f009f7308 */ /* 0x000eb40000000800 */
[----:B------:R-:W3:Y:S01]  /*43d0*/  MUFU.EX2 R161, R169 ;  /* 0x000000a900a17308 */ /* 0x000ee20000000800 */
[----:B-1----:R-:W-:Y:S09]  /*43e0*/  LEA R170, P0, R202, R222, 0x2 ;  /* 0x000000decaaa7211 */ /* 0x002ff200078010ff */
[----:B------:R-:W-:Y:S01]  /*43f0*/  MUFU.EX2 R168, R165 ;  /* 0x000000a500a87308 */ /* 0x000fe20000000800 */
[----:B--2---:R-:W-:Y:S05]  /*4400*/  F2FP.BF16.F32.PACK_AB R173, R160, R159 ;  /* 0x0000009fa0ad723e */ /* 0x004fea00000010ff */
[----:B------:R-:W-:Y:S04]  /*4410*/  STS [R240], R173 ;  /* 0x000000adf0007388 */ /* 0x000fe80000000800 */
[----:B------:R-:W-:Y:S01]  /*4420*/  MUFU.EX2 R166, R164 ;  /* 0x000000a400a67308 */ /* 0x000fe20000000800 */
[----:B---3--:R-:W-:Y:S05]  /*4430*/  F2FP.BF16.F32.PACK_AB R169, R162, R161 ;  /* 0x000000a1a2a9723e */ /* 0x008fea00000010ff */
[----:B------:R-:W-:Y:S04]  /*4440*/  STS [R240+0x400], R169 ;  /* 0x000400a9f0007388 */ /* 0x000fe80000000800 */
[----:B------:R-:W1:Y:S10]  /*4450*/  MUFU.EX2 R163, R171 ;  /* 0x000000ab00a37308 */ /* 0x000e740000000800 */
[----:B------:R-:W2:Y:S01]  /*4460*/  MUFU.EX2 R167, R167 ;  /* 0x000000a700a77308 */ /* 0x000ea20000000800 */
[----:B-1----:R-:W-:Y:S02]  /*4470*/  F2FP.BF16.F32.PACK_AB R174, R168, R163 ;  /* 0x000000a3a8ae723e */ /* 0x002fe400000010ff */
[----:B------:R-:W-:Y:S03]  /*4480*/  LEA.HI.X R171, R202, R223, RZ, 0x2, P0 ;  /* 0x000000dfcaab7211 */ /* 0x000fe600000f14ff */
[----:B------:R-:W-:Y:S01]  /*4490*/  STS [R217], R174 ;  /* 0x000000aed9007388 */ /* 0x000fe20000000800 */
[----:B--2---:R-:W-:Y:S04]  /*44a0*/  F2FP.BF16.F32.PACK_AB R172, R166, R167 ;  /* 0x000000a7a6ac723e */ /* 0x004fe800000010ff */
[----:B------:R-:W2:Y:S05]  /*44b0*/  LDG.E R165, desc[UR16][R170.64] ;  /* 0x00000010aaa57981 */ /* 0x000eaa000c1e1900 */
[----:B------:R-:W-:Y:S05]  /*44c0*/  STS [R217+0x400], R172 ;  /* 0x000400acd9007388 */ /* 0x000fea0000000800 */
[----:B------:R-:W-:Y:S05]  /*44d0*/  LDSM.16.M88.4 R68, [R198+0xc000] ;  /* 0x00c00000c644783b */ /* 0x000fea0000000200 */
[----:B------:R-:W1:Y:S05]  /*44e0*/  LDSM.16.M88.4 R72, [R196+0x6000] ;  /* 0x00600000c448783b */ /* 0x000e6a0000000200 */
[----:B------:R-:W3:Y:S05]  /*44f0*/  LDSM.16.M88.4 R76, [R196+0x6800] ;  /* 0x00680000c44c783b */ /* 0x000eea0000000200 */
[----:B------:R-:W-:Y:S05]  /*4500*/  LDSM.16.M88.4 R80, [R187+0xc000] ;  /* 0x00c00000bb50783b */ /* 0x000fea0000000200 */
[----:B------:R-:W4:Y:S05]  /*4510*/  LDSM.16.M88.4 R84, [R194+0x6000] ;  /* 0x00600000c254783b */ /* 0x000f2a0000000200 */
[----:B------:R2:W2:Y:S05]  /*4520*/  LDG.E R164, desc[UR16][R170.64+0x20] ;  /* 0x00002010aaa47981 */ /* 0x0004aa000c1e1900 */
[----:B------:R-:W4:Y:S05]  /*4530*/  LDSM.16.M88.4 R88, [R194+0x6800] ;  /* 0x00680000c258783b */ /* 0x000f2a0000000200 */
[----:B------:R-:W-:Y:S05]  /*4540*/  LDSM.16.M88.4 R92, [R186+0xc000] ;  /* 0x00c00000ba5c783b */ /* 0x000fea0000000200 */
[----:B------:R-:W4:Y:S01]  /*4550*/  LDSM.16.M88.4 R96, [R0+0x6000] ;  /* 0x006000000060783b */ /* 0x000f220000000200 */
[C---:B-1----:R-:W-:Y:S08]  /*4560*/  HMMA.16816.F32.BF16 R4, R68.reuse, R72, RZ ;  /* 0x000000484404723c */ /* 0x042ff000000418ff */
[C---:B------:R-:W-:Y:S01]  /*4570*/  HMMA.16816.F32.BF16 R8, R68.reuse, R74, RZ ;  /* 0x0000004a4408723c */ /* 0x040fe200000418ff */
[----:B------:R-:W-:Y:S07]  /*4580*/  LDSM.16.M88.4 R72, [R185+0xc000] ;  /* 0x00c00000b948783b */ /* 0x000fee0000000200 */
[C---:B---3--:R-:W-:Y:S08]  /*4590*/  HMMA.16816.F32.BF16 R12, R68.reuse, R76, RZ ;  /* 0x0000004c440c723c */ /* 0x048ff000000418ff */
[----:B------:R-:W-:Y:S01]  /*45a0*/  HMMA.16816.F32.BF16 R16, R68, R78, RZ ;  /* 0x0000004e4410723c */ /* 0x000fe200000418ff */
[----:B------:R-:W1:Y:S05]  /*45b0*/  LDSM.16.M88.4 R68, [R0+0x6800] ;  /* 0x006800000044783b */ /* 0x000e6a0000000200 */
[----:B------:R-:W3:Y:S02]  /*45c0*/  LDSM.16.M88.4 R76, [R199+0x6000] ;  /* 0x00600000c74c783b */ /* 0x000ee40000000200 */
[C---:B----4-:R-:W-:Y:S08]  /*45d0*/  HMMA.16816.F32.BF16 R4, R80.reuse, R84, R4 ;  /* 0x000000545004723c */ /* 0x050ff00000041804 */
[C---:B------:R-:W-:Y:S01]  /*45e0*/  HMMA.16816.F32.BF16 R8, R80.reuse, R86, R8 ;  /* 0x000000565008723c */ /* 0x040fe20000041808 */
[----:B------:R-:W-:Y:S07]  /*45f0*/  LDSM.16.M88.4 R84, [R198+0xe000] ;  /* 0x00e00000c654783b */ /* 0x000fee0000000200 */
[C---:B------:R-:W-:Y:S08]  /*4600*/  HMMA.16816.F32.BF16 R12, R80.reuse, R88, R12 ;  /* 0x00000058500c723c */ /* 0x040ff0000004180c */
[----:B------:R-:W-:Y:S01]  /*4610*/  HMMA.16816.F32.BF16 R16, R80, R90, R16 ;  /* 0x0000005a5010723c */ /* 0x000fe20000041810 */
[----:B------:R-:W4:Y:S05]  /*4620*/  LDSM.16.M88.4 R80, [R199+0x6800] ;  /* 0x00680000c750783b */ /* 0x000f2a0000000200 */
        /* <DEDUP_REMOVED lines=22> */
[C---:B------:R-:W-:Y:S08]  /*4790*/  HMMA.16816.F32.BF16 R4, R92.reuse, R96, R4 ;  /* 0x000000605c04723c */ /* 0x040ff00000041804 */
[C---:B------:R-:W-:Y:S01]  /*47a0*/  HMMA.16816.F32.BF16 R8, R92.reuse, R98, R8 ;  /* 0x000000625c08723c */ /* 0x040fe20000041808 */
[----:B------:R-:W-:Y:S07]  /*47b0*/  LDSM.16.M88.4 R96, [R196+0xa000] ;  /* 0x00a00000c460783b */ /* 0x000fee0000000200 */
[C---:B---3--:R-:W-:Y:S08]  /*47c0*/  HMMA.16816.F32.BF16 R12, R92.reuse, R72, R12 ;  /* 0x000000485c0c723c */ /* 0x048ff0000004180c */
[----:B------:R-:W-:Y:S01]  /*47d0*/  HMMA.16816.F32.BF16 R16, R92, R74, R16 ;  /* 0x0000004a5c10723c */ /* 0x000fe20000041810 */
[----:B------:R-:W3:Y:S05]  /*47e0*/  LDSM.16.M88.4 R72, [R199+0x8800] ;  /* 0x00880000c748783b */ /* 0x000eea0000000200 */
        /* <DEDUP_REMOVED lines=11> */
[C---:B---3--:R-:W-:Y:S08]  /*48a0*/  HMMA.16816.F32.BF16 R12, R84.reuse, R72, R12 ;  /* 0x00000048540c723c */ /* 0x048ff0000004180c */
[----:B------:R-:W-:Y:S01]  /*48b0*/  HMMA.16816.F32.BF16 R16, R84, R74, R16 ;  /* 0x0000004a5410723c */ /* 0x000fe20000041810 */
[----:B------:R-:W3:Y:S05]  /*48c0*/  LDSM.16.M88.4 R72, [R194+0xa800] ;  /* 0x00a80000c248783b */ /* 0x000eea0000000200 */
[----:B------:R-:W2:Y:S02]  /*48d0*/  LDSM.16.M88.4 R84, [R186+0x10000] ;  /* 0x01000000ba54783b */ /* 0x000ea40000000200 */
        /* <DEDUP_REMOVED lines=8> */
[C---:B------:R-:W-:Y:S08]  /*4960*/  HMMA.16816.F32.BF16 R8, R76.reuse, R82, R8 ;  /* 0x000000524c08723c */ /* 0x040ff00000041808 */
[C---:B---3--:R-:W-:Y:S08]  /*4970*/  HMMA.16816.F32.BF16 R12, R76.reuse, R72, R12 ;  /* 0x000000484c0c723c */ /* 0x048ff0000004180c */
[----:B------:R-:W-:Y:S01]  /*4980*/  HMMA.16816.F32.BF16 R16, R76, R74, R16 ;  /* 0x0000004a4c10723c */ /* 0x000fe20000041810 */
[----:B------:R-:W3:Y:S07]  /*4990*/  LDSM.16.M88.4 R72, [R199+0xa800] ;  /* 0x00a80000c748783b */ /* 0x000eee0000000200 */
[C---:B--2---:R-:W-:Y:S08]  /*49a0*/  HMMA.16816.F32.BF16 R4, R84.reuse, R88, R4 ;  /* 0x000000585404723c */ /* 0x044ff00000041804 */
[C---:B------:R-:W-:Y:S08]  /*49b0*/  HMMA.16816.F32.BF16 R8, R84.reuse, R90, R8 ;  /* 0x0000005a5408723c */ /* 0x040ff00000041808 */
[C---:B-1----:R-:W-:Y:S08]  /*49c0*/  HMMA.16816.F32.BF16 R12, R84.reuse, R68, R12 ;  /* 0x00000044540c723c */ /* 0x042ff0000004180c */
[----:B------:R-:W-:Y:S08]  /*49d0*/  HMMA.16816.F32.BF16 R16, R84, R70, R16 ;  /* 0x000000465410723c */ /* 0x000ff00000041810 */
[C---:B------:R-:W-:Y:S08]  /*49e0*/  HMMA.16816.F32.BF16 R4, R92.reuse, R96, R4 ;  /* 0x000000605c04723c */ /* 0x040ff00000041804 */
[C---:B------:R-:W-:Y:S08]  /*49f0*/  HMMA.16816.F32.BF16 R8, R92.reuse, R98, R8 ;  /* 0x000000625c08723c */ /* 0x040ff00000041808 */
[C---:B---3--:R-:W-:Y:S03]  /*4a00*/  HMMA.16816.F32.BF16 R12, R92.reuse, R72, R12 ;  /* 0x000000485c0c723c */ /* 0x048fe6000004180c */
[C---:B------:R-:W-:Y:S01]  /*4a10*/  FADD.FTZ R169, -R165.reuse, R4 ;  /* 0x00000004a5a97221 */ /* 0x040fe20000010100 */
[----:B------:R-:W-:Y:S03]  /*4a20*/  FADD.FTZ R170, -R165, R5 ;  /* 0x00000005a5aa7221 */ /* 0x000fe60000010100 */
[----:B------:R-:W-:Y:S01]  /*4a30*/  FMUL.FTZ R169, R152, R169 ;  /* 0x000000a998a97220 */ /* 0x000fe20000410000 */
[----:B------:R-:W-:Y:S03]  /*4a40*/  HMMA.16816.F32.BF16 R16, R92, R74, R16 ;  /* 0x0000004a5c10723c */ /* 0x000fe60000041810 */
[----:B------:R-:W-:Y:S01]  /*4a50*/  FMUL.FTZ R170, R151, R170 ;  /* 0x000000aa97aa7220 */ /* 0x000fe20000410000 */
[C---:B------:R-:W-:Y:S01]  /*4a60*/  FADD.FTZ R152, -R165.reuse, R8 ;  /* 0x00000008a5987221 */ /* 0x040fe20000010100 */
[----:B------:R-:W-:Y:S03]  /*4a70*/  FADD.FTZ R151, -R165, R9 ;  /* 0x00000009a5977221 */ /* 0x000fe60000010100 */
[----:B------:R-:W-:Y:S01]  /*4a80*/  F2FP.BF16.F32.PACK_AB R169, R170, R169 ;  /* 0x000000a9aaa9723e */ /* 0x000fe200000010ff */
[----:B------:R-:W-:Y:S01]  /*4a90*/  FMUL.FTZ R152, R155, R152 ;  /* 0x000000989b987220 */ /* 0x000fe20000410000 */
[----:B------:R-:W-:Y:S01]  /*4aa0*/  FMUL.FTZ R151, R156, R151 ;  /* 0x000000979c977220 */ /* 0x000fe20000410000 */
[C---:B------:R-:W-:Y:S01]  /*4ab0*/  FADD.FTZ R156, -R165.reuse, R12 ;  /* 0x0000000ca59c7221 */ /* 0x040fe20000010100 */
[----:B------:R-:W-:Y:S03]  /*4ac0*/  FADD.FTZ R155, -R165, R13 ;  /* 0x0000000da59b7221 */ /* 0x000fe60000010100 */
[----:B------:R-:W-:Y:S01]  /*4ad0*/  FMUL.FTZ R156, R159, R156 ;  /* 0x0000009c9f9c7220 */ /* 0x000fe20000410000 */
[----:B------:R-:W-:Y:S01]  /*4ae0*/  F2FP.BF16.F32.PACK_AB R151, R151, R152 ;  /* 0x000000989797723e */ /* 0x000fe200000010ff */
[C---:B------:R-:W-:Y:S01]  /*4af0*/  FADD.FTZ R152, -R164.reuse, R6 ;  /* 0x00000006a4987221 */ /* 0x040fe20000010100 */
[----:B------:R-:W-:Y:S01]  /*4b00*/  FADD.FTZ R159, -R164, R7 ;  /* 0x00000007a49f7221 */ /* 0x000fe20000010100 */
[----:B------:R-:W-:Y:S01]  /*4b10*/  FADD.FTZ R170, -R165, R16 ;  /* 0x00000010a5aa7221 */ /* 0x000fe20000010100 */
[----:B------:R-:W-:Y:S01]  /*4b20*/  FMUL.FTZ R155, R160, R155 ;  /* 0x0000009ba09b7220 */ /* 0x000fe20000410000 */
[----:B------:R-:W-:Y:S01]  /*4b30*/  FMUL.FTZ R152, R153, R152 ;  /* 0x0000009899987220 */ /* 0x000fe20000410000 */
[----:B------:R-:W-:Y:S01]  /*4b40*/  FMUL.FTZ R159, R154, R159 ;  /* 0x0000009f9a9f7220 */ /* 0x000fe20000410000 */
[----:B------:R-:W-:Y:S01]  /*4b50*/  FADD.FTZ R165, -R165, R17 ;  /* 0x00000011a5a57221 */ /* 0x000fe20000010100 */
[----:B------:R-:W-:Y:S01]  /*4b60*/  FADD.FTZ R154, -R164, R10 ;  /* 0x0000000aa49a7221 */ /* 0x000fe20000010100 */
        /* <DEDUP_REMOVED lines=29> */
[----:B------:R-:W-:Y:S03]  /*4d40*/  LEA R6, P0, R219, R248, 0x1 ;  /* 0x000000f8db067211 */ /* 0x000fe600078008ff */
[----:B------:R-:W-:Y:S01]  /*4d50*/  IMAD.IADD R231, R231, 0x1, R4 ;  /* 0x00000001e7e77824 */ /* 0x000fe200078e0204 */
        /* <DEDUP_REMOVED lines=40> */
.L_x_575:
        /* <DEDUP_REMOVED lines=128> */
.L_x_576:
[----:B------:R-:W-:Y:S01]  /*57e0*/  LDSM.16.M88.4 R148, [R190+0x1e000] ;  /* 0x01e00000be94783b */ /* 0x000fe20000000200 */
[----:B------:R-:W-:Y:S01]  /*57f0*/  ISETP.GT.AND P2, PT, R237, RZ, PT ;  /* 0x000000ffed00720c */ /* 0x000fe20003f44270 */
[----:B------:R-:W-:Y:S02]  /*5800*/  VIADD R232, R232, 0xffffffc0 ;  /* 0xffffffc0e8e87836 */ /* 0x000fe40000000000 */
[----:B------:R-:W1:Y:S04]  /*5810*/  LDSM.16.MT88.4 R16, [R197+0x12000] ;  /* 0x01200000c510783b */ /* 0x000e680000004200 */
        /* <DEDUP_REMOVED lines=39> */
[----:B------:R-:W2:Y:S04]  /*5a90*/  LDSM.16.MT88.4 R152, [R197+0x17000] ;  /* 0x01700000c598783b */ /* 0x000ea80000004200 */
[----:B------:R-:W-:Y:S03]  /*5aa0*/  LDSM.16.MT88.4 R168, [R197+0x15800] ;  /* 0x01580000c5a8783b */ /* 0x000fe60000004200 */
        /* <DEDUP_REMOVED lines=26> */
[C---:B------:R-:W-:Y:S03]  /*5c50*/  LEA.HI.X.SX32 R155, R243.reuse, R177, 0x5, P0 ;  /* 0x000000b1f39b7211 */ /* 0x040fe600000f2eff */
[C---:B------:R-:W-:Y:S04]  /*5c60*/  HMMA.16816.F32.BF16 R8, R164.reuse, R160, R8 ;  /* 0x000000a0a408723c */ /* 0x040fe80000041808 */
[C---:B------:R-:W-:Y:S04]  /*5c70*/  LEA R160, P0, R243.reuse, R154, 0x5 ;  /* 0x0000009af3a07211 */ /* 0x040fe800078028ff */
[-C--:B------:R-:W-:Y:S03]  /*5c80*/  HMMA.16816.F32.BF16 R12, R164, R162.reuse, R12 ;  /* 0x000000a2a40c723c */ /* 0x080fe6000004180c */
[C---:B------:R-:W-:Y:S05]  /*5c90*/  LEA.HI.X.SX32 R161, R243.reuse, R155, 0x5, P0 ;  /* 0x0000009bf3a17211 */ /* 0x040fea00000f2eff */
[C---:B------:R-:W-:Y:S04]  /*5ca0*/  HMMA.16816.F32.BF16 R16, R156.reuse, R162, R16 ;  /* 0x000000a29c10723c */ /* 0x040fe80000041810 */
[C---:B------:R-:W-:Y:S04]  /*5cb0*/  IMAD.WIDE R178, R243.reuse, -0xc0, R160 ;  /* 0xffffff40f3b27825 */ /* 0x040fe800078e02a0 */
[-C--:B------:R-:W-:Y:S03]  /*5cc0*/  HMMA.16816.F32.BF16 R68, R156, R168.reuse, R68 ;  /* 0x000000a89c44723c */ /* 0x080fe60000041844 */
[C---:B------:R-:W-:Y:S04]  /*5cd0*/  LEA R162, P0, R243.reuse, R178, 0x5 ;  /* 0x000000b2f3a27211 */ /* 0x040fe800078028ff */
[C---:B------:R-:W-:Y:S01]  /*5ce0*/  LEA.HI.X.SX32 R163, R243.reuse, R179, 0x5, P0 ;  /* 0x000000b3f3a37211 */ /* 0x040fe200000f2eff */
        /* <DEDUP_REMOVED lines=10> */
[C---:B------:R-:W-:Y:S04]  /*5d90*/  LEA.HI.X.SX32 R183, R243.reuse, R171, 0x5, P0 ;  /* 0x000000abf3b77211 */ /* 0x040fe800000f2eff */
[-C--:B------:R-:W-:Y:S03]  /*5da0*/  HMMA.16816.F32.BF16 R92, R164, R150.reuse, R92 ;  /* 0x00000096a45c723c */ /* 0x080fe6000004185c */
[C---:B------:R-:W-:Y:S04]  /*5db0*/  LEA R166, P0, R243.reuse, R182, 0x5 ;  /* 0x000000b6f3a67211 */ /* 0x040fe800078028ff */
[C---:B------:R-:W-:Y:S01]  /*5dc0*/  LEA.HI.X.SX32 R167, R243.reuse, R183, 0x5, P0 ;  /* 0x000000b7f3a77211 */ /* 0x040fe200000f2eff */
[----:B------:R-:W-:Y:S04]  /*5dd0*/  HMMA.16816.F32.BF16 R96, R156, R150, R96 ;  /* 0x000000969c60723c */ /* 0x000fe80000041860 */
[----:B------:R-:W-:Y:S01]  /*5de0*/  @P4 IMAD.WIDE.U32 R156, R202, 0x4, R250 ;  /* 0x00000004ca9c4825 */ /* 0x000fe200078e00fa */
[C---:B------:R-:W-:Y:S04]  /*5df0*/  LEA R164, P0, R243.reuse, R166, 0x5 ;  /* 0x000000a6f3a47211 */ /* 0x040fe800078028ff */
[----:B------:R-:W5:Y:S01]  /*5e00*/  @P4 LDG.E R235, desc[UR16][R156.64+-0x100] ;  /* 0xffff00109ceb4981 */ /* 0x000f62000c1e1900 */
[C---:B------:R-:W-:Y:S03]  /*5e10*/  LEA.HI.X.SX32 R165, R243.reuse, R167, 0x5, P0 ;  /* 0x000000a7f3a57211 */ /* 0x040fe600000f2eff */
[----:B------:R1:W5:Y:S01]  /*5e20*/  @P4 LDG.E R234, desc[UR16][R156.64+-0xe0] ;  /* 0xffff20109cea4981 */ /* 0x000362000c1e1900 */
[C---:B------:R-:W-:Y:S03]  /*5e30*/  IMAD.WIDE R150, R243.reuse, -0xc0, R164 ;  /* 0xffffff40f3967825 */ /* 0x040fe600078e02a4 */
[----:B------:R2:W-:Y:S01]  /*5e40*/  REDG.E.ADD.F32.FTZ.RN.STRONG.GPU desc[UR16][R244.64], R4 ;  /* 0x00000004f40079a6 */ /* 0x0005e2000c12f310 */
[C---:B------:R-:W-:Y:S03]  /*5e50*/  LEA R158, P0, R243.reuse, R150, 0x5 ;  /* 0x00000096f39e7211 */ /* 0x040fe600078028ff */
[----:B------:R3:W-:Y:S01]  /*5e60*/  REDG.E.ADD.F32.FTZ.RN.STRONG.GPU desc[UR16][R172.64], R5 ;  /* 0x00000005ac0079a6 */ /* 0x0007e2000c12f310 */
[C---:B------:R-:W-:Y:S03]  /*5e70*/  LEA.HI.X.SX32 R159, R243.reuse, R151, 0x5, P0 ;  /* 0x00000097f39f7211 */ /* 0x040fe600000f2eff */
[----:B------:R4:W-:Y:S04]  /*5e80*/  REDG.E.ADD.F32.FTZ.RN.STRONG.GPU desc[UR16][R174.64], R6 ;  /* 0x00000006ae0079a6 */ /* 0x0009e8000c12f310 */
        /* <DEDUP_REMOVED lines=12> */
[C---:B------:R-:W-:Y:S02]  /*5f50*/  LEA.HI.X.SX32 R173, R243.reuse, R5, 0x5, P0 ;  /* 0x00000005f3ad7211 */ /* 0x040fe400000f2eff */
[C---:B------:R-:W-:Y:S01]  /*5f60*/  LEA R148, P0, R243.reuse, R172, 0x5 ;  /* 0x000000acf3947211 */ /* 0x040fe200078028ff */
[----:B------:R3:W-:Y:S03]  /*5f70*/  REDG.E.ADD.F32.FTZ.RN.STRONG.GPU desc[UR16][R162.64+0x80], R18 ;  /* 0x00008012a20079a6 */ /* 0x0007e6000c12f310 */
[C---:B------:R-:W-:Y:S01]  /*5f80*/  LEA.HI.X.SX32 R149, R243.reuse, R173, 0x5, P0 ;  /* 0x000000adf3957211 */ /* 0x040fe200000f2eff */
[----:B------:R3:W-:Y:S01]  /*5f90*/  REDG.E.ADD.F32.FTZ.RN.STRONG.GPU desc[UR16][R168.64+0x80], R19 ;  /* 0x00008013a80079a6 */ /* 0x0007e2000c12f310 */
[C---:B----4-:R-:W-:Y:S03]  /*5fa0*/  LEA R174, P0, R243.reuse, R148, 0x5 ;  /* 0x00000094f3ae7211 */ /* 0x050fe600078028ff */
[----:B------:R4:W-:Y:S01]  /*5fb0*/  REDG.E.ADD.F32.FTZ.RN.STRONG.GPU desc[UR16][R170.64+0x80], R12 ;  /* 0x0000800caa0079a6 */ /* 0x0009e2000c12f310 */
[C---:B------:R-:W-:Y:S03]  /*5fc0*/  LEA.HI.X.SX32 R175, R243.reuse, R149, 0x5, P0 ;  /* 0x00000095f3af7211 */ /* 0x040fe600000f2eff */
[----:B------:R4:W-:Y:S01]  /*5fd0*/  REDG.E.ADD.F32.FTZ.RN.STRONG.GPU desc[UR16][R182.64+0x80], R13 ;  /* 0x0000800db60079a6 */ /* 0x0009e2000c12f310 */
[C---:B------:R-:W-:Y:S03]  /*5fe0*/  IMAD.WIDE R180, R243.reuse, -0xc0, R174 ;  /* 0xffffff40f3b47825 */ /* 0x040fe600078e02ae */
[----:B------:R4:W-:Y:S01]  /*5ff0*/  REDG.E.ADD.F32.FTZ.RN.STRONG.GPU desc[UR16][R166.64+0x80], R14 ;  /* 0x0000800ea60079a6 */ /* 0x0009e2000c12f310 */
        /* <DEDUP_REMOVED lines=8> */
[----:B------:R4:W-:Y:S03]  /*6080*/  REDG.E.ADD.F32.FTZ.RN.STRONG.GPU desc[UR16][R158.64+0x100], R70 ;  /* 0x000100469e0079a6 */ /* 0x0009e6000c12f310 */
[C---:B------:R-:W-:Y:S01]  /*6090*/  LEA.HI.X.SX32 R177, R243.reuse, R153, 0x5, P0 ;  /* 0x00000099f3b17211 */ /* 0x040fe200000f2eff */
[----:B------:R4:W-:Y:S01]  /*60a0*/  REDG.E.ADD.F32.FTZ.RN.STRONG.GPU desc[UR16][R156.64+0x100], R71 ;  /* 0x000100479c0079a6 */ /* 0x0009e2000c12f310 */
[C---:B-1----:R-:W-:Y:S03]  /*60b0*/  LEA R154, P0, R243.reuse, R176, 0x5 ;  /* 0x000000b0f39a7211 */ /* 0x042fe600078028ff */
[----:B------:R-:W-:Y:S01]  /*60c0*/  REDG.E.ADD.F32.FTZ.RN.STRONG.GPU desc[UR16][R4.64+0x100], R72 ;  /* 0x00010048040079a6 */ /* 0x000fe2000c12f310 */
[C---:B------:R-:W-:Y:S02]  /*60d0*/  LEA.HI.X.SX32 R155, R243.reuse, R177, 0x5, P0 ;  /* 0x000000b1f39b7211 */ /* 0x040fe400000f2eff */
[C---:B------:R-:W-:Y:S01]  /*60e0*/  LEA R8, P0, R243.reuse, R154, 0x5 ;  /* 0x0000009af3087211 */ /* 0x040fe200078028ff */
[----:B------:R-:W-:Y:S03]  /*60f0*/  REDG.E.ADD.F32.FTZ.RN.STRONG.GPU desc[UR16][R172.64+0x100], R73 ;  /* 0x00010049ac0079a6 */ /* 0x000fe6000c12f310 */
[C---:B------:R-:W-:Y:S01]  /*6100*/  LEA.HI.X.SX32 R9, R243.reuse, R155, 0x5, P0 ;  /* 0x0000009bf3097211 */ /* 0x040fe200000f2eff */
[----:B------:R-:W-:Y:S01]  /*6110*/  REDG.E.ADD.F32.FTZ.RN.STRONG.GPU desc[UR16][R148.64+0x100], R74 ;  /* 0x0001004a940079a6 */ /* 0x000fe2000c12f310 */
[C---:B--2---:R-:W-:Y:S03]  /*6120*/  LEA R160, P0, R243.reuse, R8, 0x5 ;  /* 0x00000008f3a07211 */ /* 0x044fe600078028ff */
[----:B------:R-:W-:Y:S01]  /*6130*/  REDG.E.ADD.F32.FTZ.RN.STRONG.GPU desc[UR16][R174.64+0x100], R75 ;  /* 0x0001004bae0079a6 */ /* 0x000fe2000c12f310 */
[C---:B------:R-:W-:Y:S03]  /*6140*/  LEA.HI.X.SX32 R161, R243.reuse, R9, 0x5, P0 ;  /* 0x00000009f3a17211 */ /* 0x040fe600000f2eff */
[----:B------:R-:W-:Y:S01]  /*6150*/  REDG.E.ADD.F32.FTZ.RN.STRONG.GPU desc[UR16][R244.64+0x180], R80 ;  /* 0x00018050f40079a6 */ /* 0x000fe2000c12f310 */
[C---:B---3--:R-:W-:Y:S03]  /*6160*/  IMAD.WIDE R178, R243.reuse, -0xc0, R160 ;  /* 0xffffff40f3b27825 */ /* 0x048fe600078e02a0 */
[----:B------:R-:W-:Y:S01]  /*6170*/  REDG.E.ADD.F32.FTZ.RN.STRONG.GPU desc[UR16][R180.64+0x180], R81 ;  /* 0x00018051b40079a6 */ /* 0x000fe2000c12f310 */
[C---:B------:R-:W-:Y:S03]  /*6180*/  LEA R10, P0, R243.reuse, R178, 0x5 ;  /* 0x000000b2f30a7211 */ /* 0x040fe600078028ff */
[----:B------:R-:W-:Y:S01]  /*6190*/  REDG.E.ADD.F32.FTZ.RN.STRONG.GPU desc[UR16][R6.64+0x180], R82 ;  /* 0x00018052060079a6 */ /* 0x000fe2000c12f310 */
        /* <DEDUP_REMOVED lines=12> */
[C---:B----4-:R-:W-:Y:S01]  /*6260*/  LEA R170, P0, R243.reuse, R168, 0x5 ;  /* 0x000000a8f3aa7211 */ /* 0x050fe200078028ff */
        /* <DEDUP_REMOVED lines=20> */
[C---:B------:R-:W-:Y:S03]  /*63b0*/  LEA R164, P0, R243.reuse, R158, 0x5 ;  /* 0x0000009ef3a47211 */ /* 0x040fe600078028ff */
[----:B------:R-:W2:Y:S01]  /*63c0*/  LDSM.16.MT88.4 R8, [R188] ;  /* 0x00000000bc08783b */ /* 0x000ea20000004200 */
[C---:B------:R-:W-:Y:S02]  /*63d0*/  LEA.HI.X.SX32 R165, R243.reuse, R159, 0x5, P0 ;  /* 0x0000009ff3a57211 */ /* 0x040fe400000f2eff */
[C---:B------:R-:W-:Y:S01]  /*63e0*/  LEA R156, P0, R243.reuse, R164, 0x5 ;  /* 0x000000a4f39c7211 */ /* 0x040fe200078028ff */
[----:B------:R-:W-:Y:S03]  /*63f0*/  REDG.E.ADD.F32.FTZ.RN.STRONG.GPU desc[UR16][R182.64+0x280], R97 ;  /* 0x00028061b60079a6 */ /* 0x000fe6000c12f310 */
[C---:B------:R-:W-:Y:S01]  /*6400*/  LEA.HI.X.SX32 R157, R243.reuse, R165, 0x5, P0 ;  /* 0x000000a5f39d7211 */ /* 0x040fe200000f2eff */
[----:B------:R-:W-:Y:S01]  /*6410*/  REDG.E.ADD.F32.FTZ.RN.STRONG.GPU desc[UR16][R12.64+0x280], R98 ;  /* 0x000280620c0079a6 */ /* 0x000fe2000c12f310 */
[C---:B-1----:R-:W-:Y:S03]  /*6420*/  LEA R152, P0, R243.reuse, R156, 0x5 ;  /* 0x0000009cf3987211 */ /* 0x042fe600078028ff */
[----:B------:R-:W1:Y:S01]  /*6430*/  LDSM.16.MT88.4 R12, [R191+-0x2000] ;  /* 0xffe00000bf0c783b */ /* 0x000e620000004200 */
[----:B------:R-:W-:Y:S03]  /*6440*/  LEA.HI.X.SX32 R153, R243, R157, 0x5, P0 ;  /* 0x0000009df3997211 */ /* 0x000fe600000f2eff */
[----:B------:R-:W3:Y:S04]  /*6450*/  LDSM.16.MT88.4 R16, [R188+0x2000] ;  /* 0x00200000bc10783b */ /* 0x000ee80000004200 */
[----:B------:R-:W4:Y:S04]  /*6460*/  LDSM.16.MT88.4 R68, [R188+0x4000] ;  /* 0x00400000bc44783b */ /* 0x000f280000004200 */
[----:B------:R-:W-:Y:S04]  /*6470*/  LDSM.16.MT88.4 R72, [R192+-0x1800] ;  /* 0xffe80000c048783b */ /* 0x000fe80000004200 */
[----:B------:R-:W4:Y:S04]  /*6480*/  LDSM.16.MT88.4 R76, [R188+0x800] ;  /* 0x00080000bc4c783b */ /* 0x000f280000004200 */
[----:B------:R-:W4:Y:S04]  /*6490*/  LDSM.16.MT88.4 R80, [R191+-0x1800] ;  /* 0xffe80000bf50783b */ /* 0x000f280000004200 */
[----:B------:R-:W-:Y:S01]  /*64a0*/  LDSM.16.MT88.4 R84, [R188+0x3000] ;  /* 0x00300000bc54783b */ /* 0x000fe20000004200 */
[-C--:B--2---:R-:W-:Y:S03]  /*64b0*/  HMMA.16816.F32.BF16 R100, R4, R8.reuse, R100 ;  /* 0x000000080464723c */ /* 0x084fe60000041864 */
[----:B------:R-:W-:Y:S04]  /*64c0*/  LDSM.16.MT88.4 R88, [R188+0x1800] ;  /* 0x00180000bc58783b */ /* 0x000fe80000004200 */
[----:B------:R-:W-:Y:S04]  /*64d0*/  LDSM.16.MT88.4 R148, [R188+0x5800] ;  /* 0x00580000bc94783b */ /* 0x000fe80000004200 */
[----:B------:R-:W-:Y:S01]  /*64e0*/  REDG.E.ADD.F32.FTZ.RN.STRONG.GPU desc[UR16][R166.64+0x280], R99 ;  /* 0x00028063a60079a6 */ /* 0x000fe2000c12f310 */
[C---:B-1----:R-:W-:Y:S03]  /*64f0*/  HMMA.16816.F32.BF16 R104, R12.reuse, R8, R104 ;  /* 0x000000080c68723c */ /* 0x042fe60000041868 */
[----:B------:R-:W-:Y:S04]  /*6500*/  LDSM.16.MT88.4 R96, [R188+0x3800] ;  /* 0x00380000bc60783b */ /* 0x000fe80000004200 */
[----:B------:R-:W-:Y:S01]  /*6510*/  REDG.E.ADD.F32.FTZ.RN.STRONG.GPU desc[UR16][R158.64+0x280], R92 ;  /* 0x0002805c9e0079a6 */ /* 0x000fe2000c12f310 */
[-C--:B------:R-:W-:Y:S03]  /*6520*/  HMMA.16816.F32.BF16 R108, R12, R10.reuse, R108 ;  /* 0x0000000a0c6c723c */ /* 0x080fe6000004186c */
[----:B------:R-:W-:Y:S04]  /*6530*/  REDG.E.ADD.F32.FTZ.RN.STRONG.GPU desc[UR16][R164.64+0x280], R93 ;  /* 0x0002805da40079a6 */ /* 0x000fe8000c12f310 */
[----:B------:R-:W-:Y:S01]  /*6540*/  REDG.E.ADD.F32.FTZ.RN.STRONG.GPU desc[UR16][R156.64+0x280], R94 ;  /* 0x0002805e9c0079a6 */ /* 0x000fe2000c12f310 */
[C---:B------:R-:W-:Y:S03]  /*6550*/  HMMA.16816.F32.BF16 R112, R4.reuse, R10, R112 ;  /* 0x0000000a0470723c */ /* 0x040fe60000041870 */
[----:B------:R-:W1:Y:S04]  /*6560*/  LDSM.16.MT88.4 R8, [R188+0x2800] ;  /* 0x00280000bc08783b */ /* 0x000e680000004200 */
[----:B------:R-:W-:Y:S01]  /*6570*/  REDG.E.ADD.F32.FTZ.RN.STRONG.GPU desc[UR16][R152.64+0x280], R95 ;  /* 0x0002805f980079a6 */ /* 0x000fe2000c12f310 */
[-C--:B---3--:R-:W-:Y:S03]  /*6580*/  HMMA.16816.F32.BF16 R116, R4, R16.reuse, R116 ;  /* 0x000000100474723c */ /* 0x088fe60000041874 */
[----:B------:R-:W-:Y:S05]  /*6590*/  LDSM.16.MT88.4 R92, [R191+-0x800] ;  /* 0xfff80000bf5c783b */ /* 0x000fea0000004200 */
[C---:B------:R-:W-:Y:S08]  /*65a0*/  HMMA.16816.F32.BF16 R120, R12.reuse, R16, R120 ;  /* 0x000000100c78723c */ /* 0x040ff00000041878 */
[-C--:B------:R-:W-:Y:S08]  /*65b0*/  HMMA.16816.F32.BF16 R124, R12, R18.reuse, R124 ;  /* 0x000000120c7c723c */ /* 0x080ff0000004187c */
[C---:B------:R-:W-:Y:S01]  /*65c0*/  HMMA.16816.F32.BF16 R128, R4.reuse, R18, R128 ;  /* 0x000000120480723c */ /* 0x040fe20000041880 */
[----:B------:R-:W-:Y:S07]  /*65d0*/  LDSM.16.MT88.4 R16, [R188+0x1000] ;  /* 0x00100000bc10783b */ /* 0x000fee0000004200 */
[-C--:B----4-:R-:W-:Y:S08]  /*65e0*/  HMMA.16816.F32.BF16 R132, R4, R68.reuse, R132 ;  /* 0x000000440484723c */ /* 0x090ff00000041884 */
[C---:B------:R-:W-:Y:S08]  /*65f0*/  HMMA.16816.F32.BF16 R136, R12.reuse, R68, R136 ;  /* 0x000000440c88723c */ /* 0x040ff00000041888 */
[-C--:B------:R-:W-:Y:S01]  /*6600*/  HMMA.16816.F32.BF16 R140, R12, R70.reuse, R140 ;  /* 0x000000460c8c723c */ /* 0x080fe2000004188c */
[----:B------:R-:W2:Y:S07]  /*6610*/  LDSM.16.MT88.4 R12, [R188+0x4800] ;  /* 0x00480000bc0c783b */ /* 0x000eae0000004200 */
[----:B------:R-:W-:Y:S01]  /*6620*/  HMMA.16816.F32.BF16 R144, R4, R70, R144 ;  /* 0x000000460490723c */ /* 0x000fe20000041890 */
[----:B------:R-:W3:Y:S04]  /*6630*/  LDSM.16.MT88.4 R4, [R192+-0x1000] ;  /* 0xfff00000c004783b */ /* 0x000ee80000004200 */
[----:B------:R-:W4:Y:S03]  /*6640*/  LDSM.16.MT88.4 R68, [R191+-0x1000] ;  /* 0xfff00000bf44783b */ /* 0x000f260000004200 */
[-C--:B------:R-:W-:Y:S08]  /*6650*/  HMMA.16816.F32.BF16 R100, R72, R76.reuse, R100 ;  /* 0x0000004c4864723c */ /* 0x080ff00000041864 */
[C---:B------:R-:W-:Y:S08]  /*6660*/  HMMA.16816.F32.BF16 R104, R80.reuse, R76, R104 ;  /* 0x0000004c5068723c */ /* 0x040ff00000041868 */
[-C--:B------:R-:W-:Y:S08]  /*6670*/  HMMA.16816.F32.BF16 R108, R80, R78.reuse, R108 ;  /* 0x0000004e506c723c */ /* 0x080ff0000004186c */
[C---:B------:R-:W-:Y:S01]  /*6680*/  HMMA.16816.F32.BF16 R112, R72.reuse, R78, R112 ;  /* 0x0000004e4870723c */ /* 0x040fe20000041870 */
[----:B------:R-:W4:Y:S07]  /*6690*/  LDSM.16.MT88.4 R76, [R188+0x5000] ;  /* 0x00500000bc4c783b */ /* 0x000f2e0000004200 */
[-C--:B-1----:R-:W-:Y:S08]  /*66a0*/  HMMA.16816.F32.BF16 R116, R72, R8.reuse, R116 ;  /* 0x000000084874723c */ /* 0x082ff00000041874 */
[C---:B------:R-:W-:Y:S08]  /*66b0*/  HMMA.16816.F32.BF16 R120, R80.reuse, R8, R120 ;  /* 0x000000085078723c */ /* 0x040ff00000041878 */
[-C--:B------:R-:W-:Y:S08]  /*66c0*/  HMMA.16816.F32.BF16 R124, R80, R10.reuse, R124 ;  /* 0x0000000a507c723c */ /* 0x080ff0000004187c */
[C---:B------:R-:W-:Y:S01]  /*66d0*/  HMMA.16816.F32.BF16 R128, R72.reuse, R10, R128 ;  /* 0x0000000a4880723c */ /* 0x040fe20000041880 */
[----:B------:R-:W1:Y:S07]  /*66e0*/  LDSM.16.MT88.4 R8, [R192+-0x800] ;  /* 0xfff80000c008783b */ /* 0x000e6e0000004200 */
[-C--:B--2---:R-:W-:Y:S08]  /*66f0*/  HMMA.16816.F32.BF16 R132, R72, R12.reuse, R132 ;  /* 0x0000000c4884723c */ /* 0x084ff00000041884 */
[C---:B------:R-:W-:Y:S08]  /*6700*/  HMMA.16816.F32.BF16 R136, R80.reuse, R12, R136 ;  /* 0x0000000c5088723c */ /* 0x040ff00000041888 */
[-C--:B------:R-:W-:Y:S08]  /*6710*/  HMMA.16816.F32.BF16 R140, R80, R14.reuse, R140 ;  /* 0x0000000e508c723c */ /* 0x080ff0000004188c */
[----:B------:R-:W-:Y:S08]  /*6720*/  HMMA.16816.F32.BF16 R144, R72, R14, R144 ;  /* 0x0000000e4890723c */ /* 0x000ff00000041890 */
[-C--:B---3--:R-:W-:Y:S08]  /*6730*/  HMMA.16816.F32.BF16 R100, R4, R16.reuse, R100 ;  /* 0x000000100464723c */ /* 0x088ff00000041864 */
[C---:B----4-:R-:W-:Y:S08]  /*6740*/  HMMA.16816.F32.BF16 R104, R68.reuse, R16, R104 ;  /* 0x000000104468723c */ /* 0x050ff00000041868 */
        /* <DEDUP_REMOVED lines=9> */
[----:B------:R-:W-:Y:S04]  /*67e0*/  HMMA.16816.F32.BF16 R144, R4, R78, R144 ;  /* 0x0000004e0490723c */ /* 0x000fe80000041890 */
[C---:B------:R-:W-:Y:S01]  /*67f0*/  LOP3.LUT R4, R237.reuse, 0x1, RZ, 0xc0, !PT ;  /* 0x00000001ed047812 */ /* 0x040fe200078ec0ff */
[----:B------:R-:W-:Y:S01]  /*6800*/  VIADD R6, R188, 0xffffa000 ;  /* 0xffffa000bc067836 */ /* 0x000fe20000000000 */
[----:B------:R-:W-:Y:S01]  /*6810*/  @P4 IADD3 R5, P1, PT, R250, -0x100, RZ ;  /* 0xffffff00fa054810 */ /* 0x000fe20007f3e0ff */
[----:B------:R-:W-:Y:S01]  /*6820*/  VIADD R237, R237, 0xffffffff ;  /* 0xffffffffeded7836 */ /* 0x000fe20000000000 */
[-C--:B-1----:R-:W-:Y:S05]  /*6830*/  HMMA.16816.F32.BF16 R100, R8, R88.reuse, R100 ;  /* 0x000000580864723c */ /* 0x082fea0000041864 */
[----:B------:R-:W-:Y:S01]  /*6840*/  ISETP.NE.U32.AND P0, PT, R4, 0x1, PT ;  /* 0x000000010400780c */ /* 0x000fe20003f05070 */
[----:B------:R-:W-:Y:S01]  /*6850*/  @P4 IMAD.MOV.U32 R250, RZ, RZ, R5 ;  /* 0x000000fffffa4224 */ /* 0x000fe200078e0005 */
[----:B------:R-:W-:Y:S01]  /*6860*/  @P4 IADD3.X R4, PT, PT, R251, -0x1, RZ, P1, !PT ;  /* 0xfffffffffb044810 */ /* 0x000fe20000ffe4ff */
[C---:B------:R-:W-:Y:S04]  /*6870*/  HMMA.16816.F32.BF16 R104, R92.reuse, R88, R104 ;  /* 0x000000585c68723c */ /* 0x040fe80000041868 */
[----:B------:R-:W-:Y:S04]  /*6880*/  @P4 IMAD.MOV.U32 R251, RZ, RZ, R4 ;  /* 0x000000fffffb4224 */ /* 0x000fe800078e0004 */
[-C--:B------:R-:W-:Y:S03]  /*6890*/  HMMA.16816.F32.BF16 R108, R92, R90.reuse, R108 ;  /* 0x0000005a5c6c723c */ /* 0x080fe6000004186c */
[----:B------:R-:W-:Y:S01]  /*68a0*/  @P0 VIADD R6, R188, 0x6000 ;  /* 0x00006000bc060836 */ /* 0x000fe20000000000 */
[----:B------:R-:W-:Y:S03]  /*68b0*/  @P4 IADD3 R222, P0, PT, R222, -0x100, RZ ;  /* 0xffffff00dede4810 */ /* 0x000fe60007f1e0ff */
[----:B------:R-:W-:Y:S01]  /*68c0*/  IMAD.MOV.U32 R188, RZ, RZ, R6 ;  /* 0x000000ffffbc7224 */ /* 0x000fe200078e0006 */
[C---:B------:R-:W-:Y:S04]  /*68d0*/  HMMA.16816.F32.BF16 R112, R8.reuse, R90, R112 ;  /* 0x0000005a0870723c */ /* 0x040fe80000041870 */
[----:B------:R-:W-:Y:S04]  /*68e0*/  @P4 IADD3.X R223, PT, PT, R223, -0x1, RZ, P0, !PT ;  /* 0xffffffffdfdf4810 */ /* 0x000fe800007fe4ff */
        /* <DEDUP_REMOVED lines=174> */
.L_x_578:
[----:B------:R-:W2:Y:S01]  /*73d0*/  LDC.64 R6, c[0x0][0x5c0] ;  /* 0x00017000ff067b82 */ /* 0x000ea20000000a00 */
[----:B-1----:R-:W-:-:S05]  /*73e0*/  IADD3 R46, PT, PT, R238, R241, RZ ;  /* 0x000000f1ee2e7210 */ /* 0x002fca0007ffe0ff */
[C---:B--2---:R-:W-:Y:S02]  /*73f0*/  IMAD R44, R46.reuse, R7, RZ ;  /* 0x000000072e2c7224 */ /* 0x044fe400078e02ff */
[----:B------:R-:W-:-:S05]  /*7400*/  IMAD.WIDE.U32 R46, R46, R6, RZ ;  /* 0x000000062e2e7225 */ /* 0x000fca00078e00ff */
[----:B------:R-:W-:Y:S02]  /*7410*/  IADD3 R44, PT, PT, R47, R44, RZ ;  /* 0x0000002c2f2c7210 */ /* 0x000fe40007ffe0ff */
.L_x_579:
        /* <DEDUP_REMOVED lines=13> */
[----:B------:R-:W-:Y:S06]  /*74f0*/  BRA `(.L_x_581) ;  /* 0x0000000000187947 */ /* 0x000fec0003800000 */
.L_x_580:
[----:B------:R-:W1:Y:S01]  /*7500*/  LDC.64 R4, c[0x0][0x5c8] ;  /* 0x00017200ff047b82 */ /* 0x000e620000000a00 */
[----:B------:R-:W-:-:S05]  /*7510*/  IADD3 R8, PT, PT, R238, R241, RZ ;  /* 0x000000f1ee087210 */ /* 0x000fca0007ffe0ff */
[C---:B-1----:R-:W-:Y:S02]  /*7520*/  IMAD R0, R8.reuse, R5, RZ ;  /* 0x0000000508007224 */ /* 0x042fe400078e02ff */
[----:B------:R-:W-:-:S05]  /*7530*/  IMAD.WIDE.U32 R8, R8, R4, RZ ;  /* 0x0000000408087225 */ /* 0x000fca00078e00ff */
[----:B------:R-:W-:Y:S02]  /*7540*/  IADD3 R0, PT, PT, R9, R0, RZ ;  /* 0x0000000009007210 */ /* 0x000fe40007ffe0ff */
[----:B------:R-:W-:-:S07]  /*7550*/  MOV R2, R8 ;  /* 0x0000000800027202 */ /* 0x000fce0000000f00 */
.L_x_581:
        /* <DEDUP_REMOVED lines=42> */
.L_x_583:
[----:B------:R-:W-:Y:S05]  /*7800*/  BSYNC.RECONVERGENT B0 ;  /* 0x0000000000007941 */ /* 0x000fea0003800200 */
.L_x_582:
        /* <DEDUP_REMOVED lines=17> */
.L_x_585:
[----:B------:R-:W-:Y:S05]  /*7920*/  BSYNC.RECONVERGENT B0 ;  /* 0x0000000000007941 */ /* 0x000fea0003800200 */
.L_x_584:
        /* <DEDUP_REMOVED lines=23> */
.L_x_587:
[----:B------:R-:W-:Y:S05]  /*7aa0*/  BSYNC.RECONVERGENT B0 ;  /* 0x0000000000007941 */ /* 0x000fea0003800200 */
.L_x_586:
        /* <DEDUP_REMOVED lines=16> */
.L_x_546:
[----:B------:R-:W-:Y:S05]  /*7bb0*/  BSYNC.RECONVERGENT B1 ;  /* 0x0000000000017941 */ /* 0x000fea0003800200 */
.L_x_524:
        /* <DEDUP_REMOVED lines=11> */
.L_x_589:
        /* <DEDUP_REMOVED lines=9> */
.L_x_2161:


//--------------------- .text._ZN5flash44flash_bwd_dq_dk_dv_loop_seqk_parallel_kernelI23Flash_bwd_kernel_traitsILi192ELi64ELi64ELi8ELi4ELi2ELi2ELb0ELb0EN7cutlass10bfloat16_tE19Flash_kernel_traitsILi192ELi64ELi64ELi8ES3_EELb0ELb0ELb1ELb0ELb0ELb1ELb0EEEvNS_16Flash_bwd_paramsE --------------------------
	.section	.text._ZN5flash44flash_bwd_dq_dk_dv_loop_seqk_parallel_kernelI23Flash_bwd_kernel_traitsILi192ELi64ELi64ELi8ELi4ELi2ELi2ELb0ELb0EN7cutlass10bfloat16_tE19Flash_kernel_traitsILi192ELi64ELi64ELi8ES3_EELb0ELb0ELb1ELb0ELb0ELb1ELb0EEEvNS_16Flash_bwd_paramsE,"ax",@progbits
	.align	128
        .global         _ZN5flash44flash_bwd_dq_dk_dv_loop_seqk_parallel_kernelI23Flash_bwd_kernel_traitsILi192ELi64ELi64ELi8ELi4ELi2ELi2ELb0ELb0EN7cutlass10bfloat16_tE19Flash_kernel_traitsILi192ELi64ELi64ELi8ES3_EELb0ELb0ELb1ELb0ELb0ELb1ELb0EEEvNS_16Flash_bwd_paramsE
        .type           _ZN5flash44flash_bwd_dq_dk_dv_loop_seqk_parallel_kernelI23Flash_bwd_kernel_traitsILi192ELi64ELi64ELi8ELi4ELi2ELi2ELb0ELb0EN7cutlass10bfloat16_tE19Flash_kernel_traitsILi192ELi64ELi64ELi8ES3_EELb0ELb0ELb1ELb0ELb0ELb1ELb0EEEvNS_16Flash_bwd_paramsE,@function
        .size           _ZN5flash44flash_bwd_dq_dk_dv_loop_seqk_parallel_kernelI23Flash_bwd_kernel_traitsILi192ELi64ELi64ELi8ELi4ELi2ELi2ELb0ELb0EN7cutlass10bfloat16_tE19Flash_kernel_traitsILi192ELi64ELi64ELi8ES3_EELb0ELb0ELb1ELb0ELb0ELb1ELb0EEEvNS_16Flash_bwd_paramsE,(.L_x_2162 - _ZN5flash44flash_bwd_dq_dk_dv_loop_seqk_parallel_kernelI23Flash_bwd_kernel_traitsILi192ELi64ELi64ELi8ELi4ELi2ELi2ELb0ELb0EN7cutlass10bfloat16_tE19Flash_kernel_traitsILi192ELi64ELi64ELi8ES3_EELb0ELb0ELb1ELb0ELb0ELb1ELb0EEEvNS_16Flash_bwd_paramsE)
        .other          _ZN5flash44flash_bwd_dq_dk_dv_loop_seqk_parallel_kernelI23Flash_bwd_kernel_traitsILi192ELi64ELi64ELi8ELi4ELi2ELi2ELb0ELb0EN7cutlass10bfloat16_tE19Flash_kernel_traitsILi192ELi64ELi64ELi8ES3_EELb0ELb0ELb1ELb0ELb0ELb1ELb0EEEvNS_16Flash_bwd_paramsE,@"STO_CUDA_ENTRY STV_DEFAULT"
_ZN5flash44flash_bwd_dq_dk_dv_loop_seqk_parallel_kernelI23Flash_bwd_kernel_traitsILi192ELi64ELi64ELi8ELi4ELi2ELi2ELb0ELb0EN7cutlass10bfloat16_tE19Flash_kernel_traitsILi192ELi64ELi64ELi8ES3_EELb0ELb0ELb1ELb0ELb0ELb1ELb0EEEvNS_16Flash_bwd_paramsE:
.text._ZN5flash44flash_bwd_dq_dk_dv_loop_seqk_parallel_kernelI23Flash_bwd_kernel_traitsILi192ELi64ELi64ELi8ELi4ELi2ELi2ELb0ELb0EN7cutlass10bfloat16_tE19Flash_kernel_traitsILi192ELi64ELi64ELi8ES3_EELb0ELb0ELb1ELb0ELb0ELb1ELb0EEEvNS_16Flash_bwd_paramsE:
        /* <DEDUP_REMOVED lines=12> */
[----:B------:R-:W-:Y:S01]  /*00c0*/  IMAD.U32 R207, RZ, RZ, UR4 ;  /* 0x00000004ffcf7e24 */ /* 0x000fe2000f8e00ff */
[----:B------:R-:W2:Y:S01]  /*00d0*/  S2R R202, SR_CTAID.Y ;  /* 0x0000000000ca7919 */ /* 0x000ea20000002600 */
[----:B------:R-:W-:Y:S01]  /*00e0*/  IMAD.MOV.U32 R194, RZ, RZ, 0x40 ;  /* 0x00000040ffc27424 */ /* 0x000fe200078e00ff */
[----:B------:R-:W3:Y:S01]  /*00f0*/  LDCU.64 UR18, c[0x0][0x358] ;  /* 0x00006b00ff1277ac */ /* 0x000ee20008000a00 */
[----:B------:R-:W-:Y:S01]  /*0100*/  IMAD.MOV.U32 R220, RZ, RZ, 0x10 ;  /* 0x00000010ffdc7424 */ /* 0x000fe200078e00ff */
[----:B------:R-:W4:Y:S01]  /*0110*/  S2R R201, SR_CTAID.Z ;  /* 0x0000000000c97919 */ /* 0x000f220000002700 */
[----:B------:R-:W5:Y:S01]  /*0120*/  S2UR UR6, SR_CgaCtaId ;  /* 0x00000000000679c3 */ /* 0x000f620000008800 */
[----:B------:R-:W-:Y:S01]  /*0130*/  IMAD.MOV.U32 R196, RZ, RZ, 0x20 ;  /* 0x00000020ffc47424 */ /* 0x000fe200078e00ff */
[----:B------:R-:W-:Y:S01]  /*0140*/  UMOV UR17, URZ ;  /* 0x000000ff00117c82 */ /* 0x000fe20008000000 */
[----:B------:R-:W-:-:S05]  /*0150*/  UMOV UR20, URZ ;  /* 0x000000ff00147c82 */ /* 0x000fca0008000000 */
[----:B------:R-:W2:Y:S08]  /*0160*/  S2UR UR16, SR_CTAID.X ;  /* 0x00000000001079c3 */ /* 0x000eb00000002500 */
[----:B------:R-:W2:Y:S01]  /*0170*/  LDC R11, c[0x0][0x438] ;  /* 0x00010e00ff0b7b82 */ /* 0x000ea20000000800 */
        /* <DEDUP_REMOVED lines=10> */
[----:B------:R-:W1:Y:S01]  /*0220*/  LDC.U8 R200, c[0x0][0x532] ;  /* 0x00014c80ffc87b82 */ /* 0x000e620000000000 */
[----:B------:R-:W-:Y:S01]  /*0230*/  LOP3.LUT R203, R203, 0x7, R4, 0xf8, !PT ;  /* 0x00000007cbcb7812 */ /* 0x000fe200078ef804 */
[----:B------:R-:W-:Y:S01]  /*0240*/  UIADD3 UR5, UPT, UPT, UR6, 0x20000, URZ ;  /* 0x0002000006057890 */ /* 0x000fe2000fffe0ff */
[C---:B------:R-:W-:Y:S01]  /*0250*/  LOP3.LUT R4, R2.reuse, 0x200, RZ, 0xc0, !PT ;  /* 0x0000020002047812 */ /* 0x040fe200078ec0ff */
[----:B------:R-:W-:Y:S01]  /*0260*/  UIADD3 UR4, UPT, UPT, UR6, 0x12000, URZ ;  /* 0x0001200006047890 */ /* 0x000fe2000fffe0ff */
[----:B------:R-:W-:-:S02]  /*0270*/  LOP3.LUT R6, R2, 0xc00, RZ, 0xc0, !PT ;  /* 0x00000c0002067812 */ /* 0x000fc400078ec0ff */
[--C-:B------:R-:W-:Y:S02]  /*0280*/  LOP3.LUT R212, R212, 0x1c0, R9.reuse, 0xf8, !PT ;  /* 0x000001c0d4d47812 */ /* 0x100fe400078ef809 */
[----:B------:R-:W-:Y:S02]  /*0290*/  LOP3.LUT R4, R4, 0x3800, R9, 0xf8, !PT ;  /* 0x0000380004047812 */ /* 0x000fe400078ef809 */
[----:B------:R-:W-:Y:S02]  /*02a0*/  SHF.R.U32.HI R206, RZ, 0x3, R204 ;  /* 0x00000003ffce7819 */ /* 0x000fe400000116cc */
[----:B------:R-:W-:Y:S02]  /*02b0*/  LOP3.LUT R9, R9, 0x1c0, RZ, 0xc0, !PT ;  /* 0x000001c009097812 */ /* 0x000fe400078ec0ff */
[----:B------:R-:W-:Y:S01]  /*02c0*/  LOP3.LUT R3, R6, 0x6, R5, 0xf8, !PT ;  /* 0x0000000606037812 */ /* 0x000fe200078ef805 */
[----:B------:R-:W-:Y:S01]  /*02d0*/  VIADD R210, R206, 0x20 ;  /* 0x00000020ced27836 */ /* 0x000fe20000000000 */
[----:B------:R-:W-:-:S02]  /*02e0*/  LOP3.LUT R6, R2, 0x400, RZ, 0xc0, !PT ;  /* 0x0000040002067812 */ /* 0x000fc400078ec0ff */
[----:B------:R-:W-:Y:S02]  /*02f0*/  LOP3.LUT R10, R9, 0x18, R206, 0xf8, !PT ;  /* 0x00000018090a7812 */ /* 0x000fe400078ef8ce */
[----:B------:R-:W-:Y:S01]  /*0300*/  LOP3.LUT R212, R3, R212, RZ, 0xfc, !PT ;  /* 0x000000d403d47212 */ /* 0x000fe200078efcff */
[----:B------:R-:W-:Y:S01]  /*0310*/  IMAD.SHL.U32 R3, R204, 0x40, RZ ;  /* 0x00000040cc037824 */ /* 0x000fe200078e00ff */
[--C-:B------:R-:W-:Y:S02]  /*0320*/  LOP3.LUT R6, R6, 0x6, R5.reuse, 0xf8, !PT ;  /* 0x0000000606067812 */ /* 0x100fe400078ef805 */
[----:B------:R-:W-:Y:S02]  /*0330*/  LOP3.LUT R211, R10, 0x38, R5, 0x78, !PT ;  /* 0x000000380ad37812 */ /* 0x000fe400078e7805 */
[----:B------:R-:W-:Y:S02]  /*0340*/  LOP3.LUT R5, R5, 0x20, RZ, 0xc0, !PT ;  /* 0x0000002005057812 */ /* 0x000fe400078ec0ff */
[----:B------:R-:W-:-:S02]  /*0350*/  LOP3.LUT R8, R3, 0x1c0, RZ, 0xc0, !PT ;  /* 0x000001c003087812 */ /* 0x000fc400078ec0ff */
[----:B------:R-:W-:Y:S02]  /*0360*/  LOP3.LUT R7, R0, 0x10, RZ, 0xc0, !PT ;  /* 0x0000001000077812 */ /* 0x000fe400078ec0ff */
[----:B------:R-:W-:Y:S02]  /*0370*/  LOP3.LUT R198, R5, 0x18, R206, 0xf8, !PT ;  /* 0x0000001805c67812 */ /* 0x000fe400078ef8ce */
[----:B------:R-:W-:Y:S02]  /*0380*/  LOP3.LUT R197, R8, 0x38, R205, 0xf8, !PT ;  /* 0x0000003808c57812 */ /* 0x000fe400078ef8cd */
[----:B------:R-:W-:Y:S02]  /*0390*/  LOP3.LUT R8, R7, 0x8, R204, 0xf8, !PT ;  /* 0x0000000807087812 */ /* 0x000fe400078ef8cc */
[----:B------:R-:W-:Y:S02]  /*03a0*/  LOP3.LUT R189, R3, 0x200, RZ, 0xc0, !PT ;  /* 0x0000020003bd7812 */ /* 0x000fe400078ec0ff */
[----:B------:R-:W-:-:S02]  /*03b0*/  LOP3.LUT R198, R198, 0x1c0, R3, 0xf8, !PT ;  /* 0x000001c0c6c67812 */ /* 0x000fc400078ef803 */
[----:B--2---:R-:W-:Y:S02]  /*03c0*/  LEA R208, P0, R202, R208, 0x2 ;  /* 0x000000d0cad07211 */ /* 0x004fe400078010ff */
[----:B------:R-:W-:Y:S02]  /*03d0*/  LOP3.LUT R0, R197, 0x8, R0, 0x78, !PT ;  /* 0x00000008c5007812 */ /* 0x000fe400078e7800 */
[----:B------:R-:W-:Y:S02]  /*03e0*/  LOP3.LUT R191, R8, R197, RZ, 0x3c, !PT ;  /* 0x000000c508bf7212 */ /* 0x000fe400078e3cff */
[----:B------:R-:W-:Y:S02]  /*03f0*/  LOP3.LUT R199, R189, 0xc00, R2, 0xf8, !PT ;  /* 0x00000c00bdc77812 */ /* 0x000fe400078ef802 */
[----:B------:R-:W-:Y:S02]  /*0400*/  LOP3.LUT R197, R197, 0x8, R204, 0x78, !PT ;  /* 0x00000008c5c57812 */ /* 0x000fe400078e78cc */
[----:B------:R-:W-:-:S02]  /*0410*/  LOP3.LUT R189, R189, 0x400, R2, 0xf8, !PT ;  /* 0x00000400bdbd7812 */ /* 0x000fc400078ef802 */
[----:B------:R-:W-:Y:S02]  /*0420*/  LOP3.LUT R198, R198, 0x38, R205, 0x78, !PT ;  /* 0x00000038c6c67812 */ /* 0x000fe400078e78cd */
[----:B------:R-:W-:Y:S02]  /*0430*/  R2P PR, R204, 0xe ;  /* 0x0000000ecc007804 */ /* 0x000fe40000000000 */
[----:B------:R-:W-:Y:S02]  /*0440*/  LOP3.LUT R197, R4, R197, RZ, 0xfc, !PT ;  /* 0x000000c504c57212 */ /* 0x000fe400078efcff */
[-C--:B------:R-:W-:Y:S02]  /*0450*/  LOP3.LUT R199, R199, R0.reuse, RZ, 0xfc, !PT ;  /* 0x00000000c7c77212 */ /* 0x080fe400078efcff */
[----:B------:R-:W-:Y:S02]  /*0460*/  LOP3.LUT R189, R189, R0, RZ, 0xfc, !PT ;  /* 0x00000000bdbd7212 */ /* 0x000fe400078efcff */
[----:B------:R-:W-:-:S02]  /*0470*/  LOP3.LUT R198, R198, 0x200, R3, 0xf8, !PT ;  /* 0x00000200c6c67812 */ /* 0x000fc400078ef803 */
[----:B------:R-:W-:Y:S02]  /*0480*/  LOP3.LUT R3, R205, 0x1f8, RZ, 0xc0, !PT ;  /* 0x000001f8cd037812 */ /* 0x000fe400078ec0ff */
[----:B------:R-:W-:Y:S02]  /*0490*/  LEA R212, R212, UR5, 0x1 ;  /* 0x00000005d4d47c11 */ /* 0x000fe4000f8e08ff */
[----:B------:R-:W-:Y:S02]  /*04a0*/  LOP3.LUT R191, R191, 0x200, R2, 0xf8, !PT ;  /* 0x00000200bfbf7812 */ /* 0x000fe400078ef802 */
[----:B------:R-:W-:Y:S01]  /*04b0*/  SEL R194, R194, 0xffffffc0, !P2 ;  /* 0xffffffc0c2c27807 */ /* 0x000fe20005000000 */
[C---:B------:R-:W-:Y:S01]  /*04c0*/  VIADD R235, R212.reuse, 0x20 ;  /* 0x00000020d4eb7836 */ /* 0x040fe20000000000 */
        /* <DEDUP_REMOVED lines=13> */
[--C-:B------:R-:W-:Y:S01]  /*05a0*/  IMAD.IADD R195, R197, 0x1, R196.reuse ;  /* 0x00000001c5c37824 */ /* 0x100fe200078e02c4 */
[----:B------:R-:W-:Y:S01]  /*05b0*/  LOP3.LUT R213, R0, 0x1e00, R205, 0xf8, !PT ;  /* 0x00001e0000d57812 */ /* 0x000fe200078ef8cd */
[----:B------:R-:W-:Y:S01]  /*05c0*/  IMAD.IADD R186, R199, 0x1, R196 ;  /* 0x00000001c7ba7824 */ /* 0x000fe200078e02c4 */
[----:B------:R-:W-:Y:S01]  /*05d0*/  LEA.HI.X R209, R202, R209, RZ, 0x2, P0 ;  /* 0x000000d1cad17211 */ /* 0x000fe200000f14ff */
[----:B------:R-:W-:Y:S01]  /*05e0*/  IMAD.IADD R190, R194, 0x1, R191 ;  /* 0x00000001c2be7824 */ /* 0x000fe200078e02bf */
[----:B------:R-:W-:Y:S01]  /*05f0*/  SHF.R.U32.HI R204, RZ, 0x5, R204 ;  /* 0x00000005ffcc7819 */ /* 0x000fe200000116cc */
[C---:B------:R-:W-:Y:S01]  /*0600*/  IMAD.IADD R3, R196.reuse, 0x1, R189 ;  /* 0x00000001c4037824 */ /* 0x040fe200078e02bd */
[----:B------:R-:W-:Y:S01]  /*0610*/  LOP3.LUT R214, R205, 0x38, RZ, 0xc0, !PT ;  /* 0x00000038cdd67812 */ /* 0x000fe200078ec0ff */
[C---:B------:R-:W-:Y:S01]  /*0620*/  IMAD.IADD R192, R196.reuse, 0x1, R193 ;  /* 0x00000001c4c07824 */ /* 0x040fe200078e02c1 */
[----:B------:R-:W-:Y:S01]  /*0630*/  LEA R213, R213, UR6, 0x1 ;  /* 0x00000006d5d57c11 */ /* 0x000fe2000f8e08ff */
[C---:B------:R-:W-:Y:S01]  /*0640*/  IMAD.IADD R184, R196.reuse, 0x1, R185 ;  /* 0x00000001c4b87824 */ /* 0x040fe200078e02b9 */
[----:B------:R-:W-:Y:S01]  /*0650*/  LEA R211, R211, UR4, 0x1 ;  /* 0x00000004d3d37c11 */ /* 0x000fe2000f8e08ff */
[----:B------:R-:W-:Y:S01]  /*0660*/  IMAD.IADD R0, R196, 0x1, R2 ;  /* 0x00000001c4007824 */ /* 0x000fe200078e0202 */
[----:B------:R-:W-:Y:S01]  /*0670*/  LEA R198, R198, UR6, 0x1 ;  /* 0x00000006c6c67c11 */ /* 0x000fe2000f8e08ff */
[----:B-1-34-:R-:W-:-:S07]  /*0680*/  IMAD.IADD R220, R220, 0x1, R235 ;  /* 0x00000001dcdc7824 */ /* 0x01afce00078e02eb */
.L_x_628:
[----:B------:R-:W1:Y:S01]  /*0690*/  LDC.64 R4, c[0x0][0x478] ;  /* 0x00011e00ff047b82 */ /* 0x000e620000000a00 */
[----:B------:R-:W2:Y:S01]  /*06a0*/  LDCU.64 UR4, c[0x0][0x470] ;  /* 0x00008e00ff0477ac */ /* 0x000ea20008000a00 */
[----:B------:R-:W-:Y:S01]  /*06b0*/  IMAD.SHL.U32 R13, R202, 0x4, RZ ;  /* 0x00000004ca0d7824 */ /* 0x000fe200078e00ff */
[----:B------:R-:W-:Y:S01]  /*06c0*/  SHF.R.U32.HI R10, RZ, 0x1e, R202 ;  /* 0x0000001eff0a7819 */ /* 0x000fe200000116ca */
[----:B------:R-:W-:-:S04]  /*06d0*/  IMAD.MOV.U32 R232, RZ, RZ, RZ ;  /* 0x000000ffffe87224 */ /* 0x000fc800078e00ff */
[----:B------:R-:W3:Y:S08]  /*06e0*/  LDC.64 R8, c[0x0][0x460] ;  /* 0x00011800ff087b82 */ /* 0x000ef00000000a00 */
        /* <DEDUP_REMOVED lines=15> */
[----:B------:R-:W2:Y:S04]  /*07e0*/  @P3 LDG.E R231, desc[UR18][R4.64] ;  /* 0x0000001204e73981 */ /* 0x000ea8000c1e1900 */
[----:B-----5:R1:W5:Y:S04]  /*07f0*/  @P5 LDG.E R8, desc[UR18][R208.64] ;  /* 0x00000012d0085981 */ /* 0x020368000c1e1900 */
[----:B------:R1:W5:Y:S01]  /*0800*/  @P2 LDG.E R9, desc[UR18][R208.64+0x4] ;  /* 0x00000412d0092981 */ /* 0x000362000c1e1900 */
[----:B------:R-:W-:Y:S01]  /*0810*/  ISETP.NE.AND P4, PT, R200, RZ, PT ;  /* 0x000000ffc800720c */ /* 0x000fe20003f85270 */
[----:B------:R-:W-:Y:S01]  /*0820*/  IMAD.MOV.U32 R233, RZ, RZ, -0x1 ;  /* 0xffffffffffe97424 */ /* 0x000fe200078e00ff */
[----:B----4-:R-:W-:-:S02]  /*0830*/  ISETP.EQ.U32.AND P1, PT, R6, RZ, PT ;  /* 0x000000ff0600720c */ /* 0x010fc40003f22070 */
[----:B------:R-:W-:Y:S02]  /*0840*/  IADD3 R12, P0, PT, R13, R6, RZ ;  /* 0x000000060d0c7210 */ /* 0x000fe40007f1e0ff */
[----:B------:R-:W-:-:S03]  /*0850*/  ISETP.EQ.OR.EX P1, PT, R7, RZ, !P4, P1 ;  /* 0x000000ff0700720c */ /* 0x000fc60006722710 */
[----:B------:R-:W-:Y:S02]  /*0860*/  IMAD.X R13, R10, 0x1, R7, P0 ;  /* 0x000000010a0d7824 */ /* 0x000fe400000e0607 */
[----:B------:R-:W3:Y:S08]  /*0870*/  @!P3 LDC R10, c[0x0][0x43c] ;  /* 0x00010f00ff0abb82 */ /* 0x000ef00000000800 */
[----:B------:R-:W4:Y:S01]  /*0880*/  @!P3 LDC.64 R4, c[0x0][0x488] ;  /* 0x00012200ff04bb82 */ /* 0x000f220000000a00 */
[----:B------:R1:W5:Y:S01]  /*0890*/  @!P1 LDG.E R233, desc[UR18][R12.64] ;  /* 0x000000120ce99981 */ /* 0x000362000c1e1900 */
[----:B------:R-:W-:-:S04]  /*08a0*/  ISETP.NE.U32.AND P1, PT, R6, RZ, PT ;  /* 0x000000ff0600720c */ /* 0x000fc80003f25070 */
[----:B------:R-:W-:Y:S02]  /*08b0*/  ISETP.NE.AND.EX P1, PT, R7, RZ, PT, P1 ;  /* 0x000000ff0700720c */ /* 0x000fe40003f25310 */
[----:B------:R-:W1:Y:S01]  /*08c0*/  @!P2 LDC R234, c[0x0][0x434] ;  /* 0x00010d00ffeaab82 */ /* 0x000e620000000800 */
[----:B----4-:R-:W-:-:S04]  /*08d0*/  @!P3 ISETP.NE.U32.AND P0, PT, R4, RZ, PT ;  /* 0x000000ff0400b20c */ /* 0x010fc80003f05070 */
[----:B------:R-:W-:-:S04]  /*08e0*/  @!P3 ISETP.NE.AND.EX P0, PT, R5, RZ, PT, P0 ;  /* 0x000000ff0500b20c */ /* 0x000fc80003f05300 */
[----:B---3--:R-:W-:Y:S01]  /*08f0*/  @!P3 SEL R10, R10, RZ, P0 ;  /* 0x000000ff0a0ab207 */ /* 0x008fe20000000000 */
[----:B--2---:R-:W-:Y:S01]  /*0900*/  @P3 IMAD.IADD R231, R231, 0x1, -R232 ;  /* 0x00000001e7e73824 */ /* 0x004fe200078e0ae8 */
[----:B-1----:R-:W-:Y:S07]  /*0910*/  @!P1 BRA `(.L_x_590) ;  /* 0x00000000000c9947 */ /* 0x002fee0003800000 */
[----:B------:R-:W2:Y:S02]  /*0920*/  @P4 LDG.E R4, desc[UR18][R12.64+0x4] ;  /* 0x000004120c044981 */ /* 0x000ea4000c1e1900 */
[----:B--2--5:R-:W-:-:S06]  /*0930*/  @P4 IADD3 R11, PT, PT, R4, -R233, RZ ;  /* 0x800000e9040b4210 */ /* 0x024fcc0007ffe0ff */
[----:B------:R1:W5:Y:S02]  /*0940*/  @!P4 LDG.E R11, desc[UR18][R12.64] ;  /* 0x000000120c0bc981 */ /* 0x000364000c1e1900 */
.L_x_590:
        /* <DEDUP_REMOVED lines=39> */
.L_x_592:
[----:B------:R-:W2:Y:S01]  /*0bc0*/  LDCU.64 UR12, c[0x0][0x3b8] ;  /* 0x00007700ff0c77ac */ /* 0x000ea20008000a00 */
[----:B------:R-:W-:-:S05]  /*0bd0*/  IADD3 R16, PT, PT, R232, R233, RZ ;  /* 0x000000e9e8107210 */ /* 0x000fca0007ffe0ff */
[C---:B--2---:R-:W-:Y:S02]  /*0be0*/  IMAD R14, R16.reuse, UR13, RZ ;  /* 0x0000000d100e7c24 */ /* 0x044fe4000f8e02ff */
[----:B------:R-:W-:-:S05]  /*0bf0*/  IMAD.WIDE.U32 R16, R16, UR12, RZ ;  /* 0x0000000c10107c25 */ /* 0x000fca000f8e00ff */
[----:B------:R-:W-:Y:S02]  /*0c00*/  IADD3 R14, PT, PT, R17, R14, RZ ;  /* 0x0000000e110e7210 */ /* 0x000fe40007ffe0ff */
.L_x_593:
[----:B------:R-:W2:Y:S01]  /*0c10*/  LDC R4, c[0x0][0x3e8] ;  /* 0x0000fa00ff047b82 */ /* 0x000ea20000000800 */
[----:B-1----:R-:W-:Y:S02]  /*0c20*/  SHF.R.S32.HI R13, RZ, 0x1f, R219 ;  /* 0x0000001fff0d7819 */ /* 0x002fe400000114db */
[----:B--2---:R-:W-:-:S04]  /*0c30*/  IABS R7, R4 ;  /* 0x0000000400077213 */ /* 0x004fc80000000000 */
[----:B------:R-:W1:Y:S08]  /*0c40*/  I2F.RP R9, R7 ;  /* 0x0000000700097306 */ /* 0x000e700000209400 */
[----:B-1----:R-:W1:Y:S02]  /*0c50*/  MUFU.RCP R10, R9 ;  /* 0x00000009000a7308 */ /* 0x002e640000001000 */
[----:B-1----:R-:W-:-:S06]  /*0c60*/  VIADD R10, R10, 0xffffffe ;  /* 0x0ffffffe0a0a7836 */ /* 0x002fcc0000000000 */
[----:B------:R-:W1:Y:S02]  /*0c70*/  F2I.FTZ.U32.TRUNC.NTZ R11, R10 ;  /* 0x0000000a000b7305 */ /* 0x000e64000021f000 */
[----:B-1----:R-:W-:Y:S02]  /*0c80*/  IMAD.MOV R5, RZ, RZ, -R11 ;  /* 0x000000ffff057224 */ /* 0x002fe400078e0a0b */
[----:B------:R-:W-:Y:S02]  /*0c90*/  IMAD.MOV.U32 R10, RZ, RZ, RZ ;  /* 0x000000ffff0a7224 */ /* 0x000fe400078e00ff */
        /* <DEDUP_REMOVED lines=9> */
[-C--:B------:R-:W-:Y:S01]  /*0d30*/  @!P2 IADD3 R6, PT, PT, R6, -R7.reuse, RZ ;  /* 0x800000070606a210 */ /* 0x080fe20007ffe0ff */
[----:B------:R-:W-:Y:S01]  /*0d40*/  @!P2 VIADD R11, R11, 0x1 ;  /* 0x000000010b0ba836 */ /* 0x000fe20000000000 */
        /* <DEDUP_REMOVED lines=17> */
[----:B------:R-:W-:Y:S06]  /*0e60*/  BRA `(.L_x_595) ;  /* 0x0000000000187947 */ /* 0x000fec0003800000 */
.L_x_594:
[----:B------:R-:W1:Y:S01]  /*0e70*/  LDCU.64 UR10, c[0x0][0x3c0] ;  /* 0x00007800ff0a77ac */ /* 0x000e620008000a00 */
[----:B------:R-:W-:-:S05]  /*0e80*/  IADD3 R4, PT, PT, R232, R233, RZ ;  /* 0x000000e9e8047210 */ /* 0x000fca0007ffe0ff */
[C---:B-1----:R-:W-:Y:S02]  /*0e90*/  IMAD R15, R4.reuse, UR11, RZ ;  /* 0x0000000b040f7c24 */ /* 0x042fe4000f8e02ff */
[----:B------:R-:W-:-:S05]  /*0ea0*/  IMAD.WIDE.U32 R4, R4, UR10, RZ ;  /* 0x0000000a04047c25 */ /* 0x000fca000f8e00ff */
[----:B------:R-:W-:Y:S02]  /*0eb0*/  IADD3 R15, PT, PT, R5, R15, RZ ;  /* 0x0000000f050f7210 */ /* 0x000fe40007ffe0ff */
[----:B------:R-:W-:-:S07]  /*0ec0*/  MOV R18, R4 ;  /* 0x0000000400127202 */ /* 0x000fce0000000f00 */
.L_x_595:
        /* <DEDUP_REMOVED lines=28> */
.L_x_596:
[-C--:B------:R-:W-:Y:S02]  /*1090*/  IMAD R31, R7, R8.reuse, RZ ;  /* 0x00000008071f7224 */ /* 0x080fe400078e02ff */
[----:B------:R-:W-:-:S05]  /*10a0*/  IMAD.WIDE.U32 R4, R6, R8, RZ ;  /* 0x0000000806047225 */ /* 0x000fca00078e00ff */
[----:B------:R-:W-:Y:S02]  /*10b0*/  IADD3 R31, PT, PT, R5, R31, RZ ;  /* 0x0000001f051f7210 */ /* 0x000fe40007ffe0ff */
[----:B------:R-:W-:-:S07]  /*10c0*/  MOV R26, R4 ;  /* 0x00000004001a7202 */ /* 0x000fce0000000f00 */
.L_x_597:
        /* <DEDUP_REMOVED lines=20> */
.L_x_598:
[----:B------:R-:W1:Y:S01]  /*1210*/  LDC R17, c[0x0][0x434] ;  /* 0x00010d00ff117b82 */ /* 0x000e620000000800 */
[----:B------:R-:W-:-:S04]  /*1220*/  IMAD R4, R202, UR6, R201 ;  /* 0x00000006ca047c24 */ /* 0x000fc8000f8e02c9 */
[----:B-1----:R-:W-:-:S03]  /*1230*/  IMAD R17, R4, R17, RZ ;  /* 0x0000001104117224 */ /* 0x002fc600078e02ff */
.L_x_599:
        /* <DEDUP_REMOVED lines=11> */
.L_x_600:
[----:B------:R-:W1:Y:S01]  /*12f0*/  LDC R25, c[0x0][0x444] ;  /* 0x00011100ff197b82 */ /* 0x000e620000000800 */
[----:B------:R-:W-:-:S04]  /*1300*/  IMAD R4, R202, UR6, R201 ;  /* 0x00000006ca047c24 */ /* 0x000fc8000f8e02c9 */
[----:B-1----:R-:W-:-:S07]  /*1310*/  IMAD R25, R4, R25, RZ ;  /* 0x0000001904197224 */ /* 0x002fce00078e02ff */
.L_x_601:
[----:B------:R-:W1:Y:S01]  /*1320*/  S2R R12, SR_TID.X ;  /* 0x00000000000c7919 */ /* 0x000e620000002100 */
[----:B------:R-:W2:Y:S01]  /*1330*/  LDC.64 R8, c[0x0][0x5f8] ;  /* 0x00017e00ff087b82 */ /* 0x000ea20000000a00 */
[----:B------:R-:W-:Y:S01]  /*1340*/  IMAD R29, R28, UR6, RZ ;  /* 0x000000061c1d7c24 */ /* 0x000fe2000f8e02ff */
[----:B------:R-:W-:Y:S01]  /*1350*/  ISETP.NE.AND P4, PT, RZ, UR5, PT ;  /* 0x00000005ff007c0c */ /* 0x000fe2000bf85270 */
[----:B------:R-:W3:Y:S01]  /*1360*/  LDCU.64 UR14, c[0x0][0x3c8] ;  /* 0x00007900ff0e77ac */ /* 0x000ee20008000a00 */
[--C-:B------:R-:W-:Y:S01]  /*1370*/  IADD3 R26, P2, P1, R34, R26, R33.reuse ;  /* 0x0000001a221a7210 */ /* 0x100fe2000795e021 */
[----:B------:R-:W-:Y:S01]  /*1380*/  IMAD.MOV.U32 R215, RZ, RZ, RZ ;  /* 0x000000ffffd77224 */ /* 0x000fe200078e00ff */
[----:B------:R-:W-:Y:S01]  /*1390*/  SHF.R.S32.HI R33, RZ, 0x1f, R33 ;  /* 0x0000001fff217819 */ /* 0x000fe20000011421 */
[----:B------:R-:W4:Y:S01]  /*13a0*/  LDCU.64 UR8, c[0x0][0x380] ;  /* 0x00007000ff0877ac */ /* 0x000f220008000a00 */
[----:B------:R-:W5:Y:S01]  /*13b0*/  LDC.64 R4, c[0x0][0x590] ;  /* 0x00016400ff047b82 */ /* 0x000f620000000a00 */
[C---:B------:R-:W-:Y:S01]  /*13c0*/  LEA R25, R230.reuse, R25, 0x6 ;  /* 0x00000019e6197211 */ /* 0x040fe200078e30ff */
[----:B------:R-:W-:Y:S01]  /*13d0*/  IMAD R17, R230, 0x40, R17 ;  /* 0x00000040e6117824 */ /* 0x000fe200078e0211 */
[----:B------:R-:W-:Y:S01]  /*13e0*/  IADD3.X R24, PT, PT, R24, R31, R33, P2, P1 ;  /* 0x0000001f18187210 */ /* 0x000fe200017e2421 */
[----:B------:R-:W3:Y:S01]  /*13f0*/  LDCU.64 UR4, c[0x0][0x570] ;  /* 0x0000ae00ff0477ac */ /* 0x000ee20008000a00 */
[----:B------:R-:W-:Y:S03]  /*1400*/  BSSY.RECONVERGENT B1, `(.L_x_591) ;  /* 0x0000585000017945 */ /* 0x000fe60003800200 */
[----:B------:R-:W4:Y:S01]  /*1410*/  LDC.64 R6, c[0x0][0x3b0] ;  /* 0x0000ec00ff067b82 */ /* 0x000f220000000a00 */
[----:B------:R-:W3:Y:S01]  /*1420*/  LDCU.64 UR6, c[0x0][0x550] ;  /* 0x0000aa00ff0677ac */ /* 0x000ee20008000a00 */
[----:B--2---:R-:W-:-:S06]  /*1430*/  IMAD.WIDE.U32 R36, R8, UR16, RZ ;  /* 0x0000001008247c25 */ /* 0x004fcc000f8e00ff */
[----:B------:R-:W2:Y:S01]  /*1440*/  LDC R229, c[0x0][0x508] ;  /* 0x00014200ffe57b82 */ /* 0x000ea20000000800 */
[----:B------:R-:W-:Y:S01]  /*1450*/  IMAD R9, R9, UR16, R37 ;  /* 0x0000001009097c24 */ /* 0x000fe2000f8e0225 */
[----:B------:R-:W-:Y:S02]  /*1460*/  SEL R8, R36, RZ, P4 ;  /* 0x000000ff24087207 */ /* 0x000fe40002000000 */
[----:B-1----:R-:W-:Y:S01]  /*1470*/  LOP3.LUT R28, R12, 0x1f, RZ, 0xc0, !PT ;  /* 0x0000001f0c1c7812 */ /* 0x002fe200078ec0ff */
[----:B-----5:R-:W-:Y:S01]  /*1480*/  IMAD R30, R23, R4, RZ ;  /* 0x00000004171e7224 */ /* 0x020fe200078e02ff */
[----:B------:R-:W-:Y:S02]  /*1490*/  SEL R9, R9, RZ, P4 ;  /* 0x000000ff09097207 */ /* 0x000fe40002000000 */
[----:B------:R-:W1:Y:S01]  /*14a0*/  LDC.64 R244, c[0x0][0x420] ;  /* 0x00010800fff47b82 */ /* 0x000e620000000a00 */
[----:B------:R-:W-:Y:S01]  /*14b0*/  SHF.L.U64.HI R221, R4, 0x5, R5 ;  /* 0x0000000504dd7819 */ /* 0x000fe20000010205 */
[----:B------:R-:W-:-:S02]  /*14c0*/  IMAD R35, R204, R29, R28 ;  /* 0x0000001dcc237224 */ /* 0x000fc400078e021c */
[----:B----4-:R-:W-:-:S03]  /*14d0*/  IMAD R28, R23, R6, RZ ;  /* 0x00000006171c7224 */ /* 0x010fc600078e02ff */
[----:B------:R-:W-:Y:S01]  /*14e0*/  IADD3 R26, P2, P1, R35, R26, R8 ;  /* 0x0000001a231a7210 */ /* 0x000fe2000795e008 */
[C---:B------:R-:W-:Y:S01]  /*14f0*/  IMAD R23, R21.reuse, R5, R30 ;  /* 0x0000000515177224 */ /* 0x040fe200078e021e */
[----:B------:R-:W-:Y:S01]  /*1500*/  SHF.R.S32.HI R35, RZ, 0x1f, R35 ;  /* 0x0000001fff237819 */ /* 0x000fe20000011423 */
[----:B------:R-:W-:Y:S01]  /*1510*/  IMAD R28, R21, R7, R28 ;  /* 0x00000007151c7224 */ /* 0x000fe200078e021c */
[----:B------:R-:W4:Y:S02]  /*1520*/  LDC.64 R30, c[0x0][0x5e8] ;  /* 0x00017a00ff1e7b82 */ /* 0x000f240000000a00 */
[----:B------:R-:W-:Y:S01]  /*1530*/  IADD3.X R24, PT, PT, R35, R24, R9, P2, P1 ;  /* 0x0000001823187210 */ /* 0x000fe200017e2409 */
[----:B------:R-:W-:Y:S01]  /*1540*/  IMAD.WIDE.U32 R34, R21, R6, R214 ;  /* 0x0000000615227225 */ /* 0x000fe200078e00d6 */
[----:B------:R-:W-:Y:S02]  /*1550*/  IADD3 R32, P1, PT, R214, R32, RZ ;  /* 0x00000020d6207210 */ /* 0x000fe40007f3e0ff */
[----:B--2---:R-:W-:-:S02]  /*1560*/  IADD3 R229, PT, PT, R218, -R229, -R231 ;  /* 0x800000e5dae57210 */ /* 0x004fc40007ffe8e7 */
[----:B------:R-:W2:Y:S01]  /*1570*/  LDC.64 R8, c[0x0][0x598] ;  /* 0x00016600ff087b82 */ /* 0x000ea20000000a00 */
[----:B------:R-:W-:Y:S01]  /*1580*/  IMAD.X R33, RZ, RZ, R27, P1 ;  /* 0x000000ffff217224 */ /* 0x000fe200008e061b */
[----:B------:R-:W-:Y:S01]  /*1590*/  IADD3 R22, P2, PT, R22, R34, RZ ;  /* 0x0000002216167210 */ /* 0x000fe20007f5e0ff */
[----:B------:R-:W-:Y:S02]  /*15a0*/  IMAD.SHL.U32 R27, R29, 0x40, RZ ;  /* 0x000000401d1b7824 */ /* 0x000fe400078e00ff */
[----:B------:R-:W-:-:S03]  /*15b0*/  IMAD.WIDE.U32 R32, R21, R4, R32 ;  /* 0x0000000415207225 */ /* 0x000fc600078e0020 */
[----:B------:R-:W-:Y:S01]  /*15c0*/  IADD3 R26, P1, PT, R27, R26, RZ ;  /* 0x0000001a1b1a7210 */ /* 0x000fe20007f3e0ff */
[----:B------:R-:W-:Y:S01]  /*15d0*/  IMAD.IADD R33, R33, 0x1, R23 ;  /* 0x0000000121217824 */ /* 0x000fe200078e0217 */
[----:B------:R-:W-:Y:S01]  /*15e0*/  IADD3.X R23, PT, PT, R19, R35, R28, P2, !PT ;  /* 0x0000002313177210 */ /* 0x000fe200017fe41c */
[----:B-1----:R-:W-:Y:S01]  /*15f0*/  IMAD.WIDE R244, R17, 0x4, R244 ;  /* 0x0000000411f47825 */ /* 0x002fe200078e02f4 */
[----:B------:R-:W-:Y:S02]  /*1600*/  LEA.HI.X.SX32 R27, R27, R24, 0x1, P1 ;  /* 0x000000181b1b7211 */ /* 0x000fe400008f0eff */
[----:B---3--:R-:W-:Y:S01]  /*1610*/  LEA R238, P1, R26, UR4, 0x2 ;  /* 0x000000041aee7c11 */ /* 0x008fe2000f8210ff */
[----:B------:R-:W-:-:S03]  /*1620*/  IMAD.WIDE.U32 R22, R201, UR14, R22 ;  /* 0x0000000ec9167c25 */ /* 0x000fc6000f8e0016 */
[----:B------:R-:W-:Y:S01]  /*1630*/  LEA.HI.X R239, R26, UR5, R27, 0x2, P1 ;  /* 0x000000051aef7c11 */ /* 0x000fe200088f141b */
[----:B------:R-:W-:Y:S02]  /*1640*/  IMAD R23, R201, UR15, R23 ;  /* 0x0000000fc9177c24 */ /* 0x000fe4000f8e0217 */
[----:B----4-:R-:W-:-:S04]  /*1650*/  IMAD.WIDE R222, R25, 0x4, R30 ;  /* 0x0000000419de7825 */ /* 0x010fc800078e021e */
[----:B--2---:R-:W-:-:S04]  /*1660*/  IMAD.WIDE.U32 R28, R201, R8, R32 ;  /* 0x00000008c91c7225 */ /* 0x004fc800078e0020 */
[----:B------:R-:W-:Y:S02]  /*1670*/  VIADD R8, R229, 0xffffffc0 ;  /* 0xffffffc0e5087836 */ /* 0x000fe40000000000 */
[----:B------:R-:W-:Y:S02]  /*1680*/  IMAD R29, R201, R9, R29 ;  /* 0x00000009c91d7224 */ /* 0x000fe400078e021d */
[----:B------:R-:W-:Y:S01]  /*1690*/  IMAD.WIDE.U32 R22, R206, R6, R22 ;  /* 0x00000006ce167225 */ /* 0x000fe200078e0016 */
[----:B------:R-:W-:-:S03]  /*16a0*/  SHF.R.S32.HI R9, RZ, 0x1f, R8 ;  /* 0x0000001fff097819 */ /* 0x000fc60000011408 */
[----:B------:R-:W-:Y:S01]  /*16b0*/  IMAD.WIDE.U32 R28, R206, R4, R28 ;  /* 0x00000004ce1c7225 */ /* 0x000fe200078e001c */
[----:B------:R-:W-:Y:S02]  /*16c0*/  LEA.HI R9, R9, R8, RZ, 0x6 ;  /* 0x0000000809097211 */ /* 0x000fe400078f30ff */
[----:B------:R-:W-:Y:S01]  /*16d0*/  LEA R242, P2, R22, UR8, 0x1 ;  /* 0x0000000816f27c11 */ /* 0x000fe2000f8408ff */
[C---:B------:R-:W-:Y:S01]  /*16e0*/  IMAD R8, R206.reuse, R5, R29 ;  /* 0x00000005ce087224 */ /* 0x040fe200078e021d */
[----:B------:R-:W-:Y:S01]  /*16f0*/  SHF.R.S32.HI R217, RZ, 0x6, R9 ;  /* 0x00000006ffd97819 */ /* 0x000fe20000011409 */
[----:B------:R-:W-:Y:S01]  /*1700*/  IMAD R9, R206, R7, R23 ;  /* 0x00000007ce097224 */ /* 0x000fe200078e0217 */
[----:B------:R-:W-:Y:S01]  /*1710*/  LEA R240, P1, R28, UR6, 0x1 ;  /* 0x000000061cf07c11 */ /* 0x000fe2000f8208ff */
[----:B------:R-:W-:Y:S01]  /*1720*/  IMAD.MOV.U32 R224, RZ, RZ, R222 ;  /* 0x000000ffffe07224 */ /* 0x000fe200078e00de */
[----:B------:R-:W-:Y:S02]  /*1730*/  VIMNMX R217, PT, PT, RZ, R217, !PT ;  /* 0x000000d9ffd97248 */ /* 0x000fe40007fe0100 */
[----:B------:R-:W-:Y:S01]  /*1740*/  LEA.HI.X R243, R22, UR9, R9, 0x1, P2 ;  /* 0x0000000916f37c11 */ /* 0x000fe200090f0c09 */
[----:B------:R-:W-:Y:S01]  /*1750*/  IMAD.SHL.U32 R9, R6, 0x20, RZ ;  /* 0x0000002006097824 */ /* 0x000fe200078e00ff */
[----:B------:R-:W-:-:S02]  /*1760*/  ISETP.GT.AND P2, PT, R20, R217, PT ;  /* 0x000000d91400720c */ /* 0x000fc40003f44270 */
[----:B------:R-:W-:Y:S02]  /*1770*/  LEA.HI.X R241, R28, UR7, R8, 0x1, P1 ;  /* 0x000000071cf17c11 */ /* 0x000fe400088f0c08 */
[----:B------:R-:W-:Y:S02]  /*1780*/  IADD3 R8, P1, PT, R206, 0x20, RZ ;  /* 0x00000020ce087810 */ /* 0x000fe40007f3e0ff */
[----:B------:R-:W-:Y:S02]  /*1790*/  SHF.L.U32 R222, R4, 0x5, RZ ;  /* 0x0000000504de7819 */ /* 0x000fe400000006ff */
[----:B------:R-:W-:Y:S01]  /*17a0*/  SHF.L.U64.HI R7, R6, 0x5, R7 ;  /* 0x0000000506077819 */ /* 0x000fe20000010207 */
        /* <DEDUP_REMOVED lines=12> */
[----:B------:R-:W-:Y:S05]  /*1870*/  BRA `(.L_x_604) ;  /* 0x0000000000187947 */ /* 0x000fea0003800000 */
.L_x_603:
[----:B------:R-:W1:Y:S01]  /*1880*/  LDCU.64 UR8, c[0x0][0x5c0] ;  /* 0x0000b800ff0877ac */ /* 0x000e620008000a00 */
[----:B------:R-:W-:-:S05]  /*1890*/  IADD3 R5, PT, PT, R232, R233, RZ ;  /* 0x000000e9e8057210 */ /* 0x000fca0007ffe0ff */
[C---:B-1----:R-:W-:Y:S02]  /*18a0*/  IMAD R6, R5.reuse, UR9, RZ ;  /* 0x0000000905067c24 */ /* 0x042fe4000f8e02ff */
[----:B------:R-:W-:-:S05]  /*18b0*/  IMAD.WIDE.U32 R10, R5, UR8, RZ ;  /* 0x00000008050a7c25 */ /* 0x000fca000f8e00ff */
[----:B------:R-:W-:Y:S02]  /*18c0*/  IADD3 R5, PT, PT, R11, R6, RZ ;  /* 0x000000060b057210 */ /* 0x000fe40007ffe0ff */
[----:B------:R-:W-:Y:S02]  /*18d0*/  MOV R6, R10 ;  /* 0x0000000a00067202 */ /* 0x000fe40000000f00 */
.L_x_604:
        /* <DEDUP_REMOVED lines=12> */
.L_x_605:
[----:B------:R-:W1:Y:S01]  /*19a0*/  LDCU.64 UR6, c[0x0][0x5c8] ;  /* 0x0000b900ff0677ac */ /* 0x000e620008000a00 */
[----:B------:R-:W-:-:S05]  /*19b0*/  IADD3 R232, PT, PT, R232, R233, RZ ;  /* 0x000000e9e8e87210 */ /* 0x000fca0007ffe0ff */
[C---:B-1----:R-:W-:Y:S02]  /*19c0*/  IMAD R7, R232.reuse, UR7, RZ ;  /* 0x00000007e8077c24 */ /* 0x042fe4000f8e02ff */
[----:B------:R-:W-:-:S05]  /*19d0*/  IMAD.WIDE.U32 R232, R232, UR6, RZ ;  /* 0x00000006e8e87c25 */ /* 0x000fca000f8e00ff */
[----:B------:R-:W-:Y:S02]  /*19e0*/  IADD3 R7, PT, PT, R233, R7, RZ ;  /* 0x00000007e9077210 */ /* 0x000fe40007ffe0ff */
[----:B------:R-:W-:Y:S02]  /*19f0*/  MOV R12, R232 ;  /* 0x000000e8000c7202 */ /* 0x000fe40000000f00 */
.L_x_606:
        /* <DEDUP_REMOVED lines=23> */
.L_x_608:
[----:B------:R-:W-:Y:S05]  /*1b70*/  BSYNC.RECONVERGENT B0 ;  /* 0x0000000000007941 */ /* 0x000fea0003800200 */
.L_x_607:
[----:B------:R-:W-:Y:S04]  /*1b80*/  BSSY.RECONVERGENT B0, `(.L_x_609) ;  /* 0x000000e000007945 */ /* 0x000fe80003800200 */
[----:B------:R-:W-:Y:S05]  /*1b90*/  @P1 BRA `(.L_x_610) ;  /* 0x0000000000301947 */ /* 0x000fea0003800000 */
[----:B------:R-:W2:Y:S01]  /*1ba0*/  LDCU.64 UR4, c[0x0][0x560] ;  /* 0x0000ac00ff0477ac */ /* 0x000ea20008000a00 */
[----:B------:R-:W-:Y:S01]  /*1bb0*/  MOV R10, R14 ;  /* 0x0000000e000a7202 */ /* 0x000fe20000000f00 */
[----:B------:R-:W-:Y:S01]  /*1bc0*/  IMAD R9, R4, UR8, RZ ;  /* 0x0000000804097c24 */ /* 0x000fe2000f8e02ff */
[----:B------:R-:W-:-:S03]  /*1bd0*/  MOV R11, R5 ;  /* 0x00000005000b7202 */ /* 0x000fc60000000f00 */
[C---:B------:R-:W-:Y:S02]  /*1be0*/  IMAD R9, R8.reuse, UR9, R9 ;  /* 0x0000000908097c24 */ /* 0x040fe4000f8e0209 */
[----:B------:R-:W-:-:S05]  /*1bf0*/  IMAD.WIDE.U32 R10, R8, UR8, R10 ;  /* 0x00000008080a7c25 */ /* 0x000fca000f8e000a */
[----:B------:R-:W-:Y:S02]  /*1c00*/  IADD3 R9, PT, PT, R11, R9, RZ ;  /* 0x000000090b097210 */ /* 0x000fe40007ffe0ff */
[----:B--2---:R-:W-:-:S04]  /*1c10*/  LEA R14, P0, R10, UR4, 0x1 ;  /* 0x000000040a0e7c11 */ /* 0x004fc8000f8008ff */
[----:B------:R-:W-:-:S05]  /*1c20*/  LEA.HI.X R15, R10, UR5, R9, 0x1, P0 ;  /* 0x000000050a0f7c11 */ /* 0x000fca00080f0c09 */
[----:B------:R2:W-:Y:S04]  /*1c30*/  STG.E.128 desc[UR18][R14.64], RZ ;  /* 0x000000ff0e007986 */ /* 0x0005e8000c101d12 */
[----:B------:R2:W-:Y:S04]  /*1c40*/  STG.E.128 desc[UR18][R14.64+0x80], RZ ;  /* 0x000080ff0e007986 */ /* 0x0005e8000c101d12 */
[----:B------:R2:W-:Y:S02]  /*1c50*/  STG.E.128 desc[UR18][R14.64+0x100], RZ ;  /* 0x000100ff0e007986 */ /* 0x0005e4000c101d12 */
.L_x_610:
[----:B------:R-:W-:Y:S05]  /*1c60*/  BSYNC.RECONVERGENT B0 ;  /* 0x0000000000007941 */ /* 0x000fea0003800200 */
.L_x_609:
        /* <DEDUP_REMOVED lines=17> */
[----:B------:R3:W-:Y:S04]  /*1d80*/  STG.E.128 desc[UR18][R14.64], RZ ;  /* 0x000000ff0e007986 */ /* 0x0007e8000c101d12 */
[----:B------:R3:W-:Y:S04]  /*1d90*/  STG.E.128 desc[UR18][R14.64+0x80], RZ ;  /* 0x000080ff0e007986 */ /* 0x0007e8000c101d12 */
[----:B------:R3:W-:Y:S02]  /*1da0*/  STG.E.128 desc[UR18][R14.64+0x100], RZ ;  /* 0x000100ff0e007986 */ /* 0x0007e4000c101d12 */
.L_x_612:
[----:B------:R-:W-:Y:S05]  /*1db0*/  BSYNC.RECONVERGENT B0 ;  /* 0x0000000000007941 */ /* 0x000fea0003800200 */
.L_x_611:
[----:B------:R-:W-:Y:S05]  /*1dc0*/  @P1 BRA `(.L_x_613) ;  /* 0x0000004c00a01947 */ /* 0x000fea0003800000 */
[----:B------:R-:W4:Y:S01]  /*1dd0*/  LDCU.64 UR4, c[0x0][0x568] ;  /* 0x0000ad00ff0477ac */ /* 0x000f220008000a00 */
[----:B------:R-:W-:Y:S01]  /*1de0*/  IMAD R7, R4, UR6, RZ ;  /* 0x0000000604077c24 */ /* 0x000fe2000f8e02ff */
[----:B------:R-:W-:-:S03]  /*1df0*/  MOV R4, R10 ;  /* 0x0000000a00047202 */ /* 0x000fc60000000f00 */
[C---:B------:R-:W-:Y:S02]  /*1e00*/  IMAD R7, R8.reuse, UR7, R7 ;  /* 0x0000000708077c24 */ /* 0x040fe4000f8e0207 */
[----:B------:R-:W-:-:S05]  /*1e10*/  IMAD.WIDE.U32 R4, R8, UR6, R4 ;  /* 0x0000000608047c25 */ /* 0x000fca000f8e0004 */
[----:B------:R-:W-:Y:S02]  /*1e20*/  IADD3 R7, PT, PT, R5, R7, RZ ;  /* 0x0000000705077210 */ /* 0x000fe40007ffe0ff */
[----:B----4-:R-:W-:-:S04]  /*1e30*/  LEA R6, P0, R4, UR4, 0x1 ;  /* 0x0000000404067c11 */ /* 0x010fc8000f8008ff */
[----:B------:R-:W-:-:S05]  /*1e40*/  LEA.HI.X R7, R4, UR5, R7, 0x1, P0 ;  /* 0x0000000504077c11 */ /* 0x000fca00080f0c07 */
[----:B------:R4:W-:Y:S04]  /*1e50*/  STG.E.128 desc[UR18][R6.64], RZ ;  /* 0x000000ff06007986 */ /* 0x0009e8000c101d12 */
[----:B------:R4:W-:Y:S04]  /*1e60*/  STG.E.128 desc[UR18][R6.64+0x80], RZ ;  /* 0x000080ff06007986 */ /* 0x0009e8000c101d12 */
[----:B------:R4:W-:Y:S01]  /*1e70*/  STG.E.128 desc[UR18][R6.64+0x100], RZ ;  /* 0x000100ff06007986 */ /* 0x0009e2000c101d12 */
[----:B------:R-:W-:Y:S05]  /*1e80*/  BRA `(.L_x_613) ;  /* 0x0000004c00707947 */ /* 0x000fea0003800000 */
.L_x_602:
[----:B------:R-:W1:Y:S01]  /*1e90*/  LDCU.64 UR6, c[0x0][0x3d0] ;  /* 0x00007a00ff0677ac */ /* 0x000e620008000a00 */
[C---:B------:R-:W-:Y:S01]  /*1ea0*/  LOP3.LUT R6, R230.reuse, 0x80000001, RZ, 0xc0, !PT ;  /* 0x80000001e6067812 */ /* 0x040fe200078ec0ff */
[----:B------:R-:W-:Y:S01]  /*1eb0*/  IMAD R5, R230, -0x40, R234 ;  /* 0xffffffc0e6057824 */ /* 0x000fe200078e02ea */
[----:B------:R-:W2:Y:S02]  /*1ec0*/  LDCU.64 UR4, c[0x0][0x3d8] ;  /* 0x00007b00ff0477ac */ /* 0x000ea40008000a00 */
[----:B------:R-:W-:Y:S01]  /*1ed0*/  ISETP.NE.AND P0, PT, R6, 0x1, PT ;  /* 0x000000010600780c */ /* 0x000fe20003f05270 */
[----:B------:R-:W-:Y:S01]  /*1ee0*/  IMAD R6, R13, UR12, RZ ;  /* 0x0000000c0d067c24 */ /* 0x000fe2000f8e02ff */
[----:B------:R-:W-:Y:S01]  /*1ef0*/  ISETP.GE.AND P5, PT, R210, R5, PT ;  /* 0x00000005d200720c */ /* 0x000fe20003fa6270 */
[----:B------:R-:W-:-:S04]  /*1f00*/  IMAD.WIDE.U32 R24, R219, UR12, R214 ;  /* 0x0000000cdb187c25 */ /* 0x000fc8000f8e00d6 */
[----:B------:R-:W-:Y:S01]  /*1f10*/  IMAD.WIDE.U32 R26, R219, UR10, R214 ;  /* 0x0000000adb1a7c25 */ /* 0x000fe2000f8e00d6 */
[----:B------:R-:W-:-:S03]  /*1f20*/  IADD3 R24, P2, PT, R16, R24, RZ ;  /* 0x0000001810187210 */ /* 0x000fc60007f5e0ff */
[----:B------:R-:W-:Y:S01]  /*1f30*/  IMAD R22, R13, UR10, RZ ;  /* 0x0000000a0d167c24 */ /* 0x000fe2000f8e02ff */
[----:B------:R-:W-:Y:S01]  /*1f40*/  IADD3 R18, P1, PT, R18, R26, RZ ;  /* 0x0000001a12127210 */ /* 0x000fe20007f3e0ff */
[C---:B------:R-:W-:Y:S02]  /*1f50*/  IMAD R13, R219.reuse, UR13, R6 ;  /* 0x0000000ddb0d7c24 */ /* 0x040fe4000f8e0206 */
[----:B------:R-:W-:Y:S01]  /*1f60*/  IMAD R6, R219, UR11, R22 ;  /* 0x0000000bdb067c24 */ /* 0x000fe2000f8e0216 */
[----:B------:R-:W-:Y:S01]  /*1f70*/  @!P5 LEA R16, P6, R9, R242, 0x1 ;  /* 0x000000f20910d211 */ /* 0x000fe200078c08ff */
[----:B------:R-:W-:Y:S01]  /*1f80*/  IMAD.IADD R215, R231, 0x1, -R219 ;  /* 0x00000001e7d77824 */ /* 0x000fe200078e0adb */
[----:B------:R-:W-:Y:S01]  /*1f90*/  IADD3.X R25, PT, PT, R14, R25, R13, P2, !PT ;  /* 0x000000190e197210 */ /* 0x000fe200017fe40d */
[----:B------:R-:W-:Y:S01]  /*1fa0*/  VIADD R20, R203, 0x8 ;  /* 0x00000008cb147836 */ /* 0x000fe20000000000 */
[----:B------:R-:W-:Y:S01]  /*1fb0*/  IADD3.X R19, PT, PT, R15, R27, R6, P1, !PT ;  /* 0x0000001b0f137210 */ /* 0x000fe20000ffe406 */
[----:B-1----:R-:W-:Y:S01]  /*1fc0*/  IMAD R6, R10, UR6, RZ ;  /* 0x000000060a067c24 */ /* 0x002fe2000f8e02ff */
[-C--:B------:R-:W-:Y:S01]  /*1fd0*/  ISETP.GE.AND P2, PT, R206, R215.reuse, PT ;  /* 0x000000d7ce00720c */ /* 0x080fe20003f46270 */
[----:B--2---:R-:W-:Y:S01]  /*1fe0*/  IMAD R10, R10, UR4, RZ ;  /* 0x000000040a0a7c24 */ /* 0x004fe2000f8e02ff */
[----:B------:R-:W-:Y:S01]  /*1ff0*/  ISETP.GE.AND P1, PT, R210, R215, PT ;  /* 0x000000d7d200720c */ /* 0x000fe20003f26270 */
[----:B------:R-:W-:Y:S01]  /*2000*/  IMAD R6, R11, UR7, R6 ;  /* 0x000000070b067c24 */ /* 0x000fe2000f8e0206 */
[----:B------:R-:W-:Y:S01]  /*2010*/  @!P5 LEA.HI.X R17, R9, R243, R7, 0x1, P6 ;  /* 0x000000f30911d211 */ /* 0x000fe200030f0c07 */
[----:B------:R-:W-:Y:S01]  /*2020*/  IMAD.WIDE.U32 R28, R11, UR6, R24 ;  /* 0x000000060b1c7c25 */ /* 0x000fe2000f8e0018 */
[----:B------:R-:W-:Y:S01]  /*2030*/  @P4 BAR.SYNC.DEFER_BLOCKING 0x0 ;  /* 0x0000000000004b1d */ /* 0x000fe20000010000 */
[----:B------:R-:W-:-:S02]  /*2040*/  @!P5 LEA R24, P4, R222, R240, 0x1 ;  /* 0x000000f0de18d211 */ /* 0x000fc400078808ff */
[C---:B------:R-:W-:Y:S01]  /*2050*/  IMAD R10, R11.reuse, UR5, R10 ;  /* 0x000000050b0a7c24 */ /* 0x040fe2000f8e020a */
[----:B------:R-:W-:Y:S01]  /*2060*/  ISETP.GE.AND P3, PT, R20, R5, PT ;  /* 0x000000051400720c */ /* 0x000fe20003f66270 */
[----:B------:R-:W-:Y:S01]  /*2070*/  IMAD.WIDE.U32 R18, R11, UR4, R18 ;  /* 0x000000040b127c25 */ /* 0x000fe2000f8e0012 */
[----:B------:R-:W-:Y:S01]  /*2080*/  @!P5 LEA.HI.X R25, R222, R241, R221, 0x1, P4 ;  /* 0x000000f1de19d211 */ /* 0x000fe200020f0cdd */
[----:B------:R-:W1:Y:S01]  /*2090*/  LDCU UR4, c[0x0][0x590] ;  /* 0x0000b200ff0477ac */ /* 0x000e620008000800 */
[-C--:B------:R-:W-:Y:S01]  /*20a0*/  ISETP.GE.AND P6, PT, R206, R5.reuse, PT ;  /* 0x00000005ce00720c */ /* 0x080fe20003fc6270 */
[----:B------:R-:W-:Y:S01]  /*20b0*/  IMAD.IADD R29, R29, 0x1, R6 ;  /* 0x000000011d1d7824 */ /* 0x000fe200078e0206 */
[----:B------:R-:W-:Y:S01]  /*20c0*/  ISETP.GE.AND P4, PT, R203, R5, PT ;  /* 0x00000005cb00720c */ /* 0x000fe20003f86270 */
[----:B------:R-:W-:Y:S01]  /*20d0*/  IMAD.IADD R19, R19, 0x1, R10 ;  /* 0x0000000113137824 */ /* 0x000fe200078e020a */
[----:B------:R-:W2:Y:S01]  /*20e0*/  @!P2 LDC.64 R6, c[0x0][0x388] ;  /* 0x0000e200ff06ab82 */ /* 0x000ea20000000a00 */
[----:B------:R-:W-:-:S02]  /*20f0*/  @!P1 IMAD.MOV.U32 R20, RZ, RZ, R28 ;  /* 0x000000ffff149224 */ /* 0x000fc400078e001c */
[----:B------:R-:W-:Y:S02]  /*2100*/  IMAD.MOV.U32 R227, RZ, RZ, 0x7f800000 ;  /* 0x7f800000ffe37424 */ /* 0x000fe400078e00ff */
[----:B------:R-:W-:Y:S01]  /*2110*/  IMAD.MOV.U32 R226, RZ, RZ, 0x7f800000 ;  /* 0x7f800000ffe27424 */ /* 0x000fe200078e00ff */
[----:B------:R-:W-:Y:S01]  /*2120*/  SHF.R.U32.HI R216, RZ, 0x2, R12 ;  /* 0x00000002ffd87819 */ /* 0x000fe2000001160c */
[----:B------:R-:W-:Y:S01]  /*2130*/  @!P1 IMAD.MOV.U32 R21, RZ, RZ, R29 ;  /* 0x000000ffff159224 */ /* 0x000fe200078e001d */
[----:B------:R-:W3:Y:S01]  /*2140*/  @!P2 LDC.64 R10, c[0x0][0x390] ;  /* 0x0000e400ff0aab82 */ /* 0x000ee20000000a00 */
[C---:B------:R-:W-:Y:S01]  /*2150*/  @!P1 IMAD R13, R4.reuse, UR12, RZ ;  /* 0x0000000c040d9c24 */ /* 0x040fe2000f8e02ff */
[----:B------:R-:W-:Y:S01]  /*2160*/  CS2R R142, SRZ ;  /* 0x00000000008e7805 */ /* 0x000fe2000001ff00 */
[----:B------:R-:W-:Y:S01]  /*2170*/  @!P1 IMAD R5, R4, UR10, RZ ;  /* 0x0000000a04059c24 */ /* 0x000fe2000f8e02ff */
[----:B------:R-:W-:Y:S01]  /*2180*/  @!PT LDS RZ, [RZ] ;  /* 0x00000000fffff984 */ /* 0x000fe20000000800 */
[----:B------:R-:W-:Y:S01]  /*2190*/  @!PT LDS RZ, [RZ] ;  /* 0x00000000fffff984 */ /* 0x000fe20000000800 */
[----:B------:R-:W-:Y:S01]  /*21a0*/  @!PT LDS RZ, [RZ] ;  /* 0x00000000fffff984 */ /* 0x000fe20000000800 */
[----:B------:R-:W-:Y:S01]  /*21b0*/  @!P6 LDGSTS.E.BYPASS.LTC128B.128 [R213+0xc000], desc[UR18][R240.64] ;  /* 0x0c000000f0d5efae */ /* 0x000fe2000b981a12 */
[----:B------:R-:W-:Y:S01]  /*21c0*/  @!P1 IMAD.MOV.U32 R22, RZ, RZ, R18 ;  /* 0x000000ffff169224 */ /* 0x000fe200078e0012 */
[----:B------:R-:W-:Y:S01]  /*21d0*/  SEL R4, RZ, 0x6000, P0 ;  /* 0x00006000ff047807 */ /* 0x000fe20000000000 */
[----:B------:R-:W-:Y:S01]  /*21e0*/  @!P1 IMAD.MOV.U32 R23, RZ, RZ, R19 ;  /* 0x000000ffff179224 */ /* 0x000fe200078e0013 */
[----:B------:R-:W-:Y:S01]  /*21f0*/  @!P6 LDGSTS.E.BYPASS.LTC128B.128 [R213+0xe000], desc[UR18][R240.64+0x80] ;  /* 0x0e000080f0d5efae */ /* 0x000fe2000b981a12 */
[C---:B------:R-:W-:Y:S01]  /*2200*/  @!P1 IMAD R13, R8.reuse, UR13, R13 ;  /* 0x0000000d080d9c24 */ /* 0x040fe2000f8e020d */
[----:B------:R-:W-:Y:S01]  /*2210*/  CS2R R140, SRZ ;  /* 0x00000000008c7805 */ /* 0x000fe2000001ff00 */
[C---:B------:R-:W-:Y:S01]  /*2220*/  @!P1 IMAD R5, R8.reuse, UR11, R5 ;  /* 0x0000000b08059c24 */ /* 0x040fe2000f8e0205 */
[----:B------:R-:W-:Y:S01]  /*2230*/  @!P6 LDGSTS.E.BYPASS.LTC128B.128 [R213+0x10000], desc[UR18][R240.64+0x100] ;  /* 0x10000100f0d5efae */ /* 0x000fe2000b981a12 */
[----:B------:R-:W-:Y:S01]  /*2240*/  @!P1 IMAD.WIDE.U32 R20, R8, UR12, R20 ;  /* 0x0000000c08149c25 */ /* 0x000fe2000f8e0014 */
[----:B------:R-:W-:-:S02]  /*2250*/  CS2R R146, SRZ ;  /* 0x0000000000927805 */ /* 0x000fc4000001ff00 */
[----:B------:R-:W-:Y:S01]  /*2260*/  CS2R R144, SRZ ;  /* 0x0000000000907805 */ /* 0x000fe2000001ff00 */
[----:B------:R4:W-:Y:S01]  /*2270*/  @P6 STS.128 [R213+0xc000], RZ ;  /* 0x00c000ffd5006388 */ /* 0x0009e20000000c00 */
[----:B------:R-:W-:Y:S01]  /*2280*/  @!P1 IMAD.WIDE.U32 R22, R8, UR10, R22 ;  /* 0x0000000a08169c25 */ /* 0x000fe2000f8e0016 */
[----:B------:R-:W-:Y:S01]  /*2290*/  CS2R R138, SRZ ;  /* 0x00000000008a7805 */ /* 0x000fe2000001ff00 */
[----:B------:R-:W1:Y:S01]  /*22a0*/  @!P1 LDC.64 R8, c[0x0][0x388] ;  /* 0x0000e200ff089b82 */ /* 0x000e620000000a00 */
[----:B------:R4:W-:Y:S01]  /*22b0*/  @P6 STS.128 [R213+0xe000], RZ ;  /* 0x00e000ffd5006388 */ /* 0x0009e20000000c00 */
[C---:B------:R-:W-:Y:S01]  /*22c0*/  @!P2 IMAD.WIDE.U32 R28, R206.reuse, UR12, R28 ;  /* 0x0000000cce1cac25 */ /* 0x040fe2000f8e001c */
[----:B------:R-:W-:Y:S02]  /*22d0*/  CS2R R136, SRZ ;  /* 0x0000000000887805 */ /* 0x000fe4000001ff00 */
[----:B------:R-:W-:Y:S01]  /*22e0*/  CS2R R134, SRZ ;  /* 0x0000000000867805 */ /* 0x000fe2000001ff00 */
[----:B------:R4:W-:Y:S01]  /*22f0*/  @P6 STS.128 [R213+0x10000], RZ ;  /* 0x010000ffd5006388 */ /* 0x0009e20000000c00 */
[----:B------:R-:W-:Y:S01]  /*2300*/  @!P2 IMAD R14, R206, UR13, R29 ;  /* 0x0000000dce0eac24 */ /* 0x000fe2000f8e021d */
[----:B--2---:R-:W-:Y:S01]  /*2310*/  @!P2 LEA R26, P0, R28, R6, 0x1 ;  /* 0x000000061c1aa211 */ /* 0x004fe200078008ff */
[----:B------:R-:W-:Y:S01]  /*2320*/  @!P2 IMAD.WIDE.U32 R18, R206, UR10, R18 ;  /* 0x0000000ace12ac25 */ /* 0x000fe2000f8e0012 */
[----:B------:R4:W-:Y:S01]  /*2330*/  @P5 STS.128 [R213+0xd000], RZ ;  /* 0x00d000ffd5005388 */ /* 0x0009e20000000c00 */
[----:B------:R-:W-:-:S02]  /*2340*/  CS2R R132, SRZ ;  /* 0x0000000000847805 */ /* 0x000fc4000001ff00 */
[----:B------:R-:W-:Y:S01]  /*2350*/  @!P2 LEA.HI.X R27, R28, R7, R14, 0x1, P0 ;  /* 0x000000071c1ba211 */ /* 0x000fe200000f0c0e */
[----:B------:R-:W-:Y:S01]  /*2360*/  @!P1 IMAD.IADD R14, R21, 0x1, R13 ;  /* 0x00000001150e9824 */ /* 0x000fe200078e020d */
[----:B------:R4:W-:Y:S01]  /*2370*/  @P5 STS.128 [R213+0xf000], RZ ;  /* 0x00f000ffd5005388 */ /* 0x0009e20000000c00 */
[----:B------:R-:W2:Y:S01]  /*2380*/  @!P1 LDC.64 R6, c[0x0][0x390] ;  /* 0x0000e400ff069b82 */ /* 0x000ea20000000a00 */
[----:B------:R-:W-:Y:S01]  /*2390*/  IMAD.IADD R228, R213, 0x1, R4 ;  /* 0x00000001d5e47824 */ /* 0x000fe200078e0204 */
[----:B------:R-:W-:Y:S01]  /*23a0*/  CS2R R126, SRZ ;  /* 0x00000000007e7805 */ /* 0x000fe2000001ff00 */
[----:B------:R4:W-:Y:S01]  /*23b0*/  @P5 STS.128 [R213+0x11000], RZ ;  /* 0x011000ffd5005388 */ /* 0x0009e20000000c00 */
[----:B------:R-:W-:Y:S01]  /*23c0*/  @!P1 IMAD.IADD R5, R23, 0x1, R5 ;  /* 0x0000000117059824 */ /* 0x000fe200078e0205 */
[----:B------:R-:W-:Y:S02]  /*23d0*/  CS2R R124, SRZ ;  /* 0x00000000007c7805 */ /* 0x000fe4000001ff00 */
[----:B------:R-:W-:Y:S01]  /*23e0*/  CS2R R130, SRZ ;  /* 0x0000000000827805 */ /* 0x000fe2000001ff00 */
[----:B------:R-:W-:Y:S01]  /*23f0*/  @!PT LDS RZ, [RZ] ;  /* 0x00000000fffff984 */ /* 0x000fe20000000800 */
[----:B------:R-:W-:Y:S01]  /*2400*/  @!PT LDS RZ, [RZ] ;  /* 0x00000000fffff984 */ /* 0x000fe20000000800 */
[----:B------:R-:W-:Y:S01]  /*2410*/  @!PT LDS RZ, [RZ] ;  /* 0x00000000fffff984 */ /* 0x000fe20000000800 */
[----:B------:R-:W-:Y:S01]  /*2420*/  @!P5 LDGSTS.E.BYPASS.LTC128B.128 [R213+0xd000], desc[UR18][R24.64] ;  /* 0x0d00000018d5dfae */ /* 0x000fe2000b981a12 */
[----:B------:R-:W-:-:S02]  /*2430*/  CS2R R128, SRZ ;  /* 0x0000000000807805 */ /* 0x000fc4000001ff00 */
[----:B------:R-:W-:Y:S02]  /*2440*/  CS2R R122, SRZ ;  /* 0x00000000007a7805 */ /* 0x000fe4000001ff00 */
[----:B------:R-:W-:Y:S01]  /*2450*/  CS2R R120, SRZ ;  /* 0x0000000000787805 */ /* 0x000fe2000001ff00 */
[----:B------:R-:W-:Y:S01]  /*2460*/  @!P5 LDGSTS.E.BYPASS.LTC128B.128 [R213+0xf000], desc[UR18][R24.64+0x80] ;  /* 0x0f00008018d5dfae */ /* 0x000fe2000b981a12 */
[----:B------:R-:W-:Y:S02]  /*2470*/  CS2R R118, SRZ ;  /* 0x0000000000767805 */ /* 0x000fe4000001ff00 */
[----:B------:R-:W-:Y:S02]  /*2480*/  CS2R R116, SRZ ;  /* 0x0000000000747805 */ /* 0x000fe4000001ff00 */
[----:B------:R-:W-:Y:S01]  /*2490*/  CS2R R110, SRZ ;  /* 0x00000000006e7805 */ /* 0x000fe2000001ff00 */
[----:B------:R1:W-:Y:S01]  /*24a0*/  @!P5 LDGSTS.E.BYPASS.LTC128B.128 [R213+0x11000], desc[UR18][R24.64+0x100] ;  /* 0x1100010018d5dfae */ /* 0x0003e2000b981a12 */
[----:B------:R-:W-:-:S02]  /*24b0*/  CS2R R108, SRZ ;  /* 0x00000000006c7805 */ /* 0x000fc4000001ff00 */
[----:B------:R-:W-:Y:S02]  /*24c0*/  CS2R R114, SRZ ;  /* 0x0000000000727805 */ /* 0x000fe4000001ff00 */
[----:B------:R-:W-:Y:S01]  /*24d0*/  CS2R R112, SRZ ;  /* 0x0000000000707805 */ /* 0x000fe2000001ff00 */
[----:B------:R4:W-:Y:S01]  /*24e0*/  @!P6 LDGSTS.E.BYPASS.LTC128B.128 [R228], desc[UR18][R242.64] ;  /* 0x00000000f2e4efae */ /* 0x0009e2000b981a12 */
[----:B------:R-:W-:Y:S02]  /*24f0*/  CS2R R106, SRZ ;  /* 0x00000000006a7805 */ /* 0x000fe4000001ff00 */
[----:B------:R-:W-:Y:S02]  /*2500*/  CS2R R104, SRZ ;  /* 0x0000000000687805 */ /* 0x000fe4000001ff00 */
[----:B------:R-:W-:Y:S01]  /*2510*/  CS2R R102, SRZ ;  /* 0x0000000000667805 */ /* 0x000fe2000001ff00 */
[----:B------:R4:W-:Y:S01]  /*2520*/  @!P6 LDGSTS.E.BYPASS.LTC128B.128 [R228+0x2000], desc[UR18][R242.64+0x80] ;  /* 0x02000080f2e4efae */ /* 0x0009e2000b981a12 */
[----:B------:R-:W-:-:S02]  /*2530*/  CS2R R100, SRZ ;  /* 0x0000000000647805 */ /* 0x000fc4000001ff00 */
[----:B------:R-:W-:Y:S02]  /*2540*/  CS2R R78, SRZ ;  /* 0x00000000004e7805 */ /* 0x000fe4000001ff00 */
[----:B------:R-:W-:Y:S01]  /*2550*/  CS2R R76, SRZ ;  /* 0x00000000004c7805 */ /* 0x000fe2000001ff00 */
[----:B------:R4:W-:Y:S01]  /*2560*/  @!P6 LDGSTS.E.BYPASS.LTC128B.128 [R228+0x4000], desc[UR18][R242.64+0x100] ;  /* 0x04000100f2e4efae */ /* 0x0009e2000b981a12 */
[----:B------:R-:W-:Y:S02]  /*2570*/  CS2R R82, SRZ ;  /* 0x0000000000527805 */ /* 0x000fe4000001ff00 */
[----:B------:R-:W-:Y:S02]  /*2580*/  CS2R R80, SRZ ;  /* 0x0000000000507805 */ /* 0x000fe4000001ff00 */
[----:B------:R-:W-:Y:S01]  /*2590*/  CS2R R74, SRZ ;  /* 0x00000000004a7805 */ /* 0x000fe2000001ff00 */
[----:B------:R4:W-:Y:S01]  /*25a0*/  @P6 STS.128 [R228], RZ ;  /* 0x000000ffe4006388 */ /* 0x0009e20000000c00 */
[----:B------:R-:W-:-:S02]  /*25b0*/  CS2R R72, SRZ ;  /* 0x0000000000487805 */ /* 0x000fc4000001ff00 */
[----:B------:R-:W-:Y:S02]  /*25c0*/  CS2R R70, SRZ ;  /* 0x0000000000467805 */ /* 0x000fe4000001ff00 */
[----:B------:R-:W-:Y:S01]  /*25d0*/  CS2R R68, SRZ ;  /* 0x0000000000447805 */ /* 0x000fe2000001ff00 */
[----:B------:R4:W-:Y:S01]  /*25e0*/  @P6 STS.128 [R228+0x2000], RZ ;  /* 0x002000ffe4006388 */ /* 0x0009e20000000c00 */
[----:B------:R-:W-:Y:S02]  /*25f0*/  CS2R R62, SRZ ;  /* 0x00000000003e7805 */ /* 0x000fe4000001ff00 */
[----:B------:R-:W-:Y:S02]  /*2600*/  CS2R R60, SRZ ;  /* 0x00000000003c7805 */ /* 0x000fe4000001ff00 */
[----:B------:R-:W-:Y:S01]  /*2610*/  CS2R R66, SRZ ;  /* 0x0000000000427805 */ /* 0x000fe2000001ff00 */
[----:B------:R4:W-:Y:S01]  /*2620*/  @P6 STS.128 [R228+0x4000], RZ ;  /* 0x004000ffe4006388 */ /* 0x0009e20000000c00 */
[----:B------:R-:W-:-:S02]  /*2630*/  CS2R R64, SRZ ;  /* 0x0000000000407805 */ /* 0x000fc4000001ff00 */
[----:B------:R-:W-:Y:S02]  /*2640*/  CS2R R58, SRZ ;  /* 0x00000000003a7805 */ /* 0x000fe4000001ff00 */
[----:B-1----:R-:W-:Y:S01]  /*2650*/  @!P1 LEA R24, P0, R20, R8, 0x1 ;  /* 0x0000000814189211 */ /* 0x002fe200078008ff */
[----:B------:R-:W-:Y:S01]  /*2660*/  @!P2 IMAD R8, R206, UR11, R19 ;  /* 0x0000000bce08ac24 */ /* 0x000fe2000f8e0213 */
[----:B------:R4:W-:Y:S01]  /*2670*/  @P5 STS.128 [R228+0x1000], RZ ;  /* 0x001000ffe4005388 */ /* 0x0009e20000000c00 */
[----:B------:R-:W-:Y:S02]  /*2680*/  CS2R R56, SRZ ;  /* 0x0000000000387805 */ /* 0x000fe4000001ff00 */
[----:B------:R-:W-:Y:S02]  /*2690*/  @!P1 LEA.HI.X R25, R20, R9, R14, 0x1, P0 ;  /* 0x0000000914199211 */ /* 0x000fe400000f0c0e */
[----:B------:R-:W-:Y:S02]  /*26a0*/  CS2R R54, SRZ ;  /* 0x0000000000367805 */ /* 0x000fe4000001ff00 */
[----:B---3--:R-:W-:Y:S01]  /*26b0*/  @!P2 LEA R10, P0, R18, R10, 0x1 ;  /* 0x0000000a120aa211 */ /* 0x008fe200078008ff */
[----:B------:R4:W-:Y:S01]  /*26c0*/  @P5 STS.128 [R228+0x3000], RZ ;  /* 0x003000ffe4005388 */ /* 0x0009e20000000c00 */
[----:B------:R-:W-:-:S02]  /*26d0*/  CS2R R52, SRZ ;  /* 0x0000000000347805 */ /* 0x000fc4000001ff00 */
[----:B------:R-:W-:Y:S02]  /*26e0*/  CS2R R46, SRZ ;  /* 0x00000000002e7805 */ /* 0x000fe4000001ff00 */
[----:B------:R-:W-:Y:S01]  /*26f0*/  @!P2 LEA.HI.X R11, R18, R11, R8, 0x1, P0 ;  /* 0x0000000b120ba211 */ /* 0x000fe200000f0c08 */
[----:B------:R-:W-:Y:S01]  /*2700*/  IMAD.WIDE.U32 R8, R203, 0x4, R244 ;  /* 0x00000004cb087825 */ /* 0x000fe200078e00f4 */
[----:B------:R4:W-:Y:S01]  /*2710*/  @P5 STS.128 [R228+0x5000], RZ ;  /* 0x005000ffe4005388 */ /* 0x0009e20000000c00 */
[C---:B--2---:R-:W-:Y:S02]  /*2720*/  @!P1 LEA R6, P0, R22.reuse, R6, 0x1 ;  /* 0x0000000616069211 */ /* 0x044fe400078008ff */
[----:B------:R-:W-:Y:S02]  /*2730*/  CS2R R44, SRZ ;  /* 0x00000000002c7805 */ /* 0x000fe4000001ff00 */
[----:B------:R-:W-:Y:S01]  /*2740*/  CS2R R50, SRZ ;  /* 0x0000000000327805 */ /* 0x000fe2000001ff00 */
[----:B------:R-:W-:Y:S01]  /*2750*/  @!PT LDS RZ, [RZ] ;  /* 0x00000000fffff984 */ /* 0x000fe20000000800 */
[----:B------:R-:W-:Y:S01]  /*2760*/  @!PT LDS RZ, [RZ] ;  /* 0x00000000fffff984 */ /* 0x000fe20000000800 */
[----:B------:R-:W-:Y:S01]  /*2770*/  @!PT LDS RZ, [RZ] ;  /* 0x00000000fffff984 */ /* 0x000fe20000000800 */
[----:B------:R4:W-:Y:S01]  /*2780*/  @!P5 LDGSTS.E.BYPASS.LTC128B.128 [R228+0x1000], desc[UR18][R16.64] ;  /* 0x0100000010e4dfae */ /* 0x0009e2000b981a12 */
[----:B------:R-:W-:-:S02]  /*2790*/  @!P1 LEA.HI.X R7, R22, R7, R5, 0x1, P0 ;  /* 0x0000000716079211 */ /* 0x000fc400000f0c05 */
[----:B------:R-:W-:Y:S02]  /*27a0*/  CS2R R48, SRZ ;  /* 0x0000000000307805 */ /* 0x000fe4000001ff00 */
[----:B------:R-:W-:Y:S01]  /*27b0*/  CS2R R42, SRZ ;  /* 0x00000000002a7805 */ /* 0x000fe2000001ff00 */
[----:B------:R4:W-:Y:S01]  /*27c0*/  @!P5 LDGSTS.E.BYPASS.LTC128B.128 [R228+0x3000], desc[UR18][R16.64+0x80] ;  /* 0x0300008010e4dfae */ /* 0x0009e2000b981a12 */
[----:B------:R-:W-:Y:S02]  /*27d0*/  CS2R R40, SRZ ;  /* 0x0000000000287805 */ /* 0x000fe4000001ff00 */
[----:B------:R-:W-:Y:S02]  /*27e0*/  CS2R R38, SRZ ;  /* 0x0000000000267805 */ /* 0x000fe4000001ff00 */
[----:B------:R-:W-:Y:S01]  /*27f0*/  CS2R R36, SRZ ;  /* 0x0000000000247805 */ /* 0x000fe2000001ff00 */
[----:B------:R4:W-:Y:S01]  /*2800*/  @!P5 LDGSTS.E.BYPASS.LTC128B.128 [R228+0x5000], desc[UR18][R16.64+0x100] ;  /* 0x0500010010e4dfae */ /* 0x0009e2000b981a12 */
[----:B------:R-:W1:Y:S03]  /*2810*/  LDCU UR5, c[0x0][0x3e0] ;  /* 0x00007c00ff0577ac */ /* 0x000e660008000800 */
[----:B------:R4:W-:Y:S01]  /*2820*/  @!P2 LDGSTS.E.BYPASS.LTC128B.128 [R213+0x12000], desc[UR18][R26.64] ;  /* 0x120000001ad5afae */ /* 0x0009e2000b981a12 */
[----:B------:R-:W2:Y:S03]  /*2830*/  LDCU UR6, c[0x0][0x45c] ;  /* 0x00008b80ff0677ac */ /* 0x000ea60008000800 */
        /* <DEDUP_REMOVED lines=29> */
[----:B------:R-:W0:Y:S04]  /*2a10*/  LDGDEPBAR ;  /* 0x00000000000079af */ /* 0x000e280000000000 */
[----:B------:R4:W5:Y:S04]  /*2a20*/  @!P4 LDG.E R227, desc[UR18][R8.64] ;  /* 0x0000001208e3c981 */ /* 0x000968000c1e1900 */
[----:B------:R4:W5:Y:S01]  /*2a30*/  @!P3 LDG.E R226, desc[UR18][R8.64+0x20] ;  /* 0x0000201208e2b981 */ /* 0x000962000c1e1900 */
[----:B------:R-:W-:Y:S01]  /*2a40*/  IMAD.SHL.U32 R5, R12, 0x2, RZ ;  /* 0x000000020c057824 */ /* 0x000fe200078e00ff */
[----:B------:R-:W-:Y:S01]  /*2a50*/  USHF.L.U32 UR4, UR4, 0x6, URZ ;  /* 0x0000000604047899 */ /* 0x000fe200080006ff */
[----:B------:R-:W-:-:S02]  /*2a60*/  IMAD.IADD R188, R199, 0x1, R4 ;  /* 0x00000001c7bc7824 */ /* 0x000fc400078e0204 */
[----:B------:R-:W-:Y:S01]  /*2a70*/  IMAD.IADD R187, R198, 0x1, R4 ;  /* 0x00000001c6bb7824 */ /* 0x000fe200078e0204 */
[----:B------:R-:W-:-:S04]  /*2a80*/  LOP3.LUT R5, R5, 0x6, RZ, 0xc0, !PT ;  /* 0x0000000605057812 */ /* 0x000fc800078ec0ff */
[----:B------:R-:W-:-:S05]  /*2a90*/  LOP3.LUT R216, R5, 0xe0, R216, 0xf8, !PT ;  /* 0x000000e005d87812 */ /* 0x000fca00078ef8d8 */
[----:B-12---:R-:W-:-:S07]  /*2aa0*/  IMAD.IADD R216, R219, 0x1, R216 ;  /* 0x00000001dbd87824 */ /* 0x006fce00078e02d8 */
.L_x_618:
[----:B------:R-:W0:Y:S01]  /*2ab0*/  LDGDEPBAR ;  /* 0x00000000000079af */ /* 0x000e220000000000 */
[----:B------:R-:W-:Y:S01]  /*2ac0*/  IMAD.IADD R150, R196, 0x1, R188 ;  /* 0x00000001c4967824 */ /* 0x000fe200078e02bc */
[----:B------:R-:W-:Y:S01]  /*2ad0*/  IADD3 R149, PT, PT, R194, R188, RZ ;  /* 0x000000bcc2957210 */ /* 0x000fe20007ffe0ff */
[----:B------:R-:W-:Y:S01]  /*2ae0*/  IMAD.MOV.U32 R225, RZ, RZ, R223 ;  /* 0x000000ffffe17224 */ /* 0x000fe200078e00df */
[C---:B------:R-:W-:Y:S03]  /*2af0*/  LEA R152, P0, R203.reuse, R224, 0x2 ;  /* 0x000000e0cb987211 */ /* 0x040fe600078010ff */
[----:B------:R-:W-:Y:S01]  /*2b00*/  IMAD.IADD R148, R196, 0x1, R149 ;  /* 0x00000001c4947824 */ /* 0x000fe200078e0295 */
[----:B------:R-:W-:Y:S01]  /*2b10*/  LEA.HI.X R153, R203, R225, RZ, 0x2, P0 ;  /* 0x000000e1cb997211 */ /* 0x000fe200000f14ff */
[----:B------:R-:W-:Y:S04]  /*2b20*/  DEPBAR.LE SB0, 0x0 ;  /* 0x000080000000791a */ /* 0x000fe80000000000 */
[----:B------:R-:W-:Y:S06]  /*2b30*/  BAR.SYNC.DEFER_BLOCKING 0x0 ;  /* 0x0000000000007b1d */ /* 0x000fec0000010000 */
[----:B------:R-:W-:Y:S04]  /*2b40*/  LDSM.16.M88.4 R20, [R188] ;  /* 0x00000000bc14783b */ /* 0x000fe80000000200 */
[----:B----4-:R-:W1:Y:S04]  /*2b50*/  LDSM.16.M88.4 R24, [R197] ;  /* 0x00000000c518783b */ /* 0x010e680000000200 */
[----:B------:R-:W2:Y:S04]  /*2b60*/  LDSM.16.M88.4 R28, [R197+0x800] ;  /* 0x00080000c51c783b */ /* 0x000ea80000000200 */
[----:B------:R-:W-:Y:S04]  /*2b70*/  LDSM.16.M88.4 R32, [R150] ;  /* 0x000000009620783b */ /* 0x000fe80000000200 */
[----:B------:R-:W3:Y:S04]  /*2b80*/  LDSM.16.M88.4 R84, [R195] ;  /* 0x00000000c354783b */ /* 0x000ee80000000200 */
[----:B------:R-:W4:Y:S04]  /*2b90*/  LDSM.16.M88.4 R88, [R195+0x800] ;  /* 0x00080000c358783b */ /* 0x000f280000000200 */
[----:B------:R-:W-:Y:S04]  /*2ba0*/  LDSM.16.M88.4 R92, [R193] ;  /* 0x00000000c15c783b */ /* 0x000fe80000000200 */
[----:B------:R-:W-:Y:S04]  /*2bb0*/  LDSM.16.M88.4 R96, [R192+0x800] ;  /* 0x00080000c060783b */ /* 0x000fe80000000200 */
[----:B-----5:R-:W5:Y:S04]  /*2bc0*/  LDG.E R165, desc[UR18][R152.64] ;  /* 0x0000001298a57981 */ /* 0x020f68000c1e1900 */
[----:B------:R3:W5:Y:S01]  /*2bd0*/  LDG.E R164, desc[UR18][R152.64+0x20] ;  /* 0x0000201298a47981 */ /* 0x000762000c1e1900 */
[C---:B-1----:R-:W-:Y:S08]  /*2be0*/  HMMA.16816.F32.BF16 R4, R20.reuse, R24, RZ ;  /* 0x000000181404723c */ /* 0x042ff000000418ff */
[C---:B------:R-:W-:Y:S01]  /*2bf0*/  HMMA.16816.F32.BF16 R8, R20.reuse, R26, RZ ;  /* 0x0000001a1408723c */ /* 0x040fe200000418ff */
[----:B------:R-:W1:Y:S07]  /*2c00*/  LDSM.16.M88.4 R24, [R149] ;  /* 0x000000009518783b */ /* 0x000e6e0000000200 */
[C---:B--2---:R-:W-:Y:S01]  /*2c10*/  HMMA.16816.F32.BF16 R12, R20.reuse, R28, RZ ;  /* 0x0000001c140c723c */ /* 0x044fe200000418ff */
[----:B---3--:R-:W-:Y:S04]  /*2c20*/  SHF.L.U32 R152, R230, 0x6, RZ ;  /* 0x00000006e6987819 */ /* 0x008fe800000006ff */
[----:B------:R-:W-:Y:S03]  /*2c30*/  ISETP.GE.AND P0, PT, R152, R229, PT ;  /* 0x000000e59800720c */ /* 0x000fe60003f06270 */
[----:B------:R-:W-:Y:S01]  /*2c40*/  HMMA.16816.F32.BF16 R16, R20, R30, RZ ;  /* 0x0000001e1410723c */ /* 0x000fe200000418ff */
[----:B------:R-:W2:Y:S04]  /*2c50*/  LDSM.16.M88.4 R20, [R193+0x800] ;  /* 0x00080000c114783b */ /* 0x000ea80000000200 */
[----:B------:R-:W-:Y:S03]  /*2c60*/  LDSM.16.M88.4 R28, [R148] ;  /* 0x00000000941c783b */ /* 0x000fe60000000200 */
[C---:B------:R-:W-:Y:S08]  /*2c70*/  HMMA.16816.F32.BF16 R4, R32.reuse, R84, R4 ;  /* 0x000000542004723c */ /* 0x040ff00000041804 */
[C---:B------:R-:W-:Y:S01]  /*2c80*/  HMMA.16816.F32.BF16 R8, R32.reuse, R86, R8 ;  /* 0x000000562008723c */ /* 0x040fe20000041808 */
[----:B------:R-:W3:Y:S07]  /*2c90*/  LDSM.16.M88.4 R84, [R192] ;  /* 0x00000000c054783b */ /* 0x000eee0000000200 */
[C---:B----4-:R-:W-:Y:S08]  /*2ca0*/  HMMA.16816.F32.BF16 R12, R32.reuse, R88, R12 ;  /* 0x00000058200c723c */ /* 0x050ff0000004180c */
        /* <DEDUP_REMOVED lines=76> */
.L_x_614:
        /* <DEDUP_REMOVED lines=82> */
.L_x_615:
[C---:B------:R-:W-:Y:S01]  /*3690*/  FMUL.FTZ R21, R227.reuse, 1.4426950216293334961 ;  /* 0x3fb8aa3be3157820 */ /* 0x040fe20000410000 */
[----:B------:R-:W-:Y:S01]  /*36a0*/  FSETP.NEU.FTZ.AND P0, PT, R227, -INF , PT ;  /* 0xff800000e300780b */ /* 0x000fe20003f1d000 */
[----:B------:R-:W-:Y:S01]  /*36b0*/  FMUL.FTZ R20, R226, 1.4426950216293334961 ;  /* 0x3fb8aa3be2147820 */ /* 0x000fe20000410000 */
[----:B------:R-:W-:Y:S02]  /*36c0*/  ISETP.GT.AND P1, PT, R230, R217, PT ;  /* 0x000000d9e600720c */ /* 0x000fe40003f24270 */
[----:B------:R-:W-:Y:S02]  /*36d0*/  FSEL R21, R21, RZ, P0 ;  /* 0x000000ff15157208 */ /* 0x000fe40000000000 */
[----:B------:R-:W-:Y:S03]  /*36e0*/  FSETP.NEU.FTZ.AND P0, PT, R226, -INF , PT ;  /* 0xff800000e200780b */ /* 0x000fe60003f1d000 */
        /* <DEDUP_REMOVED lines=13> */
[----:B------:R-:W-:Y:S01]  /*37c0*/  FFMA.FTZ R21, R17, UR6, -R21 ;  /* 0x0000000611157c23 */ /* 0x000fe20008010815 */
[--C-:B------:R-:W-:Y:S01]  /*37d0*/  FFMA.FTZ R176, R14, UR6, -R20.reuse ;  /* 0x000000060eb07c23 */ /* 0x100fe20008010814 */
[--C-:B------:R-:W-:Y:S01]  /*37e0*/  FFMA.FTZ R177, R15, UR6, -R20.reuse ;  /* 0x000000060fb17c23 */ /* 0x100fe20008010814 */
[--C-:B------:R-:W-:Y:S01]  /*37f0*/  FFMA.FTZ R180, R18, UR6, -R20.reuse ;  /* 0x0000000612b47c23 */ /* 0x100fe20008010814 */
[----:B------:R-:W-:Y:S05]  /*3800*/  FFMA.FTZ R20, R19, UR6, -R20 ;  /* 0x0000000613147c23 */ /* 0x000fea0008010814 */
        /* <DEDUP_REMOVED lines=156> */
[----:B------:R-:W1:Y:S01]  /*41d0*/  LDC R5, c[0x0][0x3b0] ;  /* 0x0000ec00ff057b82 */ /* 0x000e620000000800 */
[----:B------:R-:W-:Y:S02]  /*41e0*/  IADD3 R8, P0, PT, RZ, -UR17, RZ ;  /* 0x80000011ff087c10 */ /* 0x000fe4000ff1e0ff */
[----:B------:R-:W-:Y:S04]  /*41f0*/  LOP3.LUT R6, R230, 0x1, RZ, 0xc0, !PT ;  /* 0x00000001e6067812 */ /* 0x000fe800078ec0ff */
[----:B------:R-:W-:Y:S01]  /*4200*/  ISETP.NE.U32.AND P2, PT, R6, 0x1, PT ;  /* 0x000000010600780c */ /* 0x000fe20003f45070 */
[----:B------:R-:W2:Y:S01]  /*4210*/  LDC R4, c[0x0][0x3b4] ;  /* 0x0000ed00ff047b82 */ /* 0x000ea20000000800 */
[----:B------:R-:W-:Y:S02]  /*4220*/  IMAD.MOV.U32 R6, RZ, RZ, -0x6000 ;  /* 0xffffa000ff067424 */ /* 0x000fe400078e00ff */
[----:B-1----:R-:W-:Y:S04]  /*4230*/  IMAD.SHL.U32 R7, R5, 0x40, RZ ;  /* 0x0000004005077824 */ /* 0x002fe800078e00ff */
[----:B------:R-:W-:Y:S05]  /*4240*/  IMAD.X R7, RZ, RZ, ~R7, P0 ;  /* 0x000000ffff077224 */ /* 0x000fea00000e0e07 */
[----:B------:R-:W-:Y:S04]  /*4250*/  SHF.R.S64 R9, R8, 0x1f, R7 ;  /* 0x0000001f08097819 */ /* 0x000fe80000001007 */
[----:B------:R-:W-:Y:S02]  /*4260*/  IADD3 R242, P0, PT, R242, R9, RZ ;  /* 0x00000009f2f27210 */ /* 0x000fe40007f1e0ff */
[----:B------:R-:W-:Y:S02]  /*4270*/  SEL R9, R6, 0x6000, !P2 ;  /* 0x0000600006097807 */ /* 0x000fe40005000000 */
[----:B------:R-:W-:Y:S02]  /*4280*/  LEA.HI.X.SX32 R243, R7, R243, 0x1, P0 ;  /* 0x000000f307f37211 */ /* 0x000fe400000f0eff */
[C---:B------:R-:W-:Y:S01]  /*4290*/  LEA R6, P0, R5.reuse, R242, 0x6 ;  /* 0x000000f205067211 */ /* 0x040fe200078030ff */
[--C-:B------:R-:W-:Y:S02]  /*42a0*/  IMAD.IADD R228, R228, 0x1, R9.reuse ;  /* 0x00000001e4e47824 */ /* 0x100fe400078e0209 */
[----:B------:R-:W-:Y:S01]  /*42b0*/  IMAD.IADD R188, R188, 0x1, R9 ;  /* 0x00000001bcbc7824 */ /* 0x000fe200078e0209 */
[----:B--2---:R-:W-:Y:S02]  /*42c0*/  LEA.HI.X R7, R5, R243, R4, 0x6, P0 ;  /* 0x000000f305077211 */ /* 0x004fe400000f3404 */
        /* <DEDUP_REMOVED lines=10> */
.L_x_616:
        /* <DEDUP_REMOVED lines=102> */
.L_x_617:
[----:B------:R-:W-:Y:S01]  /*49d0*/  LDSM.16.M88.4 R148, [R189+0x1e000] ;  /* 0x01e00000bd94783b */ /* 0x000fe20000000200 */
[----:B------:R-:W-:Y:S02]  /*49e0*/  ISETP.GT.AND P4, PT, R230, R217, PT ;  /* 0x000000d9e600720c */ /* 0x000fe40003f84270 */
[----:B------:R-:W-:Y:S01]  /*49f0*/  @P1 IADD3 R224, P2, PT, R224, -0x100, RZ ;  /* 0xffffff00e0e01810 */ /* 0x000fe20007f5e0ff */
[----:B------:R-:W2:Y:S03]  /*4a00*/  LDSM.16.MT88.4 R16, [R198+0x12000] ;  /* 0x01200000c610783b */ /* 0x000ea60000004200 */
[----:B------:R-:W-:Y:S01]  /*4a10*/  @P1 IADD3.X R223, PT, PT, R223, -0x1, RZ, P2, !PT ;  /* 0xffffffffdfdf1810 */ /* 0x000fe200017fe4ff */
[----:B------:R-:W1:Y:S04]  /*4a20*/  LDSM.16.M88.4 R92, [R189+0x1f000] ;  /* 0x01f00000bd5c783b */ /* 0x000e680000000200 */
        /* <DEDUP_REMOVED lines=32> */
[----:B------:R-:W-:Y:S07]  /*4c30*/  LDSM.16.MT88.4 R164, [R198+0x15800] ;  /* 0x01580000c6a4783b */ /* 0x000fee0000004200 */
[-C--:B------:R-:W-:Y:S08]  /*4c40*/  HMMA.16816.F32.BF16 R84, R152, R168.reuse, R84 ;  /* 0x000000a89854723c */ /* 0x080ff00000041854 */
[C---:B------:R-:W-:Y:S08]  /*4c50*/  HMMA.16816.F32.BF16 R88, R160.reuse, R168, R88 ;  /* 0x000000a8a058723c */ /* 0x040ff00000041858 */
[-C--:B------:R-:W-:Y:S01]  /*4c60*/  HMMA.16816.F32.BF16 R92, R160, R170.reuse, R92 ;  /* 0x000000aaa05c723c */ /* 0x080fe2000004185c */
[----:B------:R-:W-:Y:S07]  /*4c70*/  LDSM.16.M88.4 R160, [R0+0x1f000] ;  /* 0x01f0000000a0783b */ /* 0x000fee0000000200 */
[----:B------:R-:W-:Y:S04]  /*4c80*/  HMMA.16816.F32.BF16 R96, R152, R170, R96 ;  /* 0x000000aa9860723c */ /* 0x000fe80000041860 */
[----:B------:R-:W-:Y:S04]  /*4c90*/  IMAD.SHL.U32 R153, R225, 0x8, RZ ;  /* 0x00000008e1997824 */ /* 0x000fe800078e00ff */
[-C--:B--2---:R-:W-:Y:S05]  /*4ca0*/  HMMA.16816.F32.BF16 R4, R172, R176.reuse, R4 ;  /* 0x000000b0ac04723c */ /* 0x084fea0000041804 */
[C---:B------:R-:W-:Y:S03]  /*4cb0*/  LEA R168, P0, R153.reuse, R238, 0x2 ;  /* 0x000000ee99a87211 */ /* 0x040fe600078010ff */
[C---:B------:R-:W-:Y:S04]  /*4cc0*/  HMMA.16816.F32.BF16 R8, R180.reuse, R176, R8 ;  /* 0x000000b0b408723c */ /* 0x040fe80000041808 */
[----:B------:R-:W-:Y:S02]  /*4cd0*/  LEA.HI.X.SX32 R169, R153, R239, 0x2, P0 ;  /* 0x000000ef99a97211 */ /* 0x000fe400000f16ff */
[----:B------:R-:W2:Y:S01]  /*4ce0*/  LDSM.16.MT88.4 R152, [R198+0x17000] ;  /* 0x01700000c698783b */ /* 0x000ea20000004200 */
[C---:B------:R-:W-:Y:S01]  /*4cf0*/  LEA R170, P0, R225.reuse, R168, 0x5 ;  /* 0x000000a8e1aa7211 */ /* 0x040fe200078028ff */
[-C--:B------:R-:W-:Y:S03]  /*4d00*/  HMMA.16816.F32.BF16 R12, R180, R178.reuse, R12 ;  /* 0x000000b2b40c723c */ /* 0x080fe6000004180c */
[C---:B------:R-:W-:Y:S02]  /*4d10*/  LEA.HI.X.SX32 R171, R225.reuse, R169, 0x5, P0 ;  /* 0x000000a9e1ab7211 */ /* 0x040fe400000f2eff */
[C---:B------:R-:W-:Y:S03]  /*4d20*/  LEA R176, P0, R225.reuse, R170, 0x5 ;  /* 0x000000aae1b07211 */ /* 0x040fe600078028ff */
[C---:B------:R-:W-:Y:S04]  /*4d30*/  HMMA.16816.F32.BF16 R16, R172.reuse, R178, R16 ;  /* 0x000000b2ac10723c */ /* 0x040fe80000041810 */
[C---:B------:R-:W-:Y:S02]  /*4d40*/  LEA.HI.X.SX32 R177, R225.reuse, R171, 0x5, P0 ;  /* 0x000000abe1b17211 */ /* 0x040fe400000f2eff */
[C---:B------:R-:W-:Y:S02]  /*4d50*/  LEA R178, P0, R225.reuse, R176, 0x5 ;  /* 0x000000b0e1b27211 */ /* 0x040fe400078028ff */
[-C--:B-1----:R-:W-:Y:S03]  /*4d60*/  HMMA.16816.F32.BF16 R20, R172, R148.reuse, R20 ;  /* 0x00000094ac14723c */ /* 0x082fe60000041814 */
[C---:B------:R-:W-:Y:S02]  /*4d70*/  LEA.HI.X.SX32 R179, R225.reuse, R177, 0x5, P0 ;  /* 0x000000b1e1b37211 */ /* 0x040fe400000f2eff */
[C---:B------:R-:W-:Y:S03]  /*4d80*/  LEA R246, P0, R225.reuse, R178, 0x5 ;  /* 0x000000b2e1f67211 */ /* 0x040fe600078028ff */
[C---:B------:R-:W-:Y:S04]  /*4d90*/  HMMA.16816.F32.BF16 R24, R180.reuse, R148, R24 ;  /* 0x00000094b418723c */ /* 0x040fe80000041818 */
[C---:B------:R-:W-:Y:S02]  /*4da0*/  LEA.HI.X.SX32 R247, R225.reuse, R179, 0x5, P0 ;  /* 0x000000b3e1f77211 */ /* 0x040fe400000f2eff */
[C---:B------:R-:W-:Y:S02]  /*4db0*/  LEA R248, P0, R225.reuse, R246, 0x5 ;  /* 0x000000f6e1f87211 */ /* 0x040fe400078028ff */
[-C--:B------:R-:W-:Y:S03]  /*4dc0*/  HMMA.16816.F32.BF16 R28, R180, R150.reuse, R28 ;  /* 0x00000096b41c723c */ /* 0x080fe6000004181c */
[C---:B------:R-:W-:Y:S02]  /*4dd0*/  LEA.HI.X.SX32 R249, R225.reuse, R247, 0x5, P0 ;  /* 0x000000f7e1f97211 */ /* 0x040fe400000f2eff */
[C---:B------:R-:W-:Y:S03]  /*4de0*/  LEA R250, P0, R225.reuse, R248, 0x5 ;  /* 0x000000f8e1fa7211 */ /* 0x040fe600078028ff */
[C---:B------:R-:W-:Y:S01]  /*4df0*/  HMMA.16816.F32.BF16 R32, R172.reuse, R150, R32 ;  /* 0x00000096ac20723c */ /* 0x040fe20000041820 */
[----:B------:R-:W1:Y:S03]  /*4e00*/  LDSM.16.M88.4 R148, [R0+0x1e000] ;  /* 0x01e000000094783b */ /* 0x000e660000000200 */
[C---:B------:R-:W-:Y:S04]  /*4e10*/  LEA.HI.X.SX32 R251, R225.reuse, R249, 0x5, P0 ;  /* 0x000000f9e1fb7211 */ /* 0x040fe800000f2eff */
[-C--:B--2---:R-:W-:Y:S08]  /*4e20*/  HMMA.16816.F32.BF16 R84, R172, R152.reuse, R84 ;  /* 0x00000098ac54723c */ /* 0x084ff00000041854 */
[C---:B------:R-:W-:Y:S08]  /*4e30*/  HMMA.16816.F32.BF16 R88, R180.reuse, R152, R88 ;  /* 0x00000098b458723c */ /* 0x040ff00000041858 */
[-C--:B------:R-:W-:Y:S03]  /*4e40*/  HMMA.16816.F32.BF16 R92, R180, R154.reuse, R92 ;  /* 0x0000009ab45c723c */ /* 0x080fe6000004185c */
[C---:B------:R-:W-:Y:S05]  /*4e50*/  IMAD.WIDE R182, R225.reuse, -0xc0, R250 ;  /* 0xffffff40e1b67825 */ /* 0x040fea00078e02fa */
[----:B------:R-:W-:Y:S01]  /*4e60*/  HMMA.16816.F32.BF16 R96, R172, R154, R96 ;  /* 0x0000009aac60723c */ /* 0x000fe20000041860 */
[----:B------:R-:W2:Y:S03]  /*4e70*/  LDSM.16.MT88.4 R152, [R198+0x17800] ;  /* 0x01780000c698783b */ /* 0x000ea60000004200 */
[C---:B------:R-:W-:Y:S04]  /*4e80*/  LEA R180, P0, R225.reuse, R182, 0x5 ;  /* 0x000000b6e1b47211 */ /* 0x040fe800078028ff */
[C---:B------:R-:W-:Y:S01]  /*4e90*/  LEA.HI.X.SX32 R181, R225.reuse, R183, 0x5, P0 ;  /* 0x000000b7e1b57211 */ /* 0x040fe200000f2eff */
        /* <DEDUP_REMOVED lines=20> */
[C---:B------:R-:W-:Y:S04]  /*4fe0*/  IMAD.WIDE R174, R225.reuse, -0xc0, R166 ;  /* 0xffffff40e1ae7825 */ /* 0x040fe800078e02a6 */
[-C--:B------:R-:W-:Y:S03]  /*4ff0*/  HMMA.16816.F32.BF16 R92, R160, R154.reuse, R92 ;  /* 0x0000009aa05c723c */ /* 0x080fe6000004185c */
[C---:B------:R-:W-:Y:S04]  /*5000*/  LEA R152, P0, R225.reuse, R174, 0x5 ;  /* 0x000000aee1987211 */ /* 0x040fe800078028ff */
[----:B------:R-:W-:Y:S01]  /*5010*/  LEA.HI.X.SX32 R153, R225, R175, 0x5, P0 ;  /* 0x000000afe1997211 */ /* 0x000fe200000f2eff */
[----:B------:R-:W-:Y:S04]  /*5020*/  HMMA.16816.F32.BF16 R96, R148, R154, R96 ;  /* 0x0000009a9460723c */ /* 0x000fe80000041860 */
[----:B------:R-:W-:Y:S01]  /*5030*/  @P1 IMAD.WIDE.U32 R154, R203, 0x4, R244 ;  /* 0x00000004cb9a1825 */ /* 0x000fe200078e00f4 */
[C---:B------:R-:W-:Y:S04]  /*5040*/  LEA R162, P0, R225.reuse, R152, 0x5 ;  /* 0x00000098e1a27211 */ /* 0x040fe800078028ff */
[----:B------:R-:W5:Y:S01]  /*5050*/  @P1 LDG.E R227, desc[UR18][R154.64+-0x100] ;  /* 0xffff00129ae31981 */ /* 0x000f62000c1e1900 */
[C---:B------:R-:W-:Y:S02]  /*5060*/  LEA.HI.X.SX32 R163, R225.reuse, R153, 0x5, P0 ;  /* 0x00000099e1a37211 */ /* 0x040fe400000f2eff */
[C---:B------:R-:W-:Y:S01]  /*5070*/  LEA R160, P0, R225.reuse, R162, 0x5 ;  /* 0x000000a2e1a07211 */ /* 0x040fe200078028ff */
[----:B------:R1:W5:Y:S03]  /*5080*/  @P1 LDG.E R226, desc[UR18][R154.64+-0xe0] ;  /* 0xffff20129ae21981 */ /* 0x000366000c1e1900 */
[C---:B------:R-:W-:Y:S01]  /*5090*/  LEA.HI.X.SX32 R161, R225.reuse, R163, 0x5, P0 ;  /* 0x000000a3e1a17211 */ /* 0x040fe200000f2eff */
[----:B------:R-:W-:Y:S01]  /*50a0*/  REDG.E.ADD.F32.FTZ.RN.STRONG.GPU desc[UR18][R238.64], R4 ;  /* 0x00000004ee0079a6 */ /* 0x000fe2000c12f312 */
[C---:B------:R-:W-:Y:S03]  /*50b0*/  LEA R148, P0, R225.reuse, R160, 0x5 ;  /* 0x000000a0e1947211 */ /* 0x040fe600078028ff */
[----:B------:R2:W-:Y:S01]  /*50c0*/  REDG.E.ADD.F32.FTZ.RN.STRONG.GPU desc[UR18][R168.64], R5 ;  /* 0x00000005a80079a6 */ /* 0x0005e2000c12f312 */
[C---:B------:R-:W-:Y:S02]  /*50d0*/  LEA.HI.X.SX32 R149, R225.reuse, R161, 0x5, P0 ;  /* 0x000000a1e1957211 */ /* 0x040fe400000f2eff */
[C---:B------:R-:W-:Y:S01]  /*50e0*/  LEA R150, P0, R225.reuse, R148, 0x5 ;  /* 0x00000094e1967211 */ /* 0x040fe200078028ff */
[----:B------:R3:W-:Y:S03]  /*50f0*/  REDG.E.ADD.F32.FTZ.RN.STRONG.GPU desc[UR18][R170.64], R6 ;  /* 0x00000006aa0079a6 */ /* 0x0007e6000c12f312 */
[C---:B------:R-:W-:Y:S01]  /*5100*/  LEA.HI.X.SX32 R151, R225.reuse, R149, 0x5, P0 ;  /* 0x00000095e1977211 */ /* 0x040fe200000f2eff */
[----:B------:R4:W-:Y:S04]  /*5110*/  REDG.E.ADD.F32.FTZ.RN.STRONG.GPU desc[UR18][R176.64], R7 ;  /* 0x00000007b00079a6 */ /* 0x0009e8000c12f312 */
[----:B------:R4:W-:Y:S04]  /*5120*/  REDG.E.ADD.F32.FTZ.RN.STRONG.GPU desc[UR18][R178.64], R8 ;  /* 0x00000008b20079a6 */ /* 0x0009e8000c12f312 */
[----:B------:R4:W-:Y:S01]  /*5130*/  REDG.E.ADD.F32.FTZ.RN.STRONG.GPU desc[UR18][R246.64], R9 ;  /* 0x00000009f60079a6 */ /* 0x0009e2000c12f312 */
[C---:B-1----:R-:W-:Y:S03]  /*5140*/  LEA R154, P0, R225.reuse, R150, 0x5 ;  /* 0x00000096e19a7211 */ /* 0x042fe600078028ff */
[----:B------:R1:W-:Y:S01]  /*5150*/  REDG.E.ADD.F32.FTZ.RN.STRONG.GPU desc[UR18][R248.64], R10 ;  /* 0x0000000af80079a6 */ /* 0x0003e2000c12f312 */
[C---:B------:R-:W-:Y:S03]  /*5160*/  LEA.HI.X.SX32 R155, R225.reuse, R151, 0x5, P0 ;  /* 0x00000097e19b7211 */ /* 0x040fe600000f2eff */
[----:B------:R1:W-:Y:S01]  /*5170*/  REDG.E.ADD.F32.FTZ.RN.STRONG.GPU desc[UR18][R250.64], R11 ;  /* 0x0000000bfa0079a6 */ /* 0x0003e2000c12f312 */
[C---:B--2---:R-:W-:Y:S03]  /*5180*/  IMAD.WIDE R4, R225.reuse, -0xc0, R154 ;  /* 0xffffff40e1047825 */ /* 0x044fe600078e029a */
[----:B------:R2:W-:Y:S04]  /*5190*/  REDG.E.ADD.F32.FTZ.RN.STRONG.GPU desc[UR18][R238.64+0x80], R16 ;  /* 0x00008010ee0079a6 */ /* 0x0005e8000c12f312 */
[----:B------:R2:W-:Y:S01]  /*51a0*/  REDG.E.ADD.F32.FTZ.RN.STRONG.GPU desc[UR18][R182.64+0x80], R17 ;  /* 0x00008011b60079a6 */ /* 0x0005e2000c12f312 */
[C---:B------:R-:W-:Y:S03]  /*51b0*/  LEA R168, P0, R225.reuse, R4, 0x5 ;  /* 0x00000004e1a87211 */ /* 0x040fe600078028ff */
[----:B------:R2:W-:Y:S01]  /*51c0*/  REDG.E.ADD.F32.FTZ.RN.STRONG.GPU desc[UR18][R180.64+0x80], R18 ;  /* 0x00008012b40079a6 */ /* 0x0005e2000c12f312 */
[C---:B------:R-:W-:Y:S02]  /*51d0*/  LEA.HI.X.SX32 R169, R225.reuse, R5, 0x5, P0 ;  /* 0x00000005e1a97211 */ /* 0x040fe400000f2eff */
[C---:B---3--:R-:W-:Y:S01]  /*51e0*/  LEA R170, P0, R225.reuse, R168, 0x5 ;  /* 0x000000a8e1aa7211 */ /* 0x048fe200078028ff */
[----:B------:R3:W-:Y:S03]  /*51f0*/  REDG.E.ADD.F32.FTZ.RN.STRONG.GPU desc[UR18][R172.64+0x80], R19 ;  /* 0x00008013ac0079a6 */ /* 0x0007e6000c12f312 */
[C---:B------:R-:W-:Y:S01]  /*5200*/  LEA.HI.X.SX32 R171, R225.reuse, R169, 0x5, P0 ;  /* 0x000000a9e1ab7211 */ /* 0x040fe200000f2eff */
[----:B------:R3:W-:Y:S01]  /*5210*/  REDG.E.ADD.F32.FTZ.RN.STRONG.GPU desc[UR18][R156.64+0x80], R12 ;  /* 0x0000800c9c0079a6 */ /* 0x0007e2000c12f312 */
[C---:B------:R-:W-:Y:S03]  /*5220*/  LEA R6, P0, R225.reuse, R170, 0x5 ;  /* 0x000000aae1067211 */ /* 0x040fe600078028ff */
[----:B------:R3:W-:Y:S01]  /*5230*/  REDG.E.ADD.F32.FTZ.RN.STRONG.GPU desc[UR18][R158.64+0x80], R13 ;  /* 0x0000800d9e0079a6 */ /* 0x0007e2000c12f312 */
[C---:B----4-:R-:W-:Y:S02]  /*5240*/  LEA.HI.X.SX32 R7, R225.reuse, R171, 0x5, P0 ;  /* 0x000000abe1077211 */ /* 0x050fe400000f2eff */
[C---:B------:R-:W-:Y:S01]  /*5250*/  LEA R176, P0, R225.reuse, R6, 0x5 ;  /* 0x00000006e1b07211 */ /* 0x040fe200078028ff */
[----:B------:R4:W-:Y:S03]  /*5260*/  REDG.E.ADD.F32.FTZ.RN.STRONG.GPU desc[UR18][R164.64+0x80], R14 ;  /* 0x0000800ea40079a6 */ /* 0x0009e6000c12f312 */
        /* <DEDUP_REMOVED lines=8> */
[----:B------:R4:W-:Y:S04]  /*52f0*/  REDG.E.ADD.F32.FTZ.RN.STRONG.GPU desc[UR18][R152.64+0x100], R22 ;  /* 0x00010016980079a6 */ /* 0x0009e8000c12f312 */
[----:B------:R-:W-:Y:S01]  /*5300*/  REDG.E.ADD.F32.FTZ.RN.STRONG.GPU desc[UR18][R162.64+0x100], R23 ;  /* 0x00010017a20079a6 */ /* 0x000fe2000c12f312 */
[C---:B------:R-:W-:Y:S03]  /*5310*/  IMAD.WIDE R8, R225.reuse, -0xc0, R246 ;  /* 0xffffff40e1087825 */ /* 0x040fe600078e02f6 */
[----:B------:R-:W-:Y:S01]  /*5320*/  REDG.E.ADD.F32.FTZ.RN.STRONG.GPU desc[UR18][R160.64+0x100], R24 ;  /* 0x00010018a00079a6 */ /* 0x000fe2000c12f312 */
[C---:B-1----:R-:W-:Y:S03]  /*5330*/  LEA R248, P0, R225.reuse, R8, 0x5 ;  /* 0x00000008e1f87211 */ /* 0x042fe600078028ff */
[----:B------:R-:W-:Y:S01]  /*5340*/  REDG.E.ADD.F32.FTZ.RN.STRONG.GPU desc[UR18][R148.64+0x100], R25 ;  /* 0x00010019940079a6 */ /* 0x000fe2000c12f312 */
[C---:B------:R-:W-:Y:S03]  /*5350*/  LEA.HI.X.SX32 R249, R225.reuse, R9, 0x5, P0 ;  /* 0x00000009e1f97211 */ /* 0x040fe600000f2eff */
        /* <DEDUP_REMOVED lines=8> */
[C---:B--2---:R-:W-:Y:S03]  /*53e0*/  LEA R16, P0, R225.reuse, R250, 0x5 ;  /* 0x000000fae1107211 */ /* 0x044fe600078028ff */
        /* <DEDUP_REMOVED lines=23> */
[C---:B----4-:R-:W-:Y:S03]  /*5560*/  LEA R164, P0, R225.reuse, R158, 0x5 ;  /* 0x0000009ee1a47211 */ /* 0x050fe600078028ff */
[----:B------:R-:W2:Y:S01]  /*5570*/  LDSM.16.MT88.4 R8, [R187] ;  /* 0x00000000bb08783b */ /* 0x000ea20000004200 */
[C---:B------:R-:W-:Y:S02]  /*5580*/  LEA.HI.X.SX32 R165, R225.reuse, R159, 0x5, P0 ;  /* 0x0000009fe1a57211 */ /* 0x040fe400000f2eff */
[C---:B------:R-:W-:Y:S01]  /*5590*/  LEA R152, P0, R225.reuse, R164, 0x5 ;  /* 0x000000a4e1987211 */ /* 0x040fe200078028ff */
[----:B------:R-:W3:Y:S03]  /*55a0*/  LDSM.16.MT88.4 R12, [R190+-0x2000] ;  /* 0xffe00000be0c783b */ /* 0x000ee60000004200 */
[C---:B------:R-:W-:Y:S01]  /*55b0*/  LEA.HI.X.SX32 R153, R225.reuse, R165, 0x5, P0 ;  /* 0x000000a5e1997211 */ /* 0x040fe200000f2eff */
[----:B------:R-:W-:Y:S01]  /*55c0*/  REDG.E.ADD.F32.FTZ.RN.STRONG.GPU desc[UR18][R250.64+0x200], R88 ;  /* 0x00020058fa0079a6 */ /* 0x000fe2000c12f312 */
[C---:B-1----:R-:W-:Y:S03]  /*55d0*/  LEA R154, P0, R225.reuse, R152, 0x5 ;  /* 0x00000098e19a7211 */ /* 0x042fe600078028ff */
[----:B------:R-:W-:Y:S01]  /*55e0*/  REDG.E.ADD.F32.FTZ.RN.STRONG.GPU desc[UR18][R16.64+0x200], R89 ;  /* 0x00020059100079a6 */ /* 0x000fe2000c12f312 */
[----:B------:R-:W-:Y:S03]  /*55f0*/  LEA.HI.X.SX32 R155, R225, R153, 0x5, P0 ;  /* 0x00000099e19b7211 */ /* 0x000fe600000f2eff */
[----:B------:R-:W-:Y:S04]  /*5600*/  REDG.E.ADD.F32.FTZ.RN.STRONG.GPU desc[UR18][R182.64+0x200], R90 ;  /* 0x0002005ab60079a6 */ /* 0x000fe8000c12f312 */
[----:B------:R-:W-:Y:S04]  /*5610*/  REDG.E.ADD.F32.FTZ.RN.STRONG.GPU desc[UR18][R180.64+0x200], R91 ;  /* 0x0002005bb40079a6 */ /* 0x000fe8000c12f312 */
        /* <DEDUP_REMOVED lines=163> */
[----:B------:R-:W-:Y:S01]  /*6050*/  F2FP.BF16.F32.PACK_AB R122, R123, R122 ;  /* 0x0000007a7b7a723e */ /* 0x000fe200000010ff */
[----:B------:R-:W1:Y:S01]  /*6060*/  @P1 LDC.64 R4, c[0x0][0x5c0] ;  /* 0x00017000ff041b82 */ /* 0x000e620000000a00 */
        /* <DEDUP_REMOVED lines=63> */
[----:B--2---:R-:W-:-:S03]  /*6460*/  @P1 IADD3 R46, PT, PT, R232, R233, RZ ;  /* 0x000000e9e82e1210 */ /* 0x004fc60007ffe0ff */
[----:B------:R3:W-:Y:S02]  /*6470*/  STS [R7+0x9000], R60 ;  /* 0x0090003c07007388 */ /* 0x0007e40000000800 */
[C---:B-1----:R-:W-:Y:S02]  /*6480*/  @P1 IMAD R44, R46.reuse, R5, RZ ;  /* 0x000000052e2c1224 */ /* 0x042fe400078e02ff */
        /* <DEDUP_REMOVED lines=14> */
[----:B---3--:R-:W2:Y:S01]  /*6570*/  LDC.64 R6, c[0x0][0x5a8] ;  /* 0x00016a00ff067b82 */ /* 0x008ea20000000a00 */
[-C--:B-1----:R-:W-:Y:S02]  /*6580*/  IMAD R8, R9, R4.reuse, RZ ;  /* 0x0000000409087224 */ /* 0x082fe400078e02ff */
[----:B------:R-:W-:-:S04]  /*6590*/  IMAD.WIDE.U32 R10, R232, R4, RZ ;  /* 0x00000004e80a7225 */ /* 0x000fc800078e00ff */
[----:B------:R-:W-:-:S05]  /*65a0*/  IMAD R8, R232, R5, R8 ;  /* 0x00000005e8087224 */ /* 0x000fca00078e0208 */
[----:B------:R-:W-:-:S03]  /*65b0*/  IADD3 R11, PT, PT, R11, R8, RZ ;  /* 0x000000080b0b7210 */ /* 0x000fc60007ffe0ff */
[----:B--2---:R-:W-:-:S04]  /*65c0*/  IMAD.WIDE.U32 R46, R202, R6, R10 ;  /* 0x00000006ca2e7225 */ /* 0x004fc800078e000a */
[----:B------:R-:W-:Y:S02]  /*65d0*/  IMAD R44, R202, R7, R47 ;  /* 0x00000007ca2c7224 */ /* 0x000fe400078e022f */
.L_x_619:
[----:B------:R-:W-:Y:S05]  /*65e0*/  @P0 BRA `(.L_x_620) ;  /* 0x0000000000280947 */ /* 0x000fea0003800000 */
[----:B------:R-:W1:Y:S01]  /*65f0*/  LDCU.64 UR6, c[0x0][0x5c8] ;  /* 0x0000b900ff0677ac */ /* 0x000e620008000a00 */
[----:B---3--:R-:W-:Y:S01]  /*6600*/  SHF.R.S32.HI R7, RZ, 0x1f, R232 ;  /* 0x0000001fff077819 */ /* 0x008fe200000114e8 */
        /* <DEDUP_REMOVED lines=8> */
.L_x_620:
[----:B------:R-:W1:Y:S01]  /*6690*/  LDCU.64 UR6, c[0x0][0x5c8] ;  /* 0x0000b900ff0677ac */ /* 0x000e620008000a00 */
[----:B---3--:R-:W-:-:S05]  /*66a0*/  IADD3 R58, PT, PT, R232, R233, RZ ;  /* 0x000000e9e83a7210 */ /* 0x008fca0007ffe0ff */
[C---:B-1----:R-:W-:Y:S02]  /*66b0*/  IMAD R56, R58.reuse, UR7, RZ ;  /* 0x000000073a387c24 */ /* 0x042fe4000f8e02ff */
[----:B------:R-:W-:-:S05]  /*66c0*/  IMAD.WIDE.U32 R58, R58, UR6, RZ ;  /* 0x000000063a3a7c25 */ /* 0x000fca000f8e00ff */
[----:B------:R-:W-:-:S07]  /*66d0*/  IADD3 R56, PT, PT, R59, R56, RZ ;  /* 0x000000383b387210 */ /* 0x000fce0007ffe0ff */
.L_x_621:
[----:B------:R-:W-:Y:S01]  /*66e0*/  BAR.SYNC.DEFER_BLOCKING 0x0 ;  /* 0x0000000000007b1d */ /* 0x000fe20000010000 */
[----:B------:R-:W-:Y:S01]  /*66f0*/  IMAD.SHL.U32 R6, R207, 0x40, RZ ;  /* 0x00000040cf067824 */ /* 0x000fe200078e00ff */
[-C--:B------:R-:W-:Y:S02]  /*6700*/  ISETP.GE.AND P1, PT, R206, R215.reuse, PT ;  /* 0x000000d7ce00720c */ /* 0x080fe40003f26270 */
[----:B------:R-:W-:Y:S01]  /*6710*/  ISETP.GE.AND P2, PT, R210, R215, PT ;  /* 0x000000d7d200720c */ /* 0x000fe20003f46270 */
[-C--:B------:R-:W-:Y:S01]  /*6720*/  IMAD.WIDE.U32 R48, R6, R4.reuse, RZ ;  /* 0x0000000406307225 */ /* 0x080fe200078e00ff */
[----:B------:R-:W-:Y:S01]  /*6730*/  SHF.R.S32.HI R7, RZ, 0x1f, R6 ;  /* 0x0000001fff077819 */ /* 0x000fe20000011406 */
[----:B------:R-:W1:Y:S01]  /*6740*/  LDCU.64 UR4, c[0x0][0x5d8] ;  /* 0x0000bb00ff0477ac */ /* 0x000e620008000a00 */
[----:B------:R-:W-:Y:S01]  /*6750*/  BSSY.RECONVERGENT B0, `(.L_x_622) ;  /* 0x0000020000007945 */ /* 0x000fe20003800200 */
[----:B------:R-:W-:Y:S02]  /*6760*/  LOP3.LUT R47, R48, 0x38, R205, 0xf8, !PT ;  /* 0x00000038302f7812 */ /* 0x000fe400078ef8cd */
[----:B------:R-:W-:-:S02]  /*6770*/  IMAD R45, R7, R4, RZ ;  /* 0x00000004072d7224 */ /* 0x000fc400078e02ff */
[----:B------:R-:W-:Y:S02]  /*6780*/  IADD3 R62, P0, PT, R46, R47, RZ ;  /* 0x0000002f2e3e7210 */ /* 0x000fe40007f1e0ff */
[----:B------:R-:W-:-:S05]  /*6790*/  IMAD R45, R6, R5, R45 ;  /* 0x00000005062d7224 */ /* 0x000fca00078e022d */
[----:B------:R-:W-:Y:S02]  /*67a0*/  IADD3.X R63, PT, PT, R44, R49, R45, P0, !PT ;  /* 0x000000312c3f7210 */ /* 0x000fe400007fe42d */
[----:B------:R-:W-:Y:S01]  /*67b0*/  IADD3 R59, P0, PT, R206, 0x20, RZ ;  /* 0x00000020ce3b7810 */ /* 0x000fe20007f1e0ff */
[----:B------:R2:W3:Y:S01]  /*67c0*/  LDS.128 R40, [R213+0x13000] ;  /* 0x01300000d5287984 */ /* 0x0004e20000000c00 */
[----:B-1----:R-:W-:-:S03]  /*67d0*/  IMAD.WIDE.U32 R62, R201, UR4, R62 ;  /* 0x00000004c93e7c25 */ /* 0x002fc6000f8e003e */
[----:B------:R2:W1:Y:S01]  /*67e0*/  LDS.128 R36, [R213+0x15000] ;  /* 0x01500000d5247984 */ /* 0x0004620000000c00 */
[----:B------:R-:W-:Y:S02]  /*67f0*/  IMAD R61, R201, UR5, R63 ;  /* 0x00000005c93d7c24 */ /* 0x000fe4000f8e023f */
[----:B------:R-:W-:Y:S01]  /*6800*/  IMAD.X R57, RZ, RZ, RZ, P0 ;  /* 0x000000ffff397224 */ /* 0x000fe200000e06ff */
        /* <DEDUP_REMOVED lines=20> */
.L_x_623:
[----:B------:R-:W-:Y:S05]  /*6950*/  BSYNC.RECONVERGENT B0 ;  /* 0x0000000000007941 */ /* 0x000fea0003800200 */
.L_x_622:
        /* <DEDUP_REMOVED lines=13> */
.L_x_625:
[----:B------:R-:W-:Y:S05]  /*6a30*/  BSYNC.RECONVERGENT B0 ;  /* 0x0000000000007941 */ /* 0x000fea0003800200 */
.L_x_624:
[----:B------:R-:W-:Y:S01]  /*6a40*/  MOV R215, RZ ;  /* 0x000000ff00d77202 */ /* 0x000fe20000000f00 */
[----:B------:R-:W2:Y:S01]  /*6a50*/  LDCU.64 UR4, c[0x0][0x5e0] ;  /* 0x0000bc00ff0477ac */ /* 0x000ea20008000a00 */
[----:B------:R-:W-:Y:S01]  /*6a60*/  IMAD R7, R7, UR6, RZ ;  /* 0x0000000607077c24 */ /* 0x000fe2000f8e02ff */
[----:B------:R-:W-:Y:S01]  /*6a70*/  BSSY.RECONVERGENT B0, `(.L_x_626) ;  /* 0x0000011000007945 */ /* 0x000fe20003800200 */
[----:B---3--:R-:W-:-:S04]  /*6a80*/  IMAD.WIDE.U32 R4, R6, UR6, R214 ;  /* 0x0000000606047c25 */ /* 0x008fc8000f8e00d6 */
[----:B------:R-:W-:Y:S01]  /*6a90*/  IMAD R7, R6, UR7, R7 ;  /* 0x0000000706077c24 */ /* 0x000fe2000f8e0207 */
[----:B------:R-:W-:-:S04]  /*6aa0*/  IADD3 R6, P0, PT, R58, R4, RZ ;  /* 0x000000043a067210 */ /* 0x000fc80007f1e0ff */
[----:B------:R-:W-:-:S03]  /*6ab0*/  IADD3.X R7, PT, PT, R56, R5, R7, P0, !PT ;  /* 0x0000000538077210 */ /* 0x000fc600007fe407 */
[----:B--2---:R-:W-:-:S04]  /*6ac0*/  IMAD.WIDE.U32 R6, R201, UR4, R6 ;  /* 0x00000004c9067c25 */ /* 0x004fc8000f8e0006 */
[----:B------:R-:W-:Y:S01]  /*6ad0*/  IMAD R5, R201, UR5, R7 ;  /* 0x00000005c9057c24 */ /* 0x000fe2000f8e0207 */
[----:B------:R-:W-:Y:S06]  /*6ae0*/  @P1 BRA `(.L_x_627) ;  /* 0x0000000000241947 */ /* 0x000fec0003800000 */
[----:B------:R-:W2:Y:S01]  /*6af0*/  LDCU.64 UR4, c[0x0][0x568] ;  /* 0x0000ad00ff0477ac */ /* 0x000ea20008000a00 */
[----:B------:R-:W-:-:S05]  /*6b00*/  MOV R4, R6 ;  /* 0x0000000600047202 */ /* 0x000fca0000000f00 */
[----:B----4-:R-:W-:-:S04]  /*6b10*/  IMAD.WIDE.U32 R32, R206, UR6, R4 ;  /* 0x00000006ce207c25 */ /* 0x010fc8000f8e0004 */
[----:B------:R-:W-:Y:S01]  /*6b20*/  IMAD R4, R206, UR7, R33 ;  /* 0x00000007ce047c24 */ /* 0x000fe2000f8e0221 */
[----:B--2---:R-:W-:-:S04]  /*6b30*/  LEA R34, P0, R32, UR4, 0x1 ;  /* 0x0000000420227c11 */ /* 0x004fc8000f8008ff */
[----:B------:R-:W-:-:S05]  /*6b40*/  LEA.HI.X R35, R32, UR5, R4, 0x1, P0 ;  /* 0x0000000520237c11 */ /* 0x000fca00080f0c04 */
[----:B-1----:R2:W-:Y:S04]  /*6b50*/  STG.E.128 desc[UR18][R34.64], R28 ;  /* 0x0000001c22007986 */ /* 0x0025e8000c101d12 */
[----:B------:R2:W-:Y:S04]  /*6b60*/  STG.E.128 desc[UR18][R34.64+0x80], R20 ;  /* 0x0000801422007986 */ /* 0x0005e8000c101d12 */
[----:B------:R2:W-:Y:S02]  /*6b70*/  STG.E.128 desc[UR18][R34.64+0x100], R12 ;  /* 0x0001000c22007986 */ /* 0x0005e4000c101d12 */
.L_x_627:
[----:B------:R-:W-:Y:S05]  /*6b80*/  BSYNC.RECONVERGENT B0 ;  /* 0x0000000000007941 */ /* 0x000fea0003800200 */
.L_x_626:
[----:B------:R-:W-:Y:S05]  /*6b90*/  @P2 BRA `(.L_x_613) ;  /* 0x00000000002c2947 */ /* 0x000fea0003800000 */
[----:B------:R-:W1:Y:S01]  /*6ba0*/  LDCU.64 UR4, c[0x0][0x568] ;  /* 0x0000ad00ff0477ac */ /* 0x000e620008000a00 */
[----:B------:R-:W-:Y:S01]  /*6bb0*/  MOV R7, R5 ;  /* 0x0000000500077202 */ /* 0x000fe20000000f00 */
[----:B------:R-:W-:Y:S02]  /*6bc0*/  IMAD R4, R57, UR6, RZ ;  /* 0x0000000639047c24 */ /* 0x000fe4000f8e02ff */
[----:B------:R-:W-:-:S04]  /*6bd0*/  IMAD.WIDE.U32 R6, R59, UR6, R6 ;  /* 0x000000063b067c25 */ /* 0x000fc8000f8e0006 */
[----:B------:R-:W-:-:S05]  /*6be0*/  IMAD R4, R59, UR7, R4 ;  /* 0x000000073b047c24 */ /* 0x000fca000f8e0204 */
[----:B------:R-:W-:Y:S02]  /*6bf0*/  IADD3 R4, PT, PT, R4, R7, RZ ;  /* 0x0000000704047210 */ /* 0x000fe40007ffe0ff */
[----:B-12---:R-:W-:-:S04]  /*6c00*/  LEA R12, P0, R6, UR4, 0x1 ;  /* 0x00000004060c7c11 */ /* 0x006fc8000f8008ff */
[----:B------:R-:W-:-:S05]  /*6c10*/  LEA.HI.X R13, R6, UR5, R4, 0x1, P0 ;  /* 0x00000005060d7c11 */ /* 0x000fca00080f0c04 */
[----:B------:R3:W-:Y:S04]  /*6c20*/  STG.E.128 desc[UR18][R12.64], R24 ;  /* 0x000000180c007986 */ /* 0x0007e8000c101d12 */
[----:B------:R3:W-:Y:S04]  /*6c30*/  STG.E.128 desc[UR18][R12.64+0x80], R16 ;  /* 0x000080100c007986 */ /* 0x0007e8000c101d12 */
[----:B------:R3:W-:Y:S02]  /*6c40*/  STG.E.128 desc[UR18][R12.64+0x100], R8 ;  /* 0x000100080c007986 */ /* 0x0007e4000c101d12 */
.L_x_613:
[----:B------:R-:W-:Y:S05]  /*6c50*/  BSYNC.RECONVERGENT B1 ;  /* 0x0000000000017941 */ /* 0x000fea0003800200 */
.L_x_591:
[----:B------:R-:W4:Y:S01]  /*6c60*/  LDCU UR5, c[0x0][0x438] ;  /* 0x00008700ff0577ac */ /* 0x000f220008000800 */
[----:B------:R-:W2:Y:S08]  /*6c70*/  LDC R4, c[0x0][0x370] ;  /* 0x0000dc00ff047b82 */ /* 0x000eb00000000800 */
[----:B-1-3--:R-:W1:Y:S01]  /*6c80*/  LDC R11, c[0x0][0x438] ;  /* 0x00010e00ff0b7b82 */ /* 0x00ae620000000800 */
[----:B----4-:R-:W-:-:S04]  /*6c90*/  UIADD3 UR5, UPT, UPT, UR5, 0x3f, URZ ;  /* 0x0000003f05057890 */ /* 0x010fc8000fffe0ff */
[----:B------:R-:W-:Y:S01]  /*6ca0*/  USHF.R.S32.HI UR4, URZ, 0x1f, UR5 ;  /* 0x0000001fff047899 */ /* 0x000fe20008011405 */
[----:B--2---:R-:W-:-:S03]  /*6cb0*/  IADD3 R207, PT, PT, R4, R207, RZ ;  /* 0x000000cf04cf7210 */ /* 0x004fc60007ffe0ff */
[----:B------:R-:W-:-:S04]  /*6cc0*/  ULEA.HI UR4, UR4, UR5, URZ, 0x6 ;  /* 0x0000000504047291 */ /* 0x000fc8000f8f30ff */
[----:B------:R-:W-:-:S06]  /*6cd0*/  USHF.R.S32.HI UR4, URZ, 0x6, UR4 ;  /* 0x00000006ff047899 */ /* 0x000fcc0008011404 */
[----:B------:R-:W-:-:S13]  /*6ce0*/  ISETP.GE.AND P0, PT, R207, UR4, PT ;  /* 0x00000004cf007c0c */ /* 0x000fda000bf06270 */
[----:B-1----:R-:W-:Y:S05]  /*6cf0*/  @!P0 BRA `(.L_x_628) ;  /* 0xffffff9800648947 */ /* 0x002fea000383ffff */
[----:B------:R-:W-:Y:S05]  /*6d00*/  EXIT ;  /* 0x000000000000794d */ /* 0x000fea0003800000 */
.L_x_629:
        /* <DEDUP_REMOVED lines=15> */
.L_x_2162:


//--------------------- .text._ZN5flash44flash_bwd_dq_dk_dv_loop_seqk_parallel_kernelI23Flash_bwd_kernel_traitsILi192ELi64ELi64ELi8ELi4ELi2ELi2ELb0ELb0EN7cutlass10bfloat16_tE19Flash_kernel_traitsILi192ELi64ELi64ELi8ES3_EELb0ELb0ELb1ELb1ELb0ELb0ELb0EEEvNS_16Flash_bwd_paramsE --------------------------
	.section	.text._ZN5flash44flash_bwd_dq_dk_dv_loop_seqk_parallel_kernelI23Flash_bwd_kernel_traitsILi192ELi64ELi64ELi8ELi4ELi2ELi2ELb0ELb0EN7cutlass10bfloat16_tE19Flash_kernel_traitsILi192ELi64ELi64ELi8ES3_EELb0ELb0ELb1ELb1ELb0ELb0ELb0EEEvNS_16Flash_bwd_paramsE,"ax",@progbits
	.align	128
        .global         _ZN5flash44flash_bwd_dq_dk_dv_loop_seqk_parallel_kernelI23Flash_bwd_kernel_traitsILi192ELi64ELi64ELi8ELi4ELi2ELi2ELb0ELb0EN7cutlass10bfloat16_tE19Flash_kernel_traitsILi192ELi64ELi64ELi8ES3_EELb0ELb0ELb1ELb1ELb0ELb0ELb0EEEvNS_16Flash_bwd_paramsE
        .type           _ZN5flash44flash_bwd_dq_dk_dv_loop_seqk_parallel_kernelI23Flash_bwd_kernel_traitsILi192ELi64ELi64ELi8ELi4ELi2ELi2ELb0ELb0EN7cutlass10bfloat16_tE19Flash_kernel_traitsILi192ELi64ELi64ELi8ES3_EELb0ELb0ELb1ELb1ELb0ELb0ELb0EEEvNS_16Flash_bwd_paramsE,@function
        .size           _ZN5flash44flash_bwd_dq_dk_dv_loop_seqk_parallel_kernelI23Flash_bwd_kernel_traitsILi192ELi64ELi64ELi8ELi4ELi2ELi2ELb0ELb0EN7cutlass10bfloat16_tE19Flash_kernel_traitsILi192ELi64ELi64ELi8ES3_EELb0ELb0ELb1ELb1ELb0ELb0ELb0EEEvNS_16Flash_bwd_paramsE,(.L_x_2163 - _ZN5flash44flash_bwd_dq_dk_dv_loop_seqk_parallel_kernelI23Flash_bwd_kernel_traitsILi192ELi64ELi64ELi8ELi4ELi2ELi2ELb0ELb0EN7cutlass10bfloat16_tE19Flash_kernel_traitsILi192ELi64ELi64ELi8ES3_EELb0ELb0ELb1ELb1ELb0ELb0ELb0EEEvNS_16Flash_bwd_paramsE)
        .other          _ZN5flash44flash_bwd_dq_dk_dv_loop_seqk_parallel_kernelI23Flash_bwd_kernel_traitsILi192ELi64ELi64ELi8ELi4ELi2ELi2ELb0ELb0EN7cutlass10bfloat16_tE19Flash_kernel_traitsILi192ELi64ELi64ELi8ES3_EELb0ELb0ELb1ELb1ELb0ELb0ELb0EEEvNS_16Flash_bwd_paramsE,@"STO_CUDA_ENTRY STV_DEFAULT"
_ZN5flash44flash_bwd_dq_dk_dv_loop_seqk_parallel_kernelI23Flash_bwd_kernel_traitsILi192ELi64ELi64ELi8ELi4ELi2ELi2ELb0ELb0EN7cutlass10bfloat16_tE19Flash_kernel_traitsILi192ELi64ELi64ELi8ES3_EELb0ELb0ELb1ELb1ELb0ELb0ELb0EEEvNS_16Flash_bwd_paramsE:
.text._ZN5flash44flash_bwd_dq_dk_dv_loop_seqk_parallel_kernelI23Flash_bwd_kernel_traitsILi192ELi64ELi64ELi8ELi4ELi2ELi2ELb0ELb0EN7cutlass10bfloat16_tE19Flash_kernel_traitsILi192ELi64ELi64ELi8ES3_EELb0ELb0ELb1ELb1ELb0ELb0ELb0EEEvNS_16Flash_bwd_paramsE:
        /* <DEDUP_REMOVED lines=14> */
[----:B------:R-:W-:Y:S01]  /*00e0*/  IMAD.U32 R196, RZ, RZ, UR4 ;  /* 0x00000004ffc47e24 */ /* 0x000fe2000f8e00ff */
[----:B------:R-:W3:Y:S01]  /*00f0*/  LDCU.64 UR22, c[0x0][0x358] ;  /* 0x00006b00ff1677ac */ /* 0x000ee20008000a00 */
[----:B------:R-:W4:Y:S02]  /*0100*/  S2R R190, SR_CTAID.Z ;  /* 0x0000000000be7919 */ /* 0x000f240000002700 */
[----:B------:R-:W5:Y:S01]  /*0110*/  S2UR UR6, SR_CgaCtaId ;  /* 0x00000000000679c3 */ /* 0x000f620000008800 */
[----:B------:R-:W1:Y:S01]  /*0120*/  LDCU.64 UR8, c[0x0][0x470] ;  /* 0x00008e00ff0877ac */ /* 0x000e620008000a00 */
[----:B------:R-:W-:Y:S01]  /*0130*/  UMOV UR21, URZ ;  /* 0x000000ff00157c82 */ /* 0x000fe20008000000 */
[----:B------:R-:W-:-:S05]  /*0140*/  UMOV UR24, URZ ;  /* 0x000000ff00187c82 */ /* 0x000fca0008000000 */
[----:B------:R-:W2:Y:S01]  /*0150*/  S2UR UR20, SR_CTAID.X ;  /* 0x00000000001479c3 */ /* 0x000ea20000002500 */
        /* <DEDUP_REMOVED lines=9> */
[----:B------:R-:W-:-:S02]  /*01f0*/  LOP3.LUT R203, R0, 0x20, R5, 0x78, !PT ;  /* 0x0000002000cb7812 */ /* 0x000fc400078e7805 */
[----:B------:R-:W-:Y:S01]  /*0200*/  LOP3.LUT R0, R7, 0x6, R4, 0xf8, !PT ;  /* 0x0000000607007812 */ /* 0x000fe200078ef804 */
[----:B------:R-:W-:Y:S01]  /*0210*/  UIADD3 UR5, UPT, UPT, UR6, 0x20000, URZ ;  /* 0x0002000006057890 */ /* 0x000fe2000fffe0ff */
[----:B------:R-:W-:Y:S01]  /*0220*/  LOP3.LUT R7, R2, 0x200, RZ, 0xc0, !PT ;  /* 0x0000020002077812 */ /* 0x000fe200078ec0ff */
[----:B------:R-:W-:Y:S01]  /*0230*/  UIADD3 UR4, UPT, UPT, UR6, 0x12000, URZ ;  /* 0x0001200006047890 */ /* 0x000fe2000fffe0ff */
[----:B------:R-:W-:Y:S02]  /*0240*/  LOP3.LUT R192, R3, 0x30, RZ, 0xc0, !PT ;  /* 0x0000003003c07812 */ /* 0x000fe400078ec0ff */
[--C-:B------:R-:W-:Y:S02]  /*0250*/  LOP3.LUT R203, R203, 0x1c0, R8.reuse, 0xf8, !PT ;  /* 0x000001c0cbcb7812 */ /* 0x100fe400078ef808 */
[----:B------:R-:W-:Y:S02]  /*0260*/  LOP3.LUT R7, R7, 0x3800, R8, 0xf8, !PT ;  /* 0x0000380007077812 */ /* 0x000fe400078ef808 */
[----:B------:R-:W-:-:S02]  /*0270*/  SHF.R.U32.HI R195, RZ, 0x3, R193 ;  /* 0x00000003ffc37819 */ /* 0x000fc400000116c1 */
[----:B------:R-:W-:Y:S02]  /*0280*/  LOP3.LUT R8, R8, 0x1c0, RZ, 0xc0, !PT ;  /* 0x000001c008087812 */ /* 0x000fe400078ec0ff */
[----:B------:R-:W-:Y:S01]  /*0290*/  LOP3.LUT R192, R192, 0x7, R5, 0xf8, !PT ;  /* 0x00000007c0c07812 */ /* 0x000fe200078ef805 */
[----:B------:R-:W-:Y:S01]  /*02a0*/  VIADD R197, R195, 0x20 ;  /* 0x00000020c3c57836 */ /* 0x000fe20000000000 */
[----:B------:R-:W-:Y:S02]  /*02b0*/  LOP3.LUT R9, R2, 0x400, RZ, 0xc0, !PT ;  /* 0x0000040002097812 */ /* 0x000fe400078ec0ff */
[----:B------:R-:W-:Y:S02]  /*02c0*/  LOP3.LUT R5, R8, 0x18, R195, 0xf8, !PT ;  /* 0x0000001808057812 */ /* 0x000fe400078ef8c3 */
[--C-:B------:R-:W-:Y:S02]  /*02d0*/  LOP3.LUT R9, R9, 0x6, R4.reuse, 0xf8, !PT ;  /* 0x0000000609097812 */ /* 0x100fe400078ef804 */
[----:B------:R-:W-:-:S02]  /*02e0*/  LOP3.LUT R202, R5, 0x38, R4, 0x78, !PT ;  /* 0x0000003805ca7812 */ /* 0x000fc400078e7804 */
[----:B------:R-:W-:Y:S02]  /*02f0*/  LOP3.LUT R4, R4, 0x20, RZ, 0xc0, !PT ;  /* 0x0000002004047812 */ /* 0x000fe400078ec0ff */
[----:B------:R-:W-:Y:S01]  /*0300*/  LOP3.LUT R203, R0, R203, RZ, 0xfc, !PT ;  /* 0x000000cb00cb7212 */ /* 0x000fe200078efcff */
[----:B------:R-:W-:Y:S01]  /*0310*/  IMAD.SHL.U32 R0, R193, 0x40, RZ ;  /* 0x00000040c1007824 */ /* 0x000fe200078e00ff */
[----:B------:R-:W-:Y:S02]  /*0320*/  LOP3.LUT R185, R4, 0x18, R195, 0xf8, !PT ;  /* 0x0000001804b97812 */ /* 0x000fe400078ef8c3 */
[----:B------:R-:W-:Y:S02]  /*0330*/  LOP3.LUT R6, R3, 0x10, RZ, 0xc0, !PT ;  /* 0x0000001003067812 */ /* 0x000fe400078ec0ff */
[----:B------:R-:W-:Y:S02]  /*0340*/  LOP3.LUT R185, R185, 0x1c0, R0, 0xf8, !PT ;  /* 0x000001c0b9b97812 */ /* 0x000fe400078ef800 */
[----:B------:R-:W-:-:S02]  /*0350*/  LOP3.LUT R11, R0, 0x1c0, RZ, 0xc0, !PT ;  /* 0x000001c0000b7812 */ /* 0x000fc400078ec0ff */
[----:B------:R-:W-:Y:S02]  /*0360*/  LOP3.LUT R185, R185, 0x38, R194, 0x78, !PT ;  /* 0x00000038b9b97812 */ /* 0x000fe400078e78c2 */
[----:B------:R-:W-:Y:S02]  /*0370*/  LOP3.LUT R5, R0, 0x200, RZ, 0xc0, !PT ;  /* 0x0000020000057812 */ /* 0x000fe400078ec0ff */
[----:B--2---:R-:W-:Y:S02]  /*0380*/  LEA R198, P0, R191, R198, 0x2 ;  /* 0x000000c6bfc67211 */ /* 0x004fe400078010ff */
[----:B------:R-:W-:Y:S02]  /*0390*/  LOP3.LUT R185, R185, 0x200, R0, 0xf8, !PT ;  /* 0x00000200b9b97812 */ /* 0x000fe400078ef800 */
[----:B------:R-:W-:Y:S01]  /*03a0*/  LOP3.LUT R184, R11, 0x38, R194, 0xf8, !PT ;  /* 0x000000380bb87812 */ /* 0x000fe200078ef8c2 */
[----:B------:R-:W1:Y:S01]  /*03b0*/  LDC R0, c[0x0][0x438] ;  /* 0x00010e00ff007b82 */ /* 0x000e620000000800 */
[----:B------:R-:W-:-:S02]  /*03c0*/  LOP3.LUT R181, R6, 0x8, R193, 0xf8, !PT ;  /* 0x0000000806b57812 */ /* 0x000fc400078ef8c1 */
[----:B------:R-:W-:Y:S02]  /*03d0*/  R2P PR, R193, 0xe ;  /* 0x0000000ec1007804 */ /* 0x000fe40000000000 */
[----:B------:R-:W-:Y:S02]  /*03e0*/  LOP3.LUT R181, R181, R184, RZ, 0x3c, !PT ;  /* 0x000000b8b5b57212 */ /* 0x000fe400078e3cff */
[----:B------:R-:W-:Y:S02]  /*03f0*/  LOP3.LUT R3, R184, 0x8, R3, 0x78, !PT ;  /* 0x00000008b8037812 */ /* 0x000fe400078e7803 */
[C-C-:B------:R-:W-:Y:S02]  /*0400*/  LOP3.LUT R188, R5.reuse, 0xc00, R2.reuse, 0xf8, !PT ;  /* 0x00000c0005bc7812 */ /* 0x140fe400078ef802 */
[----:B------:R-:W-:Y:S02]  /*0410*/  LOP3.LUT R182, R5, 0x400, R2, 0xf8, !PT ;  /* 0x0000040005b67812 */ /* 0x000fe400078ef802 */
[----:B------:R-:W-:-:S02]  /*0420*/  LOP3.LUT R4, R194, 0x1f8, RZ, 0xc0, !PT ;  /* 0x000001f8c2047812 */ /* 0x000fc400078ec0ff */
[----:B------:R-:W-:Y:S01]  /*0430*/  LOP3.LUT R181, R181, 0x200, R2, 0xf8, !PT ;  /* 0x00000200b5b57812 */ /* 0x000fe200078ef802 */
[----:B------:R-:W-:Y:S01]  /*0440*/  IMAD.MOV.U32 R2, RZ, RZ, 0x10 ;  /* 0x00000010ff027424 */ /* 0x000fe200078e00ff */
[-C--:B------:R-:W-:Y:S02]  /*0450*/  LOP3.LUT R188, R188, R3.reuse, RZ, 0xfc, !PT ;  /* 0x00000003bcbc7212 */ /* 0x080fe400078efcff */
[----:B------:R-:W-:Y:S02]  /*0460*/  LOP3.LUT R182, R182, R3, RZ, 0xfc, !PT ;  /* 0x00000003b6b67212 */ /* 0x000fe400078efcff */
[----:B------:R-:W-:Y:S02]  /*0470*/  LEA R203, R203, UR5, 0x1 ;  /* 0x00000005cbcb7c11 */ /* 0x000fe4000f8e08ff */
[--C-:B------:R-:W-:Y:S02]  /*0480*/  LOP3.LUT R3, R4, 0x38, R193.reuse, 0x78, !PT ;  /* 0x0000003804037812 */ /* 0x100fe400078e78c1 */
[----:B------:R-:W-:Y:S01]  /*0490*/  LOP3.LUT R184, R184, 0x8, R193, 0x78, !PT ;  /* 0x00000008b8b87812 */ /* 0x000fe200078e78c1 */
[C---:B------:R-:W-:Y:S01]  /*04a0*/  VIADD R205, R203.reuse, 0x20 ;  /* 0x00000020cbcd7836 */ /* 0x040fe20000000000 */
[----:B------:R-:W-:Y:S01]  /*04b0*/  SEL R177, R2, 0xfffffff0, !P1 ;  /* 0xfffffff002b17807 */ /* 0x000fe20004800000 */
[----:B------:R-:W-:Y:S01]  /*04c0*/  @P3 VIADD R205, R203, 0xffffffe0 ;  /* 0xffffffe0cbcd3836 */ /* 0x000fe20000000000 */
[----:B------:R-:W-:-:S02]  /*04d0*/  LOP3.LUT R204, R3, 0x1e00, R194, 0xf8, !PT ;  /* 0x00001e0003cc7812 */ /* 0x000fc400078ef8c2 */
[----:B------:R-:W-:Y:S01]  /*04e0*/  SEL R2, R2, 0xfffffff0, !P2 ;  /* 0xfffffff002027807 */ /* 0x000fe20005000000 */
[----:B------:R-:W-:Y:S01]  /*04f0*/  IMAD.SHL.U32 R177, R177, 0x2, RZ ;  /* 0x00000002b1b17824 */ /* 0x000fe200078e00ff */
[----:B------:R-:W-:Y:S02]  /*0500*/  SEL R183, R183, 0xffffffc0, !P2 ;  /* 0xffffffc0b7b77807 */ /* 0x000fe40005000000 */
[----:B------:R-:W-:Y:S01]  /*0510*/  LEA R181, R181, UR5, 0x1 ;  /* 0x00000005b5b57c11 */ /* 0x000fe2000f8e08ff */
[----:B------:R-:W-:Y:S01]  /*0520*/  IMAD.IADD R224, R203, 0x1, R2 ;  /* 0x00000001cbe07824 */ /* 0x000fe200078e0202 */
[----:B------:R-:W-:Y:S01]  /*0530*/  LEA R188, R188, UR6, 0x1 ;  /* 0x00000006bcbc7c11 */ /* 0x000fe2000f8e08ff */
[----:B------:R-:W-:Y:S01]  /*0540*/  IMAD.IADD R211, R2, 0x1, R205 ;  /* 0x0000000102d37824 */ /* 0x000fe200078e02cd */
[----:B------:R-:W-:Y:S01]  /*0550*/  LEA R182, R182, UR6, 0x1 ;  /* 0x00000006b6b67c11 */ /* 0x000fe2000f8e08ff */
[----:B------:R-:W-:Y:S01]  /*0560*/  IMAD.IADD R179, R183, 0x1, R181 ;  /* 0x00000001b7b37824 */ /* 0x000fe200078e02b5 */
[----:B------:R-:W-:Y:S01]  /*0570*/  LOP3.LUT R202, R9, R202, RZ, 0xfc, !PT ;  /* 0x000000ca09ca7212 */ /* 0x000fe200078efcff */
[----:B------:R-:W-:Y:S01]  /*0580*/  IMAD.IADD R186, R188, 0x1, R183 ;  /* 0x00000001bcba7824 */ /* 0x000fe200078e02b7 */
[----:B------:R-:W-:Y:S01]  /*0590*/  LOP3.LUT R184, R7, R184, RZ, 0xfc, !PT ;  /* 0x000000b807b87212 */ /* 0x000fe200078efcff */
[----:B------:R-:W-:Y:S01]  /*05a0*/  IMAD.IADD R3, R183, 0x1, R182 ;  /* 0x00000001b7037824 */ /* 0x000fe200078e02b6 */
[----:B------:R-:W-:-:S02]  /*05b0*/  LOP3.LUT R194, R194, 0x38, RZ, 0xc0, !PT ;  /* 0x00000038c2c27812 */ /* 0x000fc400078ec0ff */
[----:B------:R-:W-:Y:S02]  /*05c0*/  LEA.HI.X R199, R191, R199, RZ, 0x2, P0 ;  /* 0x000000c7bfc77211 */ /* 0x000fe400000f14ff */
[----:B------:R-:W-:Y:S02]  /*05d0*/  SHF.R.U32.HI R193, RZ, 0x5, R193 ;  /* 0x00000005ffc17819 */ /* 0x000fe400000116c1 */
[C---:B------:R-:W-:Y:S02]  /*05e0*/  LOP3.LUT R201, R194.reuse, 0x40, RZ, 0xfc, !PT ;  /* 0x00000040c2c97812 */ /* 0x040fe400078efcff */
[----:B------:R-:W-:Y:S02]  /*05f0*/  LOP3.LUT R200, R194, 0x80, RZ, 0xfc, !PT ;  /* 0x00000080c2c87812 */ /* 0x000fe400078efcff */
[----:B------:R-:W-:Y:S02]  /*0600*/  LEA R204, R204, UR6, 0x1 ;  /* 0x00000006cccc7c11 */ /* 0x000fe4000f8e08ff */
[----:B------:R-:W-:-:S02]  /*0610*/  LEA R202, R202, UR4, 0x1 ;  /* 0x00000004caca7c11 */ /* 0x000fc4000f8e08ff */
[----:B------:R-:W-:Y:S02]  /*0620*/  LEA R184, R184, UR4, 0x1 ;  /* 0x00000004b8b87c11 */ /* 0x000fe4000f8e08ff */
[----:B-1-34-:R-:W-:-:S07]  /*0630*/  LEA R185, R185, UR6, 0x1 ;  /* 0x00000006b9b97c11 */ /* 0x01afce000f8e08ff */
.L_x_696:
[----:B------:R-:W1:Y:S01]  /*0640*/  LDC.64 R4, c[0x0][0x478] ;  /* 0x00011e00ff047b82 */ /* 0x000e620000000a00 */
[----:B------:R-:W-:Y:S01]  /*0650*/  ISETP.NE.U32.AND P4, PT, RZ, UR8, PT ;  /* 0x00000008ff007c0c */ /* 0x000fe2000bf85070 */
[----:B---3--:R-:W-:Y:S02]  /*0660*/  IMAD.SHL.U32 R11, R191, 0x4, RZ ;  /* 0x00000004bf0b7824 */ /* 0x008fe400078e00ff */
[----:B------:R-:W-:Y:S01]  /*0670*/  IMAD.MOV.U32 R221, RZ, RZ, RZ ;  /* 0x000000ffffdd7224 */ /* 0x000fe200078e00ff */
[----:B------:R-:W-:-:S03]  /*0680*/  ISETP.NE.AND.EX P4, PT, RZ, UR9, PT, P4 ;  /* 0x00000009ff007c0c */ /* 0x000fc6000bf85340 */
[----:B------:R-:W2:Y:S01]  /*0690*/  LDC.64 R8, c[0x0][0x460] ;  /* 0x00011800ff087b82 */ /* 0x000ea20000000a00 */
[----:B------:R-:W-:-:S07]  /*06a0*/  IMAD.MOV.U32 R15, RZ, RZ, -0x1 ;  /* 0xffffffffff0f7424 */ /* 0x000fce00078e00ff */
[----:B------:R-:W3:Y:S02]  /*06b0*/  LDC.U8 R10, c[0x0][0x532] ;  /* 0x00014c80ff0a7b82 */ /* 0x000ee40000000000 */
[----:B------:R-:W-:Y:S02]  /*06c0*/  @P4 IADD3 R12, P1, PT, R11, UR8, RZ ;  /* 0x000000080b0c4c10 */ /* 0x000fe4000ff3e0ff */
[----:B-1----:R-:W-:-:S04]  /*06d0*/  ISETP.NE.U32.AND P3, PT, R4, RZ, PT ;  /* 0x000000ff0400720c */ /* 0x002fc80003f65070 */
[----:B------:R-:W1:Y:S01]  /*06e0*/  LDC.64 R6, c[0x0][0x468] ;  /* 0x00011a00ff067b82 */ /* 0x000e620000000a00 */
[----:B------:R-:W-:Y:S02]  /*06f0*/  ISETP.NE.AND.EX P3, PT, R5, RZ, PT, P3 ;  /* 0x000000ff0500720c */ /* 0x000fe40003f65330 */
[C---:B--2---:R-:W-:Y:S02]  /*0700*/  ISETP.NE.U32.AND P5, PT, R8.reuse, RZ, PT ;  /* 0x000000ff0800720c */ /* 0x044fe40003fa5070 */
[----:B------:R-:W-:Y:S02]  /*0710*/  ISETP.NE.U32.AND P2, PT, R8, RZ, PT ;  /* 0x000000ff0800720c */ /* 0x000fe40003f45070 */
[----:B------:R-:W-:Y:S02]  /*0720*/  SHF.R.U32.HI R8, RZ, 0x1e, R191 ;  /* 0x0000001eff087819 */ /* 0x000fe400000116bf */
[C---:B------:R-:W-:Y:S02]  /*0730*/  ISETP.NE.AND.EX P5, PT, R9.reuse, RZ, PT, P5 ;  /* 0x000000ff0900720c */ /* 0x040fe40003fa5350 */
[----:B------:R-:W-:-:S03]  /*0740*/  ISETP.NE.AND.EX P2, PT, R9, RZ, PT, P2 ;  /* 0x000000ff0900720c */ /* 0x000fc60003f45320 */
[----:B------:R-:W-:Y:S02]  /*0750*/  @P3 IADD3 R4, P0, PT, R11, R4, RZ ;  /* 0x000000040b043210 */ /* 0x000fe40007f1e0ff */
[----:B------:R-:W-:-:S03]  /*0760*/  @P4 IADD3.X R13, PT, PT, R8, UR9, RZ, P1, !PT ;  /* 0x00000009080d4c10 */ /* 0x000fc60008ffe4ff */
[----:B------:R-:W-:Y:S02]  /*0770*/  @P3 IMAD.X R5, R8, 0x1, R5, P0 ;  /* 0x0000000108053824 */ /* 0x000fe400000e0605 */
[----:B------:R-:W2:Y:S04]  /*0780*/  @P4 LDG.E R221, desc[UR22][R12.64] ;  /* 0x000000160cdd4981 */ /* 0x000ea8000c1e1900 */
[----:B------:R-:W2:Y:S04]  /*0790*/  @P3 LDG.E R220, desc[UR22][R4.64] ;  /* 0x0000001604dc3981 */ /* 0x000ea8000c1e1900 */
[----:B-----5:R4:W5:Y:S04]  /*07a0*/  @P5 LDG.E R15, desc[UR22][R198.64] ;  /* 0x00000016c60f5981 */ /* 0x020968000c1e1900 */
[----:B------:R4:W5:Y:S01]  /*07b0*/  @P2 LDG.E R2, desc[UR22][R198.64+0x4] ;  /* 0x00000416c6022981 */ /* 0x000962000c1e1900 */
[----:B---3--:R-:W-:Y:S01]  /*07c0*/  ISETP.NE.AND P4, PT, R10, RZ, PT ;  /* 0x000000ff0a00720c */ /* 0x008fe20003f85270 */
[----:B------:R-:W-:Y:S01]  /*07d0*/  IMAD.MOV.U32 R222, RZ, RZ, -0x1 ;  /* 0xffffffffffde7424 */ /* 0x000fe200078e00ff */
[----:B-1----:R-:W-:-:S02]  /*07e0*/  ISETP.EQ.U32.AND P1, PT, R6, RZ, PT ;  /* 0x000000ff0600720c */ /* 0x002fc40003f22070 */
[----:B------:R-:W-:Y:S02]  /*07f0*/  IADD3 R10, P0, PT, R11, R6, RZ ;  /* 0x000000060b0a7210 */ /* 0x000fe40007f1e0ff */
[----:B------:R-:W-:-:S03]  /*0800*/  ISETP.EQ.OR.EX P1, PT, R7, RZ, !P4, P1 ;  /* 0x000000ff0700720c */ /* 0x000fc60006722710 */
[----:B------:R-:W-:Y:S02]  /*0810*/  IMAD.X R11, R8, 0x1, R7, P0 ;  /* 0x00000001080b7824 */ /* 0x000fe400000e0607 */
[----:B------:R-:W1:Y:S08]  /*0820*/  @!P3 LDC R8, c[0x0][0x43c] ;  /* 0x00010f00ff08bb82 */ /* 0x000e700000000800 */
[----:B------:R-:W3:Y:S01]  /*0830*/  @!P3 LDC.64 R4, c[0x0][0x488] ;  /* 0x00012200ff04bb82 */ /* 0x000ee20000000a00 */
[----:B------:R4:W5:Y:S01]  /*0840*/  @!P1 LDG.E R222, desc[UR22][R10.64] ;  /* 0x000000160ade9981 */ /* 0x000962000c1e1900 */
[----:B------:R-:W-:-:S04]  /*0850*/  ISETP.NE.U32.AND P1, PT, R6, RZ, PT ;  /* 0x000000ff0600720c */ /* 0x000fc80003f25070 */
[----:B------:R-:W-:Y:S02]  /*0860*/  ISETP.NE.AND.EX P1, PT, R7, RZ, PT, P1 ;  /* 0x000000ff0700720c */ /* 0x000fe40003f25310 */
[----:B------:R-:W1:Y:S01]  /*0870*/  @!P2 LDC R223, c[0x0][0x434] ;  /* 0x00010d00ffdfab82 */ /* 0x000e620000000800 */
[----:B---3--:R-:W-:-:S04]  /*0880*/  @!P3 ISETP.NE.U32.AND P0, PT, R4, RZ, PT ;  /* 0x000000ff0400b20c */ /* 0x008fc80003f05070 */
[----:B------:R-:W-:-:S04]  /*0890*/  @!P3 ISETP.NE.AND.EX P0, PT, R5, RZ, PT, P0 ;  /* 0x000000ff0500b20c */ /* 0x000fc80003f05300 */
[----:B-1----:R-:W-:Y:S01]  /*08a0*/  @!P3 SEL R8, R8, RZ, P0 ;  /* 0x000000ff0808b207 */ /* 0x002fe20000000000 */
[----:B--2---:R-:W-:Y:S01]  /*08b0*/  @P3 IMAD.IADD R220, R220, 0x1, -R221 ;  /* 0x00000001dcdc3824 */ /* 0x004fe200078e0add */
[----:B----4-:R-:W-:Y:S07]  /*08c0*/  @!P1 BRA `(.L_x_630) ;  /* 0x00000000000c9947 */ /* 0x010fee0003800000 */
[----:B------:R-:W2:Y:S02]  /*08d0*/  @P4 LDG.E R5, desc[UR22][R10.64+0x4] ;  /* 0x000004160a054981 */ /* 0x000ea4000c1e1900 */
[----:B--2--5:R-:W-:-:S06]  /*08e0*/  @P4 IADD3 R0, PT, PT, R5, -R222, RZ ;  /* 0x800000de05004210 */ /* 0x024fcc0007ffe0ff */
[----:B------:R1:W5:Y:S02]  /*08f0*/  @!P4 LDG.E R0, desc[UR22][R10.64] ;  /* 0x000000160a00c981 */ /* 0x000364000c1e1900 */
.L_x_630:
        /* <DEDUP_REMOVED lines=37> */
[----:B-1----:R-:W-:Y:S01]  /*0b50*/  IMAD R11, R191, UR5, R5 ;  /* 0x00000005bf0b7c24 */ /* 0x002fe2000f8e0205 */
[----:B------:R-:W-:Y:S01]  /*0b60*/  MOV R12, R4 ;  /* 0x00000004000c7202 */ /* 0x000fe20000000f00 */
[----:B------:R-:W-:Y:S06]  /*0b70*/  BRA `(.L_x_633) ;  /* 0x0000000000187947 */ /* 0x000fec0003800000 */
.L_x_632:
[----:B------:R-:W1:Y:S01]  /*0b80*/  LDCU.64 UR14, c[0x0][0x3b8] ;  /* 0x00007700ff0e77ac */ /* 0x000e620008000a00 */
[----:B------:R-:W-:-:S05]  /*0b90*/  IADD3 R4, PT, PT, R221, R222, RZ ;  /* 0x000000dedd047210 */ /* 0x000fca0007ffe0ff */
[C---:B-1----:R-:W-:Y:S02]  /*0ba0*/  IMAD R11, R4.reuse, UR15, RZ ;  /* 0x0000000f040b7c24 */ /* 0x042fe4000f8e02ff */
[----:B------:R-:W-:-:S05]  /*0bb0*/  IMAD.WIDE.U32 R4, R4, UR14, RZ ;  /* 0x0000000e04047c25 */ /* 0x000fca000f8e00ff */
[----:B------:R-:W-:Y:S02]  /*0bc0*/  IADD3 R11, PT, PT, R5, R11, RZ ;  /* 0x0000000b050b7210 */ /* 0x000fe40007ffe0ff */
[----:B------:R-:W-:-:S07]  /*0bd0*/  MOV R12, R4 ;  /* 0x00000004000c7202 */ /* 0x000fce0000000f00 */
.L_x_633:
[----:B------:R-:W1:Y:S02]  /*0be0*/  LDC R5, c[0x0][0x3e8] ;  /* 0x0000fa00ff057b82 */ /* 0x000e640000000800 */
[----:B-1----:R-:W-:-:S04]  /*0bf0*/  IABS R4, R5 ;  /* 0x0000000500047213 */ /* 0x002fc80000000000 */
[----:B------:R-:W1:Y:S08]  /*0c00*/  I2F.RP R8, R4 ;  /* 0x0000000400087306 */ /* 0x000e700000209400 */
[----:B-1----:R-:W1:Y:S02]  /*0c10*/  MUFU.RCP R6, R8 ;  /* 0x0000000800067308 */ /* 0x002e640000001000 */
[----:B-1----:R-:W-:Y:S01]  /*0c20*/  VIADD R6, R6, 0xffffffe ;  /* 0x0ffffffe06067836 */ /* 0x002fe20000000000 */
[----:B------:R-:W-:-:S05]  /*0c30*/  SHF.R.S32.HI R8, RZ, 0x1f, R210 ;  /* 0x0000001fff087819 */ /* 0x000fca00000114d2 */
        /* <DEDUP_REMOVED lines=32> */
.L_x_634:
[----:B------:R-:W1:Y:S01]  /*0e40*/  LDCU.64 UR12, c[0x0][0x3c0] ;  /* 0x00007800ff0c77ac */ /* 0x000e620008000a00 */
[----:B------:R-:W-:-:S05]  /*0e50*/  IADD3 R4, PT, PT, R221, R222, RZ ;  /* 0x000000dedd047210 */ /* 0x000fca0007ffe0ff */
[C---:B-1----:R-:W-:Y:S02]  /*0e60*/  IMAD R9, R4.reuse, UR13, RZ ;  /* 0x0000000d04097c24 */ /* 0x042fe4000f8e02ff */
[----:B------:R-:W-:-:S05]  /*0e70*/  IMAD.WIDE.U32 R4, R4, UR12, RZ ;  /* 0x0000000c04047c25 */ /* 0x000fca000f8e00ff */
[----:B------:R-:W-:Y:S02]  /*0e80*/  IADD3 R9, PT, PT, R5, R9, RZ ;  /* 0x0000000905097210 */ /* 0x000fe40007ffe0ff */
[----:B------:R-:W-:-:S07]  /*0e90*/  MOV R10, R4 ;  /* 0x00000004000a7202 */ /* 0x000fce0000000f00 */
.L_x_635:
        /* <DEDUP_REMOVED lines=22> */
[----:B------:R-:W-:-:S05]  /*1000*/  IADD3 R6, PT, PT, R25, R5, RZ ;  /* 0x0000000519067210 */ /* 0x000fca0007ffe0ff */
[----:B------:R-:W-:-:S04]  /*1010*/  IMAD R25, R6, R23, RZ ;  /* 0x0000001706197224 */ /* 0x000fc800078e02ff */
[----:B------:R-:W-:-:S05]  /*1020*/  IMAD R25, R4, R24, R25 ;  /* 0x0000001804197224 */ /* 0x000fca00078e0219 */
[----:B------:R-:W-:Y:S01]  /*1030*/  IADD3 R25, PT, PT, R19, R25, RZ ;  /* 0x0000001913197210 */ /* 0x000fe20007ffe0ff */
[----:B------:R-:W-:Y:S06]  /*1040*/  BRA `(.L_x_637) ;  /* 0x00000000000c7947 */ /* 0x000fec0003800000 */
.L_x_636:
[-C--:B------:R-:W-:Y:S02]  /*1050*/  IMAD R25, R27, R15.reuse, RZ ;  /* 0x0000000f1b197224 */ /* 0x080fe400078e02ff */
[----:B------:R-:W-:-:S05]  /*1060*/  IMAD.WIDE.U32 R18, R26, R15, RZ ;  /* 0x0000000f1a127225 */ /* 0x000fca00078e00ff */
[----:B------:R-:W-:-:S07]  /*1070*/  IADD3 R25, PT, PT, R19, R25, RZ ;  /* 0x0000001913197210 */ /* 0x000fce0007ffe0ff */
.L_x_637:
        /* <DEDUP_REMOVED lines=20> */
.L_x_638:
[----:B------:R-:W1:Y:S01]  /*11c0*/  LDC R14, c[0x0][0x434] ;  /* 0x00010d00ff0e7b82 */ /* 0x000e620000000800 */
[----:B------:R-:W-:-:S04]  /*11d0*/  IMAD R5, R191, UR19, R190 ;  /* 0x00000013bf057c24 */ /* 0x000fc8000f8e02be */
[----:B-1----:R-:W-:-:S03]  /*11e0*/  IMAD R14, R5, R14, RZ ;  /* 0x0000000e050e7224 */ /* 0x002fc600078e02ff */
.L_x_639:
        /* <DEDUP_REMOVED lines=11> */
.L_x_640:
[----:B------:R-:W1:Y:S01]  /*12a0*/  LDC R24, c[0x0][0x444] ;  /* 0x00011100ff187b82 */ /* 0x000e620000000800 */
[----:B------:R-:W-:-:S04]  /*12b0*/  IMAD R5, R191, UR19, R190 ;  /* 0x00000013bf057c24 */ /* 0x000fc8000f8e02be */
[----:B-1----:R-:W-:-:S07]  /*12c0*/  IMAD R24, R5, R24, RZ ;  /* 0x0000001805187224 */ /* 0x002fce00078e02ff */
.L_x_641:
[----:B------:R-:W1:Y:S01]  /*12d0*/  S2R R6, SR_TID.X ;  /* 0x0000000000067919 */ /* 0x000e620000002100 */
[----:B------:R-:W2:Y:S01]  /*12e0*/  LDCU.64 UR10, c[0x0][0x3b0] ;  /* 0x00007600ff0a77ac */ /* 0x000ea20008000a00 */
[----:B------:R-:W3:Y:S01]  /*12f0*/  LDC.64 R4, c[0x0][0x5f8] ;  /* 0x00017e00ff047b82 */ /* 0x000ee20000000a00 */
[----:B------:R-:W-:Y:S01]  /*1300*/  IADD3 R15, P1, P0, R28, R18, R26 ;  /* 0x000000121c0f7210 */ /* 0x000fe2000783e01a */
[----:B------:R-:W-:Y:S01]  /*1310*/  IMAD.MOV.U32 R18, RZ, RZ, R194 ;  /* 0x000000ffff127224 */ /* 0x000fe200078e00c2 */
[----:B------:R-:W4:Y:S01]  /*1320*/  LDCU.128 UR4, c[0x0][0x590] ;  /* 0x0000b200ff0477ac */ /* 0x000f220008000c00 */
[----:B------:R-:W-:Y:S01]  /*1330*/  IMAD.MOV.U32 R19, RZ, RZ, RZ ;  /* 0x000000ffff137224 */ /* 0x000fe200078e00ff */
[----:B------:R-:W-:Y:S01]  /*1340*/  IADD3 R32, P3, PT, R194, R32, RZ ;  /* 0x00000020c2207210 */ /* 0x000fe20007f7e0ff */
[----:B------:R-:W-:Y:S01]  /*1350*/  IMAD R24, R219, 0x40, R24 ;  /* 0x00000040db187824 */ /* 0x000fe200078e0218 */
[----:B------:R-:W5:Y:S01]  /*1360*/  LDCU.64 UR16, c[0x0][0x3c8] ;  /* 0x00007900ff1077ac */ /* 0x000f620008000a00 */
[----:B------:R-:W5:Y:S01]  /*1370*/  LDC R218, c[0x0][0x508] ;  /* 0x00014200ffda7b82 */ /* 0x000f620000000800 */
[----:B------:R-:W-:Y:S01]  /*1380*/  SHF.R.S32.HI R26, RZ, 0x1f, R26 ;  /* 0x0000001fff1a7819 */ /* 0x000fe2000001141a */
[----:B------:R-:W-:Y:S01]  /*1390*/  IMAD.X R33, RZ, RZ, R7, P3 ;  /* 0x000000ffff217224 */ /* 0x000fe200018e0607 */
[----:B------:R-:W-:Y:S01]  /*13a0*/  ISETP.NE.AND P4, PT, RZ, UR18, PT ;  /* 0x00000012ff007c0c */ /* 0x000fe2000bf85270 */
[----:B------:R-:W-:Y:S01]  /*13b0*/  BSSY.RECONVERGENT B1, `(.L_x_631) ;  /* 0x00006d5000017945 */ /* 0x000fe20003800200 */
[----:B------:R-:W-:-:S03]  /*13c0*/  IADD3.X R22, PT, PT, R22, R25, R26, P1, P0 ;  /* 0x0000001916167210 */ /* 0x000fc60000fe041a */
[----:B------:R-:W3:Y:S01]  /*13d0*/  LDC.64 R232, c[0x0][0x420] ;  /* 0x00010800ffe87b82 */ /* 0x000ee20000000a00 */
[----:B--2---:R-:W-:Y:S02]  /*13e0*/  IMAD R28, R21, UR10, RZ ;  /* 0x0000000a151c7c24 */ /* 0x004fe4000f8e02ff */
[----:B------:R-:W-:Y:S01]  /*13f0*/  IMAD.WIDE.U32 R34, R17, UR10, R18 ;  /* 0x0000000a11227c25 */ /* 0x000fe2000f8e0012 */
[----:B----4-:R-:W-:-:S03]  /*1400*/  USHF.L.U64.HI UR25, UR4, 0x5, UR5 ;  /* 0x0000000504197899 */ /* 0x010fc60008010205 */
[----:B------:R-:W-:Y:S01]  /*1410*/  IMAD R7, R17, UR11, R28 ;  /* 0x0000000b11077c24 */ /* 0x000fe2000f8e021c */
[----:B------:R-:W-:Y:S01]  /*1420*/  IADD3 R20, P3, PT, R20, R34, RZ ;  /* 0x0000002214147210 */ /* 0x000fe20007f7e0ff */
[----:B------:R-:W-:Y:S01]  /*1430*/  IMAD R30, R21, UR4, RZ ;  /* 0x00000004151e7c24 */ /* 0x000fe2000f8e02ff */
[----:B------:R-:W-:Y:S01]  /*1440*/  USHF.L.U32 UR26, UR4, 0x5, URZ ;  /* 0x00000005041a7899 */ /* 0x000fe200080006ff */
[C---:B------:R-:W-:Y:S01]  /*1450*/  IMAD.WIDE.U32 R32, R17.reuse, UR4, R32 ;  /* 0x0000000411207c25 */ /* 0x040fe2000f8e0020 */
[----:B------:R-:W-:Y:S02]  /*1460*/  IADD3.X R21, PT, PT, R16, R35, R7, P3, !PT ;  /* 0x0000002310157210 */ /* 0x000fe40001ffe407 */
[----:B-1----:R-:W-:Y:S01]  /*1470*/  LOP3.LUT R7, R6, 0x1f, RZ, 0xc0, !PT ;  /* 0x0000001f06077812 */ /* 0x002fe200078ec0ff */
[----:B------:R-:W-:Y:S01]  /*1480*/  IMAD R30, R17, UR5, R30 ;  /* 0x00000005111e7c24 */ /* 0x000fe2000f8e021e */
[----:B-----5:R-:W-:Y:S01]  /*1490*/  IADD3 R218, PT, PT, R209, -R218, -R220 ;  /* 0x800000dad1da7210 */ /* 0x020fe20007ffe8dc */
[----:B------:R-:W-:Y:S01]  /*14a0*/  IMAD R28, R23, UR19, RZ ;  /* 0x00000013171c7c24 */ /* 0x000fe2000f8e02ff */
[----:B------:R-:W1:Y:S01]  /*14b0*/  LDCU.64 UR18, c[0x0][0x380] ;  /* 0x00007000ff1277ac */ /* 0x000e620008000a00 */
[----:B---3--:R-:W-:Y:S01]  /*14c0*/  IMAD.WIDE.U32 R16, R4, UR20, RZ ;  /* 0x0000001404107c25 */ /* 0x008fe2000f8e00ff */
[----:B------:R-:W-:-:S03]  /*14d0*/  IADD3 R208, PT, PT, R218, -0x40, RZ ;  /* 0xffffffc0dad07810 */ /* 0x000fc60007ffe0ff */
[----:B------:R-:W-:Y:S02]  /*14e0*/  IMAD.WIDE.U32 R26, R190, UR16, R20 ;  /* 0x00000010be1a7c25 */ /* 0x000fe4000f8e0014 */
[----:B------:R-:W2:Y:S02]  /*14f0*/  LDC.64 R20, c[0x0][0x5e8] ;  /* 0x00017a00ff147b82 */ /* 0x000ea40000000a00 */
[----:B------:R-:W-:Y:S01]  /*1500*/  IMAD R4, R193, R28, R7 ;  /* 0x0000001cc1047224 */ /* 0x000fe200078e0207 */
[----:B------:R-:W-:Y:S01]  /*1510*/  SEL R7, R16, RZ, P4 ;  /* 0x000000ff10077207 */ /* 0x000fe20002000000 */
[----:B------:R-:W-:Y:S02]  /*1520*/  IMAD R5, R5, UR20, R17 ;  /* 0x0000001405057c24 */ /* 0x000fe4000f8e0211 */
[----:B------:R-:W-:Y:S01]  /*1530*/  IMAD R27, R190, UR17, R27 ;  /* 0x00000011be1b7c24 */ /* 0x000fe2000f8e021b */
[----:B------:R-:W3:Y:S01]  /*1540*/  LDCU.64 UR16, c[0x0][0x550] ;  /* 0x0000aa00ff1077ac */ /* 0x000ee20008000a00 */
[----:B------:R-:W-:Y:S01]  /*1550*/  IMAD.IADD R33, R33, 0x1, R30 ;  /* 0x0000000121217824 */ /* 0x000fe200078e021e */
[----:B------:R-:W-:Y:S01]  /*1560*/  IADD3 R15, P1, P0, R4, R15, R7 ;  /* 0x0000000f040f7210 */ /* 0x000fe2000783e007 */
[----:B------:R-:W-:Y:S01]  /*1570*/  IMAD.SHL.U32 R28, R28, 0x40, RZ ;  /* 0x000000401c1c7824 */ /* 0x000fe200078e00ff */
[----:B------:R-:W-:Y:S01]  /*1580*/  SHF.R.S32.HI R7, RZ, 0x1f, R4 ;  /* 0x0000001fff077819 */ /* 0x000fe20000011404 */
[----:B------:R-:W-:Y:S01]  /*1590*/  IMAD.WIDE.U32 R32, R190, UR6, R32 ;  /* 0x00000006be207c25 */ /* 0x000fe2000f8e0020 */
[----:B------:R-:W-:-:S03]  /*15a0*/  SEL R5, R5, RZ, P4 ;  /* 0x000000ff05057207 */ /* 0x000fc60002000000 */
[----:B------:R-:W-:Y:S01]  /*15b0*/  IMAD R17, R190, UR7, R33 ;  /* 0x00000007be117c24 */ /* 0x000fe2000f8e0221 */
[----:B------:R-:W-:Y:S01]  /*15c0*/  IADD3.X R5, PT, PT, R7, R22, R5, P1, P0 ;  /* 0x0000001607057210 */ /* 0x000fe20000fe0405 */
[----:B------:R-:W-:Y:S01]  /*15d0*/  IMAD.MOV.U32 R16, RZ, RZ, R32 ;  /* 0x000000ffff107224 */ /* 0x000fe200078e0020 */
[----:B------:R-:W-:Y:S01]  /*15e0*/  SHF.R.S32.HI R7, RZ, 0x1f, R208 ;  /* 0x0000001fff077819 */ /* 0x000fe200000114d0 */
[----:B------:R-:W4:Y:S01]  /*15f0*/  LDCU.64 UR6, c[0x0][0x570] ;  /* 0x0000ae00ff0677ac */ /* 0x000f220008000a00 */
[----:B------:R-:W-:Y:S02]  /*1600*/  IMAD.WIDE.U32 R26, R195, UR10, R26 ;  /* 0x0000000ac31a7c25 */ /* 0x000fe4000f8e001a */
[----:B------:R-:W-:Y:S02]  /*1610*/  LEA.HI R208, R7, R208, RZ, 0x6 ;  /* 0x000000d007d07211 */ /* 0x000fe400078f30ff */
[----:B------:R-:W-:Y:S01]  /*1620*/  IMAD.WIDE.U32 R22, R195, UR4, R16 ;  /* 0x00000004c3167c25 */ /* 0x000fe2000f8e0010 */
[----:B------:R-:W-:-:S02]  /*1630*/  IADD3 R16, P0, PT, R28, R15, RZ ;  /* 0x0000000f1c107210 */ /* 0x000fc40007f1e0ff */
[----:B------:R-:W-:Y:S01]  /*1640*/  SHF.R.S32.HI R208, RZ, 0x6, R208 ;  /* 0x00000006ffd07819 */ /* 0x000fe200000114d0 */
[C---:B------:R-:W-:Y:S01]  /*1650*/  IMAD R4, R195.reuse, UR5, R23 ;  /* 0x00000005c3047c24 */ /* 0x040fe2000f8e0217 */
[C---:B---3--:R-:W-:Y:S01]  /*1660*/  LEA R228, P1, R22.reuse, UR16, 0x1 ;  /* 0x0000001016e47c11 */ /* 0x048fe2000f8208ff */
[----:B------:R-:W-:Y:S01]  /*1670*/  IMAD R7, R195, UR11, R27 ;  /* 0x0000000bc3077c24 */ /* 0x000fe2000f8e021b */
[----:B------:R-:W-:Y:S01]  /*1680*/  VIMNMX R208, PT, PT, RZ, R208, !PT ;  /* 0x000000d0ffd07248 */ /* 0x000fe20007fe0100 */
[----:B------:R-:W-:Y:S01]  /*1690*/  USHF.L.U64.HI UR11, UR10, 0x5, UR11 ;  /* 0x000000050a0b7899 */ /* 0x000fe2000801020b */
[----:B------:R-:W-:Y:S01]  /*16a0*/  LEA.HI.X R229, R22, UR17, R4, 0x1, P1 ;  /* 0x0000001116e57c11 */ /* 0x000fe200088f0c04 */
[----:B------:R-:W-:Y:S01]  /*16b0*/  USHF.L.U32 UR10, UR10, 0x5, URZ ;  /* 0x000000050a0a7899 */ /* 0x000fe200080006ff */
[----:B------:R-:W-:Y:S01]  /*16c0*/  ISETP.GT.AND P1, PT, R13, R208, PT ;  /* 0x000000d00d00720c */ /* 0x000fe20003f24270 */
[----:B--2---:R-:W-:Y:S01]  /*16d0*/  IMAD.WIDE R212, R24, 0x4, R20 ;  /* 0x0000000418d47825 */ /* 0x004fe200078e0214 */
[----:B------:R-:W-:-:S02]  /*16e0*/  LEA.HI.X.SX32 R5, R28, R5, 0x1, P0 ;  /* 0x000000051c057211 */ /* 0x000fc400000f0eff */
[----:B-1----:R-:W-:Y:S02]  /*16f0*/  LEA R230, P3, R26, UR18, 0x1 ;  /* 0x000000121ae67c11 */ /* 0x002fe4000f8608ff */
[----:B----4-:R-:W-:Y:S02]  /*1700*/  LEA R226, P0, R16, UR6, 0x2 ;  /* 0x0000000610e27c11 */ /* 0x010fe4000f8010ff */
[----:B------:R-:W-:Y:S02]  /*1710*/  LEA.HI.X R231, R26, UR19, R7, 0x1, P3 ;  /* 0x000000131ae77c11 */ /* 0x000fe400098f0c07 */
[----:B------:R-:W-:Y:S02]  /*1720*/  LEA.HI.X R227, R16, UR7, R5, 0x2, P0 ;  /* 0x0000000710e37c11 */ /* 0x000fe400080f1405 */
[----:B------:R-:W-:Y:S02]  /*1730*/  LEA R7, R219, R14, 0x6 ;  /* 0x0000000edb077211 */ /* 0x000fe400078e30ff */
[----:B------:R-:W-:-:S03]  /*1740*/  IADD3 R5, P0, PT, R195, 0x20, RZ ;  /* 0x00000020c3057810 */ /* 0x000fc60007f1e0ff */
[----:B------:R-:W-:-:S04]  /*1750*/  IMAD.WIDE R232, R7, 0x4, R232 ;  /* 0x0000000407e87825 */ /* 0x000fc800078e02e8 */
[----:B------:R-:W-:Y:S01]  /*1760*/  IMAD.X R4, RZ, RZ, RZ, P0 ;  /* 0x000000ffff047224 */ /* 0x000fe200000e06ff */
[----:B------:R-:W-:Y:S06]  /*1770*/  @P1 BRA `(.L_x_642) ;  /* 0x0000000400e81947 */ /* 0x000fec0003800000 */
        /* <DEDUP_REMOVED lines=12> */
.L_x_643:
[----:B------:R-:W1:Y:S01]  /*1840*/  LDCU.64 UR10, c[0x0][0x5c0] ;  /* 0x0000b800ff0a77ac */ /* 0x000e620008000a00 */
[----:B------:R-:W-:-:S05]  /*1850*/  IADD3 R0, PT, PT, R221, R222, RZ ;  /* 0x000000dedd007210 */ /* 0x000fca0007ffe0ff */
[C---:B-1----:R-:W-:Y:S02]  /*1860*/  IMAD R2, R0.reuse, UR11, RZ ;  /* 0x0000000b00027c24 */ /* 0x042fe4000f8e02ff */
[----:B------:R-:W-:-:S05]  /*1870*/  IMAD.WIDE.U32 R6, R0, UR10, RZ ;  /* 0x0000000a00067c25 */ /* 0x000fca000f8e00ff */
[----:B------:R-:W-:Y:S02]  /*1880*/  IADD3 R0, PT, PT, R7, R2, RZ ;  /* 0x0000000207007210 */ /* 0x000fe40007ffe0ff */
[----:B------:R-:W-:Y:S02]  /*1890*/  MOV R2, R6 ;  /* 0x0000000600027202 */ /* 0x000fe40000000f00 */
.L_x_644:
        /* <DEDUP_REMOVED lines=11> */
.L_x_645:
[----:B------:R-:W1:Y:S01]  /*1950*/  LDCU.64 UR6, c[0x0][0x5c8] ;  /* 0x0000b900ff0677ac */ /* 0x000e620008000a00 */
[----:B------:R-:W-:-:S05]  /*1960*/  IADD3 R221, PT, PT, R221, R222, RZ ;  /* 0x000000dedddd7210 */ /* 0x000fca0007ffe0ff */
[C---:B-1----:R-:W-:Y:S02]  /*1970*/  IMAD R6, R221.reuse, UR7, RZ ;  /* 0x00000007dd067c24 */ /* 0x042fe4000f8e02ff */
[----:B------:R-:W-:-:S05]  /*1980*/  IMAD.WIDE.U32 R10, R221, UR6, RZ ;  /* 0x00000006dd0a7c25 */ /* 0x000fca000f8e00ff */
[----:B------:R-:W-:Y:S02]  /*1990*/  IADD3 R6, PT, PT, R11, R6, RZ ;  /* 0x000000060b067210 */ /* 0x000fe40007ffe0ff */
.L_x_646:
[----:B------:R-:W1:Y:S01]  /*19a0*/  LDCU.64 UR4, c[0x0][0x5d8] ;  /* 0x0000bb00ff0477ac */ /* 0x000e620008000a00 */
[----:B------:R-:W-:Y:S01]  /*19b0*/  IMAD R7, R8, UR10, RZ ;  /* 0x0000000a08077c24 */ /* 0x000fe2000f8e02ff */
[C---:B------:R-:W-:Y:S01]  /*19c0*/  IADD3 R220, PT, PT, -R210.reuse, R220, RZ ;  /* 0x000000dcd2dc7210 */ /* 0x040fe20007ffe1ff */
[C---:B------:R-:W-:Y:S01]  /*19d0*/  IMAD.WIDE.U32 R12, R210.reuse, UR10, R18 ;  /* 0x0000000ad20c7c25 */ /* 0x040fe2000f8e0012 */
        /* <DEDUP_REMOVED lines=23> */
.L_x_648:
[----:B------:R-:W-:Y:S05]  /*1b50*/  BSYNC.RECONVERGENT B0 ;  /* 0x0000000000007941 */ /* 0x000fea0003800200 */
.L_x_647:
        /* <DEDUP_REMOVED lines=17> */
.L_x_650:
[----:B------:R-:W-:Y:S05]  /*1c70*/  BSYNC.RECONVERGENT B0 ;  /* 0x0000000000007941 */ /* 0x000fea0003800200 */
.L_x_649:
        /* <DEDUP_REMOVED lines=11> */
[----:B------:R-:W-:Y:S01]  /*1d30*/  IMAD.MOV.U32 R6, RZ, RZ, R10 ;  /* 0x000000ffff067224 */ /* 0x000fe200078e000a */
[----:B------:R-:W4:Y:S03]  /*1d40*/  LDCU.64 UR4, c[0x0][0x568] ;  /* 0x0000ad00ff0477ac */ /* 0x000f260008000a00 */
        /* <DEDUP_REMOVED lines=10> */
.L_x_652:
[----:B------:R-:W-:Y:S05]  /*1df0*/  BSYNC.RECONVERGENT B0 ;  /* 0x0000000000007941 */ /* 0x000fea0003800200 */
.L_x_651:
[----:B------:R-:W-:Y:S05]  /*1e00*/  @P4 BRA `(.L_x_653) ;  /* 0x0000006000bc4947 */ /* 0x000fea0003800000 */
[----:B------:R-:W4:Y:S01]  /*1e10*/  LDCU UR10, c[0x0][0x440] ;  /* 0x00008800ff0a77ac */ /* 0x000f220008000800 */
[----:B------:R-:W-:Y:S02]  /*1e20*/  IMAD R4, R4, UR6, RZ ;  /* 0x0000000604047c24 */ /* 0x000fe4000f8e02ff */
[----:B------:R-:W-:Y:S01]  /*1e30*/  IMAD.MOV.U32 R6, RZ, RZ, R10 ;  /* 0x000000ffff067224 */ /* 0x000fe200078e000a */
[----:B------:R-:W5:Y:S01]  /*1e40*/  LDCU.64 UR4, c[0x0][0x568] ;  /* 0x0000ad00ff0477ac */ /* 0x000f620008000a00 */
[C---:B------:R-:W-:Y:S02]  /*1e50*/  IMAD R4, R5.reuse, UR7, R4 ;  /* 0x0000000705047c24 */ /* 0x040fe4000f8e0204 */
[----:B------:R-:W-:-:S04]  /*1e60*/  IMAD.WIDE.U32 R6, R5, UR6, R6 ;  /* 0x0000000605067c25 */ /* 0x000fc8000f8e0006 */
[----:B------:R-:W-:Y:S01]  /*1e70*/  IMAD.IADD R5, R7, 0x1, R4 ;  /* 0x0000000107057824 */ /* 0x000fe200078e0204 */
[----:B----4-:R-:W-:Y:S02]  /*1e80*/  ISETP.GE.AND P1, PT, R194, UR10, PT ;  /* 0x0000000ac2007c0c */ /* 0x010fe4000bf26270 */
[----:B------:R-:W-:Y:S02]  /*1e90*/  ISETP.GE.AND P0, PT, R201, UR10, PT ;  /* 0x0000000ac9007c0c */ /* 0x000fe4000bf06270 */
[----:B-----5:R-:W-:-:S04]  /*1ea0*/  LEA R4, P2, R6, UR4, 0x1 ;  /* 0x0000000406047c11 */ /* 0x020fc8000f8408ff */
[----:B------:R-:W-:-:S05]  /*1eb0*/  LEA.HI.X R5, R6, UR5, R5, 0x1, P2 ;  /* 0x0000000506057c11 */ /* 0x000fca00090f0c05 */
[----:B------:R4:W-:Y:S04]  /*1ec0*/  @!P1 STG.E.128 desc[UR22][R4.64], RZ ;  /* 0x000000ff04009986 */ /* 0x0009e8000c101d16 */
[----:B------:R4:W-:Y:S01]  /*1ed0*/  @!P0 STG.E.128 desc[UR22][R4.64+0x80], RZ ;  /* 0x000080ff04008986 */ /* 0x0009e2000c101d16 */
[----:B------:R-:W-:-:S13]  /*1ee0*/  ISETP.GE.AND P0, PT, R200, UR10, PT ;  /* 0x0000000ac8007c0c */ /* 0x000fda000bf06270 */
[----:B------:R-:W-:Y:S05]  /*1ef0*/  @P0 BRA `(.L_x_653) ;  /* 0x0000006000800947 */ /* 0x000fea0003800000 */
[----:B------:R1:W-:Y:S01]  /*1f00*/  STG.E.128 desc[UR22][R4.64+0x100], RZ ;  /* 0x000100ff04007986 */ /* 0x0003e2000c101d16 */
[----:B------:R-:W-:Y:S05]  /*1f10*/  BRA `(.L_x_653) ;  /* 0x0000006000787947 */ /* 0x000fea0003800000 */
.L_x_642:
        /* <DEDUP_REMOVED lines=28> */
.L_x_656:
[----:B------:R2:W-:Y:S01]  /*20e0*/  STS.128 [R204+0x10000], RZ ;  /* 0x010000ffcc007388 */ /* 0x0005e20000000c00 */
[----:B------:R-:W-:Y:S05]  /*20f0*/  BRA `(.L_x_657) ;  /* 0x00000000000c7947 */ /* 0x000fea0003800000 */
.L_x_655:
[----:B------:R1:W-:Y:S04]  /*2100*/  STS.128 [R204+0xc000], RZ ;  /* 0x00c000ffcc007388 */ /* 0x0003e80000000c00 */
[----:B------:R1:W-:Y:S04]  /*2110*/  STS.128 [R204+0xe000], RZ ;  /* 0x00e000ffcc007388 */ /* 0x0003e80000000c00 */
[----:B------:R1:W-:Y:S02]  /*2120*/  STS.128 [R204+0x10000], RZ ;  /* 0x010000ffcc007388 */ /* 0x0003e40000000c00 */
.L_x_657:
[----:B------:R-:W-:Y:S05]  /*2130*/  BSYNC.RECONVERGENT B0 ;  /* 0x0000000000007941 */ /* 0x000fea0003800200 */
.L_x_654:
[----:B------:R-:W-:Y:S01]  /*2140*/  ISETP.GE.AND P3, PT, R197, R16, PT ;  /* 0x00000010c500720c */ /* 0x000fe20003f66270 */
[----:B------:R-:W-:-:S12]  /*2150*/  BSSY.RECONVERGENT B0, `(.L_x_658) ;  /* 0x000001f000007945 */ /* 0x000fd80003800200 */
[----:B------:R4:W-:Y:S04]  /*2160*/  @P3 STS.128 [R204+0xd000], RZ ;  /* 0x00d000ffcc003388 */ /* 0x0009e80000000c00 */
[----:B------:R4:W-:Y:S04]  /*2170*/  @P3 STS.128 [R204+0xf000], RZ ;  /* 0x00f000ffcc003388 */ /* 0x0009e80000000c00 */
[----:B------:R4:W-:Y:S01]  /*2180*/  @P3 STS.128 [R204+0x11000], RZ ;  /* 0x011000ffcc003388 */ /* 0x0009e20000000c00 */
[----:B------:R-:W-:Y:S05]  /*2190*/  @P3 BRA `(.L_x_659) ;  /* 0x0000000000683947 */ /* 0x000fea0003800000 */
[----:B------:R-:W5:Y:S01]  /*21a0*/  LDCU UR4, c[0x0][0x440] ;  /* 0x00008800ff0477ac */ /* 0x000f620008000800 */
[----:B------:R-:W-:Y:S02]  /*21b0*/  IMAD.U32 R15, RZ, RZ, UR26 ;  /* 0x0000001aff0f7e24 */ /* 0x000fe4000f8e00ff */
        /* <DEDUP_REMOVED lines=23> */
.L_x_660:
[----:B------:R1:W-:Y:S02]  /*2330*/  STS.128 [R204+0x11000], RZ ;  /* 0x011000ffcc007388 */ /* 0x0003e40000000c00 */
.L_x_659:
[----:B------:R-:W-:Y:S05]  /*2340*/  BSYNC.RECONVERGENT B0 ;  /* 0x0000000000007941 */ /* 0x000fea0003800200 */
.L_x_658:
        /* <DEDUP_REMOVED lines=23> */
.L_x_663:
[----:B------:R1:W-:Y:S01]  /*24c0*/  STS.128 [R217+0x4000], RZ ;  /* 0x004000ffd9007388 */ /* 0x0003e20000000c00 */
[----:B------:R-:W-:Y:S05]  /*24d0*/  BRA `(.L_x_664) ;  /* 0x00000000000c7947 */ /* 0x000fea0003800000 */
.L_x_662:
[----:B------:R1:W-:Y:S04]  /*24e0*/  STS.128 [R217], RZ ;  /* 0x000000ffd9007388 */ /* 0x0003e80000000c00 */
[----:B------:R1:W-:Y:S04]  /*24f0*/  STS.128 [R217+0x2000], RZ ;  /* 0x002000ffd9007388 */ /* 0x0003e80000000c00 */
[----:B------:R1:W-:Y:S02]  /*2500*/  STS.128 [R217+0x4000], RZ ;  /* 0x004000ffd9007388 */ /* 0x0003e40000000c00 */
.L_x_664:
[----:B------:R-:W-:Y:S05]  /*2510*/  BSYNC.RECONVERGENT B0 ;  /* 0x0000000000007941 */ /* 0x000fea0003800200 */
.L_x_661:
[----:B------:R1:W-:Y:S01]  /*2520*/  @P3 STS.128 [R217+0x1000], RZ ;  /* 0x001000ffd9003388 */ /* 0x0003e20000000c00 */
[----:B------:R-:W-:Y:S03]  /*2530*/  BSSY.RECONVERGENT B0, `(.L_x_665) ;  /* 0x000001e000007945 */ /* 0x000fe60003800200 */
[----:B------:R1:W-:Y:S04]  /*2540*/  @P3 STS.128 [R217+0x3000], RZ ;  /* 0x003000ffd9003388 */ /* 0x0003e80000000c00 */
[----:B------:R1:W-:Y:S01]  /*2550*/  @P3 STS.128 [R217+0x5000], RZ ;  /* 0x005000ffd9003388 */ /* 0x0003e20000000c00 */
[----:B------:R-:W-:Y:S05]  /*2560*/  @P3 BRA `(.L_x_666) ;  /* 0x0000000000683947 */ /* 0x000fea0003800000 */
[----:B------:R-:W5:Y:S01]  /*2570*/  LDCU UR4, c[0x0][0x440] ;  /* 0x00008800ff0477ac */ /* 0x000f620008000800 */
[----:B------:R-:W-:Y:S02]  /*2580*/  IMAD.U32 R15, RZ, RZ, UR10 ;  /* 0x0000000aff0f7e24 */ /* 0x000fe4000f8e00ff */
[----:B------:R-:W-:Y:S02]  /*2590*/  IMAD.U32 R14, RZ, RZ, UR10 ;  /* 0x0000000aff0e7e24 */ /* 0x000fe4000f8e00ff */
[----:B------:R-:W-:Y:S01]  /*25a0*/  IMAD.U32 R13, RZ, RZ, UR11 ;  /* 0x0000000bff0d7e24 */ /* 0x000fe2000f8e00ff */
        /* <DEDUP_REMOVED lines=21> */
.L_x_667:
[----:B------:R1:W-:Y:S02]  /*2700*/  STS.128 [R217+0x5000], RZ ;  /* 0x005000ffd9007388 */ /* 0x0003e40000000c00 */
.L_x_666:
[----:B------:R-:W-:Y:S05]  /*2710*/  BSYNC.RECONVERGENT B0 ;  /* 0x0000000000007941 */ /* 0x000fea0003800200 */
.L_x_665:
[CC--:B------:R-:W-:Y:S01]  /*2720*/  ISETP.GE.AND P1, PT, R192.reuse, R16.reuse, PT ;  /* 0x00000010c000720c */ /* 0x0c0fe20003f26270 */
[C---:B-1----:R-:W-:Y:S01]  /*2730*/  IMAD.WIDE.U32 R20, R192.reuse, 0x4, R232 ;  /* 0x00000004c0147825 */ /* 0x042fe200078e00e8 */
[----:B------:R-:W-:Y:S01]  /*2740*/  MOV R216, 0x7f800000 ;  /* 0x7f80000000d87802 */ /* 0x000fe20000000f00 */
[----:B------:R-:W1:Y:S01]  /*2750*/  LDCU.64 UR4, c[0x0][0x3d0] ;  /* 0x00007a00ff0477ac */ /* 0x000e620008000a00 */
[----:B------:R-:W-:Y:S02]  /*2760*/  IADD3 R13, PT, PT, R192, 0x8, RZ ;  /* 0x00000008c00d7810 */ /* 0x000fe40007ffe0ff */
[----:B------:R-:W-:Y:S02]  /*2770*/  MOV R215, 0x7f800000 ;  /* 0x7f80000000d77802 */ /* 0x000fe40000000f00 */
[----:B------:R-:W-:-:S05]  /*2780*/  ISETP.GE.AND P0, PT, R13, R16, PT ;  /* 0x000000100d00720c */ /* 0x000fca0003f06270 */
[----:B------:R2:W5:Y:S01]  /*2790*/  @!P1 LDG.E R216, desc[UR22][R20.64] ;  /* 0x0000001614d89981 */ /* 0x000562000c1e1900 */
[----:B------:R-:W-:Y:S01]  /*27a0*/  IMAD R13, R8, UR14, RZ ;  /* 0x0000000e080d7c24 */ /* 0x000fe2000f8e02ff */
[C---:B------:R-:W-:Y:S01]  /*27b0*/  IADD3 R206, PT, PT, -R210.reuse, R220, RZ ;  /* 0x000000dcd2ce7210 */ /* 0x040fe20007ffe1ff */
[----:B------:R-:W-:-:S03]  /*27c0*/  IMAD.WIDE.U32 R16, R210, UR14, R18 ;  /* 0x0000000ed2107c25 */ /* 0x000fc6000f8e0012 */
[----:B------:R-:W-:Y:S01]  /*27d0*/  ISETP.GE.AND P4, PT, R195, R206, PT ;  /* 0x000000cec300720c */ /* 0x000fe20003f86270 */
[----:B------:R-:W-:Y:S01]  /*27e0*/  IMAD R14, R210, UR15, R13 ;  /* 0x0000000fd20e7c24 */ /* 0x000fe2000f8e020d */
[----:B------:R2:W5:Y:S01]  /*27f0*/  @!P0 LDG.E R215, desc[UR22][R20.64+0x20] ;  /* 0x0000201614d78981 */ /* 0x000562000c1e1900 */
[----:B------:R-:W-:Y:S01]  /*2800*/  IADD3 R12, P0, PT, R12, R16, RZ ;  /* 0x000000100c0c7210 */ /* 0x000fe20007f1e0ff */
[----:B------:R-:W-:Y:S03]  /*2810*/  BSSY.RECONVERGENT B0, `(.L_x_668) ;  /* 0x0000027000007945 */ /* 0x000fe60003800200 */
[----:B------:R-:W-:Y:S01]  /*2820*/  IADD3.X R13, PT, PT, R11, R17, R14, P0, !PT ;  /* 0x000000110b0d7210 */ /* 0x000fe200007fe40e */
[----:B-1----:R-:W-:-:S04]  /*2830*/  IMAD R11, R0, UR4, RZ ;  /* 0x00000004000b7c24 */ /* 0x002fc8000f8e02ff */
[C---:B------:R-:W-:Y:S02]  /*2840*/  IMAD R11, R2.reuse, UR5, R11 ;  /* 0x00000005020b7c24 */ /* 0x040fe4000f8e020b */
[----:B------:R-:W-:-:S05]  /*2850*/  IMAD.WIDE.U32 R14, R2, UR4, R12 ;  /* 0x00000004020e7c25 */ /* 0x000fca000f8e000c */
[----:B------:R-:W-:Y:S01]  /*2860*/  IADD3 R11, PT, PT, R15, R11, RZ ;  /* 0x0000000b0f0b7210 */ /* 0x000fe20007ffe0ff */
[----:B------:R-:W-:Y:S06]  /*2870*/  @P4 BRA `(.L_x_669) ;  /* 0x0000000000744947 */ /* 0x000fec0003800000 */
[----:B------:R-:W1:Y:S01]  /*2880*/  LDCU UR6, c[0x0][0x440] ;  /* 0x00008800ff0677ac */ /* 0x000e620008000800 */
[----:B------:R-:W-:Y:S02]  /*2890*/  IMAD.MOV.U32 R12, RZ, RZ, R14 ;  /* 0x000000ffff0c7224 */ /* 0x000fe400078e000e */
[----:B------:R-:W-:Y:S01]  /*28a0*/  IMAD.MOV.U32 R13, RZ, RZ, R11 ;  /* 0x000000ffff0d7224 */ /* 0x000fe200078e000b */
[----:B------:R-:W3:Y:S01]  /*28b0*/  LDCU.64 UR4, c[0x0][0x388] ;  /* 0x00007100ff0477ac */ /* 0x000ee20008000a00 */
[----:B--2---:R-:W-:-:S04]  /*28c0*/  IMAD.WIDE.U32 R20, R195, UR14, R12 ;  /* 0x0000000ec3147c25 */ /* 0x004fc8000f8e000c */
[----:B------:R-:W-:Y:S01]  /*28d0*/  IMAD R12, R195, UR15, R21 ;  /* 0x0000000fc30c7c24 */ /* 0x000fe2000f8e0215 */
[----:B-1----:R-:W-:Y:S02]  /*28e0*/  ISETP.GE.AND P1, PT, R194, UR6, PT ;  /* 0x00000006c2007c0c */ /* 0x002fe4000bf26270 */
        /* <DEDUP_REMOVED lines=20> */
.L_x_670:
[----:B------:R2:W-:Y:S01]  /*2a30*/  STS.128 [R204+0x16000], RZ ;  /* 0x016000ffcc007388 */ /* 0x0005e20000000c00 */
[----:B------:R-:W-:Y:S05]  /*2a40*/  BRA `(.L_x_671) ;  /* 0x00000000000c7947 */ /* 0x000fea0003800000 */
.L_x_669:
[----:B------:R1:W-:Y:S04]  /*2a50*/  STS.128 [R204+0x12000], RZ ;  /* 0x012000ffcc007388 */ /* 0x0003e80000000c00 */
[----:B------:R1:W-:Y:S04]  /*2a60*/  STS.128 [R204+0x14000], RZ ;  /* 0x014000ffcc007388 */ /* 0x0003e80000000c00 */
[----:B------:R1:W-:Y:S02]  /*2a70*/  STS.128 [R204+0x16000], RZ ;  /* 0x016000ffcc007388 */ /* 0x0003e40000000c00 */
.L_x_671:
[----:B------:R-:W-:Y:S05]  /*2a80*/  BSYNC.RECONVERGENT B0 ;  /* 0x0000000000007941 */ /* 0x000fea0003800200 */
.L_x_668:
        /* <DEDUP_REMOVED lines=34> */
.L_x_674:
[----:B------:R2:W-:Y:S02]  /*2cb0*/  STS.128 [R204+0x17000], RZ ;  /* 0x017000ffcc007388 */ /* 0x0005e40000000c00 */
.L_x_673:
[----:B------:R-:W-:Y:S05]  /*2cc0*/  BSYNC.RECONVERGENT B0 ;  /* 0x0000000000007941 */ /* 0x000fea0003800200 */
.L_x_672:
[----:B------:R-:W3:Y:S01]  /*2cd0*/  LDCU.64 UR4, c[0x0][0x3d8] ;  /* 0x00007b00ff0477ac */ /* 0x000ee20008000a00 */
[----:B------:R-:W-:Y:S01]  /*2ce0*/  IMAD.WIDE.U32 R12, R210, UR12, R18 ;  /* 0x0000000cd20c7c25 */ /* 0x000fe2000f8e0012 */
[----:B------:R-:W-:Y:S03]  /*2cf0*/  BSSY.RECONVERGENT B0, `(.L_x_675) ;  /* 0x0000029000007945 */ /* 0x000fe60003800200 */
[----:B------:R-:W-:Y:S01]  /*2d00*/  IMAD R11, R8, UR12, RZ ;  /* 0x0000000c080b7c24 */ /* 0x000fe2000f8e02ff */
[----:B------:R-:W-:-:S03]  /*2d10*/  IADD3 R12, P0, PT, R10, R12, RZ ;  /* 0x0000000c0a0c7210 */ /* 0x000fc60007f1e0ff */
[----:B------:R-:W-:-:S05]  /*2d20*/  IMAD R8, R210, UR13, R11 ;  /* 0x0000000dd2087c24 */ /* 0x000fca000f8e020b */
[----:B------:R-:W-:Y:S01]  /*2d30*/  IADD3.X R13, PT, PT, R9, R13, R8, P0, !PT ;  /* 0x0000000d090d7210 */ /* 0x000fe200007fe408 */
[----:B---3--:R-:W-:Y:S02]  /*2d40*/  IMAD R11, R0, UR4, RZ ;  /* 0x00000004000b7c24 */ /* 0x008fe4000f8e02ff */
[----:B------:R-:W-:-:S04]  /*2d50*/  IMAD.WIDE.U32 R12, R2, UR4, R12 ;  /* 0x00000004020c7c25 */ /* 0x000fc8000f8e000c */
[----:B------:R-:W-:-:S05]  /*2d60*/  IMAD R11, R2, UR5, R11 ;  /* 0x00000005020b7c24 */ /* 0x000fca000f8e020b */
[----:B------:R-:W-:Y:S01]  /*2d70*/  IADD3 R11, PT, PT, R13, R11, RZ ;  /* 0x0000000b0d0b7210 */ /* 0x000fe20007ffe0ff */
[----:B------:R-:W-:Y:S06]  /*2d80*/  @P4 BRA `(.L_x_676) ;  /* 0x0000000000704947 */ /* 0x000fec0003800000 */
[----:B------:R-:W3:Y:S01]  /*2d90*/  LDCU UR6, c[0x0][0x440] ;  /* 0x00008800ff0677ac */ /* 0x000ee20008000800 */
[----:B------:R-:W-:Y:S01]  /*2da0*/  IMAD.MOV.U32 R10, RZ, RZ, R12 ;  /* 0x000000ffff0a7224 */ /* 0x000fe200078e000c */
[----:B------:R-:W1:Y:S03]  /*2db0*/  LDCU.64 UR4, c[0x0][0x390] ;  /* 0x00007200ff0477ac */ /* 0x000e660008000a00 */
[----:B------:R-:W-:-:S04]  /*2dc0*/  IMAD.WIDE.U32 R14, R195, UR12, R10 ;  /* 0x0000000cc30e7c25 */ /* 0x000fc8000f8e000a */
[----:B------:R-:W-:Y:S01]  /*2dd0*/  IMAD R0, R195, UR13, R15 ;  /* 0x0000000dc3007c24 */ /* 0x000fe2000f8e020f */
[----:B---3--:R-:W-:Y:S02]  /*2de0*/  ISETP.GE.AND P1, PT, R194, UR6, PT ;  /* 0x00000006c2007c0c */ /* 0x008fe4000bf26270 */
        /* <DEDUP_REMOVED lines=20> */
.L_x_677:
[----:B------:R3:W-:Y:S01]  /*2f30*/  STS.128 [R204+0x1c000], RZ ;  /* 0x01c000ffcc007388 */ /* 0x0007e20000000c00 */
[----:B------:R-:W-:Y:S05]  /*2f40*/  BRA `(.L_x_678) ;  /* 0x00000000000c7947 */ /* 0x000fea0003800000 */
.L_x_676:
[----:B------:R3:W-:Y:S04]  /*2f50*/  STS.128 [R204+0x18000], RZ ;  /* 0x018000ffcc007388 */ /* 0x0007e80000000c00 */
[----:B------:R3:W-:Y:S04]  /*2f60*/  STS.128 [R204+0x1a000], RZ ;  /* 0x01a000ffcc007388 */ /* 0x0007e80000000c00 */
[----:B------:R3:W-:Y:S02]  /*2f70*/  STS.128 [R204+0x1c000], RZ ;  /* 0x01c000ffcc007388 */ /* 0x0007e40000000c00 */
.L_x_678:
[----:B------:R-:W-:Y:S05]  /*2f80*/  BSYNC.RECONVERGENT B0 ;  /* 0x0000000000007941 */ /* 0x000fea0003800200 */
.L_x_675:
[----:B------:R1:W-:Y:S01]  /*2f90*/  @P3 STS.128 [R204+0x19000], RZ ;  /* 0x019000ffcc003388 */ /* 0x0003e20000000c00 */
[----:B------:R-:W-:Y:S03]  /*2fa0*/  BSSY.RECONVERGENT B0, `(.L_x_679) ;  /* 0x0000021000007945 */ /* 0x000fe60003800200 */
[----:B------:R1:W-:Y:S04]  /*2fb0*/  @P3 STS.128 [R204+0x1b000], RZ ;  /* 0x01b000ffcc003388 */ /* 0x0003e80000000c00 */
[----:B------:R1:W-:Y:S01]  /*2fc0*/  @P3 STS.128 [R204+0x1d000], RZ ;  /* 0x01d000ffcc003388 */ /* 0x0003e20000000c00 */
[----:B------:R-:W-:Y:S05]  /*2fd0*/  @P3 BRA `(.L_x_680) ;  /* 0x0000000000743947 */ /* 0x000fea0003800000 */
[----:B------:R-:W2:Y:S01]  /*2fe0*/  LDCU UR6, c[0x0][0x440] ;  /* 0x00008800ff0677ac */ /* 0x000ea20008000800 */
[----:B------:R-:W-:Y:S02]  /*2ff0*/  IMAD R4, R4, UR12, RZ ;  /* 0x0000000c04047c24 */ /* 0x000fe4000f8e02ff */
[----:B------:R-:W-:Y:S01]  /*3000*/  IMAD.MOV.U32 R10, RZ, RZ, R12 ;  /* 0x000000ffff0a7224 */ /* 0x000fe200078e000c */
[----:B------:R-:W4:Y:S01]  /*3010*/  LDCU.64 UR4, c[0x0][0x390] ;  /* 0x00007200ff0477ac */ /* 0x000f220008000a00 */
[C---:B------:R-:W-:Y:S02]  /*3020*/  IMAD R4, R5.reuse, UR13, R4 ;  /* 0x0000000d05047c24 */ /* 0x040fe4000f8e0204 */
[----:B-1-3--:R-:W-:-:S04]  /*3030*/  IMAD.WIDE.U32 R8, R5, UR12, R10 ;  /* 0x0000000c05087c25 */ /* 0x00afc8000f8e000a */
[----:B------:R-:W-:Y:S01]  /*3040*/  IMAD.IADD R4, R9, 0x1, R4 ;  /* 0x0000000109047824 */ /* 0x000fe200078e0204 */
[----:B--2---:R-:W-:Y:S02]  /*3050*/  ISETP.GE.AND P1, PT, R194, UR6, PT ;  /* 0x00000006c2007c0c */ /* 0x004fe4000bf26270 */
        /* <DEDUP_REMOVED lines=20> */
.L_x_681:
[----:B------:R2:W-:Y:S02]  /*31a0*/  STS.128 [R204+0x1d000], RZ ;  /* 0x01d000ffcc007388 */ /* 0x0005e40000000c00 */
.L_x_680:
[----:B------:R-:W-:Y:S05]  /*31b0*/  BSYNC.RECONVERGENT B0 ;  /* 0x0000000000007941 */ /* 0x000fea0003800200 */
.L_x_679:
[----:B------:R-:W3:Y:S01]  /*31c0*/  LDCU.64 UR4, c[0x0][0x538] ;  /* 0x0000a700ff0477ac */ /* 0x000ee20008000a00 */
[----:B------:R-:W0:Y:S01]  /*31d0*/  LDGDEPBAR ;  /* 0x00000000000079af */ /* 0x000e220000000000 */
[----:B------:R-:W-:Y:S01]  /*31e0*/  IMAD.SHL.U32 R2, R6, 0x2, RZ ;  /* 0x0000000206027824 */ /* 0x000fe200078e00ff */
[----:B------:R-:W-:Y:S01]  /*31f0*/  UMOV UR14, URZ ;  /* 0x000000ff000e7c82 */ /* 0x000fe20008000000 */
[----:B------:R-:W1:Y:S01]  /*3200*/  LDCU UR6, c[0x0][0x440] ;  /* 0x00008800ff0677ac */ /* 0x000e620008000800 */
[----:B------:R-:W1:Y:S01]  /*3210*/  LDCU UR7, c[0x0][0x3e0] ;  /* 0x00007c00ff0777ac */ /* 0x000e620008000800 */
[----:B------:R-:W1:Y:S01]  /*3220*/  LDCU UR12, c[0x0][0x45c] ;  /* 0x00008b80ff0c77ac */ /* 0x000e620008000800 */
[----:B---3--:R-:W-:-:S04]  /*3230*/  ISETP.NE.U32.AND P0, PT, RZ, UR4, PT ;  /* 0x00000004ff007c0c */ /* 0x008fc8000bf05070 */
[----:B------:R-:W-:-:S13]  /*3240*/  ISETP.NE.AND.EX P0, PT, RZ, UR5, PT, P0 ;  /* 0x00000005ff007c0c */ /* 0x000fda000bf05300 */
[----:B------:R-:W-:Y:S01]  /*3250*/  VOTEU.ANY UP0, P0 ;  /* 0x0000000000ff7886 */ /* 0x000fe20000000100 */
[----:B------:R-:W-:-:S13]  /*3260*/  PLOP3.LUT P0, PT, PT, PT, UP0, 0x80, 0x8 ;  /* 0x000000000008781c */ /* 0x000fda0003f0f008 */
[----:B------:R-:W3:Y:S01]  /*3270*/  @P0 LDC.64 R4, c[0x0][0x540] ;  /* 0x00015000ff040b82 */ /* 0x000ee20000000a00 */
[----:B-1----:R-:W-:Y:S02]  /*3280*/  @P0 IMAD.MOV.U32 R8, RZ, RZ, R190 ;  /* 0x000000ffff080224 */ /* 0x002fe400078e00be */
[----:B------:R-:W-:Y:S02]  /*3290*/  @P0 IMAD.MOV.U32 R9, RZ, RZ, RZ ;  /* 0x000000ffff090224 */ /* 0x000fe400078e00ff */
[----:B---3--:R-:W-:-:S03]  /*32a0*/  @P0 IMAD.WIDE.U32 R8, R191, R4, R8 ;  /* 0x00000004bf080225 */ /* 0x008fc600078e0008 */
[----:B------:R-:W1:Y:S01]  /*32b0*/  @P0 LDC R4, c[0x0][0x458] ;  /* 0x00011600ff040b82 */ /* 0x000e620000000800 */
[----:B------:R-:W-:Y:S01]  /*32c0*/  @P0 IMAD R5, R191, R5, R9 ;  /* 0x00000005bf050224 */ /* 0x000fe200078e0209 */
[C---:B--2---:R-:W-:Y:S01]  /*32d0*/  @P0 LEA R10, P1, R8.reuse, UR4, 0x2 ;  /* 0x00000004080a0c11 */ /* 0x044fe2000f8210ff */
[----:B------:R-:W2:Y:S03]  /*32e0*/  LDCU UR4, c[0x0][0x590] ;  /* 0x0000b200ff0477ac */ /* 0x000ea60008000800 */
[----:B------:R-:W-:Y:S01]  /*32f0*/  @P0 LEA.HI.X R11, R8, UR5, R5, 0x2, P1 ;  /* 0x00000005080b0c11 */ /* 0x000fe200088f1405 */
[----:B------:R-:W3:Y:S04]  /*3300*/  LDCU UR5, c[0x0][0x3b0] ;  /* 0x00007600ff0577ac */ /* 0x000ee80008000800 */
[----:B------:R-:W4:Y:S01]  /*3310*/  @P0 LDG.E R5, desc[UR22][R10.64] ;  /* 0x000000160a050981 */ /* 0x000f22000c1e1900 */
[----:B------:R-:W-:Y:S01]  /*3320*/  SHF.R.U32.HI R207, RZ, 0x2, R6 ;  /* 0x00000002ffcf7819 */ /* 0x000fe20000011606 */
[--C-:B------:R-:W-:Y:S01]  /*3330*/  IMAD.IADD R180, R188, 0x1, R7.reuse ;  /* 0x00000001bcb47824 */ /* 0x100fe200078e0207 */
[----:B------:R-:W-:Y:S01]  /*3340*/  LOP3.LUT R2, R2, 0x6, RZ, 0xc0, !PT ;  /* 0x0000000602027812 */ /* 0x000fe200078ec0ff */
[----:B------:R-:W-:Y:S01]  /*3350*/  IMAD.IADD R178, R185, 0x1, R7 ;  /* 0x00000001b9b27824 */ /* 0x000fe200078e0207 */
[----:B------:R-:W-:Y:S01]  /*3360*/  CS2R R142, SRZ ;  /* 0x00000000008e7805 */ /* 0x000fe2000001ff00 */
[----:B------:R-:W-:Y:S01]  /*3370*/  IMAD.MOV.U32 R214, RZ, RZ, R217 ;  /* 0x000000ffffd67224 */ /* 0x000fe200078e00d9 */
[----:B------:R-:W-:Y:S01]  /*3380*/  LOP3.LUT R207, R2, 0xe0, R207, 0xf8, !PT ;  /* 0x000000e002cf7812 */ /* 0x000fe200078ef8cf */
[----:B------:R-:W-:Y:S01]  /*3390*/  IMAD.IADD R189, R184, 0x1, R177 ;  /* 0x00000001b8bd7824 */ /* 0x000fe200078e02b1 */
[----:B------:R-:W-:Y:S01]  /*33a0*/  CS2R R140, SRZ ;  /* 0x00000000008c7805 */ /* 0x000fe2000001ff00 */
[----:B------:R-:W-:Y:S01]  /*33b0*/  IMAD.IADD R2, R177, 0x1, R3 ;  /* 0x00000001b1027824 */ /* 0x000fe200078e0203 */
[----:B------:R-:W-:Y:S01]  /*33c0*/  CS2R R146, SRZ ;  /* 0x0000000000927805 */ /* 0x000fe2000001ff00 */
[----:B-1----:R-:W4:Y:S01]  /*33d0*/  @P0 MUFU.RCP R0, R4 ;  /* 0x0000000400000308 */ /* 0x002f220000001000 */
        /* <DEDUP_REMOVED lines=46> */
[----:B------:R-:W-:Y:S01]  /*36c0*/  IADD3 R207, PT, PT, R220, -R209, -R207 ;  /* 0x800000d1dccf7210 */ /* 0x000fe20007ffe8cf */
[----:B---3--:R-:W-:Y:S02]  /*36d0*/  USHF.L.U32 UR5, UR5, 0x6, URZ ;  /* 0x0000000605057899 */ /* 0x008fe400080006ff */
[----:B--2---:R-:W-:Y:S01]  /*36e0*/  USHF.L.U32 UR4, UR4, 0x6, URZ ;  /* 0x0000000604047899 */ /* 0x004fe200080006ff */
[----:B----4-:R-:W-:-:S05]  /*36f0*/  @P0 FMUL.FTZ R0, R5, R0 ;  /* 0x0000000005000220 */ /* 0x010fca0000410000 */
[----:B------:R-:W-:Y:S01]  /*3700*/  @P0 R2UR UR13, R0 ;  /* 0x00000000000d02ca */ /* 0x000fe200000e0000 */
[----:B------:R-:W-:-:S04]  /*3710*/  IMAD.IADD R0, R183, 0x1, R184 ;  /* 0x00000001b7007824 */ /* 0x000fc800078e02b8 */
[----:B------:R-:W-:-:S08]  /*3720*/  IMAD.IADD R187, R0, 0x1, R177 ;  /* 0x0000000100bb7824 */ /* 0x000fd000078e02b1 */
[----:B------:R-:W-:-:S05]  /*3730*/  @UP0 UMOV UR14, UR13 ;  /* 0x0000000d000e0c82 */ /* 0x000fca0008000000 */
.L_x_686:
[----:B------:R-:W0:Y:S01]  /*3740*/  LDGDEPBAR ;  /* 0x00000000000079af */ /* 0x000e220000000000 */
[----:B------:R-:W-:Y:S01]  /*3750*/  IMAD.IADD R149, R180, 0x1, R177 ;  /* 0x00000001b4957824 */ /* 0x000fe200078e02b1 */
[C---:B------:R-:W-:Y:S01]  /*3760*/  LEA R154, P0, R192.reuse, R212, 0x2 ;  /* 0x000000d4c09a7211 */ /* 0x040fe200078010ff */
[----:B------:R-:W-:Y:S01]  /*3770*/  IMAD.IADD R150, R183, 0x1, R180 ;  /* 0x00000001b7967824 */ /* 0x000fe200078e02b4 */
[----:B------:R-:W-:Y:S02]  /*3780*/  SHF.L.U32 R153, R219, 0x6, RZ ;  /* 0x00000006db997819 */ /* 0x000fe400000006ff */
[----:B------:R-:W-:Y:S01]  /*3790*/  LEA.HI.X R155, R192, R213, RZ, 0x2, P0 ;  /* 0x000000d5c09b7211 */ /* 0x000fe200000f14ff */
[----:B------:R-:W-:Y:S01]  /*37a0*/  IMAD.IADD R148, R177, 0x1, R150 ;  /* 0x00000001b1947824 */ /* 0x000fe200078e0296 */
[C---:B------:R-:W-:Y:S01]  /*37b0*/  ISETP.GE.AND P0, PT, R153.reuse, R218, PT ;  /* 0x000000da9900720c */ /* 0x040fe20003f06270 */
[----:B------:R-:W-:Y:S04]  /*37c0*/  DEPBAR.LE SB0, 0x0 ;  /* 0x000080000000791a */ /* 0x000fe80000000000 */
[----:B------:R-:W-:Y:S06]  /*37d0*/  BAR.SYNC.DEFER_BLOCKING 0x0 ;  /* 0x0000000000007b1d */ /* 0x000fec0000010000 */
[----:B------:R-:W-:Y:S05]  /*37e0*/  LDSM.16.M88.4 R68, [R180] ;  /* 0x00000000b444783b */ /* 0x000fea0000000200 */
[----:B------:R-:W1:Y:S05]  /*37f0*/  LDSM.16.M88.4 R72, [R184] ;  /* 0x00000000b848783b */ /* 0x000e6a0000000200 */
[----:B------:R-:W2:Y:S05]  /*3800*/  LDSM.16.M88.4 R76, [R184+0x800] ;  /* 0x00080000b84c783b */ /* 0x000eaa0000000200 */
[----:B------:R-:W-:Y:S05]  /*3810*/  LDSM.16.M88.4 R80, [R149] ;  /* 0x000000009550783b */ /* 0x000fea0000000200 */
[----:B------:R-:W3:Y:S05]  /*3820*/  LDSM.16.M88.4 R84, [R189] ;  /* 0x00000000bd54783b */ /* 0x000eea0000000200 */
[----:B------:R-:W4:Y:S05]  /*3830*/  LDSM.16.M88.4 R88, [R189+0x800] ;  /* 0x00080000bd58783b */ /* 0x000f2a0000000200 */
[----:B------:R-:W-:Y:S05]  /*3840*/  LDSM.16.M88.4 R92, [R0] ;  /* 0x00000000005c783b */ /* 0x000fea0000000200 */
[----:B------:R-:W-:Y:S05]  /*3850*/  LDSM.16.M88.4 R96, [R187] ;  /* 0x00000000bb60783b */ /* 0x000fea0000000200 */
[----:B-----5:R-:W5:Y:S05]  /*3860*/  LDG.E R152, desc[UR22][R154.64] ;  /* 0x000000169a987981 */ /* 0x020f6a000c1e1900 */
[----:B------:R3:W5:Y:S01]  /*3870*/  LDG.E R151, desc[UR22][R154.64+0x20] ;  /* 0x000020169a977981 */ /* 0x000762000c1e1900 */
[C---:B-1----:R-:W-:Y:S08]  /*3880*/  HMMA.16816.F32.BF16 R4, R68.reuse, R72, RZ ;  /* 0x000000484404723c */ /* 0x042ff000000418ff */
[C---:B------:R-:W-:Y:S01]  /*3890*/  HMMA.16816.F32.BF16 R8, R68.reuse, R74, RZ ;  /* 0x0000004a4408723c */ /* 0x040fe200000418ff */
[----:B------:R-:W1:Y:S07]  /*38a0*/  LDSM.16.M88.4 R72, [R150] ;  /* 0x000000009648783b */ /* 0x000e6e0000000200 */
[C---:B--2---:R-:W-:Y:S08]  /*38b0*/  HMMA.16816.F32.BF16 R12, R68.reuse, R76, RZ ;  /* 0x0000004c440c723c */ /* 0x044ff000000418ff */
[----:B------:R-:W-:Y:S01]  /*38c0*/  HMMA.16816.F32.BF16 R16, R68, R78, RZ ;  /* 0x0000004e4410723c */ /* 0x000fe200000418ff */
[----:B------:R-:W2:Y:S01]  /*38d0*/  LDSM.16.M88.4 R68, [R0+0x800] ;  /* 0x000800000044783b */ /* 0x000ea20000000200 */
[----:B---3--:R-:W-:Y:S04]  /*38e0*/  LOP3.LUT R154, R153, R192, RZ, 0xfc, !PT ;  /* 0x000000c0999a7212 */ /* 0x008fe800078efcff */
[----:B------:R-:W3:Y:S01]  /*38f0*/  LDSM.16.M88.4 R76, [R148] ;  /* 0x00000000944c783b */ /* 0x000ee20000000200 */
[----:B------:R-:W-:Y:S01]  /*3900*/  IMAD.IADD R155, R154, 0x1, R207 ;  /* 0x000000019a9b7824 */ /* 0x000fe200078e02cf */
[C---:B------:R-:W-:Y:S05]  /*3910*/  HMMA.16816.F32.BF16 R4, R80.reuse, R84, R4 ;  /* 0x000000545004723c */ /* 0x040fea0000041804 */
[C---:B------:R-:W-:Y:S01]  /*3920*/  VIADD R156, R155.reuse, 0x48 ;  /* 0x000000489b9c7836 */ /* 0x040fe20000000000 */
[C---:B------:R-:W-:Y:S01]  /*3930*/  IADD3 R160, PT, PT, R155.reuse, 0x47, RZ ;  /* 0x000000479ba07810 */ /* 0x040fe20007ffe0ff */
[C---:B------:R-:W-:Y:S01]  /*3940*/  VIADD R159, R155.reuse, 0x40 ;  /* 0x000000409b9f7836 */ /* 0x040fe20000000000 */
[C---:B------:R-:W-:Y:S01]  /*3950*/  HMMA.16816.F32.BF16 R8, R80.reuse, R86, R8 ;  /* 0x000000565008723c */ /* 0x040fe20000041808 */
[----:B------:R-:W-:Y:S02]  /*3960*/  LDSM.16.M88.4 R84, [R180+0x2000] ;  /* 0x00200000b454783b */ /* 0x000fe40000000200 */
[----:B------:R-:W-:Y:S01]  /*3970*/  IABS R156, R156 ;  /* 0x0000009c009c7213 */ /* 0x000fe20000000000 */
[C---:B------:R-:W-:Y:S01]  /*3980*/  VIADD R158, R155.reuse, 0x3f ;  /* 0x0000003f9b9e7836 */ /* 0x040fe20000000000 */
[----:B------:R-:W-:Y:S02]  /*3990*/  IABS R159, R159 ;  /* 0x0000009f009f7213 */ /* 0x000fe40000000000 */
[----:B------:R-:W-:Y:S01]  /*39a0*/  I2FP.F32.S32 R157, R156 ;  /* 0x0000009c009d7245 */ /* 0x000fe20000201400 */
[C---:B----4-:R-:W-:Y:S03]  /*39b0*/  HMMA.16816.F32.BF16 R12, R80.reuse, R88, R12 ;  /* 0x00000058500c723c */ /* 0x050fe6000004180c */
[----:B------:R-:W-:Y:S01]  /*39c0*/  VIADD R156, R155, 0x37 ;  /* 0x000000379b9c7836 */ /* 0x000fe20000000000 */
[----:B------:R-:W-:Y:S02]  /*39d0*/  IABS R158, R158 ;  /* 0x0000009e009e7213 */ /* 0x000fe40000000000 */
[----:B------:R-:W-:Y:S02]  /*39e0*/  I2FP.F32.S32 R159, R159 ;  /* 0x0000009f009f7245 */ /* 0x000fe40000201400 */
[----:B------:R-:W-:Y:S01]  /*39f0*/  HMMA.16816.F32.BF16 R16, R80, R90, R16 ;  /* 0x0000005a5010723c */ /* 0x000fe20000041810 */
[----:B------:R-:W4:Y:S02]  /*3a00*/  LDSM.16.M88.4 R80, [R187+0x800] ;  /* 0x00080000bb50783b */ /* 0x000f240000000200 */
[----:B------:R-:W-:Y:S02]  /*3a10*/  IABS R156, R156 ;  /* 0x0000009c009c7213 */ /* 0x000fe40000000000 */
[----:B------:R-:W-:Y:S01]  /*3a20*/  I2FP.F32.S32 R158, R158 ;  /* 0x0000009e009e7245 */ /* 0x000fe20000201400 */
[----:B------:R-:W4:Y:S01]  /*3a30*/  LDSM.16.M88.4 R88, [R184+0x2000] ;  /* 0x00200000b858783b */ /* 0x000f220000000200 */
[----:B------:R-:W-:Y:S01]  /*3a40*/  I2FP.F32.S32 R156, R156 ;  /* 0x0000009c009c7245 */ /* 0x000fe20000201400 */
[C---:B-1----:R-:W-:Y:S05]  /*3a50*/  HMMA.16816.F32.BF16 R4, R72.reuse, R92, R4 ;  /* 0x0000005c4804723c */ /* 0x042fea0000041804 */
[----:B------:R-:W-:Y:S03]  /*3a60*/  IABS R160, R160 ;  /* 0x000000a000a07213 */ /* 0x000fe60000000000 */
[C---:B------:R-:W-:Y:S01]  /*3a70*/  HMMA.16816.F32.BF16 R8, R72.reuse, R94, R8 ;  /* 0x0000005e4808723c */ /* 0x040fe20000041808 */
[----:B------:R-:W-:Y:S02]  /*3a80*/  LDSM.16.M88.4 R92, [R189+0x2000] ;  /* 0x00200000bd5c783b */ /* 0x000fe40000000200 */
[----:B------:R-:W-:Y:S05]  /*3a90*/  I2FP.F32.S32 R160, R160 ;  /* 0x000000a000a07245 */ /* 0x000fea0000201400 */
[C---:B--2---:R-:W-:Y:S08]  /*3aa0*/  HMMA.16816.F32.BF16 R12, R72.reuse, R68, R12 ;  /* 0x00000044480c723c */ /* 0x044ff0000004180c */
[----:B------:R-:W-:Y:S01]  /*3ab0*/  HMMA.16816.F32.BF16 R16, R72, R70, R16 ;  /* 0x000000464810723c */ /* 0x000fe20000041810 */
[----:B------:R-:W1:Y:S05]  /*3ac0*/  LDSM.16.M88.4 R68, [R184+0x2800] ;  /* 0x00280000b844783b */ /* 0x000e6a0000000200 */
[----:B------:R-:W2:Y:S02]  /*3ad0*/  LDSM.16.M88.4 R72, [R149+0x2000] ;  /* 0x002000009548783b */ /* 0x000ea40000000200 */
        /* <DEDUP_REMOVED lines=37> */
[----:B------:R-:W3:Y:S07]  /*3d30*/  LDSM.16.M88.4 R92, [R0+0x4800] ;  /* 0x00480000005c783b */ /* 0x000eee0000000200 */
[C---:B-1----:R-:W-:Y:S08]  /*3d40*/  HMMA.16816.F32.BF16 R12, R76.reuse, R68, R12 ;  /* 0x000000444c0c723c */ /* 0x042ff0000004180c */
[----:B------:R-:W-:Y:S01]  /*3d50*/  HMMA.16816.F32.BF16 R16, R76, R70, R16 ;  /* 0x000000464c10723c */ /* 0x000fe20000041810 */
[----:B------:R-:W-:Y:S05]  /*3d60*/  LDSM.16.M88.4 R68, [R148+0x4000] ;  /* 0x004000009444783b */ /* 0x000fea0000000200 */
[----:B------:R-:W1:Y:S02]  /*3d70*/  LDSM.16.M88.4 R76, [R187+0x4000] ;  /* 0x00400000bb4c783b */ /* 0x000e640000000200 */
[C---:B----4-:R-:W-:Y:S08]  /*3d80*/  HMMA.16816.F32.BF16 R4, R80.reuse, R96, R4 ;  /* 0x000000605004723c */ /* 0x050ff00000041804 */
[C---:B------:R-:W-:Y:S08]  /*3d90*/  HMMA.16816.F32.BF16 R8, R80.reuse, R98, R8 ;  /* 0x000000625008723c */ /* 0x040ff00000041808 */
[C---:B--2---:R-:W-:Y:S08]  /*3da0*/  HMMA.16816.F32.BF16 R12, R80.reuse, R72, R12 ;  /* 0x00000048500c723c */ /* 0x044ff0000004180c */
[----:B------:R-:W-:Y:S01]  /*3db0*/  HMMA.16816.F32.BF16 R16, R80, R74, R16 ;  /* 0x0000004a5010723c */ /* 0x000fe20000041810 */
[----:B------:R-:W2:Y:S07]  /*3dc0*/  LDSM.16.M88.4 R72, [R187+0x4800] ;  /* 0x00480000bb48783b */ /* 0x000eae0000000200 */
[C---:B------:R-:W-:Y:S08]  /*3dd0*/  HMMA.16816.F32.BF16 R4, R84.reuse, R88, R4 ;  /* 0x000000585404723c */ /* 0x040ff00000041804 */
[C---:B------:R-:W-:Y:S08]  /*3de0*/  HMMA.16816.F32.BF16 R8, R84.reuse, R90, R8 ;  /* 0x0000005a5408723c */ /* 0x040ff00000041808 */
[C---:B---3--:R-:W-:Y:S08]  /*3df0*/  HMMA.16816.F32.BF16 R12, R84.reuse, R92, R12 ;  /* 0x0000005c540c723c */ /* 0x048ff0000004180c */
[----:B------:R-:W-:Y:S08]  /*3e00*/  HMMA.16816.F32.BF16 R16, R84, R94, R16 ;  /* 0x0000005e5410723c */ /* 0x000ff00000041810 */
[C---:B-1----:R-:W-:Y:S08]  /*3e10*/  HMMA.16816.F32.BF16 R4, R68.reuse, R76, R4 ;  /* 0x0000004c4404723c */ /* 0x042ff00000041804 */
[C---:B------:R-:W-:Y:S08]  /*3e20*/  HMMA.16816.F32.BF16 R8, R68.reuse, R78, R8 ;  /* 0x0000004e4408723c */ /* 0x040ff00000041808 */
[C---:B--2---:R-:W-:Y:S03]  /*3e30*/  HMMA.16816.F32.BF16 R12, R68.reuse, R72, R12 ;  /* 0x00000048440c723c */ /* 0x044fe6000004180c */
[----:B------:R-:W-:Y:S01]  /*3e40*/  FFMA.FTZ R6, R157, -UR14, R6 ;  /* 0x8000000e9d067c23 */ /* 0x000fe20008010006 */
[----:B------:R-:W-:Y:S01]  /*3e50*/  IADD3 R157, PT, PT, R155, 0x38, RZ ;  /* 0x000000389b9d7810 */ /* 0x000fe20007ffe0ff */
[C---:B------:R-:W-:Y:S01]  /*3e60*/  FFMA.FTZ R4, R159.reuse, -UR14, R4 ;  /* 0x8000000e9f047c23 */ /* 0x040fe20008010004 */
[----:B------:R-:W-:Y:S01]  /*3e70*/  FFMA.FTZ R5, R158, -UR14, R5 ;  /* 0x8000000e9e057c23 */ /* 0x000fe20008010005 */
[----:B------:R-:W-:Y:S01]  /*3e80*/  FFMA.FTZ R7, R160, -UR14, R7 ;  /* 0x8000000ea0077c23 */ /* 0x000fe20008010007 */
[----:B------:R-:W-:Y:S01]  /*3e90*/  IABS R157, R157 ;  /* 0x0000009d009d7213 */ /* 0x000fe20000000000 */
[----:B------:R-:W-:Y:S03]  /*3ea0*/  HMMA.16816.F32.BF16 R16, R68, R74, R16 ;  /* 0x0000004a4410723c */ /* 0x000fe60000041810 */
[----:B------:R-:W-:Y:S01]  /*3eb0*/  I2FP.F32.S32 R157, R157 ;  /* 0x0000009d009d7245 */ /* 0x000fe20000201400 */
[----:B------:R-:W-:Y:S01]  /*3ec0*/  FFMA.FTZ R10, R159, -UR14, R10 ;  /* 0x8000000e9f0a7c23 */ /* 0x000fe2000801000a */
[----:B------:R-:W-:Y:S01]  /*3ed0*/  FFMA.FTZ R11, R158, -UR14, R11 ;  /* 0x8000000e9e0b7c23 */ /* 0x000fe2000801000b */
[----:B------:R-:W-:Y:S01]  /*3ee0*/  IADD3 R158, PT, PT, R155, 0x2f, RZ ;  /* 0x0000002f9b9e7810 */ /* 0x000fe20007ffe0ff */
[C---:B------:R-:W-:Y:S01]  /*3ef0*/  FFMA.FTZ R9, R156.reuse, -UR14, R9 ;  /* 0x8000000e9c097c23 */ /* 0x040fe20008010009 */
[----:B------:R-:W-:Y:S01]  /*3f00*/  FFMA.FTZ R8, R157, -UR14, R8 ;  /* 0x8000000e9d087c23 */ /* 0x000fe20008010008 */
[----:B------:R-:W-:Y:S01]  /*3f10*/  VIADD R159, R155, 0x28 ;  /* 0x000000289b9f7836 */ /* 0x000fe20000000000 */
[----:B------:R-:W-:Y:S01]  /*3f20*/  IABS R158, R158 ;  /* 0x0000009e009e7213 */ /* 0x000fe20000000000 */
[----:B------:R-:W-:Y:S01]  /*3f30*/  FFMA.FTZ R14, R157, -UR14, R14 ;  /* 0x8000000e9d0e7c23 */ /* 0x000fe2000801000e */
[----:B------:R-:W-:Y:S01]  /*3f40*/  FFMA.FTZ R15, R156, -UR14, R15 ;  /* 0x8000000e9c0f7c23 */ /* 0x000fe2000801000f */
[C---:B------:R-:W-:Y:S01]  /*3f50*/  IADD3 R156, PT, PT, R155.reuse, 0x27, RZ ;  /* 0x000000279b9c7810 */ /* 0x040fe20007ffe0ff */
[----:B------:R-:W-:Y:S01]  /*3f60*/  VIADD R157, R155, 0x30 ;  /* 0x000000309b9d7836 */ /* 0x000fe20000000000 */
        /* <DEDUP_REMOVED lines=13> */
[----:B------:R-:W-:Y:S06]  /*4040*/  @!P0 BRA `(.L_x_682) ;  /* 0x0000000000248947 */ /* 0x000fec0003800000 */
[----:B------:R-:W-:Y:S01]  /*4050*/  VIADD R153, R153, 0x40 ;  /* 0x0000004099997836 */ /* 0x000fe20000000000 */
[----:B------:R-:W1:Y:S01]  /*4060*/  LDC R68, c[0x0][0x504] ;  /* 0x00014100ff447b82 */ /* 0x000e620000000800 */
[----:B------:R-:W-:Y:S05]  /*4070*/  VIADD R69, R210, 0x40 ;  /* 0x00000040d2457836 */ /* 0x000fea0000000000 */
[----:B------:R-:W-:Y:S02]  /*4080*/  ISETP.LT.AND P0, PT, R69, R220, PT ;  /* 0x000000dc4500720c */ /* 0x000fe40003f01270 */
[----:B-1----:R-:W-:Y:S05]  /*4090*/  IADD3 R68, PT, PT, R209, R68, -R220 ;  /* 0x00000044d1447210 */ /* 0x002fea0007ffe8dc */
[----:B------:R-:W-:Y:S05]  /*40a0*/  VIADD R68, R68, 0xffffffc0 ;  /* 0xffffffc044447836 */ /* 0x000fea0000000000 */
[----:B------:R-:W-:Y:S11]  /*40b0*/  ISETP.GE.AND P1, PT, R153, R68, PT ;  /* 0x000000449900720c */ /* 0x000ff60003f26270 */
[----:B------:R-:W-:Y:S02]  /*40c0*/  @!UPT UIADD3 URZ, UPT, UPT, URZ, URZ, URZ ;  /* 0x000000fffffff290 */ /* 0x000fe4000fffe0ff */
[----:B------:R-:W-:Y:S05]  /*40d0*/  @!P1 BRA P0, `(.L_x_683) ;  /* 0x00000004005c9947 */ /* 0x000fea0000000000 */
.L_x_682:
[----:B------:R-:W1:Y:S01]  /*40e0*/  LDC R73, c[0x0][0x504] ;  /* 0x00014100ff497b82 */ /* 0x000e620000000800 */
[----:B------:R-:W2:Y:S07]  /*40f0*/  S2R R69, SR_TID.X ;  /* 0x0000000000457919 */ /* 0x000eae0000002100 */
[----:B------:R-:W3:Y:S01]  /*4100*/  LDC R71, c[0x0][0x508] ;  /* 0x00014200ff477b82 */ /* 0x000ee20000000800 */
[C-C-:B-1----:R-:W-:Y:S02]  /*4110*/  IADD3 R73, PT, PT, R220.reuse, -R73, -R223.reuse ;  /* 0x80000049dc497210 */ /* 0x142fe40007ffe8df */
[----:B---3--:R-:W-:Y:S03]  /*4120*/  IADD3 R71, PT, PT, R220, R71, -R223 ;  /* 0x00000047dc477210 */ /* 0x008fe60007ffe8df */
[C---:B------:R-:W-:Y:S02]  /*4130*/  IMAD.IADD R72, R154.reuse, 0x1, R73 ;  /* 0x000000019a487824 */ /* 0x040fe400078e0249 */
[----:B--2---:R-:W-:Y:S01]  /*4140*/  IMAD.SHL.U32 R68, R69, 0x2, RZ ;  /* 0x0000000245447824 */ /* 0x004fe200078e00ff */
[----:B------:R-:W-:Y:S01]  /*4150*/  SHF.R.U32.HI R69, RZ, 0x2, R69 ;  /* 0x00000002ff457819 */ /* 0x000fe20000011645 */
[----:B------:R-:W-:Y:S01]  /*4160*/  IMAD.IADD R71, R154, 0x1, R71 ;  /* 0x000000019a477824 */ /* 0x000fe200078e0247 */
[----:B------:R-:W-:Y:S02]  /*4170*/  VIMNMX R74, PT, PT, RZ, R72, !PT ;  /* 0x00000048ff4a7248 */ /* 0x000fe40007fe0100 */
[----:B------:R-:W-:Y:S02]  /*4180*/  LOP3.LUT R68, R68, 0x6, RZ, 0xc0, !PT ;  /* 0x0000000644447812 */ /* 0x000fe400078ec0ff */
[C-C-:B------:R-:W-:Y:S02]  /*4190*/  VIADDMNMX R70, R71.reuse, 0x1, R220.reuse, PT ;  /* 0x0000000147467846 */ /* 0x140fe400038001dc */
[----:B------:R-:W-:Y:S02]  /*41a0*/  LOP3.LUT R69, R68, 0xe0, R69, 0xf8, !PT ;  /* 0x000000e044457812 */ /* 0x000fe400078ef845 */
[----:B------:R-:W-:Y:S02]  /*41b0*/  VIADDMNMX R68, R71, 0x9, R220, PT ;  /* 0x0000000947447846 */ /* 0x000fe400038001dc */
[----:B------:R-:W-:Y:S01]  /*41c0*/  VIADDMNMX R72, R72, 0x8, RZ, !PT ;  /* 0x0000000848487846 */ /* 0x000fe200078001ff */
[----:B------:R-:W-:Y:S04]  /*41d0*/  IMAD R69, R196, 0x40, R69 ;  /* 0x00000040c4457824 */ /* 0x000fe800078e0245 */
[C---:B------:R-:W-:Y:S01]  /*41e0*/  VIADD R81, R69.reuse, 0x1 ;  /* 0x0000000145517836 */ /* 0x040fe20000000000 */
[C---:B------:R-:W-:Y:S01]  /*41f0*/  ISETP.GE.AND P0, PT, R69.reuse, R74, PT ;  /* 0x0000004a4500720c */ /* 0x040fe20003f06270 */
[C---:B------:R-:W-:Y:S01]  /*4200*/  VIADD R79, R69.reuse, 0x8 ;  /* 0x00000008454f7836 */ /* 0x040fe20000000000 */
[C---:B------:R-:W-:Y:S01]  /*4210*/  ISETP.GE.AND P6, PT, R69.reuse, R70, PT ;  /* 0x000000464500720c */ /* 0x040fe20003fc6270 */
[C---:B------:R-:W-:Y:S01]  /*4220*/  VIADD R77, R69.reuse, 0x9 ;  /* 0x00000009454d7836 */ /* 0x040fe20000000000 */
[C---:B------:R-:W-:Y:S01]  /*4230*/  ISETP.GE.AND P5, PT, R69.reuse, R68, PT ;  /* 0x000000444500720c */ /* 0x040fe20003fa6270 */
[C---:B------:R-:W-:Y:S01]  /*4240*/  VIADD R75, R69.reuse, 0x10 ;  /* 0x00000010454b7836 */ /* 0x040fe20000000000 */
[C---:B------:R-:W-:Y:S01]  /*4250*/  ISETP.GE.AND P4, PT, R69.reuse, R72, PT ;  /* 0x000000484500720c */ /* 0x040fe20003f86270 */
[C---:B------:R-:W-:Y:S01]  /*4260*/  VIADD R73, R69.reuse, 0x11 ;  /* 0x0000001145497836 */ /* 0x040fe20000000000 */
[----:B------:R-:W-:Y:S01]  /*4270*/  FSEL R4, R4, -INF , P0 ;  /* 0xff80000004047808 */ /* 0x000fe20000000000 */
[----:B------:R-:W-:Y:S01]  /*4280*/  VIADD R71, R69, 0x18 ;  /* 0x0000001845477836 */ /* 0x000fe20000000000 */
[-C--:B------:R-:W-:Y:S01]  /*4290*/  ISETP.GE.AND P3, PT, R81, R74.reuse, PT ;  /* 0x0000004a5100720c */ /* 0x080fe20003f66270 */
[----:B------:R-:W-:Y:S01]  /*42a0*/  VIADD R69, R69, 0x19 ;  /* 0x0000001945457836 */ /* 0x000fe20000000000 */
[-C--:B------:R-:W-:Y:S02]  /*42b0*/  ISETP.GE.AND P2, PT, R79, R74.reuse, PT ;  /* 0x0000004a4f00720c */ /* 0x080fe40003f46270 */
        /* <DEDUP_REMOVED lines=57> */
.L_x_683:
[C---:B------:R-:W-:Y:S01]  /*4650*/  FMUL.FTZ R68, R216.reuse, 1.4426950216293334961 ;  /* 0x3fb8aa3bd8447820 */ /* 0x040fe20000410000 */
[----:B------:R-:W-:Y:S01]  /*4660*/  FSETP.NEU.FTZ.AND P0, PT, R216, -INF , PT ;  /* 0xff800000d800780b */ /* 0x000fe20003f1d000 */
[C---:B------:R-:W-:Y:S01]  /*4670*/  FMUL.FTZ R69, R215.reuse, 1.4426950216293334961 ;  /* 0x3fb8aa3bd7457820 */ /* 0x040fe20000410000 */
        /* <DEDUP_REMOVED lines=9> */
[----:B------:R-:W-:Y:S01]  /*4710*/  FFMA.FTZ R163, R12, UR12, -R68 ;  /* 0x0000000c0ca37c23 */ /* 0x000fe20008010844 */
[--C-:B------:R-:W-:Y:S01]  /*4720*/  FFMA.FTZ R159, R6, UR12, -R4.reuse ;  /* 0x0000000c069f7c23 */ /* 0x100fe20008010804 */
[--C-:B------:R-:W-:Y:S01]  /*4730*/  FFMA.FTZ R158, R7, UR12, -R4.reuse ;  /* 0x0000000c079e7c23 */ /* 0x100fe20008010804 */
[--C-:B------:R-:W-:Y:S01]  /*4740*/  FFMA.FTZ R156, R11, UR12, -R4.reuse ;  /* 0x0000000c0b9c7c23 */ /* 0x100fe20008010804 */
[----:B------:R-:W-:Y:S01]  /*4750*/  FFMA.FTZ R157, R10, UR12, -R4 ;  /* 0x0000000c0a9d7c23 */ /* 0x000fe20008010804 */
[----:B------:R-:W-:Y:S01]  /*4760*/  MUFU.EX2 R167, R167 ;  /* 0x000000a700a77308 */ /* 0x000fe20000000800 */
[----:B------:R-:W-:Y:S01]  /*4770*/  FFMA.FTZ R162, R13, UR12, -R68 ;  /* 0x0000000c0da27c23 */ /* 0x000fe20008010844 */
[--C-:B------:R-:W-:Y:S01]  /*4780*/  FFMA.FTZ R155, R14, UR12, -R4.reuse ;  /* 0x0000000c0e9b7c23 */ /* 0x100fe20008010804 */
[----:B------:R-:W-:Y:S01]  /*4790*/  FFMA.FTZ R154, R15, UR12, -R4 ;  /* 0x0000000c0f9a7c23 */ /* 0x000fe20008010804 */
[----:B------:R-:W-:Y:S01]  /*47a0*/  FFMA.FTZ R161, R16, UR12, -R68 ;  /* 0x0000000c10a17c23 */ /* 0x000fe20008010844 */
[----:B------:R-:W-:Y:S01]  /*47b0*/  FFMA.FTZ R153, R18, UR12, -R4 ;  /* 0x0000000c12997c23 */ /* 0x000fe20008010804 */
[----:B------:R-:W-:Y:S01]  /*47c0*/  FFMA.FTZ R68, R17, UR12, -R68 ;  /* 0x0000000c11447c23 */ /* 0x000fe20008010844 */
        /* <DEDUP_REMOVED lines=43> */
[C---:B-1----:R-:W-:Y:S05]  /*4a80*/  HMMA.16816.F32.BF16 R4, R16.reuse, R8, RZ ;  /* 0x000000081004723c */ /* 0x042fea00000418ff */
[----:B------:R-:W-:Y:S03]  /*4a90*/  LDSM.16.M88.4 R92, [R148+0xc000] ;  /* 0x00c00000945c783b */ /* 0x000fe60000000200 */
[C---:B------:R-:W-:Y:S03]  /*4aa0*/  HMMA.16816.F32.BF16 R8, R16.reuse, R10, RZ ;  /* 0x0000000a1008723c */ /* 0x040fe600000418ff */
[----:B------:R-:W-:Y:S05]  /*4ab0*/  LDSM.16.M88.4 R96, [R187+0x6000] ;  /* 0x00600000bb60783b */ /* 0x000fea0000000200 */
        /* <DEDUP_REMOVED lines=8> */
[----:B------:R-:W2:Y:S06]  /*4b40*/  LDSM.16.M88.4 R72, [R187+0x6800] ;  /* 0x00680000bb48783b */ /* 0x000eac0000000200 */
[----:B------:R-:W3:Y:S01]  /*4b50*/  LDSM.16.M88.4 R80, [R184+0x8000] ;  /* 0x00800000b850783b */ /* 0x000ee20000000200 */
[C---:B------:R-:W-:Y:S08]  /*4b60*/  HMMA.16816.F32.BF16 R4, R84.reuse, R88, R4 ;  /* 0x000000585404723c */ /* 0x040ff00000041804 */
        /* <DEDUP_REMOVED lines=35> */
[C---:B------:R-:W-:Y:S01]  /*4da0*/  HMMA.16816.F32.BF16 R8, R76.reuse, R82, R8 ;  /* 0x000000524c08723c */ /* 0x040fe20000041808 */
[----:B------:R-:W-:Y:S07]  /*4db0*/  LDSM.16.M88.4 R80, [R0+0xa000] ;  /* 0x00a000000050783b */ /* 0x000fee0000000200 */
[C---:B--2---:R-:W-:Y:S08]  /*4dc0*/  HMMA.16816.F32.BF16 R12, R76.reuse, R72, R12 ;  /* 0x000000484c0c723c */ /* 0x044ff0000004180c */
        /* <DEDUP_REMOVED lines=11> */
[C---:B------:R-:W-:Y:S08]  /*4e80*/  HMMA.16816.F32.BF16 R8, R92.reuse, R98, R8 ;  /* 0x000000625c08723c */ /* 0x040ff00000041808 */
[C---:B--2---:R-:W-:Y:S08]  /*4e90*/  HMMA.16816.F32.BF16 R12, R92.reuse, R72, R12 ;  /* 0x000000485c0c723c */ /* 0x044ff0000004180c */
[----:B------:R-:W-:Y:S01]  /*4ea0*/  HMMA.16816.F32.BF16 R16, R92, R74, R16 ;  /* 0x0000004a5c10723c */ /* 0x000fe20000041810 */
[----:B------:R-:W2:Y:S07]  /*4eb0*/  LDSM.16.M88.4 R72, [R187+0xa800] ;  /* 0x00a80000bb48783b */ /* 0x000eae0000000200 */
[C---:B---3--:R-:W-:Y:S08]  /*4ec0*/  HMMA.16816.F32.BF16 R4, R76.reuse, R80, R4 ;  /* 0x000000504c04723c */ /* 0x048ff00000041804 */
[C---:B------:R-:W-:Y:S08]  /*4ed0*/  HMMA.16816.F32.BF16 R8, R76.reuse, R82, R8 ;  /* 0x000000524c08723c */ /* 0x040ff00000041808 */
[C---:B-1----:R-:W-:Y:S08]  /*4ee0*/  HMMA.16816.F32.BF16 R12, R76.reuse, R68, R12 ;  /* 0x000000444c0c723c */ /* 0x042ff0000004180c */
[----:B------:R-:W-:Y:S08]  /*4ef0*/  HMMA.16816.F32.BF16 R16, R76, R70, R16 ;  /* 0x000000464c10723c */ /* 0x000ff00000041810 */
[C---:B----4-:R-:W-:Y:S08]  /*4f00*/  HMMA.16816.F32.BF16 R4, R84.reuse, R88, R4 ;  /* 0x000000585404723c */ /* 0x050ff00000041804 */
[C---:B------:R-:W-:Y:S08]  /*4f10*/  HMMA.16816.F32.BF16 R8, R84.reuse, R90, R8 ;  /* 0x0000005a5408723c */ /* 0x040ff00000041808 */
[C---:B--2---:R-:W-:Y:S03]  /*4f20*/  HMMA.16816.F32.BF16 R12, R84.reuse, R72, R12 ;  /* 0x00000048540c723c */ /* 0x044fe6000004180c */
[C---:B-----5:R-:W-:Y:S01]  /*4f30*/  FADD.FTZ R4, -R152.reuse, R4 ;  /* 0x0000000498047221 */ /* 0x060fe20000010100 */
[C---:B------:R-:W-:Y:S01]  /*4f40*/  FADD.FTZ R5, -R152.reuse, R5 ;  /* 0x0000000598057221 */ /* 0x040fe20000010100 */
[C---:B------:R-:W-:Y:S01]  /*4f50*/  FADD.FTZ R6, -R151.reuse, R6 ;  /* 0x0000000697067221 */ /* 0x040fe20000010100 */
[----:B------:R-:W-:Y:S01]  /*4f60*/  FADD.FTZ R7, -R151, R7 ;  /* 0x0000000797077221 */ /* 0x000fe20000010100 */
[----:B------:R-:W-:Y:S01]  /*4f70*/  FMUL.FTZ R4, R167, R4 ;  /* 0x00000004a7047220 */ /* 0x000fe20000410000 */
[----:B------:R-:W-:Y:S03]  /*4f80*/  HMMA.16816.F32.BF16 R16, R84, R74, R16 ;  /* 0x0000004a5410723c */ /* 0x000fe60000041810 */
        /* <DEDUP_REMOVED lines=8> */
[C---:B------:R-:W-:Y:S01]  /*5010*/  FADD.FTZ R12, -R152.reuse, R12 ;  /* 0x0000000c980c7221 */ /* 0x040fe20000010100 */
[----:B------:R-:W-:Y:S01]  /*5020*/  F2FP.BF16.F32.PACK_AB R68, R5, R4 ;  /* 0x000000040544723e */ /* 0x000fe200000010ff */
[----:B------:R-:W-:Y:S01]  /*5030*/  FADD.FTZ R13, -R152, R13 ;  /* 0x0000000d980d7221 */ /* 0x000fe20000010100 */
[C---:B------:R-:W-:Y:S01]  /*5040*/  FADD.FTZ R14, -R151.reuse, R14 ;  /* 0x0000000e970e7221 */ /* 0x040fe20000010100 */
[----:B------:R-:W-:Y:S01]  /*5050*/  FADD.FTZ R15, -R151, R15 ;  /* 0x0000000f970f7221 */ /* 0x000fe20000010100 */
[----:B------:R-:W-:Y:S01]  /*5060*/  FMUL.FTZ R9, R164, R9 ;  /* 0x00000009a4097220 */ /* 0x000fe20000410000 */
[----:B------:R-:W-:Y:S01]  /*5070*/  FMUL.FTZ R10, R157, R10 ;  /* 0x0000000a9d0a7220 */ /* 0x000fe20000410000 */
[----:B------:R-:W-:Y:S01]  /*5080*/  F2FP.BF16.F32.PACK_AB R70, R7, R6 ;  /* 0x000000060746723e */ /* 0x000fe200000010ff */
[C---:B------:R-:W-:Y:S01]  /*5090*/  FADD.FTZ R16, -R152.reuse, R16 ;  /* 0x0000001098107221 */ /* 0x040fe20000010100 */
[----:B------:R-:W-:Y:S01]  /*50a0*/  FADD.FTZ R17, -R152, R17 ;  /* 0x0000001198117221 */ /* 0x000fe20000010100 */
[----:B------:R-:W-:Y:S01]  /*50b0*/  F2FP.BF16.F32.PACK_AB R69, R9, R8 ;  /* 0x000000080945723e */ /* 0x000fe200000010ff */
[C---:B------:R-:W-:Y:S01]  /*50c0*/  FADD.FTZ R18, -R151.reuse, R18 ;  /* 0x0000001297127221 */ /* 0x040fe20000010100 */
        /* <DEDUP_REMOVED lines=16> */
[----:B------:R-:W-:Y:S01]  /*51d0*/  IADD3 R4, P0, PT, RZ, -UR21, RZ ;  /* 0x80000015ff047c10 */ /* 0x000fe2000ff1e0ff */
[----:B------:R-:W-:Y:S01]  /*51e0*/  IMAD.MOV.U32 R9, RZ, RZ, -0x6000 ;  /* 0xffffa000ff097424 */ /* 0x000fe200078e00ff */
[----:B------:R-:W-:Y:S02]  /*51f0*/  ISETP.GE.AND P3, PT, R194, UR6, PT ;  /* 0x00000006c2007c0c */ /* 0x000fe4000bf66270 */
[----:B------:R-:W-:Y:S01]  /*5200*/  ISETP.GE.AND P2, PT, R201, UR6, PT ;  /* 0x00000006c9007c0c */ /* 0x000fe2000bf46270 */
[----:B------:R-:W-:Y:S05]  /*5210*/  IMAD.X R5, RZ, RZ, ~UR5, P0 ;  /* 0x80000005ff057e24 */ /* 0x000fea00080e06ff */
[----:B------:R-:W-:Y:S02]  /*5220*/  SHF.R.S64 R7, R4, 0x1f, R5 ;  /* 0x0000001f04077819 */ /* 0x000fe40000001005 */
[----:B------:R-:W-:Y:S02]  /*5230*/  LOP3.LUT R4, R219, 0x1, RZ, 0xc0, !PT ;  /* 0x00000001db047812 */ /* 0x000fe400078ec0ff */
[----:B------:R-:W-:Y:S01]  /*5240*/  IADD3 R230, P1, PT, R230, R7, RZ ;  /* 0x00000007e6e67210 */ /* 0x000fe20007f3e0ff */
[----:B------:R-:W-:Y:S01]  /*5250*/  IMAD.U32 R7, RZ, RZ, UR10 ;  /* 0x0000000aff077e24 */ /* 0x000fe2000f8e00ff */
[----:B------:R-:W-:Y:S01]  /*5260*/  ISETP.NE.U32.AND P0, PT, R4, 0x1, PT ;  /* 0x000000010400780c */ /* 0x000fe20003f05070 */
[----:B------:R-:W-:Y:S01]  /*5270*/  IMAD.U32 R4, RZ, RZ, UR10 ;  /* 0x0000000aff047e24 */ /* 0x000fe2000f8e00ff */
[----:B------:R-:W-:Y:S01]  /*5280*/  LEA.HI.X.SX32 R231, R5, R231, 0x1, P1 ;  /* 0x000000e705e77211 */ /* 0x000fe200008f0eff */
[----:B------:R-:W-:Y:S01]  /*5290*/  IMAD.U32 R5, RZ, RZ, UR11 ;  /* 0x0000000bff057e24 */ /* 0x000fe2000f8e00ff */
[----:B------:R-:W-:Y:S02]  /*52a0*/  SEL R9, R9, 0x6000, !P0 ;  /* 0x0000600009097807 */ /* 0x000fe40004000000 */
[----:B------:R-:W-:Y:S02]  /*52b0*/  ISETP.GE.AND P1, PT, R200, UR6, PT ;  /* 0x00000006c8007c0c */ /* 0x000fe4000bf26270 */
[----:B------:R-:W-:Y:S01]  /*52c0*/  LEA R6, P0, R7, R230, 0x1 ;  /* 0x000000e607067211 */ /* 0x000fe200078008ff */
[--C-:B------:R-:W-:Y:S02]  /*52d0*/  IMAD.IADD R214, R214, 0x1, R9.reuse ;  /* 0x00000001d6d67824 */ /* 0x100fe400078e0209 */
[----:B------:R-:W-:Y:S01]  /*52e0*/  IMAD.IADD R217, R217, 0x1, R9 ;  /* 0x00000001d9d97824 */ /* 0x000fe200078e0209 */
[----:B------:R-:W-:Y:S01]  /*52f0*/  LEA.HI.X R7, R4, R231, R5, 0x1, P0 ;  /* 0x000000e704077211 */ /* 0x000fe200000f0c05 */
        /* <DEDUP_REMOVED lines=38> */
.L_x_684:
        /* <DEDUP_REMOVED lines=90> */
[----:B------:R-:W-:Y:S01]  /*5b00*/  SHF.R.S64 R7, R4, 0x1f, R5 ;  /* 0x0000001f04077819 */ /* 0x000fe20000001005 */
[----:B------:R-:W-:Y:S03]  /*5b10*/  IMAD.U32 R4, RZ, RZ, UR26 ;  /* 0x0000001aff047e24 */ /* 0x000fe6000f8e00ff */
[----:B------:R-:W-:Y:S01]  /*5b20*/  IADD3 R228, P0, PT, R228, R7, RZ ;  /* 0x00000007e4e47210 */ /* 0x000fe20007f1e0ff */
[----:B------:R-:W-:Y:S03]  /*5b30*/  IMAD.U32 R7, RZ, RZ, UR26 ;  /* 0x0000001aff077e24 */ /* 0x000fe6000f8e00ff */
[----:B------:R-:W-:Y:S01]  /*5b40*/  LEA.HI.X.SX32 R229, R5, R229, 0x1, P0 ;  /* 0x000000e505e57211 */ /* 0x000fe200000f0eff */
[----:B------:R-:W-:Y:S01]  /*5b50*/  IMAD.U32 R5, RZ, RZ, UR25 ;  /* 0x00000019ff057e24 */ /* 0x000fe2000f8e00ff */
[----:B------:R-:W-:Y:S03]  /*5b60*/  LEA R6, P0, R7, R228, 0x1 ;  /* 0x000000e407067211 */ /* 0x000fe600078008ff */
        /* <DEDUP_REMOVED lines=32> */
.L_x_685:
[----:B------:R-:W-:Y:S01]  /*5d70*/  LDSM.16.M88.4 R148, [R182+0x1e000] ;  /* 0x01e00000b694783b */ /* 0x000fe20000000200 */
[----:B------:R-:W-:Y:S01]  /*5d80*/  IMAD.SHL.U32 R235, R225, 0x8, RZ ;  /* 0x00000008e1eb7824 */ /* 0x000fe200078e00ff */
[----:B------:R-:W-:Y:S02]  /*5d90*/  ISETP.GT.AND P3, PT, R219, R208, PT ;  /* 0x000000d0db00720c */ /* 0x000fe40003f64270 */
[----:B------:R-:W1:Y:S01]  /*5da0*/  LDSM.16.MT88.4 R16, [R185+0x12000] ;  /* 0x01200000b910783b */ /* 0x000e620000004200 */
[----:B------:R-:W-:Y:S02]  /*5db0*/  @P4 IADD3 R212, P1, PT, R212, -0x100, RZ ;  /* 0xffffff00d4d44810 */ /* 0x000fe40007f3e0ff */
[----:B------:R-:W-:Y:S01]  /*5dc0*/  LEA R234, P0, R235, R226, 0x2 ;  /* 0x000000e2ebea7211 */ /* 0x000fe200078010ff */
[----:B------:R-:W2:Y:S01]  /*5dd0*/  LDSM.16.M88.4 R92, [R182+0x1f000] ;  /* 0x01f00000b65c783b */ /* 0x000ea20000000200 */
[----:B------:R-:W-:Y:S02]  /*5de0*/  @P4 IADD3.X R213, PT, PT, R213, -0x1, RZ, P1, !PT ;  /* 0xffffffffd5d54810 */ /* 0x000fe40000ffe4ff */
[----:B------:R-:W-:Y:S01]  /*5df0*/  LEA.HI.X.SX32 R235, R235, R227, 0x2, P0 ;  /* 0x000000e3ebeb7211 */ /* 0x000fe200000f16ff */
[----:B------:R-:W3:Y:S01]  /*5e00*/  LDSM.16.MT88.4 R80, [R185+0x14000] ;  /* 0x01400000b950783b */ /* 0x000ee20000004200 */
[C---:B------:R-:W-:Y:S03]  /*5e10*/  LEA R236, P0, R225.reuse, R234, 0x5 ;  /* 0x000000eae1ec7211 */ /* 0x040fe600078028ff */
[----:B------:R-:W4:Y:S01]  /*5e20*/  LDSM.16.MT88.4 R96, [R185+0x16000] ;  /* 0x01600000b960783b */ /* 0x000f220000004200 */
[C---:B------:R-:W-:Y:S02]  /*5e30*/  LEA.HI.X.SX32 R237, R225.reuse, R235, 0x5, P0 ;  /* 0x000000ebe1ed7211 */ /* 0x040fe400000f2eff */
[C---:B------:R-:W-:Y:S01]  /*5e40*/  LEA R238, P0, R225.reuse, R236, 0x5 ;  /* 0x000000ece1ee7211 */ /* 0x040fe200078028ff */
[----:B------:R-:W-:Y:S03]  /*5e50*/  LDSM.16.M88.4 R152, [R176+0x1e000] ;  /* 0x01e00000b098783b */ /* 0x000fe60000000200 */
[C---:B------:R-:W-:Y:S01]  /*5e60*/  LEA.HI.X.SX32 R239, R225.reuse, R237, 0x5, P0 ;  /* 0x000000ede1ef7211 */ /* 0x040fe200000f2eff */
[----:B------:R-:W4:Y:S01]  /*5e70*/  LDSM.16.MT88.4 R156, [R185+0x12800] ;  /* 0x01280000b99c783b */ /* 0x000f220000004200 */
[C---:B------:R-:W-:Y:S03]  /*5e80*/  LEA R240, P0, R225.reuse, R238, 0x5 ;  /* 0x000000eee1f07211 */ /* 0x040fe600078028ff */
[----:B------:R-:W4:Y:S01]  /*5e90*/  LDSM.16.M88.4 R160, [R176+0x1f000] ;  /* 0x01f00000b0a0783b */ /* 0x000f220000000200 */
[C---:B------:R-:W-:Y:S02]  /*5ea0*/  LEA.HI.X.SX32 R241, R225.reuse, R239, 0x5, P0 ;  /* 0x000000efe1f17211 */ /* 0x040fe400000f2eff */
[C---:B------:R-:W-:Y:S01]  /*5eb0*/  LEA R242, P0, R225.reuse, R240, 0x5 ;  /* 0x000000f0e1f27211 */ /* 0x040fe200078028ff */
[----:B------:R-:W4:Y:S03]  /*5ec0*/  LDSM.16.MT88.4 R164, [R185+0x14800] ;  /* 0x01480000b9a4783b */ /* 0x000f260000004200 */
[C---:B------:R-:W-:Y:S01]  /*5ed0*/  LEA.HI.X.SX32 R243, R225.reuse, R241, 0x5, P0 ;  /* 0x000000f1e1f37211 */ /* 0x040fe200000f2eff */
[----:B------:R-:W4:Y:S04]  /*5ee0*/  LDSM.16.MT88.4 R168, [R185+0x16800] ;  /* 0x01680000b9a8783b */ /* 0x000f280000004200 */
[----:B------:R-:W-:Y:S01]  /*5ef0*/  LDSM.16.MT88.4 R172, [R185+0x15000] ;  /* 0x01500000b9ac783b */ /* 0x000fe20000004200 */
[-C--:B-1----:R-:W-:Y:S08]  /*5f00*/  HMMA.16816.F32.BF16 R4, R148, R16.reuse, RZ ;  /* 0x000000109404723c */ /* 0x082ff000000418ff */
        /* <DEDUP_REMOVED lines=11> */
[----:B------:R-:W-:Y:S07]  /*5fc0*/  LDSM.16.M88.4 R148, [R3+0x1e000] ;  /* 0x01e000000394783b */ /* 0x000fee0000000200 */
[-C--:B------:R-:W-:Y:S08]  /*5fd0*/  HMMA.16816.F32.BF16 R4, R152, R156.reuse, R4 ;  /* 0x0000009c9804723c */ /* 0x080ff00000041804 */
[C---:B------:R-:W-:Y:S08]  /*5fe0*/  HMMA.16816.F32.BF16 R8, R160.reuse, R156, R8 ;  /* 0x0000009ca008723c */ /* 0x040ff00000041808 */
[-C--:B------:R-:W-:Y:S08]  /*5ff0*/  HMMA.16816.F32.BF16 R12, R160, R158.reuse, R12 ;  /* 0x0000009ea00c723c */ /* 0x080ff0000004180c */
[C---:B------:R-:W-:Y:S01]  /*6000*/  HMMA.16816.F32.BF16 R16, R152.reuse, R158, R16 ;  /* 0x0000009e9810723c */ /* 0x040fe20000041810 */
[----:B------:R-:W1:Y:S07]  /*6010*/  LDSM.16.MT88.4 R156, [R185+0x13000] ;  /* 0x01300000b99c783b */ /* 0x000e6e0000004200 */
[-C--:B------:R-:W-:Y:S08]  /*6020*/  HMMA.16816.F32.BF16 R68, R152, R164.reuse, R68 ;  /* 0x000000a49844723c */ /* 0x080ff00000041844 */
[C---:B------:R-:W-:Y:S08]  /*6030*/  HMMA.16816.F32.BF16 R72, R160.reuse, R164, R72 ;  /* 0x000000a4a048723c */ /* 0x040ff00000041848 */
[-C--:B------:R-:W-:Y:S08]  /*6040*/  HMMA.16816.F32.BF16 R76, R160, R166.reuse, R76 ;  /* 0x000000a6a04c723c */ /* 0x080ff0000004184c */
[C---:B------:R-:W-:Y:S01]  /*6050*/  HMMA.16816.F32.BF16 R80, R152.reuse, R166, R80 ;  /* 0x000000a69850723c */ /* 0x040fe20000041850 */
[----:B------:R-:W2:Y:S07]  /*6060*/  LDSM.16.M88.4 R164, [R3+0x1f000] ;  /* 0x01f0000003a4783b */ /* 0x000eae0000000200 */
[-C--:B------:R-:W-:Y:S08]  /*6070*/  HMMA.16816.F32.BF16 R84, R152, R168.reuse, R84 ;  /* 0x000000a89854723c */ /* 0x080ff00000041854 */
[C---:B------:R-:W-:Y:S08]  /*6080*/  HMMA.16816.F32.BF16 R88, R160.reuse, R168, R88 ;  /* 0x000000a8a058723c */ /* 0x040ff00000041858 */
[-C--:B------:R-:W-:Y:S01]  /*6090*/  HMMA.16816.F32.BF16 R92, R160, R170.reuse, R92 ;  /* 0x000000aaa05c723c */ /* 0x080fe2000004185c */
[----:B------:R-:W-:Y:S07]  /*60a0*/  LDSM.16.MT88.4 R160, [R185+0x13800] ;  /* 0x01380000b9a0783b */ /* 0x000fee0000004200 */
[----:B------:R-:W-:Y:S01]  /*60b0*/  HMMA.16816.F32.BF16 R96, R152, R170, R96 ;  /* 0x000000aa9860723c */ /* 0x000fe20000041860 */
[----:B------:R-:W3:Y:S04]  /*60c0*/  LDSM.16.MT88.4 R152, [R185+0x17000] ;  /* 0x01700000b998783b */ /* 0x000ee80000004200 */
[----:B------:R-:W-:Y:S03]  /*60d0*/  LDSM.16.M88.4 R168, [R2+0x1f000] ;  /* 0x01f0000002a8783b */ /* 0x000fe60000000200 */
[-C--:B-1----:R-:W-:Y:S08]  /*60e0*/  HMMA.16816.F32.BF16 R4, R148, R156.reuse, R4 ;  /* 0x0000009c9404723c */ /* 0x082ff00000041804 */
[C---:B--2---:R-:W-:Y:S08]  /*60f0*/  HMMA.16816.F32.BF16 R8, R164.reuse, R156, R8 ;  /* 0x0000009ca408723c */ /* 0x044ff00000041808 */
[-C--:B------:R-:W-:Y:S08]  /*6100*/  HMMA.16816.F32.BF16 R12, R164, R158.reuse, R12 ;  /* 0x0000009ea40c723c */ /* 0x080ff0000004180c */
[C---:B------:R-:W-:Y:S01]  /*6110*/  HMMA.16816.F32.BF16 R16, R148.reuse, R158, R16 ;  /* 0x0000009e9410723c */ /* 0x040fe20000041810 */
[----:B------:R-:W1:Y:S07]  /*6120*/  LDSM.16.M88.4 R156, [R2+0x1e000] ;  /* 0x01e00000029c783b */ /* 0x000e6e0000000200 */
[-C--:B------:R-:W-:Y:S08]  /*6130*/  HMMA.16816.F32.BF16 R68, R148, R172.reuse, R68 ;  /* 0x000000ac9444723c */ /* 0x080ff00000041844 */
[C---:B------:R-:W-:Y:S04]  /*6140*/  HMMA.16816.F32.BF16 R72, R164.reuse, R172, R72 ;  /* 0x000000aca448723c */ /* 0x040fe80000041848 */
[C---:B------:R-:W-:Y:S04]  /*6150*/  LEA R172, P0, R225.reuse, R242, 0x5 ;  /* 0x000000f2e1ac7211 */ /* 0x040fe800078028ff */
[-C--:B------:R-:W-:Y:S03]  /*6160*/  HMMA.16816.F32.BF16 R76, R164, R174.reuse, R76 ;  /* 0x000000aea44c723c */ /* 0x080fe6000004184c */
[C---:B------:R-:W-:Y:S05]  /*6170*/  LEA.HI.X.SX32 R173, R225.reuse, R243, 0x5, P0 ;  /* 0x000000f3e1ad7211 */ /* 0x040fea00000f2eff */
[C---:B------:R-:W-:Y:S04]  /*6180*/  HMMA.16816.F32.BF16 R80, R148.reuse, R174, R80 ;  /* 0x000000ae9450723c */ /* 0x040fe80000041850 */
[C---:B------:R-:W-:Y:S04]  /*6190*/  LEA R174, P0, R225.reuse, R172, 0x5 ;  /* 0x000000ace1ae7211 */ /* 0x040fe800078028ff */
[-C--:B---3--:R-:W-:Y:S03]  /*61a0*/  HMMA.16816.F32.BF16 R84, R148, R152.reuse, R84 ;  /* 0x000000989454723c */ /* 0x088fe60000041854 */
[C---:B------:R-:W-:Y:S05]  /*61b0*/  LEA.HI.X.SX32 R175, R225.reuse, R173, 0x5, P0 ;  /* 0x000000ade1af7211 */ /* 0x040fea00000f2eff */
[C---:B------:R-:W-:Y:S04]  /*61c0*/  HMMA.16816.F32.BF16 R88, R164.reuse, R152, R88 ;  /* 0x00000098a458723c */ /* 0x040fe80000041858 */
[C---:B------:R-:W-:Y:S04]  /*61d0*/  IMAD.WIDE R244, R225.reuse, -0xc0, R174 ;  /* 0xffffff40e1f47825 */ /* 0x040fe800078e02ae */
[-C--:B------:R-:W-:Y:S01]  /*61e0*/  HMMA.16816.F32.BF16 R92, R164, R154.reuse, R92 ;  /* 0x0000009aa45c723c */ /* 0x080fe2000004185c */
[----:B------:R-:W2:Y:S02]  /*61f0*/  LDSM.16.MT88.4 R164, [R185+0x15800] ;  /* 0x01580000b9a4783b */ /* 0x000ea40000004200 */
[C---:B------:R-:W-:Y:S04]  /*6200*/  LEA R152, P0, R225.reuse, R244, 0x5 ;  /* 0x000000f4e1987211 */ /* 0x040fe800078028ff */
[C---:B------:R-:W-:Y:S01]  /*6210*/  LEA.HI.X.SX32 R153, R225.reuse, R245, 0x5, P0 ;  /* 0x000000f5e1997211 */ /* 0x040fe200000f2eff */
[----:B------:R-:W-:Y:S01]  /*6220*/  HMMA.16816.F32.BF16 R96, R148, R154, R96 ;  /* 0x0000009a9460723c */ /* 0x000fe20000041860 */
[----:B------:R-:W3:Y:S03]  /*6230*/  LDSM.16.MT88.4 R148, [R185+0x17800] ;  /* 0x01780000b994783b */ /* 0x000ee60000004200 */
[C---:B------:R-:W-:Y:S04]  /*6240*/  LEA R246, P0, R225.reuse, R152, 0x5 ;  /* 0x00000098e1f67211 */ /* 0x040fe800078028ff */
[-C--:B-1----:R-:W-:Y:S05]  /*6250*/  HMMA.16816.F32.BF16 R4, R156, R160.reuse, R4 ;  /* 0x000000a09c04723c */ /* 0x082fea0000041804 */
[C---:B------:R-:W-:Y:S02]  /*6260*/  LEA.HI.X.SX32 R247, R225.reuse, R153, 0x5, P0 ;  /* 0x00000099e1f77211 */ /* 0x040fe400000f2eff */
[C---:B------:R-:W-:Y:S01]  /*6270*/  LEA R154, P0, R225.reuse, R246, 0x5 ;  /* 0x000000f6e19a7211 */ /* 0x040fe200078028ff */
        /* <DEDUP_REMOVED lines=13> */
[C---:B------:R-:W-:Y:S05]  /*6350*/  IMAD.WIDE R164, R225.reuse, -0xc0, R248 ;  /* 0xffffff40e1a47825 */ /* 0x040fea00078e02f8 */
[C---:B------:R-:W-:Y:S04]  /*6360*/  HMMA.16816.F32.BF16 R80, R156.reuse, R166, R80 ;  /* 0x000000a69c50723c */ /* 0x040fe80000041850 */
[C---:B------:R-:W-:Y:S04]  /*6370*/  LEA R166, P0, R225.reuse, R164, 0x5 ;  /* 0x000000a4e1a67211 */ /* 0x040fe800078028ff */
[-C--:B---3--:R-:W-:Y:S03]  /*6380*/  HMMA.16816.F32.BF16 R84, R156, R148.reuse, R84 ;  /* 0x000000949c54723c */ /* 0x088fe60000041854 */
        /* <DEDUP_REMOVED lines=23> */
[C---:B-1----:R-:W-:Y:S03]  /*6500*/  IMAD.WIDE R156, R225.reuse, -0xc0, R158 ;  /* 0xffffff40e19c7825 */ /* 0x042fe600078e029e */
[----:B------:R1:W-:Y:S01]  /*6510*/  REDG.E.ADD.F32.FTZ.RN.STRONG.GPU desc[UR22][R172.64], R10 ;  /* 0x0000000aac0079a6 */ /* 0x0003e2000c12f316 */
[C---:B--2---:R-:W-:Y:S03]  /*6520*/  LEA R4, P0, R225.reuse, R156, 0x5 ;  /* 0x0000009ce1047211 */ /* 0x044fe600078028ff */
[----:B------:R2:W-:Y:S01]  /*6530*/  REDG.E.ADD.F32.FTZ.RN.STRONG.GPU desc[UR22][R174.64], R11 ;  /* 0x0000000bae0079a6 */ /* 0x0005e2000c12f316 */
[C---:B---3--:R-:W-:Y:S03]  /*6540*/  LEA.HI.X.SX32 R5, R225.reuse, R157, 0x5, P0 ;  /* 0x0000009de1057211 */ /* 0x048fe600000f2eff */
        /* <DEDUP_REMOVED lines=10> */
[C---:B------:R-:W-:Y:S02]  /*65f0*/  LEA.HI.X.SX32 R237, R225.reuse, R149, 0x5, P0 ;  /* 0x00000095e1ed7211 */ /* 0x040fe400000f2eff */
[C---:B------:R-:W-:Y:S01]  /*6600*/  LEA R238, P0, R225.reuse, R236, 0x5 ;  /* 0x000000ece1ee7211 */ /* 0x040fe200078028ff */
[----:B------:R4:W-:Y:S03]  /*6610*/  REDG.E.ADD.F32.FTZ.RN.STRONG.GPU desc[UR22][R160.64+0x80], R13 ;  /* 0x0000800da00079a6 */ /* 0x0009e6000c12f316 */
        /* <DEDUP_REMOVED lines=15> */
[C---:B-1----:R-:W-:Y:S01]  /*6710*/  LEA R172, P0, R225.reuse, R8, 0x5 ;  /* 0x00000008e1ac7211 */ /* 0x042fe200078028ff */
[----:B------:R-:W-:Y:S03]  /*6720*/  REDG.E.ADD.F32.FTZ.RN.STRONG.GPU desc[UR22][R168.64+0x100], R73 ;  /* 0x00010049a80079a6 */ /* 0x000fe6000c12f316 */
[C---:B------:R-:W-:Y:S01]  /*6730*/  LEA.HI.X.SX32 R173, R225.reuse, R9, 0x5, P0 ;  /* 0x00000009e1ad7211 */ /* 0x040fe200000f2eff */
[----:B------:R-:W-:Y:S01]  /*6740*/  REDG.E.ADD.F32.FTZ.RN.STRONG.GPU desc[UR22][R150.64+0x100], R74 ;  /* 0x0001004a960079a6 */ /* 0x000fe2000c12f316 */
[C---:B--2---:R-:W-:Y:S03]  /*6750*/  LEA R174, P0, R225.reuse, R172, 0x5 ;  /* 0x000000ace1ae7211 */ /* 0x044fe600078028ff */
[----:B------:R1:W-:Y:S01]  /*6760*/  REDG.E.ADD.F32.FTZ.RN.STRONG.GPU desc[UR22][R158.64+0x100], R75 ;  /* 0x0001004b9e0079a6 */ /* 0x0003e2000c12f316 */
[C---:B------:R-:W-:Y:S02]  /*6770*/  LEA.HI.X.SX32 R175, R225.reuse, R173, 0x5, P0 ;  /* 0x000000ade1af7211 */ /* 0x040fe400000f2eff */
[C---:B------:R-:W-:Y:S01]  /*6780*/  LEA R10, P0, R225.reuse, R174, 0x5 ;  /* 0x000000aee10a7211 */ /* 0x040fe200078028ff */
[----:B------:R-:W-:Y:S03]  /*6790*/  REDG.E.ADD.F32.FTZ.RN.STRONG.GPU desc[UR22][R226.64+0x180], R80 ;  /* 0x00018050e20079a6 */ /* 0x000fe6000c12f316 */
[C---:B------:R-:W-:Y:S01]  /*67a0*/  LEA.HI.X.SX32 R11, R225.reuse, R175, 0x5, P0 ;  /* 0x000000afe10b7211 */ /* 0x040fe200000f2eff */
[----:B------:R2:W-:Y:S01]  /*67b0*/  REDG.E.ADD.F32.FTZ.RN.STRONG.GPU desc[UR22][R156.64+0x180], R81 ;  /* 0x000180519c0079a6 */ /* 0x0005e2000c12f316 */
[C---:B---3--:R-:W-:Y:S03]  /*67c0*/  LEA R244, P0, R225.reuse, R10, 0x5 ;  /* 0x0000000ae1f47211 */ /* 0x048fe600078028ff */
        /* <DEDUP_REMOVED lines=24> */
[----:B------:R-:W-:Y:S01]  /*6950*/  REDG.E.ADD.F32.FTZ.RN.STRONG.GPU desc[UR22][R174.64+0x200], R89 ;  /* 0x00020059ae0079a6 */ /* 0x000fe2000c12f316 */
[----:B------:R-:W-:Y:S03]  /*6960*/  LEA.HI.X.SX32 R157, R225, R159, 0x5, P0 ;  /* 0x0000009fe19d7211 */ /* 0x000fe600000f2eff */
[----:B------:R-:W-:Y:S04]  /*6970*/  REDG.E.ADD.F32.FTZ.RN.STRONG.GPU desc[UR22][R10.64+0x200], R90 ;  /* 0x0002005a0a0079a6 */ /* 0x000fe8000c12f316 */
[----:B------:R-:W-:Y:S04]  /*6980*/  LDSM.16.MT88.4 R4, [R181+-0x2000] ;  /* 0xffe00000b504783b */ /* 0x000fe80000004200 */
[----:B------:R-:W1:Y:S04]  /*6990*/  LDSM.16.MT88.4 R8, [R178] ;  /* 0x00000000b208783b */ /* 0x000e680000004200 */
[----:B------:R-:W2:Y:S04]  /*69a0*/  LDSM.16.MT88.4 R12, [R179+-0x2000] ;  /* 0xffe00000b30c783b */ /* 0x000ea80000004200 */
[----:B------:R-:W-:Y:S04]  /*69b0*/  REDG.E.ADD.F32.FTZ.RN.STRONG.GPU desc[UR22][R244.64+0x200], R91 ;  /* 0x0002005bf40079a6 */ /* 0x000fe8000c12f316 */
[----:B------:R-:W-:Y:S04]  /*69c0*/  REDG.E.ADD.F32.FTZ.RN.STRONG.GPU desc[UR22][R226.64+0x280], R96 ;  /* 0x00028060e20079a6 */ /* 0x000fe8000c12f316 */
[----:B------:R-:W-:Y:S04]  /*69d0*/  REDG.E.ADD.F32.FTZ.RN.STRONG.GPU desc[UR22][R16.64+0x280], R97 ;  /* 0x00028061100079a6 */ /* 0x000fe8000c12f316 */
[----:B------:R-:W3:Y:S04]  /*69e0*/  LDSM.16.MT88.4 R16, [R178+0x2000] ;  /* 0x00200000b210783b */ /* 0x000ee80000004200 */
[----:B------:R-:W4:Y:S04]  /*69f0*/  LDSM.16.MT88.4 R68, [R178+0x4000] ;  /* 0x00400000b244783b */ /* 0x000f280000004200 */
[----:B------:R-:W-:Y:S04]  /*6a00*/  LDSM.16.MT88.4 R72, [R181+-0x1800] ;  /* 0xffe80000b548783b */ /* 0x000fe80000004200 */
[----:B------:R-:W4:Y:S04]  /*6a10*/  LDSM.16.MT88.4 R76, [R178+0x800] ;  /* 0x00080000b24c783b */ /* 0x000f280000004200 */
[----:B------:R-:W4:Y:S01]  /*6a20*/  LDSM.16.MT88.4 R80, [R179+-0x1800] ;  /* 0xffe80000b350783b */ /* 0x000f220000004200 */
[-C--:B-1----:R-:W-:Y:S03]  /*6a30*/  HMMA.16816.F32.BF16 R100, R4, R8.reuse, R100 ;  /* 0x000000080464723c */ /* 0x082fe60000041864 */
[----:B------:R-:W1:Y:S04]  /*6a40*/  LDSM.16.MT88.4 R84, [R178+0x2800] ;  /* 0x00280000b254783b */ /* 0x000e680000004200 */
[----:B------:R-:W-:Y:S01]  /*6a50*/  LDSM.16.MT88.4 R88, [R178+0x1800] ;  /* 0x00180000b258783b */ /* 0x000fe20000004200 */
[C---:B--2---:R-:W-:Y:S03]  /*6a60*/  HMMA.16816.F32.BF16 R104, R12.reuse, R8, R104 ;  /* 0x000000080c68723c */ /* 0x044fe60000041868 */
[----:B------:R-:W-:Y:S04]  /*6a70*/  LDSM.16.MT88.4 R148, [R178+0x5800] ;  /* 0x00580000b294783b */ /* 0x000fe80000004200 */
[----:B------:R-:W-:Y:S01]  /*6a80*/  REDG.E.ADD.F32.FTZ.RN.STRONG.GPU desc[UR22][R152.64+0x280], R98 ;  /* 0x00028062980079a6 */ /* 0x000fe2000c12f316 */
[-C--:B------:R-:W-:Y:S03]  /*6a90*/  HMMA.16816.F32.BF16 R108, R12, R10.reuse, R108 ;  /* 0x0000000a0c6c723c */ /* 0x080fe6000004186c */
[----:B------:R-:W-:Y:S04]  /*6aa0*/  REDG.E.ADD.F32.FTZ.RN.STRONG.GPU desc[UR22][R246.64+0x280], R99 ;  /* 0x00028063f60079a6 */ /* 0x000fe8000c12f316 */
[----:B------:R-:W-:Y:S01]  /*6ab0*/  LDSM.16.MT88.4 R96, [R178+0x3800] ;  /* 0x00380000b260783b */ /* 0x000fe20000004200 */
[C---:B------:R-:W-:Y:S03]  /*6ac0*/  HMMA.16816.F32.BF16 R112, R4.reuse, R10, R112 ;  /* 0x0000000a0470723c */ /* 0x040fe60000041870 */
[----:B------:R-:W2:Y:S04]  /*6ad0*/  LDSM.16.MT88.4 R8, [R178+0x4800] ;  /* 0x00480000b208783b */ /* 0x000ea80000004200 */
[----:B------:R-:W-:Y:S01]  /*6ae0*/  REDG.E.ADD.F32.FTZ.RN.STRONG.GPU desc[UR22][R154.64+0x280], R92 ;  /* 0x0002805c9a0079a6 */ /* 0x000fe2000c12f316 */
[-C--:B---3--:R-:W-:Y:S03]  /*6af0*/  HMMA.16816.F32.BF16 R116, R4, R16.reuse, R116 ;  /* 0x000000100474723c */ /* 0x088fe60000041874 */
[----:B------:R-:W-:Y:S04]  /*6b00*/  REDG.E.ADD.F32.FTZ.RN.STRONG.GPU desc[UR22][R160.64+0x280], R93 ;  /* 0x0002805da00079a6 */ /* 0x000fe8000c12f316 */
[----:B------:R-:W-:Y:S01]  /*6b10*/  REDG.E.ADD.F32.FTZ.RN.STRONG.GPU desc[UR22][R158.64+0x280], R94 ;  /* 0x0002805e9e0079a6 */ /* 0x000fe2000c12f316 */
[C---:B------:R-:W-:Y:S03]  /*6b20*/  HMMA.16816.F32.BF16 R120, R12.reuse, R16, R120 ;  /* 0x000000100c78723c */ /* 0x040fe60000041878 */
[----:B------:R-:W-:Y:S04]  /*6b30*/  REDG.E.ADD.F32.FTZ.RN.STRONG.GPU desc[UR22][R156.64+0x280], R95 ;  /* 0x0002805f9c0079a6 */ /* 0x000fe8000c12f316 */
[----:B------:R-:W-:Y:S01]  /*6b40*/  LDSM.16.MT88.4 R92, [R179+-0x800] ;  /* 0xfff80000b35c783b */ /* 0x000fe20000004200 */
        /* <DEDUP_REMOVED lines=8> */
[----:B------:R-:W3:Y:S04]  /*6bd0*/  LDSM.16.MT88.4 R4, [R181+-0x1000] ;  /* 0xfff00000b504783b */ /* 0x000ee80000004200 */
[----:B------:R-:W4:Y:S03]  /*6be0*/  LDSM.16.MT88.4 R68, [R178+0x3000] ;  /* 0x00300000b244783b */ /* 0x000f260000004200 */
        /* <DEDUP_REMOVED lines=15> */
[C---:B------:R-:W-:Y:S08]  /*6ce0*/  HMMA.16816.F32.BF16 R104, R16.reuse, R12, R104 ;  /* 0x0000000c1068723c */ /* 0x040ff00000041868 */
[-C--:B------:R-:W-:Y:S08]  /*6cf0*/  HMMA.16816.F32.BF16 R108, R16, R14.reuse, R108 ;  /* 0x0000000e106c723c */ /* 0x080ff0000004186c */
[C---:B------:R-:W-:Y:S08]  /*6d00*/  HMMA.16816.F32.BF16 R112, R4.reuse, R14, R112 ;  /* 0x0000000e0470723c */ /* 0x040ff00000041870 */
[-C--:B----4-:R-:W-:Y:S08]  /*6d10*/  HMMA.16816.F32.BF16 R116, R4, R68.reuse, R116 ;  /* 0x000000440474723c */ /* 0x090ff00000041874 */
        /* <DEDUP_REMOVED lines=152> */
[----:B------:R-:W-:Y:S02]  /*76a0*/  @P1 IADD3 R45, PT, PT, R221, R222, RZ ;  /* 0x000000dedd2d1210 */ /* 0x000fe40007ffe0ff */
[----:B------:R-:W-:Y:S01]  /*76b0*/  ISETP.NE.AND P0, PT, R222, -0x1, PT ;  /* 0xffffffffde00780c */ /* 0x000fe20003f05270 */
[----:B------:R-:W-:Y:S02]  /*76c0*/  STS [R202+0x4400], R135 ;  /* 0x00440087ca007388 */ /* 0x000fe40000000800 */
[----:B---3--:R-:W-:-:S02]  /*76d0*/  @P1 IMAD R6, R45, R5, RZ ;  /* 0x000000052d061224 */ /* 0x008fc400078e02ff */
        /* <DEDUP_REMOVED lines=27> */
[----:B-1----:R-:W-:-:S03]  /*7890*/  @P1 IMAD.WIDE.U32 R44, R45, R4, RZ ;  /* 0x000000042d2c1225 */ /* 0x002fc600078e00ff */
[----:B------:R2:W-:Y:S02]  /*78a0*/  STS [R202+0xb400], R59 ;  /* 0x00b4003bca007388 */ /* 0x0005e40000000800 */
[----:B------:R-:W-:Y:S02]  /*78b0*/  @P1 IADD3 R6, PT, PT, R45, R6, RZ ;  /* 0x000000062d061210 */ /* 0x000fe40007ffe0ff */
        /* <DEDUP_REMOVED lines=12> */
.L_x_687:
        /* <DEDUP_REMOVED lines=12> */
.L_x_688:
[----:B------:R-:W1:Y:S01]  /*7a40*/  LDCU.64 UR6, c[0x0][0x5c8] ;  /* 0x0000b900ff0677ac */ /* 0x000e620008000a00 */
[----:B------:R-:W-:-:S05]  /*7a50*/  IADD3 R8, PT, PT, R221, R222, RZ ;  /* 0x000000dedd087210 */ /* 0x000fca0007ffe0ff */
[C---:B-1----:R-:W-:Y:S02]  /*7a60*/  IMAD R0, R8.reuse, UR7, RZ ;  /* 0x0000000708007c24 */ /* 0x042fe4000f8e02ff */
[----:B------:R-:W-:-:S05]  /*7a70*/  IMAD.WIDE.U32 R8, R8, UR6, RZ ;  /* 0x0000000608087c25 */ /* 0x000fca000f8e00ff */
[----:B------:R-:W-:Y:S02]  /*7a80*/  IADD3 R0, PT, PT, R9, R0, RZ ;  /* 0x0000000009007210 */ /* 0x000fe40007ffe0ff */
[----:B------:R-:W-:-:S07]  /*7a90*/  MOV R2, R8 ;  /* 0x0000000800027202 */ /* 0x000fce0000000f00 */
.L_x_689:
[----:B------:R-:W-:Y:S01]  /*7aa0*/  BAR.SYNC.DEFER_BLOCKING 0x0 ;  /* 0x0000000000007b1d */ /* 0x000fe20000010000 */
[----:B--2---:R-:W-:Y:S01]  /*7ab0*/  SHF.R.S32.HI R7, RZ, 0x1f, R210 ;  /* 0x0000001fff077819 */ /* 0x004fe200000114d2 */
[----:B------:R-:W-:Y:S01]  /*7ac0*/  IMAD.MOV.U32 R60, RZ, RZ, R194 ;  /* 0x000000ffff3c7224 */ /* 0x000fe200078e00c2 */
[----:B------:R-:W-:Y:S02]  /*7ad0*/  MOV R61, RZ ;  /* 0x000000ff003d7202 */ /* 0x000fe40000000f00 */
[----:B------:R-:W-:Y:S01]  /*7ae0*/  ISETP.GE.AND P3, PT, R195, R206, PT ;  /* 0x000000cec300720c */ /* 0x000fe20003f66270 */
[----:B------:R-:W1:Y:S01]  /*7af0*/  LDCU.64 UR4, c[0x0][0x5d8] ;  /* 0x0000bb00ff0477ac */ /* 0x000e620008000a00 */
[-C--:B------:R-:W-:Y:S01]  /*7b00*/  IMAD R45, R7, R4.reuse, RZ ;  /* 0x00000004072d7224 */ /* 0x080fe200078e02ff */
[----:B------:R-:W-:Y:S01]  /*7b10*/  BSSY.RECONVERGENT B0, `(.L_x_690) ;  /* 0x0000024000007945 */ /* 0x000fe20003800200 */
[----:B------:R-:W-:Y:S01]  /*7b20*/  IMAD.WIDE.U32 R46, R210, R4, R60 ;  /* 0x00000004d22e7225 */ /* 0x000fe200078e003c */
[----:B------:R-:W-:-:S03]  /*7b30*/  ISETP.GE.AND P5, PT, R197, R206, PT ;  /* 0x000000cec500720c */ /* 0x000fc60003fa6270 */
[----:B------:R-:W-:Y:S01]  /*7b40*/  IMAD R45, R210, R5, R45 ;  /* 0x00000005d22d7224 */ /* 0x000fe200078e022d */
[----:B------:R-:W-:-:S04]  /*7b50*/  IADD3 R62, P0, PT, R44, R46, RZ ;  /* 0x0000002e2c3e7210 */ /* 0x000fc80007f1e0ff */
        /* <DEDUP_REMOVED lines=31> */
.L_x_691:
[----:B------:R-:W-:Y:S05]  /*7d50*/  BSYNC.RECONVERGENT B0 ;  /* 0x0000000000007941 */ /* 0x000fea0003800200 */
.L_x_690:
        /* <DEDUP_REMOVED lines=17> */
.L_x_693:
[----:B------:R-:W-:Y:S05]  /*7e70*/  BSYNC.RECONVERGENT B0 ;  /* 0x0000000000007941 */ /* 0x000fea0003800200 */
.L_x_692:
[----:B------:R-:W2:Y:S01]  /*7e80*/  LDCU.64 UR4, c[0x0][0x5e0] ;  /* 0x0000bc00ff0477ac */ /* 0x000ea20008000a00 */
[----:B---3--:R-:W-:Y:S01]  /*7e90*/  IMAD.WIDE.U32 R4, R210, UR6, R60 ;  /* 0x00000006d2047c25 */ /* 0x008fe2000f8e003c */
[----:B------:R-:W-:Y:S03]  /*7ea0*/  BSSY.RECONVERGENT B0, `(.L_x_694) ;  /* 0x0000015000007945 */ /* 0x000fe60003800200 */
[----:B------:R-:W-:Y:S01]  /*7eb0*/  IMAD R7, R7, UR6, RZ ;  /* 0x0000000607077c24 */ /* 0x000fe2000f8e02ff */
[----:B----4-:R-:W-:-:S03]  /*7ec0*/  IADD3 R34, P0, PT, R2, R4, RZ ;  /* 0x0000000402227210 */ /* 0x010fc60007f1e0ff */
[----:B------:R-:W-:-:S05]  /*7ed0*/  IMAD R7, R210, UR7, R7 ;  /* 0x00000007d2077c24 */ /* 0x000fca000f8e0207 */
        /* <DEDUP_REMOVED lines=17> */
.L_x_695:
[----:B------:R-:W-:Y:S05]  /*7ff0*/  BSYNC.RECONVERGENT B0 ;  /* 0x0000000000007941 */ /* 0x000fea0003800200 */
.L_x_694:
        /* <DEDUP_REMOVED lines=16> */
.L_x_653:
[----:B------:R-:W-:Y:S05]  /*8100*/  BSYNC.RECONVERGENT B1 ;  /* 0x0000000000017941 */ /* 0x000fea0003800200 */
.L_x_631:
[----:B------:R-:W2:Y:S01]  /*8110*/  LDCU UR5, c[0x0][0x438] ;  /* 0x00008700ff0577ac */ /* 0x000ea20008000800 */
[----:B-1--4-:R-:W1:Y:S08]  /*8120*/  LDC R5, c[0x0][0x370] ;  /* 0x0000dc00ff057b82 */ /* 0x012e700000000800 */
[----:B------:R-:W4:Y:S01]  /*8130*/  LDC R0, c[0x0][0x438] ;  /* 0x00010e00ff007b82 */ /* 0x000f220000000800 */
[----:B--2---:R-:W-:-:S04]  /*8140*/  UIADD3 UR5, UPT, UPT, UR5, 0x3f, URZ ;  /* 0x0000003f05057890 */ /* 0x004fc8000fffe0ff */
[----:B------:R-:W-:Y:S01]  /*8150*/  USHF.R.S32.HI UR4, URZ, 0x1f, UR5 ;  /* 0x0000001fff047899 */ /* 0x000fe20008011405 */
[----:B-1----:R-:W-:-:S03]  /*8160*/  IADD3 R196, PT, PT, R5, R196, RZ ;  /* 0x000000c405c47210 */ /* 0x002fc60007ffe0ff */
[----:B------:R-:W-:-:S04]  /*8170*/  ULEA.HI UR4, UR4, UR5, URZ, 0x6 ;  /* 0x0000000504047291 */ /* 0x000fc8000f8f30ff */
[----:B------:R-:W-:-:S06]  /*8180*/  USHF.R.S32.HI UR4, URZ, 0x6, UR4 ;  /* 0x00000006ff047899 */ /* 0x000fcc0008011404 */
[----:B------:R-:W-:-:S13]  /*8190*/  ISETP.GE.AND P0, PT, R196, UR4, PT ;  /* 0x00000004c4007c0c */ /* 0x000fda000bf06270 */
[----:B----4-:R-:W-:Y:S05]  /*81a0*/  @!P0 BRA `(.L_x_696) ;  /* 0xffffff8400248947 */ /* 0x010fea000383ffff */
[----:B------:R-:W-:Y:S05]  /*81b0*/  EXIT ;  /* 0x000000000000794d */ /* 0x000fea0003800000 */
.L_x_697:
        /* <DEDUP_REMOVED lines=12> */
.L_x_2163:


//--------------------- .text._ZN5flash27flash_bwd_convert_dq_kernelI23Flash_bwd_kernel_traitsILi192ELi64ELi64ELi8ELi4ELi2ELi2ELb1ELb1EN7cutlass10bfloat16_tE19Flash_kernel_traitsILi192ELi64ELi64ELi8ES3_EEEEvNS_16Flash_bwd_paramsEi --------------------------
	.section	.text._ZN5flash27flash_bwd_convert_dq_kernelI23Flash_bwd_kernel_traitsILi192ELi64ELi64ELi8ELi4ELi2ELi2ELb1ELb1EN7cutlass10bfloat16_tE19Flash_kernel_traitsILi192ELi64ELi64ELi8ES3_EEEEvNS_16Flash_bwd_paramsEi,"ax",@progbits
	.align	128
        .global         _ZN5flash27flash_bwd_convert_dq_kernelI23Flash_bwd_kernel_traitsILi192ELi64ELi64ELi8ELi4ELi2ELi2ELb1ELb1EN7cutlass10bfloat16_tE19Flash_kernel_traitsILi192ELi64ELi64ELi8ES3_EEEEvNS_16Flash_bwd_paramsEi
        .type           _ZN5flash27flash_bwd_convert_dq_kernelI23Flash_bwd_kernel_traitsILi192ELi64ELi64ELi8ELi4ELi2ELi2ELb1ELb1EN7cutlass10bfloat16_tE19Flash_kernel_traitsILi192ELi64ELi64ELi8ES3_EEEEvNS_16Flash_bwd_paramsEi,@function
        .size           _ZN5flash27flash_bwd_convert_dq_kernelI23Flash_bwd_kernel_traitsILi192ELi64ELi64ELi8ELi4ELi2ELi2ELb1ELb1EN7cutlass10bfloat16_tE19Flash_kernel_traitsILi192ELi64ELi64ELi8ES3_EEEEvNS_16Flash_bwd_paramsEi,(.L_x_2164 - _ZN5flash27flash_bwd_convert_dq_kernelI23Flash_bwd_kernel_traitsILi192ELi64ELi64ELi8ELi4ELi2ELi2ELb1ELb1EN7cutlass10bfloat16_tE19Flash_kernel_traitsILi192ELi64ELi64ELi8ES3_EEEEvNS_16Flash_bwd_paramsEi)
        .other          _ZN5flash27flash_bwd_convert_dq_kernelI23Flash_bwd_kernel_traitsILi192ELi64ELi64ELi8ELi4ELi2ELi2ELb1ELb1EN7cutlass10bfloat16_tE19Flash_kernel_traitsILi192ELi64ELi64ELi8ES3_EEEEvNS_16Flash_bwd_paramsEi,@"STO_CUDA_ENTRY STV_DEFAULT"
_ZN5flash27flash_bwd_convert_dq_kernelI23Flash_bwd_kernel_traitsILi192ELi64ELi64ELi8ELi4ELi2ELi2ELb1ELb1EN7cutlass10bfloat16_tE19Flash_kernel_traitsILi192ELi64ELi64ELi8ES3_EEEEvNS_16Flash_bwd_paramsEi:
.text._ZN5flash27flash_bwd_convert_dq_kernelI23Flash_bwd_kernel_traitsILi192ELi64ELi64ELi8ELi4ELi2ELi2ELb1ELb1EN7cutlass10bfloat16_tE19Flash_kernel_traitsILi192ELi64ELi64ELi8ES3_EEEEvNS_16Flash_bwd_paramsEi:
[----:B------:R-:W-:Y:S08]  /*0000*/  LDC R1, c[0x0][0x37c] ;  /* 0x0000df00ff017b82 */ /* 0x000ff00000000800 */
[----:B------:R-:W0:Y:S01]  /*0010*/  LDC.64 R4, c[0x0][0x460] ;  /* 0x00011800ff047b82 */ /* 0x000e220000000a00 */
[----:B------:R-:W1:Y:S01]  /*0020*/  S2R R11, SR_CTAID.Y ;  /* 0x00000000000b7919 */ /* 0x000e620000002600 */
[----:B------:R-:W2:Y:S01]  /*0030*/  LDCU.64 UR8, c[0x0][0x358] ;  /* 0x00006b00ff0877ac */ /* 0x000ea20008000a00 */
[----:B------:R-:W-:-:S05]  /*0040*/  MOV R37, 0xffffffff ;  /* 0xffffffff00257802 */ /* 0x000fca0000000f00 */
[----:B------:R-:W1:Y:S01]  /*0050*/  LDC.64 R2, c[0x0][0x460] ;  /* 0x00011800ff027b82 */ /* 0x000e620000000a00 */
[C---:B0-----:R-:W-:Y:S02]  /*0060*/  ISETP.NE.U32.AND P0, PT, R4.reuse, RZ, PT ;  /* 0x000000ff0400720c */ /* 0x041fe40003f05070 */
[----:B------:R-:W-:Y:S02]  /*0070*/  ISETP.NE.U32.AND P1, PT, R4, RZ, PT ;  /* 0x000000ff0400720c */ /* 0x000fe40003f25070 */
[C---:B------:R-:W-:Y:S02]  /*0080*/  ISETP.NE.AND.EX P0, PT, R5.reuse, RZ, PT, P0 ;  /* 0x000000ff0500720c */ /* 0x040fe40003f05300 */
[----:B------:R-:W-:Y:S01]  /*0090*/  ISETP.NE.AND.EX P1, PT, R5, RZ, PT, P1 ;  /* 0x000000ff0500720c */ /* 0x000fe20003f25310 */
[----:B-1----:R-:W-:-:S10]  /*00a0*/  IMAD.WIDE.U32 R2, R11, 0x4, R2 ;  /* 0x000000040b027825 */ /* 0x002fd400078e0002 */
[----:B--2---:R-:W2:Y:S04]  /*00b0*/  @P0 LDG.E R37, desc[UR8][R2.64] ;  /* 0x0000000802250981 */ /* 0x004ea8000c1e1900 */
[----:B------:R-:W2:Y:S01]  /*00c0*/  @P1 LDG.E R0, desc[UR8][R2.64+0x4] ;  /* 0x0000040802001981 */ /* 0x000ea2000c1e1900 */
[----:B------:R-:W0:Y:S08]  /*00d0*/  S2UR UR4, SR_CTAID.X ;  /* 0x00000000000479c3 */ /* 0x000e300000002500 */
[----:B------:R-:W1:Y:S01]  /*00e0*/  @!P1 LDC R61, c[0x0][0x434] ;  /* 0x00010d00ff3d9b82 */ /* 0x000e620000000800 */
[----:B0-----:R-:W-:Y:S01]  /*00f0*/  USHF.L.U32 UR4, UR4, 0x6, URZ ;  /* 0x0000000604047899 */ /* 0x001fe200080006ff */
[----:B--2---:R-:W-:-:S05]  /*0100*/  @P1 IADD3 R61, PT, PT, R0, -R37, RZ ;  /* 0x80000025003d1210 */ /* 0x004fca0007ffe0ff */
[----:B-1----:R-:W-:-:S13]  /*0110*/  ISETP.GT.AND P1, PT, R61, UR4, PT ;  /* 0x000000043d007c0c */ /* 0x002fda000bf24270 */
[----:B------:R-:W-:Y:S05]  /*0120*/  @!P1 EXIT ;  /* 0x000000000000994d */ /* 0x000fea0003800000 */
[----:B------:R-:W-:Y:S01]  /*0130*/  ISETP.NE.AND P1, PT, R37, -0x1, PT ;  /* 0xffffffff2500780c */ /* 0x000fe20003f25270 */
[----:B------:R-:W0:Y:S01]  /*0140*/  LDC R2, c[0x0][0x44c] ;  /* 0x00011300ff027b82 */ /* 0x000e220000000800 */
[----:B------:R-:W0:Y:S07]  /*0150*/  LDCU UR6, c[0x0][0x3e0] ;  /* 0x00007c00ff0677ac */ /* 0x000e2e0008000800 */
[----:B------:R-:W1:Y:S08]  /*0160*/  S2UR UR7, SR_CTAID.Z ;  /* 0x00000000000779c3 */ /* 0x000e700000002700 */
[----:B------:R-:W2:Y:S08]  /*0170*/  @!P1 LDC.64 R58, c[0x0][0x5a0] ;  /* 0x00016800ff3a9b82 */ /* 0x000eb00000000a00 */
[----:B------:R-:W3:Y:S01]  /*0180*/  @P1 LDC.64 R8, c[0x0][0x5b8] ;  /* 0x00016e00ff081b82 */ /* 0x000ee20000000a00 */
[----:B--2---:R-:W-:-:S04]  /*0190*/  @!P1 IMAD.WIDE.U32 R4, R11, R58, RZ ;  /* 0x0000003a0b049225 */ /* 0x004fc800078e00ff */
[----:B------:R-:W-:Y:S01]  /*01a0*/  @!P1 IMAD R59, R11, R59, R5 ;  /* 0x0000003b0b3b9224 */ /* 0x000fe200078e0205 */
[----:B------:R-:W-:Y:S01]  /*01b0*/  @!P1 MOV R60, R4 ;  /* 0x00000004003c9202 */ /* 0x000fe20000000f00 */
[----:B0-----:R-:W-:-:S04]  /*01c0*/  IMAD.WIDE R4, R2, UR6, RZ ;  /* 0x0000000602047c25 */ /* 0x001fc8000f8e02ff */
[----:B---3--:R-:W-:-:S04]  /*01d0*/  @P1 IMAD.WIDE.U32 R6, R37, R8, RZ ;  /* 0x0000000825061225 */ /* 0x008fc800078e00ff */
[----:B------:R-:W-:Y:S01]  /*01e0*/  @P1 IMAD R59, R37, R9, R7 ;  /* 0x00000009253b1224 */ /* 0x000fe200078e0207 */
[----:B------:R-:W-:Y:S01]  /*01f0*/  @P1 MOV R60, R6 ;  /* 0x00000006003c1202 */ /* 0x000fe20000000f00 */
[----:B-1----:R-:W-:Y:S06]  /*0200*/  @P1 BRA `(.L_x_698) ;  /* 0x0000000000401947 */ /* 0x002fec0003800000 */
[----:B------:R-:W0:Y:S02]  /*0210*/  LDCU UR10, c[0x0][0x444] ;  /* 0x00008880ff0a77ac */ /* 0x000e240008000800 */
[----:B0-----:R-:W-:Y:S02]  /*0220*/  USHF.R.S32.HI UR5, URZ, 0x1f, UR10 ;  /* 0x0000001fff057899 */ /* 0x001fe4000801140a */
[----:B------:R-:W-:-:S04]  /*0230*/  IMAD.WIDE.U32 R6, R11, UR10, RZ ;  /* 0x0000000a0b067c25 */ /* 0x000fc8000f8e00ff */
[----:B------:R-:W-:Y:S01]  /*0240*/  IMAD R3, R11, UR5, RZ ;  /* 0x000000050b037c24 */ /* 0x000fe2000f8e02ff */
[----:B------:R-:W-:Y:S02]  /*0250*/  USHF.R.S32.HI UR5, URZ, 0x1f, UR6 ;  /* 0x0000001fff057899 */ /* 0x000fe40008011406 */
[----:B------:R-:W-:Y:S02]  /*0260*/  IMAD.WIDE.U32 R8, R6, UR6, RZ ;  /* 0x0000000606087c25 */ /* 0x000fe4000f8e00ff */
[----:B------:R-:W-:Y:S02]  /*0270*/  IADD3 R0, PT, PT, R7, R3, RZ ;  /* 0x0000000307007210 */ /* 0x000fe40007ffe0ff */
[----:B------:R-:W-:-:S04]  /*0280*/  IMAD.WIDE.U32 R36, R8, R2, RZ ;  /* 0x0000000208247225 */ /* 0x000fc800078e00ff */
[----:B------:R-:W-:-:S04]  /*0290*/  IMAD R3, R0, UR6, RZ ;  /* 0x0000000600037c24 */ /* 0x000fc8000f8e02ff */
[----:B------:R-:W-:Y:S01]  /*02a0*/  IMAD R7, R6, UR5, R3 ;  /* 0x0000000506077c24 */ /* 0x000fe2000f8e0203 */
[----:B------:R-:W-:-:S04]  /*02b0*/  SHF.R.S32.HI R3, RZ, 0x1f, R2 ;  /* 0x0000001fff037819 */ /* 0x000fc80000011402 */
[----:B------:R-:W-:-:S05]  /*02c0*/  IADD3 R7, PT, PT, R9, R7, RZ ;  /* 0x0000000709077210 */ /* 0x000fca0007ffe0ff */
[----:B------:R-:W-:-:S04]  /*02d0*/  IMAD R7, R7, R2, RZ ;  /* 0x0000000207077224 */ /* 0x000fc800078e02ff */
[----:B------:R-:W-:-:S05]  /*02e0*/  IMAD R3, R3, R8, R7 ;  /* 0x0000000803037224 */ /* 0x000fca00078e0207 */
[----:B------:R-:W-:Y:S01]  /*02f0*/  IADD3 R0, PT, PT, R37, R3, RZ ;  /* 0x0000000325007210 */ /* 0x000fe20007ffe0ff */
[----:B------:R-:W-:Y:S06]  /*0300*/  BRA `(.L_x_699) ;  /* 0x00000000000c7947 */ /* 0x000fec0003800000 */
.L_x_698:
[-C--:B------:R-:W-:Y:S02]  /*0310*/  IMAD R3, R5, R37.reuse, RZ ;  /* 0x0000002505037224 */ /* 0x080fe400078e02ff */
[----:B------:R-:W-:-:S05]  /*0320*/  IMAD.WIDE.U32 R36, R4, R37, RZ ;  /* 0x0000002504247225 */ /* 0x000fca00078e00ff */
[----:B------:R-:W-:-:S07]  /*0330*/  IADD3 R0, PT, PT, R37, R3, RZ ;  /* 0x0000000325007210 */ /* 0x000fce0007ffe0ff */
.L_x_699:
[----:B------:R-:W0:Y:S01]  /*0340*/  LDCU UR5, c[0x0][0x600] ;  /* 0x0000c000ff0577ac */ /* 0x000e220008000800 */
[----:B------:R-:W-:Y:S01]  /*0350*/  SHF.L.U32 R3, R11, 0x7, RZ ;  /* 0x000000070b037819 */ /* 0x000fe200000006ff */
[----:B------:R-:W1:Y:S01]  /*0360*/  S2R R38, SR_TID.X ;  /* 0x0000000000267919 */ /* 0x000e620000002100 */
[----:B------:R-:W-:Y:S01]  /*0370*/  HFMA2 R58, -RZ, RZ, 0, 0 ;  /* 0x00000000ff3a7431 */ /* 0x000fe200000001ff */
[----:B------:R-:W-:Y:S02]  /*0380*/  CS2R R56, SRZ ;  /* 0x0000000000387805 */ /* 0x000fe4000001ff00 */
[----:B------:R-:W-:Y:S02]  /*0390*/  SEL R3, R3, RZ, P0 ;  /* 0x000000ff03037207 */ /* 0x000fe40000000000 */
[----:B------:R-:W-:Y:S02]  /*03a0*/  CS2R R54, SRZ ;  /* 0x0000000000367805 */ /* 0x000fe4000001ff00 */
[----:B------:R-:W-:-:S02]  /*03b0*/  CS2R R52, SRZ ;  /* 0x0000000000347805 */ /* 0x000fc4000001ff00 */
[----:B------:R-:W-:Y:S02]  /*03c0*/  CS2R R50, SRZ ;  /* 0x0000000000327805 */ /* 0x000fe4000001ff00 */
[----:B------:R-:W-:Y:S02]  /*03d0*/  IADD3 R3, P0, PT, R3, UR4, RZ ;  /* 0x0000000403037c10 */ /* 0x000fe4000ff1e0ff */
[----:B------:R-:W-:Y:S02]  /*03e0*/  CS2R R48, SRZ ;  /* 0x0000000000307805 */ /* 0x000fe4000001ff00 */
[----:B------:R-:W-:Y:S02]  /*03f0*/  CS2R R46, SRZ ;  /* 0x00000000002e7805 */ /* 0x000fe4000001ff00 */
[----:B------:R-:W-:Y:S02]  /*0400*/  CS2R R44, SRZ ;  /* 0x00000000002c7805 */ /* 0x000fe4000001ff00 */
[----:B------:R-:W-:Y:S01]  /*0410*/  IADD3.X R7, PT, PT, RZ, RZ, RZ, P0, !PT ;  /* 0x000000ffff077210 */ /* 0x000fe200007fe4ff */
[----:B------:R-:W-:Y:S01]  /*0420*/  IMAD.WIDE.U32 R34, R3, R4, RZ ;  /* 0x0000000403227225 */ /* 0x000fe200078e00ff */
[----:B------:R-:W-:-:S02]  /*0430*/  CS2R R42, SRZ ;  /* 0x00000000002a7805 */ /* 0x000fc4000001ff00 */
[----:B------:R-:W-:Y:S02]  /*0440*/  CS2R R40, SRZ ;  /* 0x0000000000287805 */ /* 0x000fe4000001ff00 */
[----:B------:R-:W-:Y:S01]  /*0450*/  CS2R R30, SRZ ;  /* 0x00000000001e7805 */ /* 0x000fe2000001ff00 */
[----:B0-----:R-:W-:Y:S01]  /*0460*/  UISETP.GE.AND UP0, UPT, UR5, 0x1, UPT ;  /* 0x000000010500788c */ /* 0x001fe2000bf06270 */
[----:B------:R-:W-:Y:S01]  /*0470*/  IMAD R7, R7, R4, RZ ;  /* 0x0000000407077224 */ /* 0x000fe200078e02ff */
[----:B------:R-:W-:Y:S02]  /*0480*/  CS2R R28, SRZ ;  /* 0x00000000001c7805 */ /* 0x000fe4000001ff00 */
[----:B------:R-:W-:Y:S02]  /*0490*/  CS2R R26, SRZ ;  /* 0x00000000001a7805 */ /* 0x000fe4000001ff00 */
[----:B------:R-:W-:Y:S01]  /*04a0*/  CS2R R24, SRZ ;  /* 0x0000000000187805 */ /* 0x000fe2000001ff00 */
[----:B------:R-:W-:Y:S01]  /*04b0*/  IMAD R63, R5, R3, R7 ;  /* 0x00000003053f7224 */ /* 0x000fe200078e0207 */
        /* <DEDUP_REMOVED lines=10> */
[----:B------:R-:W-:Y:S01]  /*0560*/  MOV R3, RZ ;  /* 0x000000ff00037202 */ /* 0x000fe20000000f00 */
[----:B-1----:R-:W-:Y:S06]  /*0570*/  BRA.U !UP0, `(.L_x_700) ;  /* 0x00000009080c7547 */ /* 0x002fec000b800000 */
[----:B------:R-:W0:Y:S01]  /*0580*/  LDCU.64 UR10, c[0x0][0x570] ;  /* 0x0000ae00ff0a77ac */ /* 0x000e220008000a00 */
[----:B------:R-:W-:Y:S01]  /*0590*/  SHF.R.U32.HI R39, RZ, 0x5, R38 ;  /* 0x00000005ff277819 */ /* 0x000fe20000011626 */
[----:B------:R-:W1:Y:S01]  /*05a0*/  LDC.64 R32, c[0x0][0x5f8] ;  /* 0x00017e00ff207b82 */ /* 0x000e620000000a00 */
[----:B------:R-:W-:Y:S01]  /*05b0*/  LOP3.LUT R38, R38, 0x1f, RZ, 0xc0, !PT ;  /* 0x0000001f26267812 */ /* 0x000fe200078ec0ff */
[C---:B------:R-:W-:Y:S01]  /*05c0*/  IMAD R37, R2.reuse, UR7, RZ ;  /* 0x0000000702257c24 */ /* 0x040fe2000f8e02ff */
[----:B------:R-:W-:Y:S01]  /*05d0*/  IADD3 R35, PT, PT, R35, R63, RZ ;  /* 0x0000003f23237210 */ /* 0x000fe20007ffe0ff */
[----:B------:R-:W-:Y:S01]  /*05e0*/  IMAD R2, R2, UR6, RZ ;  /* 0x0000000602027c24 */ /* 0x000fe2000f8e02ff */
[----:B------:R-:W-:Y:S01]  /*05f0*/  MOV R58, RZ ;  /* 0x000000ff003a7202 */ /* 0x000fe20000000f00 */
[----:B------:R-:W-:Y:S02]  /*0600*/  UIADD3 UR5, UPT, UPT, -UR5, URZ, URZ ;  /* 0x000000ff05057290 */ /* 0x000fe4000fffe1ff */
[----:B------:R-:W-:Y:S01]  /*0610*/  IMAD R38, R39, R2, R38 ;  /* 0x0000000227267224 */ /* 0x000fe200078e0226 */
[----:B------:R-:W-:-:S02]  /*0620*/  IADD3 R39, P0, P1, R37, R36, R34 ;  /* 0x0000002425277210 */ /* 0x000fc4000791e022 */
[----:B------:R-:W-:Y:S02]  /*0630*/  SHF.R.S32.HI R37, RZ, 0x1f, R37 ;  /* 0x0000001fff257819 */ /* 0x000fe40000011425 */
[----:B------:R-:W-:Y:S02]  /*0640*/  IADD3 R34, P2, PT, R38, R39, RZ ;  /* 0x0000002726227210 */ /* 0x000fe40007f5e0ff */
[----:B------:R-:W-:Y:S02]  /*0650*/  IADD3.X R37, PT, PT, R37, R0, R35, P0, P1 ;  /* 0x0000000025257210 */ /* 0x000fe400007e2423 */
[----:B0-----:R-:W-:Y:S02]  /*0660*/  LEA R36, P0, R34, UR10, 0x2 ;  /* 0x0000000a22247c11 */ /* 0x001fe4000f8010ff */
[----:B------:R-:W-:Y:S02]  /*0670*/  LEA.HI.X.SX32 R37, R38, R37, 0x1, P2 ;  /* 0x0000002526257211 */ /* 0x000fe400010f0eff */
[----:B------:R-:W-:-:S02]  /*0680*/  IADD3 R36, P1, PT, R36, 0x180, RZ ;  /* 0x0000018024247810 */ /* 0x000fc40007f3e0ff */
[----:B------:R-:W-:Y:S02]  /*0690*/  LEA.HI.X R37, R34, UR11, R37, 0x2, P0 ;  /* 0x0000000b22257c11 */ /* 0x000fe400080f1425 */
[----:B------:R-:W-:Y:S02]  /*06a0*/  SHF.L.U32 R0, R2, 0x3, RZ ;  /* 0x0000000302007819 */ /* 0x000fe400000006ff */
[----:B-1----:R-:W-:Y:S02]  /*06b0*/  SHF.L.U64.HI R33, R32, 0x2, R33 ;  /* 0x0000000220217819 */ /* 0x002fe40000010221 */
[----:B------:R-:W-:-:S07]  /*06c0*/  IADD3.X R37, PT, PT, RZ, R37, RZ, P1, !PT ;  /* 0x00000025ff257210 */ /* 0x000fce0000ffe4ff */
.L_x_701:
[----:B------:R-:W-:Y:S02]  /*06d0*/  MOV R34, R36 ;  /* 0x0000002400227202 */ /* 0x000fe40000000f00 */
[----:B------:R-:W-:-:S03]  /*06e0*/  MOV R35, R37 ;  /* 0x0000002500237202 */ /* 0x000fc60000000f00 */
[----:B------:R-:W-:-:S05]  /*06f0*/  IMAD.WIDE R38, R0, 0x4, R34 ;  /* 0x0000000400267825 */ /* 0x000fca00078e0222 */
[----:B------:R-:W2:Y:S04]  /*0700*/  LDG.E R37, desc[UR8][R38.64+-0x180] ;  /* 0xfffe800826257981 */ /* 0x000ea8000c1e1900 */
[----:B------:R-:W3:Y:S04]  /*0710*/  LDG.E R67, desc[UR8][R38.64+-0x100] ;  /* 0xffff000826437981 */ /* 0x000ee8000c1e1900 */
[----:B------:R-:W4:Y:S04]  /*0720*/  LDG.E R69, desc[UR8][R38.64+-0x80] ;  /* 0xffff800826457981 */ /* 0x000f28000c1e1900 */
[----:B------:R-:W5:Y:S04]  /*0730*/  LDG.E R65, desc[UR8][R38.64] ;  /* 0x0000000826417981 */ /* 0x000f68000c1e1900 */
[----:B------:R0:W5:Y:S01]  /*0740*/  LDG.E R63, desc[UR8][R38.64+0x80] ;  /* 0x00008008263f7981 */ /* 0x000162000c1e1900 */
[----:B--2---:R-:W-:Y:S01]  /*0750*/  FADD.FTZ R4, R37, R4 ;  /* 0x0000000425047221 */ /* 0x004fe20000010000 */
[----:B------:R-:W-:-:S02]  /*0760*/  IMAD.WIDE R36, R2, 0x20, R38 ;  /* 0x0000002002247825 */ /* 0x000fc400078e0226 */
[----:B------:R-:W2:Y:S04]  /*0770*/  LDG.E R39, desc[UR8][R38.64+0x100] ;  /* 0x0001000826277981 */ /* 0x000ea8000c1e1900 */
[----:B------:R-:W3:Y:S04]  /*0780*/  LDG.E R68, desc[UR8][R36.64+-0x180] ;  /* 0xfffe800824447981 */ /* 0x000ee8000c1e1900 */
[----:B------:R-:W5:Y:S04]  /*0790*/  LDG.E R64, desc[UR8][R36.64+-0x100] ;  /* 0xffff000824407981 */ /* 0x000f68000c1e1900 */
[----:B------:R-:W5:Y:S04]  /*07a0*/  LDG.E R66, desc[UR8][R36.64+-0x80] ;  /* 0xffff800824427981 */ /* 0x000f68000c1e1900 */
[----:B------:R1:W5:Y:S01]  /*07b0*/  LDG.E R62, desc[UR8][R36.64] ;  /* 0x00000008243e7981 */ /* 0x000362000c1e1900 */
[----:B----4-:R-:W-:Y:S01]  /*07c0*/  FADD.FTZ R20, R69, R20 ;  /* 0x0000001445147221 */ /* 0x010fe20000010000 */
[----:B--2---:R-:W-:Y:S01]  /*07d0*/  FADD.FTZ R52, R39, R52 ;  /* 0x0000003427347221 */ /* 0x004fe20000010000 */
[----:B0-----:R-:W-:-:S04]  /*07e0*/  IMAD.WIDE R38, R2, 0x20, R36 ;  /* 0x0000002002267825 */ /* 0x001fc800078e0224 */
[----:B---3--:R-:W-:Y:S02]  /*07f0*/  FADD.FTZ R5, R68, R5 ;  /* 0x0000000544057221 */ /* 0x008fe40000010000 */
[----:B------:R-:W2:Y:S04]  /*0800*/  LDG.E R68, desc[UR8][R36.64+0x80] ;  /* 0x0000800824447981 */ /* 0x000ea8000c1e1900 */
[----:B------:R-:W3:Y:S04]  /*0810*/  LDG.E R69, desc[UR8][R38.64+-0x180] ;  /* 0xfffe800826457981 */ /* 0x000ee8000c1e1900 */
[----:B------:R-:W4:Y:S01]  /*0820*/  LDG.E R36, desc[UR8][R36.64+0x100] ;  /* 0x0001000824247981 */ /* 0x000f22000c1e1900 */
[----:B------:R-:W-:Y:S01]  /*0830*/  FADD.FTZ R12, R67, R12 ;  /* 0x0000000c430c7221 */ /* 0x000fe20000010000 */
[----:B-----5:R-:W-:Y:S01]  /*0840*/  FADD.FTZ R28, R65, R28 ;  /* 0x0000001c411c7221 */ /* 0x020fe20000010000 */
[----:B------:R-:W-:Y:S01]  /*0850*/  FADD.FTZ R44, R63, R44 ;  /* 0x0000002c3f2c7221 */ /* 0x000fe20000010000 */
[----:B------:R-:W5:Y:S04]  /*0860*/  LDG.E R65, desc[UR8][R38.64+-0x80] ;  /* 0xffff800826417981 */ /* 0x000f68000c1e1900 */
[----:B------:R-:W5:Y:S04]  /*0870*/  LDG.E R63, desc[UR8][R38.64+-0x100] ;  /* 0xffff0008263f7981 */ /* 0x000f68000c1e1900 */
[----:B------:R-:W5:Y:S01]  /*0880*/  LDG.E R67, desc[UR8][R38.64] ;  /* 0x0000000826437981 */ /* 0x000f62000c1e1900 */
[----:B--2---:R-:W-:Y:S01]  /*0890*/  FADD.FTZ R45, R68, R45 ;  /* 0x0000002d442d7221 */ /* 0x004fe20000010000 */
[----:B---3--:R-:W-:-:S02]  /*08a0*/  FADD.FTZ R6, R69, R6 ;  /* 0x0000000645067221 */ /* 0x008fc40000010000 */
[----:B------:R0:W2:Y:S01]  /*08b0*/  LDG.E R69, desc[UR8][R38.64+0x80] ;  /* 0x0000800826457981 */ /* 0x0000a2000c1e1900 */
[----:B----4-:R-:W-:Y:S01]  /*08c0*/  FADD.FTZ R53, R36, R53 ;  /* 0x0000003524357221 */ /* 0x010fe20000010000 */
[----:B-1----:R-:W-:Y:S02]  /*08d0*/  IMAD.WIDE R36, R2, 0x20, R38 ;  /* 0x0000002002247825 */ /* 0x002fe400078e0226 */
[----:B------:R-:W3:Y:S04]  /*08e0*/  LDG.E R39, desc[UR8][R38.64+0x100] ;  /* 0x0001000826277981 */ /* 0x000ee8000c1e1900 */
[----:B------:R-:W4:Y:S01]  /*08f0*/  LDG.E R68, desc[UR8][R36.64+-0x180] ;  /* 0xfffe800824447981 */ /* 0x000f22000c1e1900 */
[----:B------:R-:W-:Y:S01]  /*0900*/  FADD.FTZ R13, R64, R13 ;  /* 0x0000000d400d7221 */ /* 0x000fe20000010000 */
[----:B------:R-:W-:Y:S01]  /*0910*/  FADD.FTZ R21, R66, R21 ;  /* 0x0000001542157221 */ /* 0x000fe20000010000 */
[----:B------:R-:W-:Y:S01]  /*0920*/  FADD.FTZ R29, R62, R29 ;  /* 0x0000001d3e1d7221 */ /* 0x000fe20000010000 */
[----:B------:R-:W5:Y:S04]  /*0930*/  LDG.E R64, desc[UR8][R36.64+-0x80] ;  /* 0xffff800824407981 */ /* 0x000f68000c1e1900 */
[----:B------:R-:W5:Y:S04]  /*0940*/  LDG.E R62, desc[UR8][R36.64+-0x100] ;  /* 0xffff0008243e7981 */ /* 0x000f68000c1e1900 */
[----:B------:R-:W5:Y:S01]  /*0950*/  LDG.E R66, desc[UR8][R36.64] ;  /* 0x0000000824427981 */ /* 0x000f62000c1e1900 */
[----:B---3--:R-:W-:Y:S01]  /*0960*/  FADD.FTZ R54, R39, R54 ;  /* 0x0000003627367221 */ /* 0x008fe20000010000 */
[----:B0-----:R-:W-:-:S04]  /*0970*/  IMAD.WIDE R38, R2, 0x20, R36 ;  /* 0x0000002002267825 */ /* 0x001fc800078e0224 */
[----:B----4-:R-:W-:Y:S02]  /*0980*/  FADD.FTZ R7, R68, R7 ;  /* 0x0000000744077221 */ /* 0x010fe40000010000 */
[----:B------:R0:W3:Y:S04]  /*0990*/  LDG.E R68, desc[UR8][R36.64+0x80] ;  /* 0x0000800824447981 */ /* 0x0000e8000c1e1900 */
[----:B------:R-:W4:Y:S01]  /*09a0*/  LDG.E R36, desc[UR8][R36.64+0x100] ;  /* 0x0001000824247981 */ /* 0x000f22000c1e1900 */
[----:B--2---:R-:W-:-:S03]  /*09b0*/  FADD.FTZ R46, R69, R46 ;  /* 0x0000002e452e7221 */ /* 0x004fc60000010000 */
[----:B------:R-:W2:Y:S01]  /*09c0*/  LDG.E R69, desc[UR8][R38.64+-0x180] ;  /* 0xfffe800826457981 */ /* 0x000ea2000c1e1900 */
[----:B-----5:R-:W-:Y:S01]  /*09d0*/  FADD.FTZ R14, R63, R14 ;  /* 0x0000000e3f0e7221 */ /* 0x020fe20000010000 */
[----:B------:R-:W-:Y:S01]  /*09e0*/  FADD.FTZ R15, R62, R15 ;  /* 0x0000000f3e0f7221 */ /* 0x000fe20000010000 */
[----:B------:R-:W-:Y:S01]  /*09f0*/  FADD.FTZ R23, R64, R23 ;  /* 0x0000001740177221 */ /* 0x000fe20000010000 */
[----:B------:R-:W5:Y:S01]  /*0a00*/  LDG.E R63, desc[UR8][R38.64+-0x100] ;  /* 0xffff0008263f7981 */ /* 0x000f62000c1e1900 */
[----:B------:R-:W-:-:S03]  /*0a10*/  FADD.FTZ R31, R66, R31 ;  /* 0x0000001f421f7221 */ /* 0x000fc60000010000 */
[----:B------:R-:W3:Y:S01]  /*0a20*/  LDG.E R66, desc[UR8][R38.64+0x100] ;  /* 0x0001000826427981 */ /* 0x000ee2000c1e1900 */
[----:B----4-:R-:W-:Y:S01]  /*0a30*/  FADD.FTZ R55, R36, R55 ;  /* 0x0000003724377221 */ /* 0x010fe20000010000 */
[----:B0-----:R-:W-:-:S05]  /*0a40*/  IMAD.WIDE R36, R2, 0x20, R38 ;  /* 0x0000002002247825 */ /* 0x001fca00078e0226 */
[----:B------:R-:W4:Y:S04]  /*0a50*/  LDG.E R64, desc[UR8][R36.64+-0x180] ;  /* 0xfffe800824407981 */ /* 0x000f28000c1e1900 */
[----:B------:R-:W4:Y:S01]  /*0a60*/  LDG.E R62, desc[UR8][R36.64+-0x100] ;  /* 0xffff0008243e7981 */ /* 0x000f22000c1e1900 */
[----:B------:R-:W-:Y:S01]  /*0a70*/  FADD.FTZ R22, R65, R22 ;  /* 0x0000001641167221 */ /* 0x000fe20000010000 */
[----:B------:R-:W-:Y:S01]  /*0a80*/  FADD.FTZ R30, R67, R30 ;  /* 0x0000001e431e7221 */ /* 0x000fe20000010000 */
[----:B--2---:R-:W-:Y:S01]  /*0a90*/  FADD.FTZ R8, R69, R8 ;  /* 0x0000000845087221 */ /* 0x004fe20000010000 */
[----:B------:R-:W2:Y:S04]  /*0aa0*/  LDG.E R65, desc[UR8][R38.64+-0x80] ;  /* 0xffff800826417981 */ /* 0x000ea8000c1e1900 */
[----:B------:R-:W2:Y:S04]  /*0ab0*/  LDG.E R67, desc[UR8][R38.64] ;  /* 0x0000000826437981 */ /* 0x000ea8000c1e1900 */
[----:B------:R0:W2:Y:S01]  /*0ac0*/  LDG.E R69, desc[UR8][R38.64+0x80] ;  /* 0x0000800826457981 */ /* 0x0000a2000c1e1900 */
[----:B-----5:R-:W-:Y:S01]  /*0ad0*/  FADD.FTZ R16, R63, R16 ;  /* 0x000000103f107221 */ /* 0x020fe20000010000 */
[----:B---3--:R-:W-:Y:S01]  /*0ae0*/  FADD.FTZ R47, R68, R47 ;  /* 0x0000002f442f7221 */ /* 0x008fe20000010000 */
[----:B------:R-:W-:Y:S01]  /*0af0*/  FADD.FTZ R56, R66, R56 ;  /* 0x0000003842387221 */ /* 0x000fe20000010000 */
[----:B------:R-:W3:Y:S04]  /*0b00*/  LDG.E R63, desc[UR8][R36.64+-0x80] ;  /* 0xffff8008243f7981 */ /* 0x000ee8000c1e1900 */
[----:B------:R-:W5:Y:S01]  /*0b10*/  LDG.E R68, desc[UR8][R36.64] ;  /* 0x0000000824447981 */ /* 0x000f62000c1e1900 */
[----:B0-----:R-:W-:-:S03]  /*0b20*/  IMAD.WIDE R38, R2, 0x20, R36 ;  /* 0x0000002002267825 */ /* 0x001fc600078e0224 */
[----:B------:R-:W5:Y:S01]  /*0b30*/  LDG.E R66, desc[UR8][R36.64+0x80] ;  /* 0x0000800824427981 */ /* 0x000f62000c1e1900 */
[----:B----4-:R-:W-:-:S03]  /*0b40*/  FADD.FTZ R9, R64, R9 ;  /* 0x0000000940097221 */ /* 0x010fc60000010000 */
[----:B------:R-:W4:Y:S01]  /*0b50*/  LDG.E R64, desc[UR8][R36.64+0x100] ;  /* 0x0001000824407981 */ /* 0x000f22000c1e1900 */
[----:B------:R-:W-:-:S03]  /*0b60*/  FADD.FTZ R17, R62, R17 ;  /* 0x000000113e117221 */ /* 0x000fc60000010000 */
[----:B------:R-:W4:Y:S01]  /*0b70*/  LDG.E R62, desc[UR8][R38.64+-0x180] ;  /* 0xfffe8008263e7981 */ /* 0x000f22000c1e1900 */
[----:B--2---:R-:W-:-:S03]  /*0b80*/  FADD.FTZ R24, R65, R24 ;  /* 0x0000001841187221 */ /* 0x004fc60000010000 */
[----:B------:R-:W2:Y:S04]  /*0b90*/  LDG.E R65, desc[UR8][R38.64+-0x80] ;  /* 0xffff800826417981 */ /* 0x000ea8000c1e1900 */
[----:B------:R-:W2:Y:S01]  /*0ba0*/  LDG.E R36, desc[UR8][R34.64+-0x180] ;  /* 0xfffe800822247981 */ /* 0x000ea2000c1e1900 */
[----:B------:R-:W-:Y:S01]  /*0bb0*/  FADD.FTZ R40, R67, R40 ;  /* 0x0000002843287221 */ /* 0x000fe20000010000 */
[----:B------:R-:W-:Y:S02]  /*0bc0*/  FADD.FTZ R48, R69, R48 ;  /* 0x0000003045307221 */ /* 0x000fe40000010000 */
[----:B------:R-:W2:Y:S01]  /*0bd0*/  LDG.E R37, desc[UR8][R38.64+-0x100] ;  /* 0xffff000826257981 */ /* 0x000ea2000c1e1900 */
[----:B---3--:R-:W-:-:S03]  /*0be0*/  FADD.FTZ R25, R63, R25 ;  /* 0x000000193f197221 */ /* 0x008fc60000010000 */
[----:B------:R-:W3:Y:S01]  /*0bf0*/  LDG.E R63, desc[UR8][R38.64] ;  /* 0x00000008263f7981 */ /* 0x000ee2000c1e1900 */
[----:B-----5:R-:W-:-:S03]  /*0c00*/  FADD.FTZ R41, R68, R41 ;  /* 0x0000002944297221 */ /* 0x020fc60000010000 */
[----:B------:R-:W5:Y:S01]  /*0c10*/  LDG.E R67, desc[UR8][R38.64+0x80] ;  /* 0x0000800826437981 */ /* 0x000f62000c1e1900 */
[----:B------:R-:W-:-:S03]  /*0c20*/  FADD.FTZ R49, R66, R49 ;  /* 0x0000003142317221 */ /* 0x000fc60000010000 */
[----:B------:R-:W5:Y:S04]  /*0c30*/  LDG.E R69, desc[UR8][R38.64+0x100] ;  /* 0x0001000826457981 */ /* 0x000f68000c1e1900 */
[----:B------:R-:W5:Y:S04]  /*0c40*/  LDG.E R66, desc[UR8][R34.64] ;  /* 0x0000000822427981 */ /* 0x000f68000c1e1900 */
[----:B------:R-:W5:Y:S04]  /*0c50*/  LDG.E R68, desc[UR8][R34.64+0x80] ;  /* 0x0000800822447981 */ /* 0x000f68000c1e1900 */
[----:B------:R-:W5:Y:S01]  /*0c60*/  LDG.E R38, desc[UR8][R34.64+0x100] ;  /* 0x0001000822267981 */ /* 0x000f62000c1e1900 */
[----:B----4-:R-:W-:-:S03]  /*0c70*/  FADD.FTZ R57, R64, R57 ;  /* 0x0000003940397221 */ /* 0x010fc60000010000 */
[----:B------:R-:W4:Y:S01]  /*0c80*/  LDG.E R64, desc[UR8][R34.64+-0x80] ;  /* 0xffff800822407981 */ /* 0x000f22000c1e1900 */
[----:B------:R-:W-:-:S03]  /*0c90*/  FADD.FTZ R10, R62, R10 ;  /* 0x0000000a3e0a7221 */ /* 0x000fc60000010000 */
[----:B------:R-:W4:Y:S01]  /*0ca0*/  LDG.E R62, desc[UR8][R34.64+-0x100] ;  /* 0xffff0008223e7981 */ /* 0x000f22000c1e1900 */
[----:B------:R-:W-:-:S04]  /*0cb0*/  UIADD3 UR5, UPT, UPT, UR5, 0x1, URZ ;  /* 0x0000000105057890 */ /* 0x000fc8000fffe0ff */
[----:B------:R-:W-:Y:S01]  /*0cc0*/  UISETP.NE.AND UP0, UPT, UR5, URZ, UPT ;  /* 0x000000ff0500728c */ /* 0x000fe2000bf05270 */
[----:B--2---:R-:W-:Y:S01]  /*0cd0*/  FADD.FTZ R3, R36, R3 ;  /* 0x0000000324037221 */ /* 0x004fe20000010000 */
[----:B------:R-:W-:Y:S01]  /*0ce0*/  LEA R36, P0, R32, R34, 0x2 ;  /* 0x0000002220247211 */ /* 0x000fe200078010ff */
[----:B------:R-:W-:Y:S01]  /*0cf0*/  FADD.FTZ R26, R65, R26 ;  /* 0x0000001a411a7221 */ /* 0x000fe20000010000 */
[----:B------:R-:W-:Y:S02]  /*0d00*/  FADD.FTZ R18, R37, R18 ;  /* 0x0000001225127221 */ /* 0x000fe40000010000 */
[----:B------:R-:W-:Y:S01]  /*0d10*/  IADD3.X R37, PT, PT, R35, R33, RZ, P0, !PT ;  /* 0x0000002123257210 */ /* 0x000fe200007fe4ff */
[----:B---3--:R-:W-:Y:S01]  /*0d20*/  FADD.FTZ R42, R63, R42 ;  /* 0x0000002a3f2a7221 */ /* 0x008fe20000010000 */
[----:B-----5:R-:W-:Y:S01]  /*0d30*/  FADD.FTZ R50, R67, R50 ;  /* 0x0000003243327221 */ /* 0x020fe20000010000 */
[----:B------:R-:W-:Y:S01]  /*0d40*/  FADD.FTZ R58, R69, R58 ;  /* 0x0000003a453a7221 */ /* 0x000fe20000010000 */
[----:B------:R-:W-:Y:S01]  /*0d50*/  FADD.FTZ R27, R66, R27 ;  /* 0x0000001b421b7221 */ /* 0x000fe20000010000 */
[----:B------:R-:W-:Y:S01]  /*0d60*/  FADD.FTZ R43, R68, R43 ;  /* 0x0000002b442b7221 */ /* 0x000fe20000010000 */
[----:B------:R-:W-:Y:S01]  /*0d70*/  FADD.FTZ R51, R38, R51 ;  /* 0x0000003326337221 */ /* 0x000fe20000010000 */
[----:B----4-:R-:W-:Y:S01]  /*0d80*/  FADD.FTZ R19, R64, R19 ;  /* 0x0000001340137221 */ /* 0x010fe20000010000 */
[----:B------:R-:W-:Y:S01]  /*0d90*/  FADD.FTZ R11, R62, R11 ;  /* 0x0000000b3e0b7221 */ /* 0x000fe20000010000 */
[----:B------:R-:W-:Y:S06]  /*0da0*/  BRA.U UP0, `(.L_x_701) ;  /* 0xfffffff900487547 */ /* 0x000fec000b83ffff */
.L_x_700:
[----:B------:R-:W0:Y:S01]  /*0db0*/  S2R R39, SR_TID.X ;  /* 0x0000000000277919 */ /* 0x000e220000002100 */
[----:B------:R-:W1:Y:S01]  /*0dc0*/  LDCU UR10, c[0x0][0x500] ;  /* 0x0000a000ff0a77ac */ /* 0x000e620008000800 */
[----:B------:R-:W2:Y:S01]  /*0dd0*/  S2UR UR6, SR_CgaCtaId ;  /* 0x00000000000679c3 */ /* 0x000ea20000008800 */
[----:B------:R-:W-:Y:S01]  /*0de0*/  IADD3 R61, PT, PT, R61, -UR4, RZ ;  /* 0x800000043d3d7c10 */ /* 0x000fe2000fffe0ff */
[----:B------:R-:W-:Y:S01]  /*0df0*/  BSSY.RECONVERGENT B0, `(.L_x_702) ;  /* 0x0000099000007945 */ /* 0x000fe20003800200 */
[----:B------:R-:W-:Y:S01]  /*0e00*/  UMOV UR5, 0x400 ;  /* 0x0000040000057882 */ /* 0x000fe20000000000 */
        /* <DEDUP_REMOVED lines=12> */
[----:B------:R-:W-:Y:S01]  /*0ed0*/  F2FP.BF16.F32.PACK_AB R9, R12, R11 ;  /* 0x0000000b0c09723e */ /* 0x000fe200000010ff */
[----:B------:R-:W-:Y:S01]  /*0ee0*/  FMUL.FTZ R12, R17, UR10 ;  /* 0x0000000a110c7c20 */ /* 0x000fe20008410000 */
[----:B0-----:R-:W-:Y:S01]  /*0ef0*/  SHF.L.U32 R2, R39, 0x4, RZ ;  /* 0x0000000427027819 */ /* 0x001fe200000006ff */
[----:B--2---:R-:W-:Y:S01]  /*0f00*/  ULEA UR5, UR6, UR5, 0x18 ;  /* 0x0000000506057291 */ /* 0x004fe2000f8ec0ff */
[----:B------:R-:W-:Y:S01]  /*0f10*/  SHF.R.U32.HI R0, RZ, 0x3, R39 ;  /* 0x00000003ff007819 */ /* 0x000fe20000011627 */
[----:B------:R-:W-:Y:S01]  /*0f20*/  FMUL.FTZ R15, R15, UR10 ;  /* 0x0000000a0f0f7c20 */ /* 0x000fe20008410000 */
[C---:B------:R-:W-:Y:S01]  /*0f30*/  SHF.L.U32 R34, R39.reuse, 0x5, RZ ;  /* 0x0000000527227819 */ /* 0x040fe200000006ff */
[----:B------:R-:W-:Y:S01]  /*0f40*/  FMUL.FTZ R16, R16, UR10 ;  /* 0x0000000a10107c20 */ /* 0x000fe20008410000 */
[----:B------:R-:W-:Y:S01]  /*0f50*/  LOP3.LUT R33, R2, 0x1c0, RZ, 0xc0, !PT ;  /* 0x000001c002217812 */ /* 0x000fe200078ec0ff */
[----:B------:R-:W-:Y:S01]  /*0f60*/  FMUL.FTZ R6, R6, UR10 ;  /* 0x0000000a06067c20 */ /* 0x000fe20008410000 */
[----:B------:R-:W-:Y:S01]  /*0f70*/  SHF.L.U32 R32, R39, 0x1, RZ ;  /* 0x0000000127207819 */ /* 0x000fe200000006ff */
[----:B------:R-:W-:Y:S01]  /*0f80*/  FMUL.FTZ R27, R27, UR10 ;  /* 0x0000000a1b1b7c20 */ /* 0x000fe20008410000 */
[----:B------:R-:W-:Y:S01]  /*0f90*/  LOP3.LUT R35, R34, 0x400, RZ, 0xc0, !PT ;  /* 0x0000040022237812 */ /* 0x000fe200078ec0ff */
[----:B------:R-:W-:Y:S01]  /*0fa0*/  FMUL.FTZ R34, R4, UR10 ;  /* 0x0000000a04227c20 */ /* 0x000fe20008410000 */
[----:B------:R-:W-:Y:S01]  /*0fb0*/  LOP3.LUT R33, R33, 0x18, R0, 0xf8, !PT ;  /* 0x0000001821217812 */ /* 0x000fe200078ef800 */
[----:B------:R-:W-:Y:S01]  /*0fc0*/  FMUL.FTZ R28, R28, UR10 ;  /* 0x0000000a1c1c7c20 */ /* 0x000fe20008410000 */
[--C-:B------:R-:W-:Y:S01]  /*0fd0*/  LOP3.LUT R37, R35, 0x6, R32.reuse, 0xf8, !PT ;  /* 0x0000000623257812 */ /* 0x100fe200078ef820 */
[----:B------:R-:W-:Y:S01]  /*0fe0*/  FMUL.FTZ R35, R5, UR10 ;  /* 0x0000000a05237c20 */ /* 0x000fe20008410000 */
[----:B------:R-:W-:Y:S01]  /*0ff0*/  LOP3.LUT R36, R33, 0x38, R32, 0x78, !PT ;  /* 0x0000003821247812 */ /* 0x000fe200078e7820 */
[----:B------:R-:W-:Y:S01]  /*1000*/  FMUL.FTZ R33, R3, UR10 ;  /* 0x0000000a03217c20 */ /* 0x000fe20008410000 */
[----:B------:R-:W-:Y:S01]  /*1010*/  LOP3.LUT P0, RZ, R39, 0x10, RZ, 0xc0, !PT ;  /* 0x0000001027ff7812 */ /* 0x000fe2000780c0ff */
[----:B------:R-:W-:Y:S01]  /*1020*/  FMUL.FTZ R29, R29, UR10 ;  /* 0x0000000a1d1d7c20 */ /* 0x000fe20008410000 */
[----:B------:R-:W-:Y:S01]  /*1030*/  F2FP.BF16.F32.PACK_AB R10, R14, R13 ;  /* 0x0000000d0e0a723e */ /* 0x000fe200000010ff */
[----:B------:R-:W-:Y:S01]  /*1040*/  FMUL.FTZ R13, R18, UR10 ;  /* 0x0000000a120d7c20 */ /* 0x000fe20008410000 */
[----:B------:R-:W-:Y:S01]  /*1050*/  LOP3.LUT R4, R37, R36, RZ, 0xfc, !PT ;  /* 0x0000002425047212 */ /* 0x000fe200078efcff */
[----:B------:R-:W-:Y:S01]  /*1060*/  FMUL.FTZ R14, R21, UR10 ;  /* 0x0000000a150e7c20 */ /* 0x000fe20008410000 */
[----:B------:R-:W-:Y:S01]  /*1070*/  F2FP.BF16.F32.PACK_AB R11, R16, R15 ;  /* 0x0000000f100b723e */ /* 0x000fe200000010ff */
[----:B------:R-:W-:Y:S01]  /*1080*/  FMUL.FTZ R15, R22, UR10 ;  /* 0x0000000a160f7c20 */ /* 0x000fe20008410000 */
[----:B------:R-:W-:Y:S01]  /*1090*/  F2FP.BF16.F32.PACK_AB R12, R13, R12 ;  /* 0x0000000c0d0c723e */ /* 0x000fe200000010ff */
[----:B------:R-:W-:Y:S01]  /*10a0*/  FMUL.FTZ R30, R30, UR10 ;  /* 0x0000000a1e1e7c20 */ /* 0x000fe20008410000 */
[----:B------:R-:W-:Y:S01]  /*10b0*/  F2FP.BF16.F32.PACK_AB R13, R20, R19 ;  /* 0x00000013140d723e */ /* 0x000fe200000010ff */
[----:B------:R-:W-:Y:S01]  /*10c0*/  FMUL.FTZ R23, R23, UR10 ;  /* 0x0000000a17177c20 */ /* 0x000fe20008410000 */
[----:B------:R-:W-:Y:S01]  /*10d0*/  LEA R20, R4, UR5, 0x1 ;  /* 0x0000000504147c11 */ /* 0x000fe2000f8e08ff */
[----:B------:R-:W-:Y:S01]  /*10e0*/  FMUL.FTZ R24, R24, UR10 ;  /* 0x0000000a18187c20 */ /* 0x000fe20008410000 */
[----:B------:R-:W-:Y:S01]  /*10f0*/  F2FP.BF16.F32.PACK_AB R5, R34, R33 ;  /* 0x000000212205723e */ /* 0x000fe200000010ff */
[----:B------:R-:W-:Y:S01]  /*1100*/  FMUL.FTZ R16, R25, UR10 ;  /* 0x0000000a19107c20 */ /* 0x000fe20008410000 */
[----:B------:R-:W-:Y:S01]  /*1110*/  F2FP.BF16.F32.PACK_AB R6, R6, R35 ;  /* 0x000000230606723e */ /* 0x000fe200000010ff */
[----:B------:R-:W-:Y:S01]  /*1120*/  FMUL.FTZ R17, R26, UR10 ;  /* 0x0000000a1a117c20 */ /* 0x000fe20008410000 */
[C---:B------:R-:W-:Y:S01]  /*1130*/  IADD3 R22, PT, PT, R20.reuse, 0x40, RZ ;  /* 0x0000004014167810 */ /* 0x040fe20007ffe0ff */
[----:B------:R-:W-:Y:S01]  /*1140*/  FMUL.FTZ R31, R31, UR10 ;  /* 0x0000000a1f1f7c20 */ /* 0x000fe20008410000 */
[----:B------:R-:W-:Y:S01]  /*1150*/  @P0 IADD3 R22, PT, PT, R20, -0x40, RZ ;  /* 0xffffffc014160810 */ /* 0x000fe20007ffe0ff */
        /* <DEDUP_REMOVED lines=18> */
[----:B------:R-:W-:Y:S01]  /*1280*/  STS [R20], R5 ;  /* 0x0000000514007388 */ /* 0x000fe20000000800 */
[----:B------:R-:W-:Y:S01]  /*1290*/  F2FP.BF16.F32.PACK_AB R15, R24, R23 ;  /* 0x00000017180f723e */ /* 0x000fe200000010ff */
[----:B------:R-:W-:Y:S01]  /*12a0*/  FMUL.FTZ R55, R55, UR10 ;  /* 0x0000000a37377c20 */ /* 0x000fe20008410000 */
[----:B------:R-:W-:Y:S01]  /*12b0*/  F2FP.BF16.F32.PACK_AB R16, R17, R16 ;  /* 0x000000101110723e */ /* 0x000fe200000010ff */
[----:B------:R-:W-:Y:S01]  /*12c0*/  STS [R20+0x400], R6 ;  /* 0x0004000614007388 */ /* 0x000fe20000000800 */
[----:B------:R-:W-:Y:S01]  /*12d0*/  FMUL.FTZ R56, R56, UR10 ;  /* 0x0000000a38387c20 */ /* 0x000fe20008410000 */
[----:B------:R-:W-:Y:S01]  /*12e0*/  FMUL.FTZ R57, R57, UR10 ;  /* 0x0000000a39397c20 */ /* 0x000fe20008410000 */
[----:B------:R-:W-:Y:S01]  /*12f0*/  FMUL.FTZ R58, R58, UR10 ;  /* 0x0000000a3a3a7c20 */ /* 0x000fe20008410000 */
[----:B------:R-:W-:Y:S01]  /*1300*/  STS [R22], R9 ;  /* 0x0000000916007388 */ /* 0x000fe20000000800 */
[----:B------:R-:W-:Y:S01]  /*1310*/  F2FP.BF16.F32.PACK_AB R31, R40, R31 ;  /* 0x0000001f281f723e */ /* 0x000fe200000010ff */
[----:B------:R-:W0:Y:S01]  /*1320*/  LDC.64 R18, c[0x0][0x5b8] ;  /* 0x00016e00ff127b82 */ /* 0x000e220000000a00 */
        /* <DEDUP_REMOVED lines=14> */
[----:B------:R-:W-:Y:S02]  /*1410*/  SHF.L.U32 R2, R39, 0x3, RZ ;  /* 0x0000000327027819 */ /* 0x000fe400000006ff */
[----:B------:R-:W-:Y:S01]  /*1420*/  ISETP.GE.AND P1, PT, R0, R61, PT ;  /* 0x0000003d0000720c */ /* 0x000fe20003f26270 */
[----:B------:R-:W-:Y:S01]  /*1430*/  STS [R20+0x2000], R13 ;  /* 0x0020000d14007388 */ /* 0x000fe20000000800 */
[----:B------:R-:W-:-:S03]  /*1440*/  LOP3.LUT R32, R2, 0x1f8, RZ, 0xc0, !PT ;  /* 0x000001f802207812 */ /* 0x000fc600078ec0ff */
[----:B------:R1:W-:Y:S01]  /*1450*/  STS [R20+0x2400], R14 ;  /* 0x0024000e14007388 */ /* 0x0003e20000000800 */
[----:B------:R-:W-:-:S03]  /*1460*/  LOP3.LUT R3, R32, 0x38, R39, 0x78, !PT ;  /* 0x0000003820037812 */ /* 0x000fc600078e7827 */
[----:B------:R-:W-:Y:S01]  /*1470*/  STS [R22+0x2000], R27 ;  /* 0x0020001b16007388 */ /* 0x000fe20000000800 */
[----:B------:R-:W-:Y:S02]  /*1480*/  LOP3.LUT R3, R3, 0x1e00, R2, 0xf8, !PT ;  /* 0x00001e0003037812 */ /* 0x000fe400078ef802 */
[----:B------:R-:W-:Y:S01]  /*1490*/  LOP3.LUT R2, R2, 0x38, RZ, 0xc0, !PT ;  /* 0x0000003802027812 */ /* 0x000fe200078ec0ff */
[----:B------:R2:W-:Y:S01]  /*14a0*/  STS [R22+0x2400], R29 ;  /* 0x0024001d16007388 */ /* 0x0005e20000000800 */
[----:B------:R-:W-:Y:S02]  /*14b0*/  LEA R34, R3, UR5, 0x1 ;  /* 0x0000000503227c11 */ /* 0x000fe4000f8e08ff */
[----:B------:R-:W-:Y:S01]  /*14c0*/  MOV R3, RZ ;  /* 0x000000ff00037202 */ /* 0x000fe20000000f00 */
[----:B------:R-:W-:Y:S01]  /*14d0*/  STS [R20+0x3000], R15 ;  /* 0x0030000f14007388 */ /* 0x000fe20000000800 */
[----:B-1----:R-:W-:Y:S02]  /*14e0*/  IADD3 R14, PT, PT, R0, 0x20, RZ ;  /* 0x00000020000e7810 */ /* 0x002fe40007ffe0ff */
[----:B------:R-:W-:Y:S01]  /*14f0*/  LOP3.LUT R35, R2, 0x40, RZ, 0xfc, !PT ;  /* 0x0000004002237812 */ /* 0x000fe200078efcff */
[----:B------:R1:W-:Y:S01]  /*1500*/  STS [R20+0x3400], R16 ;  /* 0x0034001014007388 */ /* 0x0003e20000000800 */
[----:B0-----:R-:W-:Y:S01]  /*1510*/  IMAD.WIDE.U32 R12, R18, UR4, R2 ;  /* 0x00000004120c7c25 */ /* 0x001fe2000f8e0002 */
[----:B--2---:R-:W0:Y:S01]  /*1520*/  LDC.64 R28, c[0x0][0x5d0] ;  /* 0x00017400ff1c7b82 */ /* 0x004e220000000a00 */
[----:B------:R-:W-:Y:S01]  /*1530*/  LOP3.LUT R36, R2, 0x80, RZ, 0xfc, !PT ;  /* 0x0000008002247812 */ /* 0x000fe200078efcff */
[----:B------:R0:W-:Y:S01]  /*1540*/  STS [R22+0x3000], R31 ;  /* 0x0030001f16007388 */ /* 0x0001e20000000800 */
[----:B------:R-:W-:-:S03]  /*1550*/  IADD3 R12, P0, PT, R60, R12, RZ ;  /* 0x0000000c3c0c7210 */ /* 0x000fc60007f1e0ff */
[----:B------:R2:W-:Y:S01]  /*1560*/  STS [R22+0x3400], R41 ;  /* 0x0034002916007388 */ /* 0x0005e20000000800 */
[----:B-1----:R-:W-:-:S03]  /*1570*/  IMAD R16, R19, UR4, R13 ;  /* 0x0000000413107c24 */ /* 0x002fc6000f8e020d */
[----:B------:R2:W-:Y:S02]  /*1580*/  STS [R20+0x4000], R43 ;  /* 0x0040002b14007388 */ /* 0x0005e40000000800 */
[----:B------:R-:W-:Y:S02]  /*1590*/  IADD3.X R13, PT, PT, R59, R16, RZ, P0, !PT ;  /* 0x000000103b0d7210 */ /* 0x000fe400007fe4ff */
[----:B------:R2:W-:Y:S01]  /*15a0*/  STS [R20+0x4400], R45 ;  /* 0x0044002d14007388 */ /* 0x0005e20000000800 */
[----:B------:R-:W-:-:S03]  /*15b0*/  ISETP.GE.AND P0, PT, R14, R61, PT ;  /* 0x0000003d0e00720c */ /* 0x000fc60003f06270 */
[----:B------:R2:W-:Y:S04]  /*15c0*/  STS [R22+0x4000], R51 ;  /* 0x0040003316007388 */ /* 0x0005e80000000800 */
[----:B------:R2:W-:Y:S01]  /*15d0*/  STS [R22+0x4400], R53 ;  /* 0x0044003516007388 */ /* 0x0005e20000000800 */
[----:B0-----:R-:W-:-:S03]  /*15e0*/  IMAD.WIDE.U32 R30, R28, UR7, R12 ;  /* 0x000000071c1e7c25 */ /* 0x001fc6000f8e000c */
[----:B------:R2:W-:Y:S01]  /*15f0*/  STS [R20+0x5000], R47 ;  /* 0x0050002f14007388 */ /* 0x0005e20000000800 */
[----:B------:R-:W-:-:S03]  /*1600*/  IMAD R29, R29, UR7, R31 ;  /* 0x000000071d1d7c24 */ /* 0x000fc6000f8e021f */
[----:B------:R2:W-:Y:S04]  /*1610*/  STS [R20+0x5400], R49 ;  /* 0x0054003114007388 */ /* 0x0005e80000000800 */
[----:B------:R2:W-:Y:S04]  /*1620*/  STS [R22+0x5000], R55 ;  /* 0x0050003716007388 */ /* 0x0005e80000000800 */
[----:B------:R2:W-:Y:S01]  /*1630*/  STS [R22+0x5400], R57 ;  /* 0x0054003916007388 */ /* 0x0005e20000000800 */
[----:B------:R-:W-:Y:S06]  /*1640*/  BAR.SYNC.DEFER_BLOCKING 0x0 ;  /* 0x0000000000007b1d */ /* 0x000fec0000010000 */
[----:B------:R2:W0:Y:S04]  /*1650*/  LDS.128 R8, [R34+0x1000] ;  /* 0x0010000022087984 */ /* 0x0004280000000c00 */
[----:B------:R2:W1:Y:S01]  /*1660*/  LDS.128 R4, [R34+0x3000] ;  /* 0x0030000022047984 */ /* 0x0004620000000c00 */
[----:B------:R-:W-:Y:S05]  /*1670*/  @P1 BRA `(.L_x_703) ;  /* 0x0000000000401947 */ /* 0x000fea0003800000 */
[----:B------:R-:W3:Y:S01]  /*1680*/  LDCU UR4, c[0x0][0x440] ;  /* 0x00008800ff0477ac */ /* 0x000ee20008000800 */
[----:B------:R-:W4:Y:S01]  /*1690*/  LDS.128 R12, [R34+0x2000] ;  /* 0x00200000220c7984 */ /* 0x000f220000000c00 */
[----:B------:R-:W-:Y:S01]  /*16a0*/  MOV R28, R30 ;  /* 0x0000001e001c7202 */ /* 0x000fe20000000f00 */
[----:B------:R-:W5:Y:S02]  /*16b0*/  LDCU.64 UR6, c[0x0][0x558] ;  /* 0x0000ab00ff0677ac */ /* 0x000f640008000a00 */
[----:B--2---:R-:W2:Y:S02]  /*16c0*/  LDS.128 R20, [R34+0x4000] ;  /* 0x0040000022147984 */ /* 0x004ea40000000c00 */
[----:B------:R-:W-:-:S04]  /*16d0*/  IMAD.WIDE.U32 R16, R0, R18, R28 ;  /* 0x0000001200107225 */ /* 0x000fc800078e001c */
[----:B------:R-:W-:Y:S01]  /*16e0*/  IMAD R17, R0, R19, R17 ;  /* 0x0000001300117224 */ /* 0x000fe200078e0211 */
[----:B---3--:R-:W-:Y:S02]  /*16f0*/  ISETP.GE.AND P1, PT, R2, UR4, PT ;  /* 0x0000000402007c0c */ /* 0x008fe4000bf26270 */
[----:B------:R-:W-:Y:S02]  /*1700*/  ISETP.GE.AND P2, PT, R35, UR4, PT ;  /* 0x0000000423007c0c */ /* 0x000fe4000bf46270 */
[----:B------:R-:W-:Y:S02]  /*1710*/  ISETP.GE.AND P3, PT, R36, UR4, PT ;  /* 0x0000000424007c0c */ /* 0x000fe4000bf66270 */
[----:B-----5:R-:W-:-:S04]  /*1720*/  LEA R32, P4, R16, UR6, 0x1 ;  /* 0x0000000610207c11 */ /* 0x020fc8000f8808ff */
[----:B------:R-:W-:-:S03]  /*1730*/  LEA.HI.X R33, R16, UR7, R17, 0x1, P4 ;  /* 0x0000000710217c11 */ /* 0x000fc6000a0f0c11 */
[----:B------:R-:W3:Y:S04]  /*1740*/  @!P1 LDS.128 R24, [R34] ;  /* 0x0000000022189984 */ /* 0x000ee80000000c00 */
[----:B----4-:R4:W-:Y:S04]  /*1750*/  @!P2 STG.E.128 desc[UR8][R32.64+0x80], R12 ;  /* 0x0000800c2000a986 */ /* 0x0109e8000c101d08 */
[----:B--2---:R4:W-:Y:S04]  /*1760*/  @!P3 STG.E.128 desc[UR8][R32.64+0x100], R20 ;  /* 0x000100142000b986 */ /* 0x0049e8000c101d08 */
[----:B---3--:R4:W-:Y:S02]  /*1770*/  @!P1 STG.E.128 desc[UR8][R32.64], R24 ;  /* 0x0000001820009986 */ /* 0x0089e4000c101d08 */
.L_x_703:
[----:B------:R-:W-:Y:S05]  /*1780*/  BSYNC.RECONVERGENT B0 ;  /* 0x0000000000007941 */ /* 0x000fea0003800200 */
.L_x_702:
[----:B------:R-:W-:Y:S05]  /*1790*/  @P0 EXIT ;  /* 0x000000000000094d */ /* 0x000fea0003800000 */
[----:B----4-:R3:W4:Y:S01]  /*17a0*/  LDS.128 R12, [R34+0x5000] ;  /* 0x00500000220c7984 */ /* 0x0107220000000c00 */
[----:B------:R-:W5:Y:S01]  /*17b0*/  LDCU UR4, c[0x0][0x440] ;  /* 0x00008800ff0477ac */ /* 0x000f620008000800 */
[----:B------:R-:W-:Y:S02]  /*17c0*/  IADD3 R3, P0, PT, R0, 0x20, RZ ;  /* 0x0000002000037810 */ /* 0x000fe40007f1e0ff */
[----:B------:R-:W-:Y:S01]  /*17d0*/  MOV R16, R30 ;  /* 0x0000001e00107202 */ /* 0x000fe20000000f00 */
[----:B------:R-:W2:Y:S01]  /*17e0*/  LDCU.64 UR6, c[0x0][0x558] ;  /* 0x0000ab00ff0677ac */ /* 0x000ea20008000a00 */
[----:B------:R-:W-:-:S05]  /*17f0*/  IADD3.X R17, PT, PT, RZ, RZ, RZ, P0, !PT ;  /* 0x000000ffff117210 */ /* 0x000fca00007fe4ff */
[----:B------:R-:W-:Y:S01]  /*1800*/  IMAD R0, R17, R18, RZ ;  /* 0x0000001211007224 */ /* 0x000fe200078e02ff */
[----:B------:R-:W-:-:S03]  /*1810*/  MOV R17, R29 ;  /* 0x0000001d00117202 */ /* 0x000fc60000000f00 */
[----:B------:R-:W-:Y:S01]  /*1820*/  IMAD.WIDE.U32 R16, R3, R18, R16 ;  /* 0x0000001203107225 */ /* 0x000fe200078e0010 */
[----:B-----5:R-:W-:-:S03]  /*1830*/  ISETP.GE.AND P1, PT, R2, UR4, PT ;  /* 0x0000000402007c0c */ /* 0x020fc6000bf26270 */
[----:B------:R-:W-:Y:S01]  /*1840*/  IMAD R3, R3, R19, R0 ;  /* 0x0000001303037224 */ /* 0x000fe200078e0200 */
[----:B------:R-:W-:Y:S02]  /*1850*/  ISETP.GE.AND P2, PT, R35, UR4, PT ;  /* 0x0000000423007c0c */ /* 0x000fe4000bf46270 */
[----:B------:R-:W-:Y:S02]  /*1860*/  ISETP.GE.AND P3, PT, R36, UR4, PT ;  /* 0x0000000424007c0c */ /* 0x000fe4000bf66270 */
[----:B--2---:R-:W-:Y:S02]  /*1870*/  LEA R2, P0, R16, UR6, 0x1 ;  /* 0x0000000610027c11 */ /* 0x004fe4000f8008ff */
[----:B------:R-:W-:-:S04]  /*1880*/  IADD3 R3, PT, PT, R17, R3, RZ ;  /* 0x0000000311037210 */ /* 0x000fc80007ffe0ff */
[----:B------:R-:W-:-:S05]  /*1890*/  LEA.HI.X R3, R16, UR7, R3, 0x1, P0 ;  /* 0x0000000710037c11 */ /* 0x000fca00080f0c03 */
[----:B0-----:R3:W-:Y:S04]  /*18a0*/  @!P1 STG.E.128 desc[UR8][R2.64], R8 ;  /* 0x0000000802009986 */ /* 0x0017e8000c101d08 */
[----:B-1----:R3:W-:Y:S01]  /*18b0*/  @!P2 STG.E.128 desc[UR8][R2.64+0x80], R4 ;  /* 0x000080040200a986 */ /* 0x0027e2000c101d08 */
[----:B----4-:R-:W-:Y:S05]  /*18c0*/  @P3 EXIT ;  /* 0x000000000000394d */ /* 0x010fea0003800000 */
[----:B------:R-:W-:Y:S01]  /*18d0*/  STG.E.128 desc[UR8][R2.64+0x100], R12 ;  /* 0x0001000c02007986 */ /* 0x000fe2000c101d08 */
[----:B------:R-:W-:Y:S05]  /*18e0*/  EXIT ;  /* 0x000000000000794d */ /* 0x000fea0003800000 */
.L_x_704:
        /* <DEDUP_REMOVED lines=9> */
.L_x_2164:


//--------------------- .text._ZN5flash44flash_bwd_dq_dk_dv_loop_seqk_parallel_kernelI23Flash_bwd_kernel_traitsILi192ELi64ELi64ELi8ELi4ELi2ELi2ELb1ELb1EN7cutlass10bfloat16_tE19Flash_kernel_traitsILi192ELi64ELi64ELi8ES3_EELb1ELb0ELb0ELb0ELb0ELb0ELb0EEEvNS_16Flash_bwd_paramsE --------------------------
	.section	.text._ZN5flash44flash_bwd_dq_dk_dv_loop_seqk_parallel_kernelI23Flash_bwd_kernel_traitsILi192ELi64ELi64ELi8ELi4ELi2ELi2ELb1ELb1EN7cutlass10bfloat16_tE19Flash_kernel_traitsILi192ELi64ELi64ELi8ES3_EELb1ELb0ELb0ELb0ELb0ELb0ELb0EEEvNS_16Flash_bwd_paramsE,"ax",@progbits
	.align	128
        .global         _ZN5flash44flash_bwd_dq_dk_dv_loop_seqk_parallel_kernelI23Flash_bwd_kernel_traitsILi192ELi64ELi64ELi8ELi4ELi2ELi2ELb1ELb1EN7cutlass10bfloat16_tE19Flash_kernel_traitsILi192ELi64ELi64ELi8ES3_EELb1ELb0ELb0ELb0ELb0ELb0ELb0EEEvNS_16Flash_bwd_paramsE
        .type           _ZN5flash44flash_bwd_dq_dk_dv_loop_seqk_parallel_kernelI23Flash_bwd_kernel_traitsILi192ELi64ELi64ELi8ELi4ELi2ELi2ELb1ELb1EN7cutlass10bfloat16_tE19Flash_kernel_traitsILi192ELi64ELi64ELi8ES3_EELb1ELb0ELb0ELb0ELb0ELb0ELb0EEEvNS_16Flash_bwd_paramsE,@function
        .size           _ZN5flash44flash_bwd_dq_dk_dv_loop_seqk_parallel_kernelI23Flash_bwd_kernel_traitsILi192ELi64ELi64ELi8ELi4ELi2ELi2ELb1ELb1EN7cutlass10bfloat16_tE19Flash_kernel_traitsILi192ELi64ELi64ELi8ES3_EELb1ELb0ELb0ELb0ELb0ELb0ELb0EEEvNS_16Flash_bwd_paramsE,(.L_x_2165 - _ZN5flash44flash_bwd_dq_dk_dv_loop_seqk_parallel_kernelI23Flash_bwd_kernel_traitsILi192ELi64ELi64ELi8ELi4ELi2ELi2ELb1ELb1EN7cutlass10bfloat16_tE19Flash_kernel_traitsILi192ELi64ELi64ELi8ES3_EELb1ELb0ELb0ELb0ELb0ELb0ELb0EEEvNS_16Flash_bwd_paramsE)
        .other          _ZN5flash44flash_bwd_dq_dk_dv_loop_seqk_parallel_kernelI23Flash_bwd_kernel_traitsILi192ELi64ELi64ELi8ELi4ELi2ELi2ELb1ELb1EN7cutlass10bfloat16_tE19Flash_kernel_traitsILi192ELi64ELi64ELi8ES3_EELb1ELb0ELb0ELb0ELb0ELb0ELb0EEEvNS_16Flash_bwd_paramsE,@"STO_CUDA_ENTRY STV_DEFAULT"
_ZN5flash44flash_bwd_dq_dk_dv_loop_seqk_parallel_kernelI23Flash_bwd_kernel_traitsILi192ELi64ELi64ELi8ELi4ELi2ELi2ELb1ELb1EN7cutlass10bfloat16_tE19Flash_kernel_traitsILi192ELi64ELi64ELi8ES3_EELb1ELb0ELb0ELb0ELb0ELb0ELb0EEEvNS_16Flash_bwd_paramsE:
.text._ZN5flash44flash_bwd_dq_dk_dv_loop_seqk_parallel_kernelI23Flash_bwd_kernel_traitsILi192ELi64ELi64ELi8ELi4ELi2ELi2ELb1ELb1EN7cutlass10bfloat16_tE19Flash_kernel_traitsILi192ELi64ELi64ELi8ES3_EELb1ELb0ELb0ELb0ELb0ELb0ELb0EEEvNS_16Flash_bwd_paramsE:
        /* <DEDUP_REMOVED lines=49> */
.L_x_770:
        /* <DEDUP_REMOVED lines=52> */
.L_x_705:
        /* <DEDUP_REMOVED lines=34> */
.L_x_707:
[----:B------:R-:W1:Y:S01]  /*0870*/  LDCU.64 UR16, c[0x0][0x3b8] ;  /* 0x00007700ff1077ac */ /* 0x000e620008000a00 */
[----:B------:R-:W-:-:S04]  /*0880*/  UIADD3 UR8, UPT, UPT, UR37, UR39, URZ ;  /* 0x0000002725087290 */ /* 0x000fc8000fffe0ff */
[----:B-1----:R-:W-:Y:S02]  /*0890*/  UIMAD.WIDE.U32 UR10, UR8, UR16, URZ ;  /* 0x00000010080a72a5 */ /* 0x002fe4000f8e00ff */
[----:B------:R-:W-:-:S04]  /*08a0*/  UIMAD UR8, UR8, UR17, URZ ;  /* 0x00000011080872a4 */ /* 0x000fc8000f8e02ff */
[----:B------:R-:W-:Y:S01]  /*08b0*/  UIADD3 UR8, UPT, UPT, UR11, UR8, URZ ;  /* 0x000000080b087290 */ /* 0x000fe2000fffe0ff */
[----:B------:R-:W-:-:S05]  /*08c0*/  UMOV UR46, UR10 ;  /* 0x0000000a002e7c82 */ /* 0x000fca0008000000 */
[----:B------:R-:W-:Y:S02]  /*08d0*/  MOV R20, UR8 ;  /* 0x0000000800147c02 */ /* 0x000fe40008000f00 */
.L_x_708:
        /* <DEDUP_REMOVED lines=43> */
.L_x_709:
[----:B------:R-:W1:Y:S01]  /*0b90*/  LDCU.64 UR14, c[0x0][0x3c0] ;  /* 0x00007800ff0e77ac */ /* 0x000e620008000a00 */
[----:B------:R-:W-:-:S04]  /*0ba0*/  UIADD3 UR8, UPT, UPT, UR37, UR39, URZ ;  /* 0x0000002725087290 */ /* 0x000fc8000fffe0ff */
[----:B-1----:R-:W-:Y:S02]  /*0bb0*/  UIMAD.WIDE.U32 UR50, UR8, UR14, URZ ;  /* 0x0000000e083272a5 */ /* 0x002fe4000f8e00ff */
[----:B------:R-:W-:-:S04]  /*0bc0*/  UIMAD UR8, UR8, UR15, URZ ;  /* 0x0000000f080872a4 */ /* 0x000fc8000f8e02ff */
[----:B------:R-:W-:-:S06]  /*0bd0*/  UIADD3 UR8, UPT, UPT, UR51, UR8, URZ ;  /* 0x0000000833087290 */ /* 0x000fcc000fffe0ff */
[----:B------:R-:W-:-:S07]  /*0be0*/  MOV R16, UR8 ;  /* 0x0000000800107c02 */ /* 0x000fce0008000f00 */
.L_x_710:
        /* <DEDUP_REMOVED lines=28> */
.L_x_711:
[----:B------:R-:W-:Y:S02]  /*0db0*/  UIMAD.WIDE.U32 UR10, UR62, UR18, URZ ;  /* 0x000000123e0a72a5 */ /* 0x000fe4000f8e00ff */
[----:B------:R-:W-:-:S04]  /*0dc0*/  UIMAD UR8, UR63, UR18, URZ ;  /* 0x000000123f0872a4 */ /* 0x000fc8000f8e02ff */
[----:B------:R-:W-:-:S12]  /*0dd0*/  UIADD3 UR8, UPT, UPT, UR11, UR8, URZ ;  /* 0x000000080b087290 */ /* 0x000fd8000fffe0ff */
.L_x_712:
        /* <DEDUP_REMOVED lines=20> */
.L_x_713:
[----:B------:R-:W1:Y:S01]  /*0f20*/  LDCU UR55, c[0x0][0x434] ;  /* 0x00008680ff3777ac */ /* 0x000e620008000800 */
[----:B------:R-:W-:-:S04]  /*0f30*/  UIMAD UR9, UR25, UR44, UR24 ;  /* 0x0000002c190972a4 */ /* 0x000fc8000f8e0218 */
[----:B-1----:R-:W-:Y:S02]  /*0f40*/  UIMAD UR55, UR9, UR55, URZ ;  /* 0x00000037093772a4 */ /* 0x002fe4000f8e02ff */
.L_x_714:
        /* <DEDUP_REMOVED lines=11> */
.L_x_715:
[----:B------:R-:W1:Y:S01]  /*1000*/  LDCU UR54, c[0x0][0x444] ;  /* 0x00008880ff3677ac */ /* 0x000e620008000800 */
[----:B------:R-:W-:-:S04]  /*1010*/  UIMAD UR9, UR25, UR44, UR24 ;  /* 0x0000002c190972a4 */ /* 0x000fc8000f8e0218 */
[----:B-1----:R-:W-:-:S12]  /*1020*/  UIMAD UR54, UR9, UR54, URZ ;  /* 0x00000036093672a4 */ /* 0x002fd8000f8e02ff */
.L_x_716:
[----:B------:R-:W1:Y:S01]  /*1030*/  S2R R23, SR_TID.X ;  /* 0x0000000000177919 */ /* 0x000e620000002100 */
[----:B------:R-:W-:Y:S01]  /*1040*/  USHF.R.S32.HI UR9, URZ, 0x1f, UR53 ;  /* 0x0000001fff097899 */ /* 0x000fe20008011435 */
[----:B------:R-:W2:Y:S01]  /*1050*/  LDC.64 R12, c[0x0][0x3b0] ;  /* 0x0000ec00ff0c7b82 */ /* 0x000ea20000000a00 */
[----:B------:R-:W-:Y:S01]  /*1060*/  UIADD3 UR53, UP1, UP0, UR60, UR10, UR53 ;  /* 0x0000000a3c357290 */ /* 0x000fe2000f83e035 */
[----:B------:R-:W-:Y:S01]  /*1070*/  IMAD.MOV.U32 R9, RZ, RZ, RZ ;  /* 0x000000ffff097224 */ /* 0x000fe200078e00ff */
[----:B------:R-:W-:Y:S01]  /*1080*/  ISETP.NE.AND P3, PT, RZ, UR56, PT ;  /* 0x00000038ff007c0c */ /* 0x000fe2000bf65270 */
[----:B------:R-:W-:Y:S01]  /*1090*/  BSSY.RECONVERGENT B1, `(.L_x_706) ;  /* 0x0000867000017945 */ /* 0x000fe20003800200 */
[----:B------:R-:W-:Y:S02]  /*10a0*/  UIADD3.X UR51, UPT, UPT, UR51, UR8, UR9, UP1, UP0 ;  /* 0x0000000833337290 */ /* 0x000fe40008fe0409 */
[----:B------:R-:W-:Y:S01]  /*10b0*/  UISETP.GT.AND UP0, UPT, UR43, URZ, UPT ;  /* 0x000000ff2b00728c */ /* 0x000fe2000bf04270 */
[----:B------:R-:W3:Y:S01]  /*10c0*/  LDC.64 R10, c[0x0][0x5f8] ;  /* 0x00017e00ff0a7b82 */ /* 0x000ee20000000a00 */
[----:B------:R-:W-:Y:S01]  /*10d0*/  ULEA UR54, UR45, UR54, 0x6 ;  /* 0x000000362d367291 */ /* 0x000fe2000f8e30ff */
[----:B------:R-:W4:Y:S01]  /*10e0*/  LDCU.128 UR8, c[0x0][0x590] ;  /* 0x0000b200ff0877ac */ /* 0x000f220008000c00 */
[----:B------:R-:W-:Y:S01]  /*10f0*/  ULEA UR55, UR45, UR55, 0x6 ;  /* 0x000000372d377291 */ /* 0x000fe2000f8e30ff */
[C---:B--2---:R-:W-:Y:S01]  /*1100*/  IMAD R6, R12.reuse, UR49, RZ ;  /* 0x000000310c067c24 */ /* 0x044fe2000f8e02ff */
[----:B------:R-:W-:Y:S01]  /*1110*/  SHF.L.U64.HI R18, R12, 0x5, R13 ;  /* 0x000000050c127819 */ /* 0x000fe2000001020d */
[----:B----4-:R-:W-:Y:S01]  /*1120*/  UIMAD UR18, UR49, UR8, URZ ;  /* 0x00000008311272a4 */ /* 0x010fe2000f8e02ff */
[C---:B-1----:R-:W-:Y:S01]  /*1130*/  IMAD.SHL.U32 R24, R23.reuse, 0x8, RZ ;  /* 0x0000000817187824 */ /* 0x042fe200078e00ff */
[----:B------:R-:W-:Y:S01]  /*1140*/  SHF.R.U32.HI R21, RZ, 0x3, R23 ;  /* 0x00000003ff157819 */ /* 0x000fe20000011617 */
[----:B------:R-:W-:Y:S01]  /*1150*/  IMAD.U32 R0, RZ, RZ, UR8 ;  /* 0x00000008ff007e24 */ /* 0x000fe2000f8e00ff */
[----:B------:R-:W-:Y:S01]  /*1160*/  UIMAD UR18, UR48, UR9, UR18 ;  /* 0x00000009301272a4 */ /* 0x000fe2000f8e0212 */
[----:B------:R-:W-:Y:S01]  /*1170*/  LOP3.LUT R26, R23, 0x1f, RZ, 0xc0, !PT ;  /* 0x0000001f171a7812 */ /* 0x000fe200078ec0ff */
[----:B------:R-:W-:Y:S01]  /*1180*/  UIMAD UR49, UR44, UR57, URZ ;  /* 0x000000392c3172a4 */ /* 0x000fe2000f8e02ff */
[----:B------:R-:W-:-:S02]  /*1190*/  LOP3.LUT R8, R24, 0x38, RZ, 0xc0, !PT ;  /* 0x0000003818087812 */ /* 0x000fc400078ec0ff */
[----:B------:R-:W-:Y:S02]  /*11a0*/  SHF.R.U32.HI R25, RZ, 0x5, R23 ;  /* 0x00000005ff197819 */ /* 0x000fe40000011617 */
[----:B------:R-:W-:Y:S01]  /*11b0*/  IADD3 R2, P0, PT, R8, UR58, RZ ;  /* 0x0000003a08027c10 */ /* 0x000fe2000ff1e0ff */
[----:B------:R-:W-:Y:S01]  /*11c0*/  IMAD.WIDE.U32 R4, R12, UR48, R8 ;  /* 0x000000300c047c25 */ /* 0x000fe2000f8e0008 */
[----:B------:R-:W1:Y:S01]  /*11d0*/  LDCU.64 UR58, c[0x0][0x5e8] ;  /* 0x0000bd00ff3a77ac */ /* 0x000e620008000a00 */
[----:B------:R-:W-:Y:S02]  /*11e0*/  IADD3 R22, PT, PT, R21, 0x20, RZ ;  /* 0x0000002015167810 */ /* 0x000fe40007ffe0ff */
[----:B------:R-:W-:Y:S02]  /*11f0*/  IMAD.X R3, RZ, RZ, UR19, P0 ;  /* 0x00000013ff037e24 */ /* 0x000fe400080e06ff */
[----:B------:R-:W-:Y:S01]  /*1200*/  IMAD.WIDE.U32 R2, R0, UR48, R2 ;  /* 0x0000003000027c25 */ /* 0x000fe2000f8e0002 */
[----:B------:R-:W-:-:S03]  /*1210*/  MOV R0, UR10 ;  /* 0x0000000a00007c02 */ /* 0x000fc60008000f00 */
[----:B------:R-:W-:Y:S01]  /*1220*/  VIADD R3, R3, UR18 ;  /* 0x0000001203037c36 */ /* 0x000fe20008000000 */
[----:B------:R-:W2:Y:S01]  /*1230*/  LDCU.64 UR18, c[0x0][0x3c8] ;  /* 0x00007900ff1277ac */ /* 0x000ea20008000a00 */
[----:B------:R-:W-:-:S04]  /*1240*/  IMAD.WIDE.U32 R2, R0, UR24, R2 ;  /* 0x0000001800027c25 */ /* 0x000fc8000f8e0002 */
[----:B------:R-:W-:Y:S01]  /*1250*/  IMAD.U32 R0, RZ, RZ, UR11 ;  /* 0x0000000bff007e24 */ /* 0x000fe2000f8e00ff */
[----:B------:R-:W4:Y:S03]  /*1260*/  LDCU.64 UR10, c[0x0][0x550] ;  /* 0x0000aa00ff0a77ac */ /* 0x000f260008000a00 */
[----:B------:R-:W-:Y:S02]  /*1270*/  IMAD R3, R0, UR24, R3 ;  /* 0x0000001800037c24 */ /* 0x000fe4000f8e0203 */
[----:B------:R-:W-:Y:S01]  /*1280*/  IMAD R0, R13, UR48, R6 ;  /* 0x000000300d007c24 */ /* 0x000fe2000f8e0206 */
[----:B------:R-:W-:Y:S01]  /*1290*/  IADD3 R6, P0, PT, R4, UR52, RZ ;  /* 0x0000003404067c10 */ /* 0x000fe2000ff1e0ff */
[----:B------:R-:W-:Y:S01]  /*12a0*/  IMAD.WIDE.U32 R2, R21, UR8, R2 ;  /* 0x0000000815027c25 */ /* 0x000fe2000f8e0002 */
[----:B------:R-:W-:Y:S02]  /*12b0*/  USHF.L.U32 UR48, UR8, 0x5, URZ ;  /* 0x0000000508307899 */ /* 0x000fe400080006ff */
[----:B------:R-:W-:Y:S01]  /*12c0*/  IADD3.X R7, PT, PT, R5, UR47, R0, P0, !PT ;  /* 0x0000002f05077c10 */ /* 0x000fe200087fe400 */
[----:B--2---:R-:W-:Y:S01]  /*12d0*/  IMAD.U32 R0, RZ, RZ, UR18 ;  /* 0x00000012ff007e24 */ /* 0x004fe2000f8e00ff */
[----:B------:R-:W-:Y:S01]  /*12e0*/  USHF.L.U64.HI UR47, UR8, 0x5, UR9 ;  /* 0x00000005082f7899 */ /* 0x000fe20008010209 */
[----:B------:R-:W-:Y:S01]  /*12f0*/  IMAD R15, R21, UR9, R3 ;  /* 0x00000009150f7c24 */ /* 0x000fe2000f8e0203 */
[----:B------:R-:W2:Y:S01]  /*1300*/  LDCU.64 UR8, c[0x0][0x380] ;  /* 0x00007000ff0877ac */ /* 0x000ea20008000a00 */
[----:B---3--:R-:W-:Y:S01]  /*1310*/  IMAD.WIDE.U32 R4, R10, UR22, RZ ;  /* 0x000000160a047c25 */ /* 0x008fe2000f8e00ff */
[----:B------:R-:W-:Y:S01]  /*1320*/  MOV R3, UR19 ;  /* 0x0000001300037c02 */ /* 0x000fe20008000f00 */
[----:B------:R-:W3:Y:S02]  /*1330*/  LDCU.64 UR18, c[0x0][0x570] ;  /* 0x0000ae00ff1277ac */ /* 0x000ee40008000a00 */
[----:B------:R-:W-:Y:S01]  /*1340*/  IMAD.WIDE.U32 R6, R0, UR24, R6 ;  /* 0x0000001800067c25 */ /* 0x000fe2000f8e0006 */
[----:B------:R-:W-:-:S02]  /*1350*/  SEL R4, R4, RZ, P3 ;  /* 0x000000ff04047207 */ /* 0x000fc40001800000 */
[C---:B----4-:R-:W-:Y:S01]  /*1360*/  LEA R30, P2, R2.reuse, UR10, 0x1 ;  /* 0x0000000a021e7c11 */ /* 0x050fe2000f8408ff */
[----:B------:R-:W-:Y:S01]  /*1370*/  IMAD R0, R25, UR49, R26 ;  /* 0x0000003119007c24 */ /* 0x000fe2000f8e021a */
[----:B------:R-:W-:Y:S01]  /*1380*/  USHF.L.U32 UR49, UR49, 0x6, URZ ;  /* 0x0000000631317899 */ /* 0x000fe200080006ff */
[----:B------:R-:W-:Y:S01]  /*1390*/  IMAD R10, R11, UR22, R5 ;  /* 0x000000160b0a7c24 */ /* 0x000fe2000f8e0205 */
[----:B------:R-:W-:Y:S01]  /*13a0*/  LEA.HI.X R29, R2, UR11, R15, 0x1, P2 ;  /* 0x0000000b021d7c11 */ /* 0x000fe200090f0c0f */
[----:B------:R-:W-:Y:S01]  /*13b0*/  IMAD R3, R3, UR24, R7 ;  /* 0x0000001803037c24 */ /* 0x000fe2000f8e0207 */
[----:B------:R-:W-:Y:S01]  /*13c0*/  IADD3 R11, P1, P0, R0, UR53, R4 ;  /* 0x00000035000b7c10 */ /* 0x000fe2000f83e004 */
[----:B------:R-:W-:Y:S01]  /*13d0*/  IMAD.MOV.U32 R2, RZ, RZ, R6 ;  /* 0x000000ffff027224 */ /* 0x000fe200078e0006 */
[----:B------:R-:W-:Y:S01]  /*13e0*/  SHF.R.S32.HI R5, RZ, 0x1f, R0 ;  /* 0x0000001fff057819 */ /* 0x000fe20000011400 */
[----:B------:R-:W-:Y:S01]  /*13f0*/  IMAD.U32 R4, RZ, RZ, UR49 ;  /* 0x00000031ff047e24 */ /* 0x000fe2000f8e00ff */
[----:B------:R-:W-:Y:S01]  /*1400*/  SEL R0, R10, RZ, P3 ;  /* 0x000000ff0a007207 */ /* 0x000fe20001800000 */
[----:B------:R-:W-:Y:S01]  /*1410*/  IMAD.WIDE.U32 R2, R21, R12, R2 ;  /* 0x0000000c15027225 */ /* 0x000fe200078e0002 */
[----:B------:R4:W-:Y:S01]  /*1420*/  STL [R1+0x3c], R30 ;  /* 0x00003c1e01007387 */ /* 0x0009e20000100800 */
[----:B------:R-:W5:Y:S01]  /*1430*/  LDCU.64 UR52, c[0x0][0x420] ;  /* 0x00008400ff3477ac */ /* 0x000f620008000a00 */
        /* <DEDUP_REMOVED lines=11> */
[----:B------:R-:W-:Y:S02]  /*14f0*/  LEA.HI.X R33, R0, UR19, R4, 0x2, P0 ;  /* 0x0000001300217c11 */ /* 0x000fe400080f1404 */
[----:B------:R-:W-:Y:S01]  /*1500*/  IADD3 R13, P0, PT, R21, 0x20, RZ ;  /* 0x00000020150d7810 */ /* 0x000fe20007f1e0ff */
[----:B------:R4:W-:Y:S01]  /*1510*/  STL [R1+0x30], R27 ;  /* 0x0000301b01007387 */ /* 0x0009e20000100800 */
[C---:B------:R-:W-:Y:S01]  /*1520*/  LOP3.LUT R11, R8.reuse, 0x40, RZ, 0xfc, !PT ;  /* 0x00000040080b7812 */ /* 0x040fe200078efcff */
[----:B-----5:R-:W-:Y:S01]  /*1530*/  UIMAD.WIDE UR18, UR55, 0x4, UR52 ;  /* 0x00000004371278a5 */ /* 0x020fe2000f8e0234 */
[----:B------:R-:W-:Y:S01]  /*1540*/  LOP3.LUT R12, R8, 0x80, RZ, 0xfc, !PT ;  /* 0x00000080080c7812 */ /* 0x000fe200078efcff */
[----:B------:R4:W-:Y:S01]  /*1550*/  STL.64 [R1+0x28], R32 ;  /* 0x0000282001007387 */ /* 0x0009e20000100a00 */
[----:B------:R-:W-:Y:S01]  /*1560*/  IMAD.X R17, RZ, RZ, RZ, P0 ;  /* 0x000000ffff117224 */ /* 0x000fe200000e06ff */
[----:B------:R-:W-:Y:S08]  /*1570*/  BRA.U UP0, `(.L_x_717) ;  /* 0x0000000900147547 */ /* 0x000ff0000b800000 */
        /* <DEDUP_REMOVED lines=13> */
.L_x_718:
[----:B------:R-:W1:Y:S01]  /*1650*/  LDCU.64 UR14, c[0x0][0x5c0] ;  /* 0x0000b800ff0e77ac */ /* 0x000e620008000a00 */
[----:B------:R-:W-:-:S04]  /*1660*/  UIADD3 UR8, UPT, UPT, UR37, UR39, URZ ;  /* 0x0000002725087290 */ /* 0x000fc8000fffe0ff */
[----:B-1----:R-:W-:Y:S02]  /*1670*/  UIMAD.WIDE.U32 UR18, UR8, UR14, URZ ;  /* 0x0000000e081272a5 */ /* 0x002fe4000f8e00ff */
[----:B------:R-:W-:-:S04]  /*1680*/  UIMAD UR8, UR8, UR15, URZ ;  /* 0x0000000f080872a4 */ /* 0x000fc8000f8e02ff */
[----:B------:R-:W-:-:S06]  /*1690*/  UIADD3 UR8, UPT, UPT, UR19, UR8, URZ ;  /* 0x0000000813087290 */ /* 0x000fcc000fffe0ff */
[----:B------:R-:W-:Y:S02]  /*16a0*/  MOV R0, UR8 ;  /* 0x0000000800007c02 */ /* 0x000fe40008000f00 */
.L_x_719:
        /* <DEDUP_REMOVED lines=13> */
.L_x_720:
[----:B------:R-:W1:Y:S01]  /*1780*/  LDCU.64 UR10, c[0x0][0x5c8] ;  /* 0x0000b900ff0a77ac */ /* 0x000e620008000a00 */
[----:B------:R-:W-:-:S04]  /*1790*/  UIADD3 UR37, UPT, UPT, UR37, UR39, URZ ;  /* 0x0000002725257290 */ /* 0x000fc8000fffe0ff */
[----:B-1----:R-:W-:Y:S02]  /*17a0*/  UIMAD.WIDE.U32 UR16, UR37, UR10, URZ ;  /* 0x0000000a251072a5 */ /* 0x002fe4000f8e00ff */
[----:B------:R-:W-:-:S04]  /*17b0*/  UIMAD UR37, UR37, UR11, URZ ;  /* 0x0000000b252572a4 */ /* 0x000fc8000f8e02ff */
[----:B------:R-:W-:-:S06]  /*17c0*/  UIADD3 UR37, UPT, UPT, UR17, UR37, URZ ;  /* 0x0000002511257290 */ /* 0x000fcc000fffe0ff */
[----:B------:R-:W-:-:S07]  /*17d0*/  MOV R10, UR37 ;  /* 0x00000025000a7c02 */ /* 0x000fce0008000f00 */
.L_x_721:
        /* <DEDUP_REMOVED lines=30> */
.L_x_723:
[----:B------:R-:W-:Y:S05]  /*19c0*/  BSYNC.RECONVERGENT B0 ;  /* 0x0000000000007941 */ /* 0x000fea0003800200 */
.L_x_722:
        /* <DEDUP_REMOVED lines=17> */
.L_x_725:
[----:B------:R-:W-:Y:S05]  /*1ae0*/  BSYNC.RECONVERGENT B0 ;  /* 0x0000000000007941 */ /* 0x000fea0003800200 */
.L_x_724:
        /* <DEDUP_REMOVED lines=27> */
.L_x_727:
[----:B------:R-:W-:Y:S05]  /*1ca0*/  BSYNC.RECONVERGENT B0 ;  /* 0x0000000000007941 */ /* 0x000fea0003800200 */
.L_x_726:
        /* <DEDUP_REMOVED lines=18> */
.L_x_717:
        /* <DEDUP_REMOVED lines=47> */
.L_x_731:
[----:B------:R2:W-:Y:S01]  /*20c0*/  STS.128 [R0+0x16000], RZ ;  /* 0x016000ff00007388 */ /* 0x0005e20000000c00 */
[----:B------:R-:W-:Y:S05]  /*20d0*/  BRA `(.L_x_732) ;  /* 0x00000000000c7947 */ /* 0x000fea0003800000 */
.L_x_730:
[----:B------:R1:W-:Y:S04]  /*20e0*/  STS.128 [R0+0x12000], RZ ;  /* 0x012000ff00007388 */ /* 0x0003e80000000c00 */
[----:B------:R1:W-:Y:S04]  /*20f0*/  STS.128 [R0+0x14000], RZ ;  /* 0x014000ff00007388 */ /* 0x0003e80000000c00 */
[----:B------:R1:W-:Y:S02]  /*2100*/  STS.128 [R0+0x16000], RZ ;  /* 0x016000ff00007388 */ /* 0x0003e40000000c00 */
.L_x_732:
[----:B------:R-:W-:Y:S05]  /*2110*/  BSYNC.RECONVERGENT B0 ;  /* 0x0000000000007941 */ /* 0x000fea0003800200 */
.L_x_729:
        /* <DEDUP_REMOVED lines=34> */
.L_x_735:
[----:B------:R3:W-:Y:S02]  /*2340*/  STS.128 [R0+0x17000], RZ ;  /* 0x017000ff00007388 */ /* 0x0007e40000000c00 */
.L_x_734:
[----:B------:R-:W-:Y:S05]  /*2350*/  BSYNC.RECONVERGENT B0 ;  /* 0x0000000000007941 */ /* 0x000fea0003800200 */
.L_x_733:
        /* <DEDUP_REMOVED lines=31> */
.L_x_738:
[----:B------:R3:W-:Y:S01]  /*2550*/  STS.128 [R0+0xa000], RZ ;  /* 0x00a000ff00007388 */ /* 0x0007e20000000c00 */
[----:B------:R-:W-:Y:S05]  /*2560*/  BRA `(.L_x_739) ;  /* 0x00000000000c7947 */ /* 0x000fea0003800000 */
.L_x_737:
[----:B------:R1:W-:Y:S04]  /*2570*/  STS.128 [R0+0x6000], RZ ;  /* 0x006000ff00007388 */ /* 0x0003e80000000c00 */
[----:B------:R1:W-:Y:S04]  /*2580*/  STS.128 [R0+0x8000], RZ ;  /* 0x008000ff00007388 */ /* 0x0003e80000000c00 */
[----:B------:R1:W-:Y:S02]  /*2590*/  STS.128 [R0+0xa000], RZ ;  /* 0x00a000ff00007388 */ /* 0x0003e40000000c00 */
.L_x_739:
[----:B------:R-:W-:Y:S05]  /*25a0*/  BSYNC.RECONVERGENT B0 ;  /* 0x0000000000007941 */ /* 0x000fea0003800200 */
.L_x_736:
        /* <DEDUP_REMOVED lines=31> */
.L_x_742:
[----:B------:R3:W-:Y:S02]  /*27a0*/  STS.128 [R0+0xb000], RZ ;  /* 0x00b000ff00007388 */ /* 0x0007e40000000c00 */
.L_x_741:
[----:B------:R-:W-:Y:S05]  /*27b0*/  BSYNC.RECONVERGENT B0 ;  /* 0x0000000000007941 */ /* 0x000fea0003800200 */
.L_x_740:
        /* <DEDUP_REMOVED lines=28> */
.L_x_745:
[----:B------:R3:W-:Y:S01]  /*2980*/  STS.128 [R0+0x4000], RZ ;  /* 0x004000ff00007388 */ /* 0x0007e20000000c00 */
[----:B------:R-:W-:Y:S05]  /*2990*/  BRA `(.L_x_746) ;  /* 0x00000000000c7947 */ /* 0x000fea0003800000 */
.L_x_744:
[----:B------:R1:W-:Y:S04]  /*29a0*/  STS.128 [R0], RZ ;  /* 0x000000ff00007388 */ /* 0x0003e80000000c00 */
[----:B------:R1:W-:Y:S04]  /*29b0*/  STS.128 [R0+0x2000], RZ ;  /* 0x002000ff00007388 */ /* 0x0003e80000000c00 */
[----:B------:R1:W-:Y:S02]  /*29c0*/  STS.128 [R0+0x4000], RZ ;  /* 0x004000ff00007388 */ /* 0x0003e40000000c00 */
.L_x_746:
[----:B------:R-:W-:Y:S05]  /*29d0*/  BSYNC.RECONVERGENT B0 ;  /* 0x0000000000007941 */ /* 0x000fea0003800200 */
.L_x_743:
        /* <DEDUP_REMOVED lines=27> */
.L_x_749:
[----:B------:R3:W-:Y:S02]  /*2b90*/  STS.128 [R0+0x5000], RZ ;  /* 0x005000ff00007388 */ /* 0x0007e40000000c00 */
.L_x_748:
[----:B------:R-:W-:Y:S05]  /*2ba0*/  BSYNC.RECONVERGENT B0 ;  /* 0x0000000000007941 */ /* 0x000fea0003800200 */
.L_x_747:
        /* <DEDUP_REMOVED lines=56> */
.L_x_752:
[----:B------:R3:W-:Y:S01]  /*2f30*/  STS.128 [R0+0x10000], RZ ;  /* 0x010000ff00007388 */ /* 0x0007e20000000c00 */
[----:B------:R-:W-:Y:S05]  /*2f40*/  BRA `(.L_x_753) ;  /* 0x00000000000c7947 */ /* 0x000fea0003800000 */
.L_x_751:
[----:B------:R1:W-:Y:S04]  /*2f50*/  STS.128 [R0+0xc000], RZ ;  /* 0x00c000ff00007388 */ /* 0x0003e80000000c00 */
[----:B------:R1:W-:Y:S04]  /*2f60*/  STS.128 [R0+0xe000], RZ ;  /* 0x00e000ff00007388 */ /* 0x0003e80000000c00 */
[----:B------:R1:W-:Y:S02]  /*2f70*/  STS.128 [R0+0x10000], RZ ;  /* 0x010000ff00007388 */ /* 0x0003e40000000c00 */
.L_x_753:
[----:B------:R-:W-:Y:S05]  /*2f80*/  BSYNC.RECONVERGENT B0 ;  /* 0x0000000000007941 */ /* 0x000fea0003800200 */
.L_x_750:
        /* <DEDUP_REMOVED lines=33> */
.L_x_756:
[----:B------:R2:W-:Y:S02]  /*31a0*/  STS.128 [R0+0x11000], RZ ;  /* 0x011000ff00007388 */ /* 0x0005e40000000c00 */
.L_x_755:
[----:B------:R-:W-:Y:S05]  /*31b0*/  BSYNC.RECONVERGENT B0 ;  /* 0x0000000000007941 */ /* 0x000fea0003800200 */
.L_x_754:
[----:B------:R-:W0:Y:S01]  /*31c0*/  LDGDEPBAR ;  /* 0x00000000000079af */ /* 0x000e220000000000 */
[----:B------:R-:W5:Y:S01]  /*31d0*/  LDC.64 R8, c[0x0][0x528] ;  /* 0x00014a00ff087b82 */ /* 0x000f620000000a00 */
[----:B------:R-:W4:Y:S01]  /*31e0*/  S2R R14, SR_TID.X ;  /* 0x00000000000e7919 */ /* 0x000f220000002100 */
[----:B-12---:R-:W-:Y:S01]  /*31f0*/  IMAD.SHL.U32 R2, R23, 0x40, RZ ;  /* 0x0000004017027824 */ /* 0x006fe200078e00ff */
[----:B------:R-:W-:Y:S01]  /*3200*/  LOP3.LUT R3, R25, 0x3, RZ, 0xc0, !PT ;  /* 0x0000000319037812 */ /* 0x000fe200078ec0ff */
[----:B---3--:R-:W-:Y:S02]  /*3210*/  IMAD.U32 R0, RZ, RZ, UR42 ;  /* 0x0000002aff007e24 */ /* 0x008fe4000f8e00ff */
[C---:B------:R-:W-:Y:S02]  /*3220*/  IMAD.SHL.U32 R5, R23.reuse, 0x20, RZ ;  /* 0x0000002017057824 */ /* 0x040fe400078e00ff */
[C---:B------:R-:W-:Y:S01]  /*3230*/  IMAD.SHL.U32 R11, R23.reuse, 0x10, RZ ;  /* 0x00000010170b7824 */ /* 0x040fe200078e00ff */
[----:B------:R-:W-:Y:S01]  /*3240*/  UIMAD UR14, UR25, UR44, UR24 ;  /* 0x0000002c190e72a4 */ /* 0x000fe2000f8e0218 */
[----:B------:R-:W-:-:S02]  /*3250*/  LOP3.LUT P3, RZ, R23, 0x2, RZ, 0xc0, !PT ;  /* 0x0000000217ff7812 */ /* 0x000fc4000786c0ff */
[----:B------:R-:W-:Y:S01]  /*3260*/  LOP3.LUT P2, RZ, R23, 0x4, RZ, 0xc0, !PT ;  /* 0x0000000417ff7812 */ /* 0x000fe2000784c0ff */
[----:B------:R-:W-:Y:S01]  /*3270*/  UIADD3 UR31, UPT, UPT, UR31, 0x40, URZ ;  /* 0x000000401f1f7890 */ /* 0x000fe2000fffe0ff */
[----:B------:R-:W1:Y:S01]  /*3280*/  LDCU UR8, c[0x0][0x440] ;  /* 0x00008800ff0877ac */ /* 0x000e620008000800 */
[----:B------:R-:W2:Y:S01]  /*3290*/  LDCU UR9, c[0x0][0x3e0] ;  /* 0x00007c00ff0977ac */ /* 0x000ea20008000800 */
[----:B------:R-:W-:-:S04]  /*32a0*/  DEPBAR.LE SB0, 0x1 ;  /* 0x000080400000791a */ /* 0x000fc80000000000 */
[----:B------:R-:W-:Y:S06]  /*32b0*/  BAR.SYNC.DEFER_BLOCKING 0x0 ;  /* 0x0000000000007b1d */ /* 0x000fec0000010000 */
[----:B------:R-:W3:Y:S01]  /*32c0*/  LDCU UR15, c[0x0][0x45c] ;  /* 0x00008b80ff0f77ac */ /* 0x000ee20008000800 */
[----:B-----5:R-:W5:Y:S04]  /*32d0*/  LDG.E.64 R6, desc[UR34][R8.64+0x8] ;  /* 0x0000082208067981 */ /* 0x020f68000c1e1b00 */
[----:B------:R-:W2:Y:S01]  /*32e0*/  LDG.E.64 R8, desc[UR34][R8.64] ;  /* 0x0000002208087981 */ /* 0x000ea2000c1e1b00 */
[----:B------:R-:W-:Y:S01]  /*32f0*/  LOP3.LUT R4, R2, 0x1c0, RZ, 0xc0, !PT ;  /* 0x000001c002047812 */ /* 0x000fe200078ec0ff */
[----:B------:R-:W-:Y:S01]  /*3300*/  IMAD R3, R0, 0x4, R3 ;  /* 0x0000000400037824 */ /* 0x000fe200078e0203 */
[----:B------:R-:W-:Y:S01]  /*3310*/  LOP3.LUT R10, R5, 0x200, RZ, 0xc0, !PT ;  /* 0x00000200050a7812 */ /* 0x000fe200078ec0ff */
[----:B----4-:R-:W-:Y:S01]  /*3320*/  IMAD.SHL.U32 R18, R14, 0x2, RZ ;  /* 0x000000020e127824 */ /* 0x010fe200078e00ff */
[----:B------:R-:W-:Y:S01]  /*3330*/  LOP3.LUT R2, R2, 0x200, RZ, 0xc0, !PT ;  /* 0x0000020002027812 */ /* 0x000fe200078ec0ff */
[----:B------:R-:W-:Y:S01]  /*3340*/  IMAD.SHL.U32 R13, R14, 0x20, RZ ;  /* 0x000000200e0d7824 */ /* 0x000fe200078e00ff */
[----:B------:R-:W-:Y:S01]  /*3350*/  LOP3.LUT R0, R4, 0x38, R24, 0xf8, !PT ;  /* 0x0000003804007812 */ /* 0x000fe200078ef818 */
[----:B------:R4:W-:Y:S01]  /*3360*/  STL [R1+0x4c], R3 ;  /* 0x00004c0301007387 */ /* 0x0009e20000100800 */
[----:B------:R-:W-:Y:S01]  /*3370*/  LOP3.LUT R4, R10, 0x3800, R11, 0xf8, !PT ;  /* 0x000038000a047812 */ /* 0x000fe200078ef80b */
[----:B------:R-:W-:Y:S01]  /*3380*/  USHF.L.U32 UR14, UR14, 0x5, URZ ;  /* 0x000000050e0e7899 */ /* 0x000fe200080006ff */
[----:B------:R-:W-:-:S02]  /*3390*/  LOP3.LUT R5, R2, 0xc00, R5, 0xf8, !PT ;  /* 0x00000c0002057812 */ /* 0x000fc400078ef805 */
[----:B------:R-:W-:Y:S02]  /*33a0*/  CS2R R142, SRZ ;  /* 0x00000000008e7805 */ /* 0x000fe4000001ff00 */
[----:B------:R-:W-:Y:S01]  /*33b0*/  LOP3.LUT R2, R0, 0x8, R15, 0x78, !PT ;  /* 0x0000000800027812 */ /* 0x000fe200078e780f */
[----:B------:R-:W-:Y:S01]  /*33c0*/  USHF.R.S32.HI UR16, URZ, 0x1f, UR14 ;  /* 0x0000001fff107899 */ /* 0x000fe2000801140e */
[----:B------:R-:W-:Y:S01]  /*33d0*/  SHF.R.U32.HI R11, RZ, 0x3, R14 ;  /* 0x00000003ff0b7819 */ /* 0x000fe2000001160e */
[----:B------:R-:W-:Y:S01]  /*33e0*/  IMAD.SHL.U32 R15, R14, 0x8, RZ ;  /* 0x000000080e0f7824 */ /* 0x000fe200078e00ff */
[----:B------:R-:W-:Y:S01]  /*33f0*/  LOP3.LUT R252, R5, R2, RZ, 0xfc, !PT ;  /* 0x0000000205fc7212 */ /* 0x000fe200078efcff */
[----:B------:R-:W-:Y:S01]  /*3400*/  IMAD.MOV.U32 R5, RZ, RZ, 0x40 ;  /* 0x00000040ff057424 */ /* 0x000fe200078e00ff */
[----:B------:R-:W-:Y:S02]  /*3410*/  LOP3.LUT R10, R18, 0x20, RZ, 0xc0, !PT ;  /* 0x00000020120a7812 */ /* 0x000fe400078ec0ff */
[----:B------:R-:W-:-:S02]  /*3420*/  CS2R R140, SRZ ;  /* 0x00000000008c7805 */ /* 0x000fc4000001ff00 */
[----:B------:R-:W-:Y:S02]  /*3430*/  SHF.R.U32.HI R17, RZ, 0x2, R14 ;  /* 0x00000002ff117819 */ /* 0x000fe4000001160e */
[----:B------:R-:W-:Y:S02]  /*3440*/  CS2R R146, SRZ ;  /* 0x0000000000927805 */ /* 0x000fe4000001ff00 */
[----:B------:R-:W-:Y:S02]  /*3450*/  LOP3.LUT R2, R13, 0xc00, RZ, 0xc0, !PT ;  /* 0x00000c000d027812 */ /* 0x000fe400078ec0ff */
[----:B------:R-:W-:Y:S02]  /*3460*/  CS2R R144, SRZ ;  /* 0x0000000000907805 */ /* 0x000fe4000001ff00 */
[----:B------:R-:W-:Y:S02]  /*3470*/  LOP3.LUT R10, R10, 0x18, R11, 0xf8, !PT ;  /* 0x000000180a0a7812 */ /* 0x000fe400078ef80b */
[----:B------:R-:W-:-:S02]  /*3480*/  CS2R R138, SRZ ;  /* 0x00000000008a7805 */ /* 0x000fc4000001ff00 */
[----:B------:R-:W-:Y:S02]  /*3490*/  LOP3.LUT R2, R2, 0x6, R18, 0xf8, !PT ;  /* 0x0000000602027812 */ /* 0x000fe400078ef812 */
[----:B------:R-:W-:Y:S02]  /*34a0*/  CS2R R136, SRZ ;  /* 0x0000000000887805 */ /* 0x000fe4000001ff00 */
[----:B------:R-:W-:Y:S02]  /*34b0*/  LEA R252, R252, UR6, 0x1 ;  /* 0x00000006fcfc7c11 */ /* 0x000fe4000f8e08ff */
[----:B------:R-:W-:Y:S02]  /*34c0*/  CS2R R134, SRZ ;  /* 0x0000000000867805 */ /* 0x000fe4000001ff00 */
[----:B------:R-:W-:Y:S02]  /*34d0*/  CS2R R132, SRZ ;  /* 0x0000000000847805 */ /* 0x000fe4000001ff00 */
[----:B------:R-:W-:-:S02]  /*34e0*/  CS2R R126, SRZ ;  /* 0x00000000007e7805 */ /* 0x000fc4000001ff00 */
[----:B----4-:R-:W-:Y:S02]  /*34f0*/  LOP3.LUT R3, R0, 0x8, R23, 0x78, !PT ;  /* 0x0000000800037812 */ /* 0x010fe400078e7817 */
[----:B------:R-:W-:Y:S02]  /*3500*/  CS2R R124, SRZ ;  /* 0x00000000007c7805 */ /* 0x000fe4000001ff00 */
[----:B------:R-:W-:Y:S02]  /*3510*/  CS2R R130, SRZ ;  /* 0x0000000000827805 */ /* 0x000fe4000001ff00 */
[----:B------:R-:W-:Y:S02]  /*3520*/  CS2R R128, SRZ ;  /* 0x0000000000807805 */ /* 0x000fe4000001ff00 */
[----:B------:R-:W-:Y:S01]  /*3530*/  LOP3.LUT R0, R4, R3, RZ, 0xfc, !PT ;  /* 0x0000000304007212 */ /* 0x000fe200078efcff */
[----:B------:R-:W-:Y:S01]  /*3540*/  IMAD.SHL.U32 R4, R14, 0x10, RZ ;  /* 0x000000100e047824 */ /* 0x000fe200078e00ff */
[----:B------:R-:W-:-:S02]  /*3550*/  LOP3.LUT R3, R18, 0x38, RZ, 0xc0, !PT ;  /* 0x0000003812037812 */ /* 0x000fc400078ec0ff */
[----:B------:R-:W-:Y:S02]  /*3560*/  CS2R R122, SRZ ;  /* 0x00000000007a7805 */ /* 0x000fe4000001ff00 */
[----:B------:R-:W-:Y:S02]  /*3570*/  LEA R12, R0, UR6, 0x1 ;  /* 0x00000006000c7c11 */ /* 0x000fe4000f8e08ff */
[----:B------:R-:W-:Y:S02]  /*3580*/  CS2R R120, SRZ ;  /* 0x0000000000787805 */ /* 0x000fe4000001ff00 */
[----:B------:R-:W-:Y:S01]  /*3590*/  LOP3.LUT R16, R4, 0x1c0, RZ, 0xc0, !PT ;  /* 0x000001c004107812 */ /* 0x000fe200078ec0ff */
[----:B------:R-:W-:Y:S01]  /*35a0*/  IMAD.SHL.U32 R4, R14, 0x40, RZ ;  /* 0x000000400e047824 */ /* 0x000fe200078e00ff */
[----:B------:R-:W-:Y:S01]  /*35b0*/  LOP3.LUT R0, R3, 0x20, R17, 0x78, !PT ;  /* 0x0000002003007812 */ /* 0x000fe200078e7811 */
[----:B------:R-:W-:Y:S01]  /*35c0*/  STL [R1+0xc], R12 ;  /* 0x00000c0c01007387 */ /* 0x000fe20000100800 */
[----:B------:R-:W-:Y:S01]  /*35d0*/  VIADD R3, R12, 0x12000 ;  /* 0x000120000c037836 */ /* 0x000fe20000000000 */
[----:B------:R-:W-:-:S02]  /*35e0*/  CS2R R118, SRZ ;  /* 0x0000000000767805 */ /* 0x000fc4000001ff00 */
[----:B------:R-:W-:Y:S01]  /*35f0*/  LOP3.LUT R0, R2, R0, R16, 0xfe, !PT ;  /* 0x0000000002007212 */ /* 0x000fe200078efe10 */
[----:B------:R-:W-:Y:S01]  /*3600*/  VIADD R232, R12, 0x12040 ;  /* 0x000120400ce87836 */ /* 0x000fe20000000000 */
[----:B------:R-:W-:Y:S01]  /*3610*/  LOP3.LUT R2, R10, 0x1c0, R4, 0xf8, !PT ;  /* 0x000001c00a027812 */ /* 0x000fe200078ef804 */
[----:B------:R-:W-:Y:S01]  /*3620*/  @P2 VIADD R232, R3, 0xffffffc0 ;  /* 0xffffffc003e82836 */ /* 0x000fe20000000000 */
[----:B------:R-:W4:Y:S01]  /*3630*/  LDSM.16.M88.4 R148, [R12+0x12000] ;  /* 0x012000000c94783b */ /* 0x000f220000000200 */
[----:B------:R-:W-:Y:S01]  /*3640*/  IMAD.MOV.U32 R3, RZ, RZ, 0x40 ;  /* 0x00000040ff037424 */ /* 0x000fe200078e00ff */
[----:B------:R-:W-:Y:S02]  /*3650*/  LOP3.LUT R2, R2, 0x38, R15, 0x78, !PT ;  /* 0x0000003802027812 */ /* 0x000fe400078e780f */
[----:B------:R-:W-:Y:S01]  /*3660*/  CS2R R116, SRZ ;  /* 0x0000000000747805 */ /* 0x000fe2000001ff00 */
[----:B------:R-:W1:Y:S01]  /*3670*/  LDSM.16.M88.4 R164, [R232] ;  /* 0x00000000e8a4783b */ /* 0x000e620000000200 */
[----:B------:R-:W-:-:S02]  /*3680*/  CS2R R110, SRZ ;  /* 0x00000000006e7805 */ /* 0x000fc4000001ff00 */
[----:B------:R-:W-:Y:S02]  /*3690*/  LOP3.LUT R2, R2, 0x200, R4, 0xf8, !PT ;  /* 0x0000020002027812 */ /* 0x000fe400078ef804 */
[----:B------:R-:W-:Y:S01]  /*36a0*/  CS2R R108, SRZ ;  /* 0x00000000006c7805 */ /* 0x000fe2000001ff00 */
[----:B------:R-:W1:Y:S01]  /*36b0*/  LDSM.16.M88.4 R168, [R232+0x800] ;  /* 0x00080000e8a8783b */ /* 0x000e620000000200 */
[----:B------:R-:W-:Y:S02]  /*36c0*/  SEL R3, R3, 0xffffffc0, !P2 ;  /* 0xffffffc003037807 */ /* 0x000fe40005000000 */
[----:B------:R-:W-:Y:S02]  /*36d0*/  CS2R R114, SRZ ;  /* 0x0000000000727805 */ /* 0x000fe4000001ff00 */
[----:B------:R-:W-:Y:S01]  /*36e0*/  CS2R R112, SRZ ;  /* 0x0000000000707805 */ /* 0x000fe2000001ff00 */
[----:B------:R-:W1:Y:S01]  /*36f0*/  LDSM.16.M88.4 R196, [R232+0x2000] ;  /* 0x00200000e8c4783b */ /* 0x000e620000000200 */
[----:B------:R-:W-:-:S02]  /*3700*/  CS2R R106, SRZ ;  /* 0x00000000006a7805 */ /* 0x000fc4000001ff00 */
[----:B------:R-:W-:Y:S02]  /*3710*/  CS2R R104, SRZ ;  /* 0x0000000000687805 */ /* 0x000fe4000001ff00 */
[----:B------:R-:W-:Y:S01]  /*3720*/  CS2R R102, SRZ ;  /* 0x0000000000667805 */ /* 0x000fe2000001ff00 */
[----:B------:R-:W1:Y:S01]  /*3730*/  LDSM.16.M88.4 R200, [R232+0x2800] ;  /* 0x00280000e8c8783b */ /* 0x000e620000000200 */
[----:B------:R-:W-:Y:S02]  /*3740*/  CS2R R100, SRZ ;  /* 0x0000000000647805 */ /* 0x000fe4000001ff00 */
        /* <DEDUP_REMOVED lines=25> */
[----:B------:R-:W-:Y:S02]  /*38e0*/  CS2R R32, SRZ ;  /* 0x0000000000207805 */ /* 0x000fe4000001ff00 */
[----:B------:R-:W-:-:S02]  /*38f0*/  CS2R R24, SRZ ;  /* 0x0000000000187805 */ /* 0x000fc4000001ff00 */
[----:B------:R-:W-:Y:S02]  /*3900*/  CS2R R22, SRZ ;  /* 0x0000000000167805 */ /* 0x000fe4000001ff00 */
[----:B------:R-:W-:Y:S02]  /*3910*/  CS2R R20, SRZ ;  /* 0x0000000000147805 */ /* 0x000fe4000001ff00 */
[----:B------:R-:W-:Y:S01]  /*3920*/  LOP3.LUT P2, RZ, R14, 0x8, RZ, 0xc0, !PT ;  /* 0x000000080eff7812 */ /* 0x000fe2000784c0ff */
[----:B------:R-:W-:Y:S01]  /*3930*/  UISETP.GE.AND UP1, UPT, UR31, UR36, UPT ;  /* 0x000000241f00728c */ /* 0x000fe2000bf26270 */
[----:B-----5:R-:W-:Y:S01]  /*3940*/  IADD3 R11, P1, P0, R6, UR14, R26 ;  /* 0x0000000e060b7c10 */ /* 0x020fe2000f83e01a */
[----:B------:R-:W-:Y:S01]  /*3950*/  IMAD.MOV.U32 R6, RZ, RZ, 0x20 ;  /* 0x00000020ff067424 */ /* 0x000fe200078e00ff */
[----:B------:R-:W-:Y:S01]  /*3960*/  CS2R R26, SRZ ;  /* 0x00000000001a7805 */ /* 0x000fe2000001ff00 */
[----:B------:R-:W1:Y:S01]  /*3970*/  LDCU.U8 UR14, c[0x0][0x4f8] ;  /* 0x00009f00ff0e77ac */ /* 0x000e620008000000 */
[----:B------:R-:W-:-:S02]  /*3980*/  IADD3.X R0, PT, PT, R7, UR16, RZ, P1, P0 ;  /* 0x0000001007007c10 */ /* 0x000fc40008fe04ff */
[----:B------:R-:W-:Y:S01]  /*3990*/  LOP3.LUT P0, RZ, R14, 0x2, RZ, 0xc0, !PT ;  /* 0x000000020eff7812 */ /* 0x000fe2000780c0ff */
[----:B------:R-:W5:Y:S01]  /*39a0*/  LDCU UR16, c[0x0][0x590] ;  /* 0x0000b200ff1077ac */ /* 0x000f620008000800 */
[----:B------:R-:W-:Y:S01]  /*39b0*/  LOP3.LUT R7, R4, 0x1c0, RZ, 0xc0, !PT ;  /* 0x000001c004077812 */ /* 0x000fe200078ec0ff */
[----:B------:R3:W-:Y:S01]  /*39c0*/  STL [R1+0x5c], R0 ;  /* 0x00005c0001007387 */ /* 0x0007e20000100800 */
[----:B------:R-:W-:-:S03]  /*39d0*/  LOP3.LUT P1, RZ, R14, 0x4, RZ, 0xc0, !PT ;  /* 0x000000040eff7812 */ /* 0x000fc6000782c0ff */
[----:B------:R4:W-:Y:S01]  /*39e0*/  STL [R1+0x24], R2 ;  /* 0x0000240201007387 */ /* 0x0009e20000100800 */
[----:B------:R-:W-:Y:S02]  /*39f0*/  SEL R5, R5, 0xffffffc0, !P1 ;  /* 0xffffffc005057807 */ /* 0x000fe40004800000 */
[----:B--2---:R-:W-:Y:S01]  /*3a00*/  R2UR UR55, R9 ;  /* 0x00000000093772ca */ /* 0x004fe200000e0000 */
[----:B-----5:R-:W-:Y:S01]  /*3a10*/  USHF.L.U32 UR16, UR16, 0x6, URZ ;  /* 0x0000000610107899 */ /* 0x020fe200080006ff */
[----:B------:R-:W-:Y:S02]  /*3a20*/  SHF.R.U32.HI R9, RZ, 0x1, R14 ;  /* 0x00000001ff097819 */ /* 0x000fe4000001160e */
[----:B------:R-:W-:Y:S01]  /*3a30*/  R2UR UR56, R8 ;  /* 0x00000000083872ca */ /* 0x000fe200000e0000 */
[----:B------:R-:W-:Y:S02]  /*3a40*/  IMAD.MOV.U32 R8, RZ, RZ, 0x10 ;  /* 0x00000010ff087424 */ /* 0x000fe400078e00ff */
[----:B---3--:R-:W-:-:S03]  /*3a50*/  IMAD.MOV.U32 R0, RZ, RZ, 0x20 ;  /* 0x00000020ff007424 */ /* 0x008fc600078e00ff */
[----:B----4-:R-:W-:-:S03]  /*3a60*/  SEL R2, R8, 0xfffffff0, !P1 ;  /* 0xfffffff008027807 */ /* 0x010fc60004800000 */
[----:B------:R-:W-:Y:S01]  /*3a70*/  UIADD3 UR53, UPT, UPT, UR55, -0x4498517b, URZ ;  /* 0xbb67ae8537357890 */ /* 0x000fe2000fffe0ff */
[----:B------:R-:W-:Y:S01]  /*3a80*/  SEL R0, R0, 0xffffffe0, !P3 ;  /* 0xffffffe000007807 */ /* 0x000fe20005800000 */
[----:B------:R-:W-:Y:S01]  /*3a90*/  UIADD3 UR51, UPT, UPT, UR55, 0x76cf5d0a, URZ ;  /* 0x76cf5d0a37337890 */ /* 0x000fe2000fffe0ff */
[----:B------:R-:W-:Y:S01]  /*3aa0*/  LOP3.LUT R2, R7, 0x38, R15, 0xf8, !PT ;  /* 0x0000003807027812 */ /* 0x000fe200078ef80f */
[----:B------:R-:W-:Y:S02]  /*3ab0*/  UIADD3 UR54, UPT, UPT, UR56, -0x61c88647, URZ ;  /* 0x9e3779b938367890 */ /* 0x000fe4000fffe0ff */
[C---:B------:R-:W-:Y:S01]  /*3ac0*/  IMAD.IADD R10, R0.reuse, 0x1, R12 ;  /* 0x00000001000a7824 */ /* 0x040fe200078e020c */
[----:B------:R-:W-:Y:S01]  /*3ad0*/  UIADD3 UR52, UPT, UPT, UR56, 0x3c6ef372, URZ ;  /* 0x3c6ef37238347890 */ /* 0x000fe2000fffe0ff */
[----:B------:R-:W-:Y:S01]  /*3ae0*/  IMAD.IADD R240, R0, 0x1, R232 ;  /* 0x0000000100f07824 */ /* 0x000fe200078e02e8 */
[----:B------:R-:W-:Y:S01]  /*3af0*/  UIADD3 UR50, UPT, UPT, UR56, -0x255992d5, URZ ;  /* 0xdaa66d2b38327890 */ /* 0x000fe2000fffe0ff */
[----:B------:R-:W2:Y:S01]  /*3b00*/  LDSM.16.M88.4 R232, [R232+0x4800] ;  /* 0x00480000e8e8783b */ /* 0x000ea20000000200 */
[----:B------:R-:W-:-:S02]  /*3b10*/  UIADD3 UR49, UPT, UPT, UR55, 0x32370b8f, URZ ;  /* 0x32370b8f37317890 */ /* 0x000fc4000fffe0ff */
[----:B------:R-:W-:Y:S01]  /*3b20*/  UIADD3 UR46, UPT, UPT, UR56, 0x78dde6e4, URZ ;  /* 0x78dde6e4382e7890 */ /* 0x000fe2000fffe0ff */
[----:B------:R-:W-:Y:S01]  /*3b30*/  STL [R1+0x10], R10 ;  /* 0x0000100a01007387 */ /* 0x000fe20000100800 */
[----:B------:R-:W-:Y:S02]  /*3b40*/  UIADD3 UR44, UPT, UPT, UR55, -0x126145ec, URZ ;  /* 0xed9eba14372c7890 */ /* 0x000fe4000fffe0ff */
[----:B------:R-:W-:Y:S01]  /*3b50*/  UIADD3 UR43, UPT, UPT, UR56, 0x1715609d, URZ ;  /* 0x1715609d382b7890 */ /* 0x000fe2000fffe0ff */
[----:B------:R-:W3:Y:S01]  /*3b60*/  LDSM.16.M88.4 R156, [R10+0x12000] ;  /* 0x012000000a9c783b */ /* 0x000ee20000000200 */
[----:B------:R-:W-:Y:S02]  /*3b70*/  UIADD3 UR42, UPT, UPT, UR55, -0x56f99767, URZ ;  /* 0xa9066899372a7890 */ /* 0x000fe4000fffe0ff */
[----:B------:R-:W-:Y:S01]  /*3b80*/  UIADD3 UR31, UPT, UPT, UR56, -0x4ab325aa, URZ ;  /* 0xb54cda56381f7890 */ /* 0x000fe2000fffe0ff */
[----:B------:R-:W4:Y:S01]  /*3b90*/  LDSM.16.M88.4 R160, [R10+0x12800] ;  /* 0x012800000aa0783b */ /* 0x000f220000000200 */
[----:B------:R-:W-:-:S03]  /*3ba0*/  UIADD3 UR30, UPT, UPT, UR55, 0x646e171e, URZ ;  /* 0x646e171e371e7890 */ /* 0x000fc6000fffe0ff */
        /* <DEDUP_REMOVED lines=8> */
[----:B------:R-:W1:Y:S01]  /*3c30*/  LDSM.16.M88.4 R236, [R240+0x4000] ;  /* 0x00400000f0ec783b */ /* 0x000e620000000200 */
[----:B-----5:R-:W-:-:S03]  /*3c40*/  LOP3.LUT R10, R4, 0x200, RZ, 0xc0, !PT ;  /* 0x00000200040a7812 */ /* 0x020fc600078ec0ff */
[----:B------:R-:W1:Y:S01]  /*3c50*/  LDSM.16.M88.4 R240, [R240+0x4800] ;  /* 0x00480000f0f0783b */ /* 0x000e620000000200 */
[----:B------:R-:W-:Y:S02]  /*3c60*/  SEL R4, R6, 0xffffffe0, !P0 ;  /* 0xffffffe006047807 */ /* 0x000fe40004000000 */
[----:B------:R-:W-:Y:S02]  /*3c70*/  LOP3.LUT R5, R10, 0xc00, R13, 0xf8, !PT ;  /* 0x00000c000a057812 */ /* 0x000fe400078ef80d */
[----:B------:R-:W-:Y:S01]  /*3c80*/  LOP3.LUT R6, R2, 0x8, R9, 0x78, !PT ;  /* 0x0000000802067812 */ /* 0x000fe200078e7809 */
[----:B------:R5:W-:Y:S02]  /*3c90*/  STL [R1+0x1c], R4 ;  /* 0x00001c0401007387 */ /* 0x000be40000100800 */
[----:B-----5:R-:W-:-:S04]  /*3ca0*/  LOP3.LUT R4, R9, 0x10, RZ, 0xc0, !PT ;  /* 0x0000001009047812 */ /* 0x020fc800078ec0ff */
[----:B------:R-:W-:-:S04]  /*3cb0*/  LOP3.LUT R4, R4, 0x8, R14, 0xf8, !PT ;  /* 0x0000000804047812 */ /* 0x000fc800078ef80e */
[----:B------:R-:W-:Y:S02]  /*3cc0*/  LOP3.LUT R4, R4, R2, RZ, 0x3c, !PT ;  /* 0x0000000204047212 */ /* 0x000fe400078e3cff */
[----:B------:R-:W-:Y:S01]  /*3cd0*/  LOP3.LUT R2, R5, R6, RZ, 0xfc, !PT ;  /* 0x0000000605027212 */ /* 0x000fe200078efcff */
[----:B------:R-:W-:Y:S01]  /*3ce0*/  IMAD.WIDE.U32 R6, R11, -0x2daee0ad, RZ ;  /* 0xd2511f530b067825 */ /* 0x000fe200078e00ff */
[----:B------:R-:W-:-:S03]  /*3cf0*/  LOP3.LUT R4, R4, 0x200, R13, 0xf8, !PT ;  /* 0x0000020004047812 */ /* 0x000fc600078ef80d */
[----:B------:R-:W-:Y:S02]  /*3d00*/  IMAD.IADD R5, R0, 0x1, R252 ;  /* 0x0000000100057824 */ /* 0x000fe400078e02fc */
[----:B------:R5:W-:Y:S04]  /*3d10*/  STL [R1+0x20], R4 ;  /* 0x0000200401007387 */ /* 0x000be80000100800 */
[----:B------:R2:W-:Y:S04]  /*3d20*/  STL [R1+0x58], R2 ;  /* 0x0000580201007387 */ /* 0x0005e80000100800 */
[----:B------:R1:W-:Y:S01]  /*3d30*/  STL.64 [R1+0x50], R6 ;  /* 0x0000500601007387 */ /* 0x0003e20000100a00 */
[----:B-----5:R-:W-:-:S02]  /*3d40*/  IMAD.IADD R4, R12, 0x1, R3 ;  /* 0x000000010c047824 */ /* 0x020fc400078e0203 */
[----:B--2---:R-:W-:-:S03]  /*3d50*/  IMAD.IADD R2, R3, 0x1, R252 ;  /* 0x0000000103027824 */ /* 0x004fc600078e02fc */
[----:B------:R2:W-:Y:S01]  /*3d60*/  STL [R1+0x14], R4 ;  /* 0x0000140401007387 */ /* 0x0005e20000100800 */
[C---:B------:R-:W-:Y:S02]  /*3d70*/  IMAD.IADD R3, R0.reuse, 0x1, R4 ;  /* 0x0000000100037824 */ /* 0x040fe400078e0204 */
[----:B------:R-:W-:Y:S01]  /*3d80*/  IMAD.IADD R0, R0, 0x1, R2 ;  /* 0x0000000100007824 */ /* 0x000fe200078e0202 */
[----:B------:R2:W-:Y:S04]  /*3d90*/  STL [R1+0x4], R5 ;  /* 0x0000040501007387 */ /* 0x0005e80000100800 */
[----:B------:R2:W-:Y:S04]  /*3da0*/  STL [R1], R2 ;  /* 0x0000000201007387 */ /* 0x0005e80000100800 */
[----:B------:R2:W-:Y:S04]  /*3db0*/  STL [R1+0x18], R3 ;  /* 0x0000180301007387 */ /* 0x0005e80000100800 */
[----:B-1-34-:R2:W-:Y:S02]  /*3dc0*/  STL [R1+0x8], R0 ;  /* 0x0000080001007387 */ /* 0x01a5e40000100800 */
.L_x_759:
[----:B------:R-:W3:Y:S01]  /*3dd0*/  LDL R248, [R1+0xc] ;  /* 0x00000c0001f87983 */ /* 0x000ee20000100800 */
[----:B------:R-:W-:Y:S01]  /*3de0*/  PLOP3.LUT P4, PT, PT, PT, UP1, 0x80, 0x8 ;  /* 0x000000000008781c */ /* 0x000fe20003f8f018 */
[----:B-1----:R-:W-:Y:S01]  /*3df0*/  IMAD.U32 R244, RZ, RZ, UR10 ;  /* 0x0000000afff47e24 */ /* 0x002fe2000f8e00ff */
[----:B------:R-:W-:Y:S01]  /*3e00*/  PLOP3.LUT P6, PT, PT, PT, UP1, 0x80, 0x8 ;  /* 0x000000000008781c */ /* 0x000fe20003fcf018 */
[----:B------:R-:W4:Y:S01]  /*3e10*/  LDL.LU R247, [R1+0x4] ;  /* 0x0000040001f77983 */ /* 0x000f220000300800 */
[----:B------:R-:W-:Y:S01]  /*3e20*/  IMAD.U32 R245, RZ, RZ, UR11 ;  /* 0x0000000bfff57e24 */ /* 0x000fe2000f8e00ff */
[----:B------:R-:W-:Y:S01]  /*3e30*/  PLOP3.LUT P0, PT, PT, PT, UP1, 0x80, 0x8 ;  /* 0x000000000008781c */ /* 0x000fe20003f0f018 */
[----:B------:R-:W-:Y:S01]  /*3e40*/  UISETP.NE.AND UP2, UPT, UR45, URZ, UPT ;  /* 0x000000ff2d00728c */ /* 0x000fe2000bf45270 */
[----:B-----5:R-:W5:Y:S01]  /*3e50*/  LDL R246, [R1+0x10] ;  /* 0x0000100001f67983 */ /* 0x020f620000100800 */
[----:B------:R-:W-:Y:S02]  /*3e60*/  PLOP3.LUT P3, PT, PT, PT, UP1, 0x80, 0x8 ;  /* 0x000000000008781c */ /* 0x000fe40003f6f018 */
[----:B------:R-:W-:Y:S01]  /*3e70*/  PLOP3.LUT P5, PT, PT, PT, UP1, 0x80, 0x8 ;  /* 0x000000000008781c */ /* 0x000fe20003faf018 */
[----:B--2---:R-:W2:Y:S04]  /*3e80*/  LDL.LU R3, [R1] ;  /* 0x0000000001037983 */ /* 0x004ea80000300800 */
[----:B------:R-:W2:Y:S02]  /*3e90*/  LDL R2, [R1+0x14] ;  /* 0x0000140001027983 */ /* 0x000ea40000100800 */
[----:B------:R-:W-:Y:S02]  /*3ea0*/  @UP2 UIADD3 UR25, UP0, UPT, UR18, -0x100, URZ ;  /* 0xffffff0012192890 */ /* 0x000fe4000ff1e0ff */
[----:B------:R-:W2:Y:S02]  /*3eb0*/  LDL.LU R0, [R1+0x8] ;  /* 0x0000080001007983 */ /* 0x000ea40000300800 */
[----:B------:R-:W-:Y:S02]  /*3ec0*/  @UP2 UIADD3.X UR17, UPT, UPT, UR19, -0x1, URZ, UP0, !UPT ;  /* 0xffffffff13112890 */ /* 0x000fe400087fe4ff */
[----:B------:R-:W2:Y:S01]  /*3ed0*/  LDL R250, [R1+0x18] ;  /* 0x0000180001fa7983 */ /* 0x000ea20000100800 */
[----:B------:R-:W-:Y:S03]  /*3ee0*/  @UP2 UIADD3 UR10, UP0, UPT, UR10, -0x100, URZ ;  /* 0xffffff000a0a2890 */ /* 0x000fe6000ff1e0ff */
[----:B------:R-:W0:Y:S01]  /*3ef0*/  LDGDEPBAR ;  /* 0x00000000000079af */ /* 0x000e220000000000 */
[----:B------:R-:W-:Y:S01]  /*3f00*/  @UP2 UIADD3.X UR11, UPT, UPT, UR11, -0x1, URZ, UP0, !UPT ;  /* 0xffffffff0b0b2890 */ /* 0x000fe200087fe4ff */
[----:B------:R-:W-:Y:S04]  /*3f10*/  DEPBAR.LE SB0, 0x0 ;  /* 0x000080000000791a */ /* 0x000fe80000000000 */
[----:B------:R-:W-:Y:S06]  /*3f20*/  BAR.SYNC.DEFER_BLOCKING 0x0 ;  /* 0x0000000000007b1d */ /* 0x000fec0000010000 */
[----:B------:R-:W-:Y:S08]  /*3f30*/  LDSM.16.M88.4 R16, [R252] ;  /* 0x00000000fc10783b */ /* 0x000ff00000000200 */
[----:B---3--:R-:W1:Y:S08]  /*3f40*/  LDSM.16.M88.4 R8, [R248+0xc000] ;  /* 0x00c00000f808783b */ /* 0x008e700000000200 */
[----:B------:R-:W3:Y:S08]  /*3f50*/  LDSM.16.M88.4 R68, [R248+0xc800] ;  /* 0x00c80000f844783b */ /* 0x000ef00000000200 */
[----:B----4-:R-:W-:Y:S08]  /*3f60*/  LDSM.16.M88.4 R72, [R247] ;  /* 0x00000000f748783b */ /* 0x010ff00000000200 */
[----:B-----5:R-:W4:Y:S08]  /*3f70*/  LDSM.16.M88.4 R76, [R246+0xc000] ;  /* 0x00c00000f64c783b */ /* 0x020f300000000200 */
[----:B------:R-:W5:Y:S01]  /*3f80*/  LDSM.16.M88.4 R80, [R246+0xc800] ;  /* 0x00c80000f650783b */ /* 0x000f620000000200 */
[C---:B-1----:R-:W-:Y:S07]  /*3f90*/  HMMA.16816.F32.BF16 R4, R16.reuse, R8, RZ ;  /* 0x000000081004723c */ /* 0x042fee00000418ff */
[----:B--2---:R-:W-:Y:S01]  /*3fa0*/  LDSM.16.M88.4 R84, [R3] ;  /* 0x000000000354783b */ /* 0x004fe20000000200 */
[C---:B------:R-:W-:Y:S07]  /*3fb0*/  HMMA.16816.F32.BF16 R8, R16.reuse, R10, RZ ;  /* 0x0000000a1008723c */ /* 0x040fee00000418ff */
[----:B------:R-:W1:Y:S01]  /*3fc0*/  LDSM.16.M88.4 R88, [R2+0xc000] ;  /* 0x00c000000258783b */ /* 0x000e620000000200 */
[C---:B---3--:R-:W-:Y:S07]  /*3fd0*/  HMMA.16816.F32.BF16 R12, R16.reuse, R68, RZ ;  /* 0x00000044100c723c */ /* 0x048fee00000418ff */
[----:B------:R-:W-:Y:S01]  /*3fe0*/  LDSM.16.M88.4 R92, [R0] ;  /* 0x00000000005c783b */ /* 0x000fe20000000200 */
[----:B------:R-:W-:Y:S07]  /*3ff0*/  HMMA.16816.F32.BF16 R16, R16, R70, RZ ;  /* 0x000000461010723c */ /* 0x000fee00000418ff */
[----:B------:R-:W2:Y:S01]  /*4000*/  LDSM.16.M88.4 R68, [R2+0xc800] ;  /* 0x00c800000244783b */ /* 0x000ea20000000200 */
[C---:B----4-:R-:W-:Y:S07]  /*4010*/  HMMA.16816.F32.BF16 R4, R72.reuse, R76, R4 ;  /* 0x0000004c4804723c */ /* 0x050fee0000041804 */
[----:B------:R-:W3:Y:S01]  /*4020*/  LDSM.16.M88.4 R96, [R250+0xc000] ;  /* 0x00c00000fa60783b */ /* 0x000ee20000000200 */
[C---:B------:R-:W-:Y:S07]  /*4030*/  HMMA.16816.F32.BF16 R8, R72.reuse, R78, R8 ;  /* 0x0000004e4808723c */ /* 0x040fee0000041808 */
[----:B------:R-:W-:Y:S01]  /*4040*/  LDSM.16.M88.4 R76, [R252+0x2000] ;  /* 0x00200000fc4c783b */ /* 0x000fe20000000200 */
[C---:B-----5:R-:W-:Y:S08]  /*4050*/  HMMA.16816.F32.BF16 R12, R72.reuse, R80, R12 ;  /* 0x00000050480c723c */ /* 0x060ff0000004180c */
[----:B------:R-:W-:Y:S01]  /*4060*/  HMMA.16816.F32.BF16 R16, R72, R82, R16 ;  /* 0x000000524810723c */ /* 0x000fe20000041810 */
[----:B------:R-:W4:Y:S07]  /*4070*/  LDSM.16.M88.4 R72, [R250+0xc800] ;  /* 0x00c80000fa48783b */ /* 0x000f2e0000000200 */
[C---:B-1----:R-:W-:Y:S01]  /*4080*/  HMMA.16816.F32.BF16 R4, R84.reuse, R88, R4 ;  /* 0x000000585404723c */ /* 0x042fe20000041804 */
[----:B------:R-:W1:Y:S07]  /*4090*/  LDSM.16.M88.4 R80, [R248+0xe000] ;  /* 0x00e00000f850783b */ /* 0x000e6e0000000200 */
[C---:B------:R-:W-:Y:S01]  /*40a0*/  HMMA.16816.F32.BF16 R8, R84.reuse, R90, R8 ;  /* 0x0000005a5408723c */ /* 0x040fe20000041808 */
[----:B------:R-:W-:Y:S07]  /*40b0*/  LDSM.16.M88.4 R88, [R246+0xe000] ;  /* 0x00e00000f658783b */ /* 0x000fee0000000200 */
[C---:B--2---:R-:W-:Y:S08]  /*40c0*/  HMMA.16816.F32.BF16 R12, R84.reuse, R68, R12 ;  /* 0x00000044540c723c */ /* 0x044ff0000004180c */
[----:B------:R-:W-:Y:S01]  /*40d0*/  HMMA.16816.F32.BF16 R16, R84, R70, R16 ;  /* 0x000000465410723c */ /* 0x000fe20000041810 */
[----:B------:R-:W2:Y:S07]  /*40e0*/  LDSM.16.M88.4 R68, [R248+0xe800] ;  /* 0x00e80000f844783b */ /* 0x000eae0000000200 */
[C---:B---3--:R-:W-:Y:S01]  /*40f0*/  HMMA.16816.F32.BF16 R4, R92.reuse, R96, R4 ;  /* 0x000000605c04723c */ /* 0x048fe20000041804 */
[----:B------:R-:W3:Y:S07]  /*4100*/  LDSM.16.M88.4 R84, [R247+0x2000] ;  /* 0x00200000f754783b */ /* 0x000eee0000000200 */
[C---:B------:R-:W-:Y:S01]  /*4110*/  HMMA.16816.F32.BF16 R8, R92.reuse, R98, R8 ;  /* 0x000000625c08723c */ /* 0x040fe20000041808 */
[----:B------:R-:W-:Y:S07]  /*4120*/  LDSM.16.M88.4 R96, [R2+0xe000] ;  /* 0x00e000000260783b */ /* 0x000fee0000000200 */
[C---:B----4-:R-:W-:Y:S08]  /*4130*/  HMMA.16816.F32.BF16 R12, R92.reuse, R72, R12 ;  /* 0x000000485c0c723c */ /* 0x050ff0000004180c */
        /* <DEDUP_REMOVED lines=24> */
[----:B------:R-:W-:Y:S07]  /*42c0*/  LDSM.16.M88.4 R92, [R246+0x10000] ;  /* 0x01000000f65c783b */ /* 0x000fee0000000200 */
[C---:B------:R-:W-:Y:S01]  /*42d0*/  HMMA.16816.F32.BF16 R8, R76.reuse, R82, R8 ;  /* 0x000000524c08723c */ /* 0x040fe20000041808 */
[----:B------:R-:W3:Y:S07]  /*42e0*/  LDSM.16.M88.4 R80, [R247+0x4000] ;  /* 0x00400000f750783b */ /* 0x000eee0000000200 */
[C---:B----4-:R-:W-:Y:S08]  /*42f0*/  HMMA.16816.F32.BF16 R12, R76.reuse, R72, R12 ;  /* 0x000000484c0c723c */ /* 0x050ff0000004180c */
[----:B------:R-:W-:Y:S01]  /*4300*/  HMMA.16816.F32.BF16 R16, R76, R74, R16 ;  /* 0x0000004a4c10723c */ /* 0x000fe20000041810 */
[----:B------:R4:W5:Y:S07]  /*4310*/  LDSM.16.M88.4 R72, [R246+0x10800] ;  /* 0x01080000f648783b */ /* 0x00096e0000000200 */
[C---:B-1----:R-:W-:Y:S01]  /*4320*/  HMMA.16816.F32.BF16 R4, R84.reuse, R88, R4 ;  /* 0x000000585404723c */ /* 0x042fe20000041804 */
[----:B------:R1:W-:Y:S07]  /*4330*/  LDSM.16.M88.4 R76, [R3+0x4000] ;  /* 0x00400000034c783b */ /* 0x0003ee0000000200 */
[C---:B------:R-:W-:Y:S01]  /*4340*/  HMMA.16816.F32.BF16 R8, R84.reuse, R90, R8 ;  /* 0x0000005a5408723c */ /* 0x040fe20000041808 */
[----:B------:R3:W5:Y:S07]  /*4350*/  LDSM.16.M88.4 R88, [R2+0x10000] ;  /* 0x010000000258783b */ /* 0x00076e0000000200 */
[C---:B--2---:R-:W-:Y:S01]  /*4360*/  HMMA.16816.F32.BF16 R12, R84.reuse, R68, R12 ;  /* 0x00000044540c723c */ /* 0x044fe2000004180c */
[----:B----4-:R-:W2:Y:S07]  /*4370*/  S2R R246, SR_TID.X ;  /* 0x0000000000f67919 */ /* 0x010eae0000002100 */
[----:B------:R-:W-:Y:S01]  /*4380*/  HMMA.16816.F32.BF16 R16, R84, R70, R16 ;  /* 0x000000465410723c */ /* 0x000fe20000041810 */
[----:B------:R4:W-:Y:S01]  /*4390*/  LDSM.16.M88.4 R68, [R0+0x4000] ;  /* 0x004000000044783b */ /* 0x0009e20000000200 */
[----:B-1----:R-:W-:Y:S06]  /*43a0*/  IMAD.U32 R3, RZ, RZ, UR38 ;  /* 0x00000026ff037e24 */ /* 0x002fec000f8e00ff */
[C---:B---3--:R-:W-:Y:S01]  /*43b0*/  HMMA.16816.F32.BF16 R4, R80.reuse, R92, R4 ;  /* 0x0000005c5004723c */ /* 0x048fe20000041804 */
[----:B------:R-:W3:Y:S04]  /*43c0*/  LDL R2, [R1+0x40] ;  /* 0x0000400001027983 */ /* 0x000ee80000100800 */
[----:B------:R-:W3:Y:S03]  /*43d0*/  LDL.LU R251, [R1+0x4c] ;  /* 0x00004c0001fb7983 */ /* 0x000ee60000300800 */
[C---:B------:R-:W-:Y:S01]  /*43e0*/  HMMA.16816.F32.BF16 R8, R80.reuse, R94, R8 ;  /* 0x0000005e5008723c */ /* 0x040fe20000041808 */
[----:B------:R-:W3:Y:S06]  /*43f0*/  LDL.64 R92, [R1+0x50] ;  /* 0x00005000015c7983 */ /* 0x000eec0000100a00 */
[----:B------:R-:W3:Y:S01]  /*4400*/  LDL R248, [R1+0x5c] ;  /* 0x00005c0001f87983 */ /* 0x000ee20000100800 */
[C---:B-----5:R-:W-:Y:S03]  /*4410*/  HMMA.16816.F32.BF16 R12, R80.reuse, R72, R12 ;  /* 0x00000048500c723c */ /* 0x060fe6000004180c */
[----:B------:R-:W1:Y:S01]  /*4420*/  LDSM.16.M88.4 R84, [R250+0x10000] ;  /* 0x01000000fa54783b */ /* 0x000e620000000200 */
[----:B--2---:R-:W-:Y:S01]  /*4430*/  IMAD.SHL.U32 R247, R246, 0x2, RZ ;  /* 0x00000002f6f77824 */ /* 0x004fe200078e00ff */
[----:B------:R-:W-:Y:S03]  /*4440*/  SHF.R.U32.HI R249, RZ, 0x2, R246 ;  /* 0x00000002fff97819 */ /* 0x000fe600000116f6 */
[----:B------:R-:W-:Y:S03]  /*4450*/  HMMA.16816.F32.BF16 R16, R80, R74, R16 ;  /* 0x0000004a5010723c */ /* 0x000fe60000041810 */
[----:B------:R2:W5:Y:S01]  /*4460*/  LDSM.16.M88.4 R72, [R250+0x10800] ;  /* 0x01080000fa48783b */ /* 0x0005620000000200 */
[----:B----4-:R-:W-:Y:S02]  /*4470*/  @P4 LOP3.LUT R0, R247, 0x6, RZ, 0xc0, !PT ;  /* 0x00000006f7004812 */ /* 0x010fe400078ec0ff */
[----:B------:R-:W-:Y:S02]  /*4480*/  PLOP3.LUT P4, PT, PT, PT, UP1, 0x80, 0x8 ;  /* 0x000000000008781c */ /* 0x000fe40003f8f018 */
[C---:B------:R-:W-:Y:S05]  /*4490*/  HMMA.16816.F32.BF16 R4, R76.reuse, R88, R4 ;  /* 0x000000584c04723c */ /* 0x040fea0000041804 */
[--C-:B------:R-:W-:Y:S03]  /*44a0*/  @P6 LOP3.LUT R0, R0, 0xe0, R249.reuse, 0xf8, !PT ;  /* 0x000000e000006812 */ /* 0x100fe600078ef8f9 */
[C---:B------:R-:W-:Y:S03]  /*44b0*/  HMMA.16816.F32.BF16 R8, R76.reuse, R90, R8 ;  /* 0x0000005a4c08723c */ /* 0x040fe60000041808 */
[----:B------:R-:W-:Y:S01]  /*44c0*/  @P0 IMAD R3, R3, 0x40, R0 ;  /* 0x0000004003030824 */ /* 0x000fe200078e0200 */
[----:B------:R-:W-:Y:S01]  /*44d0*/  PLOP3.LUT P0, PT, PT, PT, UP1, 0x80, 0x8 ;  /* 0x000000000008781c */ /* 0x000fe20003f0f018 */
[----:B------:R-:W-:Y:S03]  /*44e0*/  IMAD.U32 R0, RZ, RZ, UR38 ;  /* 0x00000026ff007e24 */ /* 0x000fe6000f8e00ff */
[C---:B------:R-:W-:Y:S01]  /*44f0*/  HMMA.16816.F32.BF16 R12, R76.reuse, R96, R12 ;  /* 0x000000604c0c723c */ /* 0x040fe2000004180c */
[----:B--2---:R-:W2:Y:S02]  /*4500*/  S2R R250, SR_TID.X ;  /* 0x0000000000fa7919 */ /* 0x004ea40000002100 */
[----:B------:R-:W-:Y:S05]  /*4510*/  @P3 ISETP.GE.AND P3, PT, R3, UR36, PT ;  /* 0x0000002403003c0c */ /* 0x000fea000bf66270 */
[----:B------:R-:W-:Y:S01]  /*4520*/  HMMA.16816.F32.BF16 R16, R76, R98, R16 ;  /* 0x000000624c10723c */ /* 0x000fe20000041810 */
[----:B------:R-:W-:Y:S02]  /*4530*/  IMAD.MOV.U32 R99, RZ, RZ, 0x10 ;  /* 0x00000010ff637424 */ /* 0x000fe400078e00ff */
[----:B------:R-:W-:Y:S03]  /*4540*/  LOP3.LUT R98, R247, 0x38, RZ, 0xc0, !PT ;  /* 0x00000038f7627812 */ /* 0x000fe600078ec0ff */
[----:B------:R-:W-:Y:S02]  /*4550*/  SEL R99, R99, 0xfffffff0, !P1 ;  /* 0xfffffff063637807 */ /* 0x000fe40004800000 */
[C---:B-1----:R-:W-:Y:S05]  /*4560*/  HMMA.16816.F32.BF16 R4, R68.reuse, R84, R4 ;  /* 0x000000544404723c */ /* 0x042fea0000041804 */
[----:B------:R-:W-:Y:S03]  /*4570*/  LOP3.LUT R98, R98, 0x20, R249, 0x78, !PT ;  /* 0x0000002062627812 */ /* 0x000fe600078e78f9 */
[C---:B------:R-:W-:Y:S08]  /*4580*/  HMMA.16816.F32.BF16 R8, R68.reuse, R86, R8 ;  /* 0x000000564408723c */ /* 0x040ff00000041808 */
[C---:B-----5:R-:W-:Y:S03]  /*4590*/  HMMA.16816.F32.BF16 R12, R68.reuse, R72, R12 ;  /* 0x00000048440c723c */ /* 0x060fe6000004180c */
[----:B------:R-:W-:Y:S02]  /*45a0*/  @P4 FSEL R4, R4, -INF , !P3 ;  /* 0xff80000004044808 */ /* 0x000fe40005800000 */
[----:B------:R-:W-:Y:S02]  /*45b0*/  PLOP3.LUT P4, PT, PT, PT, UP1, 0x80, 0x8 ;  /* 0x000000000008781c */ /* 0x000fe40003f8f018 */
[----:B------:R-:W-:Y:S01]  /*45c0*/  @P0 FSEL R6, R6, -INF , !P3 ;  /* 0xff80000006060808 */ /* 0x000fe20005800000 */
[----:B------:R-:W-:Y:S01]  /*45d0*/  HMMA.16816.F32.BF16 R16, R68, R74, R16 ;  /* 0x0000004a4410723c */ /* 0x000fe20000041810 */
[----:B------:R-:W-:Y:S02]  /*45e0*/  PLOP3.LUT P0, PT, PT, PT, UP1, 0x80, 0x8 ;  /* 0x000000000008781c */ /* 0x000fe40003f0f018 */
[----:B------:R-:W-:Y:S02]  /*45f0*/  PLOP3.LUT P3, PT, PT, PT, UP1, 0x80, 0x8 ;  /* 0x000000000008781c */ /* 0x000fe40003f6f018 */
[C---:B---3--:R-:W-:Y:S01]  /*4600*/  LEA R76, P6, R2.reuse, R244, 0x2 ;  /* 0x000000f4024c7211 */ /* 0x048fe200078c10ff */
[----:B------:R-:W-:Y:S03]  /*4610*/  VIADD R251, R251, 0xfffffffc ;  /* 0xfffffffcfbfb7836 */ /* 0x000fe60000000000 */
[----:B------:R-:W-:Y:S02]  /*4620*/  LEA.HI.X R77, R2, R245, RZ, 0x2, P6 ;  /* 0x000000f5024d7211 */ /* 0x000fe400030f14ff */
[----:B------:R-:W1:Y:S01]  /*4630*/  S2R R2, SR_TID.X ;  /* 0x0000000000027919 */ /* 0x000e620000002100 */
[----:B------:R-:W-:Y:S01]  /*4640*/  PLOP3.LUT P6, PT, PT, PT, UP1, 0x80, 0x8 ;  /* 0x000000000008781c */ /* 0x000fe20003fcf018 */
[----:B------:R-:W-:Y:S01]  /*4650*/  IMAD.WIDE.U32 R78, R251, -0x326172a9, RZ ;  /* 0xcd9e8d57fb4e7825 */ /* 0x000fe200078e00ff */
[----:B------:R2:W-:Y:S04]  /*4660*/  STL [R1+0x4c], R251 ;  /* 0x00004cfb01007387 */ /* 0x0005e80000100800 */
[----:B------:R-:W3:Y:S04]  /*4670*/  LDL R89, [R1+0x48] ;  /* 0x0000480001597983 */ /* 0x000ee80000100800 */
[----:B------:R-:W4:Y:S04]  /*4680*/  LDL R88, [R1+0x44] ;  /* 0x0000440001587983 */ /* 0x000f280000100800 */
[----:B------:R-:W5:Y:S01]  /*4690*/  LDL R244, [R1+0x58] ;  /* 0x0000580001f47983 */ /* 0x000f620000100800 */
[----:B--2---:R-:W-:Y:S02]  /*46a0*/  SHF.R.U32.HI R251, RZ, 0x1, R250 ;  /* 0x00000001fffb7819 */ /* 0x004fe400000116fa */
[----:B-1----:R-:W-:Y:S01]  /*46b0*/  SHF.R.U32.HI R252, RZ, 0x7, R2 ;  /* 0x00000007fffc7819 */ /* 0x002fe20000011602 */
[C---:B------:R-:W-:Y:S01]  /*46c0*/  @P5 VIADD R2, R3.reuse, 0x1 ;  /* 0x0000000103025836 */ /* 0x040fe20000000000 */
[----:B------:R-:W-:Y:S03]  /*46d0*/  PLOP3.LUT P5, PT, PT, PT, UP1, 0x80, 0x8 ;  /* 0x000000000008781c */ /* 0x000fe60003faf018 */
[----:B------:R-:W-:Y:S01]  /*46e0*/  IMAD R0, R0, 0x2, R252 ;  /* 0x0000000200007824 */ /* 0x000fe200078e02fc */
[----:B------:R-:W-:Y:S01]  /*46f0*/  @P6 ISETP.GE.AND P6, PT, R2, UR36, PT ;  /* 0x0000002402006c0c */ /* 0x000fe2000bfc6270 */
[----:B------:R-:W-:Y:S01]  /*4700*/  @P3 VIADD R2, R3, 0x9 ;  /* 0x0000000903023836 */ /* 0x000fe20000000000 */
[----:B------:R-:W-:Y:S02]  /*4710*/  PLOP3.LUT P3, PT, PT, PT, UP1, 0x80, 0x8 ;  /* 0x000000000008781c */ /* 0x000fe40003f6f018 */
[----:B------:R-:W-:Y:S02]  /*4720*/  LOP3.LUT R0, R0, UR55, R93, 0x96, !PT ;  /* 0x0000003700007c12 */ /* 0x000fe4000f8e965d */
[----:B------:R-:W-:Y:S02]  /*4730*/  @P4 FSEL R7, R7, -INF , !P6 ;  /* 0xff80000007074808 */ /* 0x000fe40007000000 */
[----:B------:R-:W-:Y:S01]  /*4740*/  PLOP3.LUT P4, PT, PT, PT, UP1, 0x80, 0x8 ;  /* 0x000000000008781c */ /* 0x000fe20003f8f018 */
[----:B------:R-:W-:Y:S01]  /*4750*/  IMAD.WIDE.U32 R82, R0, -0x326172a9, RZ ;  /* 0xcd9e8d5700527825 */ /* 0x000fe200078e00ff */
[----:B------:R-:W-:Y:S02]  /*4760*/  LOP3.LUT R0, R248, UR56, R79, 0x96, !PT ;  /* 0x00000038f8007c12 */ /* 0x000fe4000f8e964f */
[----:B------:R-:W-:Y:S01]  /*4770*/  @P5 FSEL R5, R5, -INF , !P6 ;  /* 0xff80000005055808 */ /* 0x000fe20007000000 */
[----:B------:R-:W-:Y:S01]  /*4780*/  IMAD.SHL.U32 R248, R246, 0x20, RZ ;  /* 0x00000020f6f87824 */ /* 0x000fe200078e00ff */
[----:B------:R-:W-:Y:S01]  /*4790*/  PLOP3.LUT P5, PT, PT, PT, UP1, 0x80, 0x8 ;  /* 0x000000000008781c */ /* 0x000fe20003faf018 */
[----:B------:R-:W-:Y:S01]  /*47a0*/  IMAD.WIDE.U32 R86, R0, -0x2daee0ad, RZ ;  /* 0xd2511f5300567825 */ /* 0x000fe200078e00ff */
[----:B------:R-:W-:Y:S02]  /*47b0*/  PLOP3.LUT P6, PT, PT, PT, UP1, 0x80, 0x8 ;  /* 0x000000000008781c */ /* 0x000fe40003fcf018 */
[----:B------:R-:W-:Y:S01]  /*47c0*/  LOP3.LUT R78, R78, UR54, R83, 0x96, !PT ;  /* 0x000000364e4e7c12 */ /* 0x000fe2000f8e9653 */
[C---:B------:R-:W-:Y:S01]  /*47d0*/  @P0 VIADD R0, R3.reuse, 0x8 ;  /* 0x0000000803000836 */ /* 0x040fe20000000000 */
[----:B------:R-:W-:Y:S01]  /*47e0*/  PLOP3.LUT P0, PT, PT, PT, UP1, 0x80, 0x8 ;  /* 0x000000000008781c */ /* 0x000fe20003f0f018 */
[----:B------:R-:W-:Y:S01]  /*47f0*/  IMAD.SHL.U32 R246, R246, 0x10, RZ ;  /* 0x00000010f6f67824 */ /* 0x000fe200078e00ff */
[----:B------:R-:W-:Y:S01]  /*4800*/  LOP3.LUT R80, R92, UR53, R87, 0x96, !PT ;  /* 0x000000355c507c12 */ /* 0x000fe2000f8e9657 */
[----:B------:R-:W-:Y:S01]  /*4810*/  IMAD.WIDE.U32 R78, R78, -0x2daee0ad, RZ ;  /* 0xd2511f534e4e7825 */ /* 0x000fe200078e00ff */
[----:B------:R-:W-:Y:S02]  /*4820*/  @P4 ISETP.GE.AND P4, PT, R0, UR36, PT ;  /* 0x0000002400004c0c */ /* 0x000fe4000bf86270 */
[----:B------:R-:W-:Y:S01]  /*4830*/  LOP3.LUT R97, R248, 0xc00, RZ, 0xc0, !PT ;  /* 0x00000c00f8617812 */ /* 0x000fe200078ec0ff */
[----:B------:R-:W-:Y:S01]  /*4840*/  @P5 VIADD R83, R3, 0x10 ;  /* 0x0000001003535836 */ /* 0x000fe20000000000 */
[----:B------:R-:W-:Y:S01]  /*4850*/  PLOP3.LUT P5, PT, PT, PT, UP1, 0x80, 0x8 ;  /* 0x000000000008781c */ /* 0x000fe20003faf018 */
[----:B------:R-:W-:Y:S01]  /*4860*/  IMAD.WIDE.U32 R80, R80, -0x326172a9, RZ ;  /* 0xcd9e8d5750507825 */ /* 0x000fe200078e00ff */
[----:B------:R-:W-:Y:S01]  /*4870*/  @P6 ISETP.GE.AND P6, PT, R2, UR36, PT ;  /* 0x0000002402006c0c */ /* 0x000fe2000bfc6270 */
[----:B------:R-:W1:Y:S01]  /*4880*/  S2R R248, SR_TID.X ;  /* 0x0000000000f87919 */ /* 0x000e620000002100 */
[----:B------:R-:W-:Y:S02]  /*4890*/  @P3 FSEL R10, R10, -INF , !P4 ;  /* 0xff8000000a0a3808 */ /* 0x000fe40006000000 */
[----:B------:R-:W-:Y:S02]  /*48a0*/  @P0 FSEL R8, R8, -INF , !P4 ;  /* 0xff80000008080808 */ /* 0x000fe40006000000 */
[----:B------:R-:W-:Y:S02]  /*48b0*/  LOP3.LUT R84, R82, UR52, R81, 0x96, !PT ;  /* 0x0000003452547c12 */ /* 0x000fe4000f8e9651 */
[----:B------:R-:W-:Y:S02]  /*48c0*/  LOP3.LUT R82, R86, UR51, R79, 0x96, !PT ;  /* 0x0000003356527c12 */ /* 0x000fe4000f8e964f */
[----:B------:R-:W-:Y:S01]  /*48d0*/  PLOP3.LUT P0, PT, PT, PT, UP1, 0x80, 0x8 ;  /* 0x000000000008781c */ /* 0x000fe20003f0f018 */
[----:B------:R-:W-:Y:S01]  /*48e0*/  IMAD.WIDE.U32 R84, R84, -0x2daee0ad, RZ ;  /* 0xd2511f5354547825 */ /* 0x000fe200078e00ff */
[----:B------:R-:W-:Y:S02]  /*48f0*/  @P5 ISETP.GE.AND P5, PT, R83, UR36, PT ;  /* 0x0000002453005c0c */ /* 0x000fe4000bfa6270 */
[----:B------:R-:W-:Y:S01]  /*4900*/  PLOP3.LUT P3, PT, PT, PT, UP1, 0x80, 0x8 ;  /* 0x000000000008781c */ /* 0x000fe20003f6f018 */
[----:B------:R-:W-:Y:S01]  /*4910*/  IMAD.WIDE.U32 R82, R82, -0x326172a9, RZ ;  /* 0xcd9e8d5752527825 */ /* 0x000fe200078e00ff */
[----:B------:R-:W-:Y:S02]  /*4920*/  LOP3.LUT R78, R78, UR49, R85, 0x96, !PT ;  /* 0x000000314e4e7c12 */ /* 0x000fe4000f8e9655 */
[----:B------:R-:W-:Y:S02]  /*4930*/  LOP3.LUT R97, R97, 0x6, R247, 0xf8, !PT ;  /* 0x0000000661617812 */ /* 0x000fe400078ef8f7 */
[----:B------:R-:W-:Y:S01]  /*4940*/  LOP3.LUT R80, R80, UR50, R83, 0x96, !PT ;  /* 0x0000003250507c12 */ /* 0x000fe2000f8e9653 */
[----:B------:R-:W-:Y:S01]  /*4950*/  IMAD.WIDE.U32 R78, R78, -0x326172a9, RZ ;  /* 0xcd9e8d574e4e7825 */ /* 0x000fe200078e00ff */
[----:B------:R-:W-:Y:S02]  /*4960*/  LOP3.LUT R246, R246, 0x1c0, RZ, 0xc0, !PT ;  /* 0x000001c0f6f67812 */ /* 0x000fe400078ec0ff */
[----:B------:R-:W-:Y:S01]  /*4970*/  @P0 FSEL R9, R9, -INF , !P6 ;  /* 0xff80000009090808 */ /* 0x000fe20007000000 */
[----:B------:R-:W-:Y:S01]  /*4980*/  IMAD.WIDE.U32 R80, R80, -0x2daee0ad, RZ ;  /* 0xd2511f5350507825 */ /* 0x000fe200078e00ff */
[----:B------:R-:W-:Y:S02]  /*4990*/  PLOP3.LUT P0, PT, PT, PT, UP1, 0x80, 0x8 ;  /* 0x000000000008781c */ /* 0x000fe40003f0f018 */
[----:B------:R-:W-:Y:S02]  /*49a0*/  @P3 FSEL R11, R11, -INF , !P6 ;  /* 0xff8000000b0b3808 */ /* 0x000fe40007000000 */
[----:B------:R-:W-:Y:S02]  /*49b0*/  LOP3.LUT R72, R84, UR44, R81, 0x96, !PT ;  /* 0x0000002c54487c12 */ /* 0x000fe4000f8e9651 */
[----:B------:R-:W-:Y:S01]  /*49c0*/  PLOP3.LUT P3, PT, PT, PT, UP1, 0x80, 0x8 ;  /* 0x000000000008781c */ /* 0x000fe20003f6f018 */
[----:B-1----:R-:W-:Y:S01]  /*49d0*/  IMAD.SHL.U32 R249, R248, 0x8, RZ ;  /* 0x00000008f8f97824 */ /* 0x002fe200078e00ff */
[----:B------:R-:W-:Y:S01]  /*49e0*/  PLOP3.LUT P6, PT, PT, PT, UP1, 0x80, 0x8 ;  /* 0x000000000008781c */ /* 0x000fe20003fcf018 */
[----:B------:R-:W-:Y:S01]  /*49f0*/  IMAD.WIDE.U32 R72, R72, -0x326172a9, RZ ;  /* 0xcd9e8d5748487825 */ /* 0x000fe200078e00ff */
[----:B------:R-:W-:Y:S02]  /*4a00*/  LOP3.LUT R82, R82, UR46, R79, 0x96, !PT ;  /* 0x0000002e52527c12 */ /* 0x000fe4000f8e964f */
[----:B------:R-:W-:Y:S01]  /*4a10*/  LOP3.LUT R97, R97, R98, R246, 0xfe, !PT ;  /* 0x0000006261617212 */ /* 0x000fe200078efef6 */
[----:B------:R-:W-:Y:S01]  /*4a20*/  IMAD.SHL.U32 R248, R250, 0x40, RZ ;  /* 0x00000040faf87824 */ /* 0x000fe200078e00ff */
[----:B------:R-:W-:Y:S01]  /*4a30*/  @P0 FSEL R12, R12, -INF , !P5 ;  /* 0xff8000000c0c0808 */ /* 0x000fe20006800000 */
[----:B------:R-:W-:Y:S01]  /*4a40*/  IMAD.WIDE.U32 R82, R82, -0x2daee0ad, RZ ;  /* 0xd2511f5352527825 */ /* 0x000fe200078e00ff */
[----:B------:R-:W-:Y:S02]  /*4a50*/  PLOP3.LUT P0, PT, PT, PT, UP1, 0x80, 0x8 ;  /* 0x000000000008781c */ /* 0x000fe40003f0f018 */
[----:B------:R-:W-:Y:S02]  /*4a60*/  LOP3.LUT R248, R248, 0x1c0, RZ, 0xc0, !PT ;  /* 0x000001c0f8f87812 */ /* 0x000fe400078ec0ff */
[----:B------:R-:W-:Y:S02]  /*4a70*/  @P3 FSEL R14, R14, -INF , !P5 ;  /* 0xff8000000e0e3808 */ /* 0x000fe40006800000 */
[----:B------:R-:W-:Y:S02]  /*4a80*/  PLOP3.LUT P3, PT, PT, PT, UP1, 0x80, 0x8 ;  /* 0x000000000008781c */ /* 0x000fe40003f6f018 */
[----:B------:R-:W-:Y:S02]  /*4a90*/  PLOP3.LUT P5, PT, PT, PT, UP1, 0x80, 0x8 ;  /* 0x000000000008781c */ /* 0x000fe40003faf018 */
[----:B------:R-:W-:Y:S01]  /*4aa0*/  LOP3.LUT R248, R248, 0x38, R249, 0xf8, !PT ;  /* 0x00000038f8f87812 */ /* 0x000fe200078ef8f9 */
[C---:B------:R-:W-:Y:S02]  /*4ab0*/  IMAD.SHL.U32 R249, R250.reuse, 0x40, RZ ;  /* 0x00000040faf97824 */ /* 0x040fe400078e00ff */
[----:B------:R-:W-:Y:S01]  /*4ac0*/  IMAD.SHL.U32 R250, R250, 0x20, RZ ;  /* 0x00000020fafa7824 */ /* 0x000fe200078e00ff */
[----:B------:R-:W-:Y:S02]  /*4ad0*/  LOP3.LUT R248, R248, 0x8, R251, 0x78, !PT ;  /* 0x00000008f8f87812 */ /* 0x000fe400078e78fb */
[----:B------:R-:W-:Y:S01]  /*4ae0*/  LOP3.LUT R249, R249, 0x200, RZ, 0xc0, !PT ;  /* 0x00000200f9f97812 */ /* 0x000fe200078ec0ff */
[C---:B---3--:R-:W-:Y:S01]  /*4af0*/  FMUL.FTZ R2, R89.reuse, 1.4426950216293334961 ;  /* 0x3fb8aa3b59027820 */ /* 0x048fe20000410000 */
[----:B------:R-:W-:Y:S01]  /*4b00*/  FSETP.NEU.FTZ.AND P4, PT, R89, -INF , PT ;  /* 0xff8000005900780b */ /* 0x000fe20003f9d000 */
[----:B----4-:R-:W-:Y:S03]  /*4b10*/  FMUL.FTZ R0, R88, 1.4426950216293334961 ;  /* 0x3fb8aa3b58007820 */ /* 0x010fe60000410000 */
[----:B------:R-:W-:Y:S02]  /*4b20*/  FSEL R2, R2, RZ, P4 ;  /* 0x000000ff02027208 */ /* 0x000fe40002000000 */
[----:B------:R-:W-:Y:S02]  /*4b30*/  FSETP.NEU.FTZ.AND P4, PT, R88, -INF , PT ;  /* 0xff8000005800780b */ /* 0x000fe40003f9d000 */
[----:B-----5:R-:W-:Y:S01]  /*4b40*/  LEA R252, R244, UR4, 0x1 ;  /* 0x00000004f4fc7c11 */ /* 0x020fe2000f8e08ff */
[--C-:B------:R-:W-:Y:S01]  /*4b50*/  FFMA.FTZ R4, R4, UR15, -R2.reuse ;  /* 0x0000000f04047c23 */ /* 0x100fe20008010802 */
[----:B------:R-:W-:Y:S01]  /*4b60*/  FSEL R0, R0, RZ, P4 ;  /* 0x000000ff00007208 */ /* 0x000fe20002000000 */
[--C-:B------:R-:W-:Y:S01]  /*4b70*/  FFMA.FTZ R5, R5, UR15, -R2.reuse ;  /* 0x0000000f05057c23 */ /* 0x100fe20008010802 */
[----:B------:R-:W-:Y:S01]  /*4b80*/  PLOP3.LUT P4, PT, PT, PT, UP1, 0x80, 0x8 ;  /* 0x000000000008781c */ /* 0x000fe20003f8f018 */
[----:B------:R1:W-:Y:S01]  /*4b90*/  MUFU.EX2 R96, R4 ;  /* 0x0000000400607308 */ /* 0x0003e20000000800 */
[----:B------:R-:W-:Y:S01]  /*4ba0*/  FFMA.FTZ R9, R9, UR15, -R2 ;  /* 0x0000000f09097c23 */ /* 0x000fe20008010802 */
[--C-:B------:R-:W-:Y:S01]  /*4bb0*/  FFMA.FTZ R6, R6, UR15, -R0.reuse ;  /* 0x0000000f06067c23 */ /* 0x100fe20008010800 */
[----:B------:R-:W-:Y:S01]  /*4bc0*/  FFMA.FTZ R7, R7, UR15, -R0 ;  /* 0x0000000f07077c23 */ /* 0x000fe20008010800 */
[----:B------:R-:W-:Y:S01]  /*4bd0*/  FFMA.FTZ R8, R8, UR15, -R2 ;  /* 0x0000000f08087c23 */ /* 0x000fe20008010802 */
[----:B------:R-:W-:Y:S01]  /*4be0*/  FFMA.FTZ R10, R10, UR15, -R0 ;  /* 0x0000000f0a0a7c23 */ /* 0x000fe20008010800 */
[----:B------:R-:W-:Y:S01]  /*4bf0*/  FFMA.FTZ R12, R12, UR15, -R2 ;  /* 0x0000000f0c0c7c23 */ /* 0x000fe20008010802 */
[--C-:B------:R-:W-:Y:S03]  /*4c00*/  FFMA.FTZ R11, R11, UR15, -R0.reuse ;  /* 0x0000000f0b0b7c23 */ /* 0x100fe60008010800 */
[----:B------:R2:W-:Y:S01]  /*4c10*/  MUFU.EX2 R95, R6 ;  /* 0x00000006005f7308 */ /* 0x0005e20000000800 */
[----:B------:R-:W-:Y:S01]  /*4c20*/  FFMA.FTZ R14, R14, UR15, -R0 ;  /* 0x0000000f0e0e7c23 */ /* 0x000fe20008010800 */
[----:B------:R-:W-:Y:S05]  /*4c30*/  IMAD.MOV.U32 R244, RZ, RZ, 0x40 ;  /* 0x00000040fff47424 */ /* 0x000fea00078e00ff */
[----:B------:R-:W-:Y:S03]  /*4c40*/  SEL R244, R244, 0xffffffc0, !P1 ;  /* 0xffffffc0f4f47807 */ /* 0x000fe60004800000 */
[----:B------:R3:W4:Y:S01]  /*4c50*/  MUFU.EX2 R94, R5 ;  /* 0x00000005005e7308 */ /* 0x0007220000000800 */
[C---:B-1----:R-:W-:Y:S01]  /*4c60*/  @P6 VIADD R4, R3.reuse, 0x11 ;  /* 0x0000001103046836 */ /* 0x042fe20000000000 */
[----:B------:R-:W-:Y:S01]  /*4c70*/  PLOP3.LUT P6, PT, PT, PT, UP1, 0x80, 0x8 ;  /* 0x000000000008781c */ /* 0x000fe20003fcf018 */
[----:B------:R-:W-:Y:S03]  /*4c80*/  IMAD.IADD R245, R244, 0x1, R252 ;  /* 0x00000001f4f57824 */ /* 0x000fe600078e02fc */
[----:B------:R-:W-:Y:S04]  /*4c90*/  @P4 ISETP.GE.AND P4, PT, R4, UR36, PT ;  /* 0x0000002404004c0c */ /* 0x000fe8000bf86270 */
[----:B------:R1:W-:Y:S01]  /*4ca0*/  MUFU.EX2 R93, R7 ;  /* 0x00000007005d7308 */ /* 0x0003e20000000800 */
[----:B--2---:R-:W-:Y:S01]  /*4cb0*/  LOP3.LUT R6, R78, UR43, R73, 0x96, !PT ;  /* 0x0000002b4e067c12 */ /* 0x004fe2000f8e9649 */
[C---:B------:R-:W-:Y:S01]  /*4cc0*/  @P0 VIADD R73, R3.reuse, 0x18 ;  /* 0x0000001803490836 */ /* 0x040fe20000000000 */
[----:B------:R-:W2:Y:S01]  /*4cd0*/  LDL R78, [R1+0x1c] ;  /* 0x00001c00014e7983 */ /* 0x000ea20000100800 */
[----:B------:R-:W-:Y:S01]  /*4ce0*/  @P3 VIADD R3, R3, 0x19 ;  /* 0x0000001903033836 */ /* 0x000fe20000000000 */
[----:B------:R-:W-:Y:S02]  /*4cf0*/  PLOP3.LUT P3, PT, PT, PT, UP1, 0x80, 0x8 ;  /* 0x000000000008781c */ /* 0x000fe40003f6f018 */
[----:B------:R-:W-:Y:S03]  /*4d00*/  PLOP3.LUT P0, PT, PT, PT, UP1, 0x80, 0x8 ;  /* 0x000000000008781c */ /* 0x000fe60003f0f018 */
[----:B------:R5:W-:Y:S01]  /*4d10*/  MUFU.EX2 R89, R9 ;  /* 0x0000000900597308 */ /* 0x000be20000000800 */
[----:B------:R-:W-:Y:S02]  /*4d20*/  LOP3.LUT R4, R80, UR42, R83, 0x96, !PT ;  /* 0x0000002a50047c12 */ /* 0x000fe4000f8e9653 */
[----:B------:R-:W-:Y:S02]  /*4d30*/  @P6 ISETP.GE.AND P6, PT, R3, UR36, PT ;  /* 0x0000002403006c0c */ /* 0x000fe4000bfc6270 */
[----:B------:R-:W-:Y:S01]  /*4d40*/  @P5 ISETP.GE.AND P5, PT, R73, UR36, PT ;  /* 0x0000002449005c0c */ /* 0x000fe2000bfa6270 */
[----:B---3--:R-:W-:Y:S04]  /*4d50*/  IMAD.WIDE.U32 R4, R4, -0x326172a9, RZ ;  /* 0xcd9e8d5704047825 */ /* 0x008fe800078e00ff */
[----:B------:R3:W4:Y:S01]  /*4d60*/  MUFU.EX2 R92, R8 ;  /* 0x00000008005c7308 */ /* 0x0007220000000800 */
[----:B------:R-:W-:Y:S01]  /*4d70*/  @P3 FSEL R15, R15, -INF , !P4 ;  /* 0xff8000000f0f3808 */ /* 0x000fe20006000000 */
[----:B-1----:R-:W-:Y:S01]  /*4d80*/  IMAD.WIDE.U32 R6, R6, -0x2daee0ad, RZ ;  /* 0xd2511f5306067825 */ /* 0x002fe200078e00ff */
[----:B------:R-:W-:Y:S02]  /*4d90*/  @P0 FSEL R13, R13, -INF , !P4 ;  /* 0xff8000000d0d0808 */ /* 0x000fe40006000000 */
[----:B------:R-:W-:Y:S01]  /*4da0*/  PLOP3.LUT P3, PT, PT, PT, UP1, 0x80, 0x8 ;  /* 0x000000000008781c */ /* 0x000fe20003f6f018 */
[----:B------:R-:W-:Y:S01]  /*4db0*/  FFMA.FTZ R15, R15, UR15, -R0 ;  /* 0x0000000f0f0f7c23 */ /* 0x000fe20008010800 */
[----:B------:R-:W-:Y:S01]  /*4dc0*/  PLOP3.LUT P0, PT, PT, PT, UP1, 0x80, 0x8 ;  /* 0x000000000008781c */ /* 0x000fe20003f0f018 */
[----:B------:R-:W-:Y:S01]  /*4dd0*/  FFMA.FTZ R13, R13, UR15, -R2 ;  /* 0x0000000f0d0d7c23 */ /* 0x000fe20008010802 */
[----:B------:R-:W-:Y:S01]  /*4de0*/  LOP3.LUT R5, R72, UR31, R5, 0x96, !PT ;  /* 0x0000001f48057c12 */ /* 0x000fe2000f8e9605 */
[----:B------:R-:W-:Y:S01]  /*4df0*/  MUFU.EX2 R91, R10 ;  /* 0x0000000a005b7308 */ /* 0x000fe20000000800 */
[----:B------:R-:W-:Y:S02]  /*4e00*/  LOP3.LUT R3, R82, UR30, R7, 0x96, !PT ;  /* 0x0000001e52037c12 */ /* 0x000fe4000f8e9607 */
[----:B------:R-:W-:Y:S02]  /*4e10*/  LOP3.LUT R7, R5, 0xffff, RZ, 0xc0, !PT ;  /* 0x0000ffff05077812 */ /* 0x000fe400078ec0ff */
[----:B------:R-:W-:Y:S02]  /*4e20*/  PRMT R69, R4, 0x7770, RZ ;  /* 0x0000777004457816 */ /* 0x000fe400000000ff */
[----:B------:R-:W-:Y:S03]  /*4e30*/  SHF.R.U32.HI R7, RZ, 0x8, R7 ;  /* 0x00000008ff077819 */ /* 0x000fe60000011607 */
[----:B------:R-:W1:Y:S01]  /*4e40*/  MUFU.EX2 R85, R13 ;  /* 0x0000000d00557308 */ /* 0x000e620000000800 */
[----:B------:R-:W-:Y:S02]  /*4e50*/  @P3 FSEL R18, R18, -INF , !P5 ;  /* 0xff80000012123808 */ /* 0x000fe40006800000 */
[----:B------:R-:W-:Y:S02]  /*4e60*/  @P0 FSEL R16, R16, -INF , !P5 ;  /* 0xff80000010100808 */ /* 0x000fe40006800000 */
[----:B------:R-:W-:Y:S01]  /*4e70*/  PLOP3.LUT P3, PT, PT, PT, UP1, 0x80, 0x8 ;  /* 0x000000000008781c */ /* 0x000fe20003f6f018 */
[----:B------:R-:W-:Y:S01]  /*4e80*/  FFMA.FTZ R18, R18, UR15, -R0 ;  /* 0x0000000f12127c23 */ /* 0x000fe20008010800 */
[----:B------:R-:W-:Y:S01]  /*4e90*/  PRMT R68, R4, 0x7771, RZ ;  /* 0x0000777104447816 */ /* 0x000fe200000000ff */
[----:B------:R-:W-:Y:S01]  /*4ea0*/  FFMA.FTZ R16, R16, UR15, -R2 ;  /* 0x0000000f10107c23 */ /* 0x000fe20008010802 */
[C---:B------:R-:W-:Y:S01]  /*4eb0*/  PRMT R70, R4.reuse, 0x7772, RZ ;  /* 0x0000777204467816 */ /* 0x040fe200000000ff */
[----:B------:R-:W1:Y:S01]  /*4ec0*/  MUFU.EX2 R90, R11 ;  /* 0x0000000b005a7308 */ /* 0x000e620000000800 */
[----:B------:R-:W-:Y:S02]  /*4ed0*/  PLOP3.LUT P0, PT, PT, PT, UP1, 0x80, 0x8 ;  /* 0x000000000008781c */ /* 0x000fe40003f0f018 */
[----:B-----5:R-:W-:Y:S02]  /*4ee0*/  PRMT R9, R4, 0x7773, RZ ;  /* 0x0000777304097816 */ /* 0x020fe400000000ff */
[----:B------:R-:W-:Y:S02]  /*4ef0*/  LOP3.LUT R4, R7, 0xffff, RZ, 0xc0, !PT ;  /* 0x0000ffff07047812 */ /* 0x000fe400078ec0ff */
[C---:B---3--:R-:W-:Y:S03]  /*4f00*/  LOP3.LUT R8, R5.reuse, 0xff, RZ, 0xc0, !PT ;  /* 0x000000ff05087812 */ /* 0x048fe600078ec0ff */
[----:B------:R-:W-:Y:S01]  /*4f10*/  MUFU.EX2 R87, R14 ;  /* 0x0000000e00577308 */ /* 0x000fe20000000800 */
[----:B------:R-:W-:Y:S02]  /*4f20*/  ISETP.LE.U32.AND P5, PT, R4, UR14, PT ;  /* 0x0000000e04007c0c */ /* 0x000fe4000bfa3070 */
[----:B------:R-:W-:Y:S02]  /*4f30*/  PRMT R4, R5, 0x7632, R4 ;  /* 0x0000763205047816 */ /* 0x000fe40000000004 */
[----:B------:R-:W-:Y:S02]  /*4f40*/  @P3 FSEL R19, R19, -INF , !P6 ;  /* 0xff80000013133808 */ /* 0x000fe40007000000 */
[----:B------:R-:W-:Y:S03]  /*4f50*/  LOP3.LUT R4, R4, 0xff, RZ, 0xc0, !PT ;  /* 0x000000ff04047812 */ /* 0x000fe600078ec0ff */
[----:B------:R-:W3:Y:S01]  /*4f60*/  MUFU.EX2 R88, R12 ;  /* 0x0000000c00587308 */ /* 0x000ee20000000800 */
[----:B------:R-:W-:Y:S01]  /*4f70*/  @P0 FSEL R17, R17, -INF , !P6 ;  /* 0xff80000011110808 */ /* 0x000fe20007000000 */
[----:B------:R-:W-:Y:S01]  /*4f80*/  FFMA.FTZ R0, R19, UR15, -R0 ;  /* 0x0000000f13007c23 */ /* 0x000fe20008010800 */
[----:B------:R-:W-:Y:S02]  /*4f90*/  ISETP.LE.U32.AND P3, PT, R69, UR14, PT ;  /* 0x0000000e45007c0c */ /* 0x000fe4000bf63070 */
[----:B------:R-:W-:Y:S01]  /*4fa0*/  ISETP.LE.U32.AND P4, PT, R8, UR14, PT ;  /* 0x0000000e08007c0c */ /* 0x000fe2000bf83070 */
[----:B------:R-:W-:Y:S01]  /*4fb0*/  FFMA.FTZ R2, R17, UR15, -R2 ;  /* 0x0000000f11027c23 */ /* 0x000fe20008010802 */
[----:B------:R-:W-:Y:S01]  /*4fc0*/  ISETP.LE.U32.AND P0, PT, R4, UR14, PT ;  /* 0x0000000e04007c0c */ /* 0x000fe2000bf03070 */
[----:B----4-:R-:W-:Y:S01]  /*4fd0*/  @!P5 FADD.FTZ R94, -R94, -RZ ;  /* 0x800000ff5e5ed221 */ /* 0x010fe20000010100 */
[----:B------:R-:W-:Y:S01]  /*4fe0*/  LOP3.LUT R4, R3, 0xffff, RZ, 0xc0, !PT ;  /* 0x0000ffff03047812 */ /* 0x000fe200078ec0ff */
[----:B------:R4:W-:Y:S01]  /*4ff0*/  MUFU.EX2 R81, R2 ;  /* 0x0000000200517308 */ /* 0x0009e20000000800 */
[----:B------:R-:W-:Y:S02]  /*5000*/  SHF.R.U32.HI R5, RZ, 0x18, R5 ;  /* 0x00000018ff057819 */ /* 0x000fe40000011605 */
[----:B------:R-:W-:Y:S02]  /*5010*/  SHF.R.U32.HI R4, RZ, 0x8, R4 ;  /* 0x00000008ff047819 */ /* 0x000fe40000011604 */
[----:B------:R-:W-:Y:S01]  /*5020*/  ISETP.LE.U32.AND P6, PT, R5, UR14, PT ;  /* 0x0000000e05007c0c */ /* 0x000fe2000bfc3070 */
[----:B------:R-:W-:Y:S01]  /*5030*/  @!P3 FADD.FTZ R92, -R92, -RZ ;  /* 0x800000ff5c5cb221 */ /* 0x000fe20000010100 */
[----:B------:R-:W-:Y:S01]  /*5040*/  LOP3.LUT R4, R4, 0xffff, RZ, 0xc0, !PT ;  /* 0x0000ffff04047812 */ /* 0x000fe200078ec0ff */
[----:B------:R-:W-:Y:S01]  /*5050*/  @!P4 FADD.FTZ R96, -R96, -RZ ;  /* 0x800000ff6060c221 */ /* 0x000fe20000010100 */
[----:B------:R-:W-:Y:S01]  /*5060*/  ISETP.GT.U32.AND P4, PT, R68, UR14, PT ;  /* 0x0000000e44007c0c */ /* 0x000fe2000bf84070 */
[----:B------:R-:W-:Y:S01]  /*5070*/  @!P0 FADD.FTZ R95, -R95, -RZ ;  /* 0x800000ff5f5f8221 */ /* 0x000fe20000010100 */
[----:B------:R-:W-:Y:S01]  /*5080*/  ISETP.LE.U32.AND P3, PT, R4, UR14, PT ;  /* 0x0000000e04007c0c */ /* 0x000fe2000bf63070 */
[----:B------:R-:W5:Y:S01]  /*5090*/  MUFU.EX2 R82, R0 ;  /* 0x0000000000527308 */ /* 0x000f620000000800 */
[----:B------:R-:W-:Y:S02]  /*50a0*/  ISETP.GT.U32.AND P5, PT, R70, UR14, PT ;  /* 0x0000000e46007c0c */ /* 0x000fe4000bfa4070 */
[----:B------:R-:W-:Y:S02]  /*50b0*/  LOP3.LUT R5, R3, 0xff, RZ, 0xc0, !PT ;  /* 0x000000ff03057812 */ /* 0x000fe400078ec0ff */
[----:B------:R-:W-:Y:S01]  /*50c0*/  ISETP.GT.U32.AND P0, PT, R9, UR14, PT ;  /* 0x0000000e09007c0c */ /* 0x000fe2000bf04070 */
[----:B------:R-:W-:Y:S01]  /*50d0*/  @!P6 FADD.FTZ R93, -R93, -RZ ;  /* 0x800000ff5d5de221 */ /* 0x000fe20000010100 */
[----:B------:R-:W-:Y:S03]  /*50e0*/  ISETP.LE.U32.AND P6, PT, R5, UR14, PT ;  /* 0x0000000e05007c0c */ /* 0x000fe6000bfc3070 */
[----:B------:R-:W-:Y:S01]  /*50f0*/  MUFU.EX2 R86, R15 ;  /* 0x0000000f00567308 */ /* 0x000fe20000000800 */
[----:B------:R-:W-:Y:S01]  /*5100*/  PRMT R5, R3, 0x7632, R5 ;  /* 0x0000763203057816 */ /* 0x000fe20000000005 */
[----:B------:R-:W-:Y:S01]  /*5110*/  @P4 FADD.FTZ R89, -R89, -RZ ;  /* 0x800000ff59594221 */ /* 0x000fe20000010100 */
[C---:B------:R-:W-:Y:S01]  /*5120*/  PRMT R8, R6.reuse, 0x7770, RZ ;  /* 0x0000777006087816 */ /* 0x040fe200000000ff */
[----:B-1----:R-:W-:Y:S01]  /*5130*/  @!P3 FADD.FTZ R85, -R85, -RZ ;  /* 0x800000ff5555b221 */ /* 0x002fe20000010100 */
[C---:B------:R-:W-:Y:S01]  /*5140*/  PRMT R7, R6.reuse, 0x7771, RZ ;  /* 0x0000777106077816 */ /* 0x040fe200000000ff */
[----:B------:R-:W-:Y:S01]  /*5150*/  @P5 FADD.FTZ R91, -R91, -RZ ;  /* 0x800000ff5b5b5221 */ /* 0x000fe20000010100 */
[C---:B------:R-:W-:Y:S03]  /*5160*/  PRMT R10, R6.reuse, 0x7772, RZ ;  /* 0x00007772060a7816 */ /* 0x040fe600000000ff */
[----:B------:R-:W-:Y:S01]  /*5170*/  MUFU.EX2 R83, R16 ;  /* 0x0000001000537308 */ /* 0x000fe20000000800 */
[----:B------:R-:W-:Y:S01]  /*5180*/  PRMT R6, R6, 0x7773, RZ ;  /* 0x0000777306067816 */ /* 0x000fe200000000ff */
[----:B------:R-:W-:Y:S01]  /*5190*/  @P0 FADD.FTZ R90, -R90, -RZ ;  /* 0x800000ff5a5a0221 */ /* 0x000fe20000010100 */
[----:B----4-:R-:W-:Y:S01]  /*51a0*/  SHF.R.U32.HI R2, RZ, 0x18, R3 ;  /* 0x00000018ff027819 */ /* 0x010fe20000011603 */
[----:B---3--:R-:W-:Y:S01]  /*51b0*/  @!P6 FADD.FTZ R88, -R88, -RZ ;  /* 0x800000ff5858e221 */ /* 0x008fe20000010100 */
[----:B------:R-:W-:Y:S02]  /*51c0*/  LOP3.LUT R4, R5, 0xff, RZ, 0xc0, !PT ;  /* 0x000000ff05047812 */ /* 0x000fe400078ec0ff */
[----:B------:R-:W-:Y:S03]  /*51d0*/  ISETP.GT.U32.AND P3, PT, R6, UR14, PT ;  /* 0x0000000e06007c0c */ /* 0x000fe6000bf64070 */
[----:B------:R-:W1:Y:S01]  /*51e0*/  MUFU.EX2 R84, R18 ;  /* 0x0000001200547308 */ /* 0x000e620000000800 */
[C---:B------:R-:W-:Y:S02]  /*51f0*/  LEA R3, R97.reuse, UR5, 0x1 ;  /* 0x0000000561037c11 */ /* 0x040fe4000f8e08ff */
[----:B------:R-:W-:Y:S02]  /*5200*/  LEA R97, R97, UR4, 0x1 ;  /* 0x0000000461617c11 */ /* 0x000fe4000f8e08ff */
[----:B------:R-:W-:Y:S01]  /*5210*/  F2FP.RELU.BF16.F32.PACK_AB R6, R94, R96 ;  /* 0x000000605e06723e */ /* 0x000fe200000018ff */
[----:B------:R-:W-:Y:S01]  /*5220*/  IMAD.IADD R98, R3, 0x1, R99 ;  /* 0x0000000103627824 */ /* 0x000fe200078e0263 */
[----:B------:R-:W-:Y:S01]  /*5230*/  F2FP.RELU.BF16.F32.PACK_AB R5, R93, R95 ;  /* 0x0000005f5d05723e */ /* 0x000fe200000018ff */
[----:B------:R-:W-:Y:S01]  /*5240*/  VIADD R80, R3, 0x20 ;  /* 0x0000002003507836 */ /* 0x000fe20000000000 */
[----:B------:R-:W-:Y:S01]  /*5250*/  ISETP.LE.U32.AND P5, PT, R4, UR14, PT ;  /* 0x0000000e04007c0c */ /* 0x000fe2000bfa3070 */
[----:B------:R-:W-:Y:S01]  /*5260*/  STS [R97+0x14000], R6 ;  /* 0x0140000661007388 */ /* 0x000fe20000000800 */
[----:B------:R-:W-:Y:S01]  /*5270*/  F2FP.RELU.BF16.F32.PACK_AB R4, R89, R92 ;  /* 0x0000005c5904723e */ /* 0x000fe200000018ff */
[----:B-----5:R-:W-:Y:S01]  /*5280*/  @P3 FADD.FTZ R82, -R82, -RZ ;  /* 0x800000ff52523221 */ /* 0x020fe20000010100 */
[----:B------:R-:W-:Y:S01]  /*5290*/  F2FP.RELU.BF16.F32.PACK_AB R0, R90, R91 ;  /* 0x0000005b5a00723e */ /* 0x000fe200000018ff */
[----:B------:R3:W-:Y:S01]  /*52a0*/  STS [R97+0x14400], R5 ;  /* 0x0144000561007388 */ /* 0x0007e20000000800 */
[----:B------:R-:W-:Y:S01]  /*52b0*/  ISETP.GT.U32.AND P0, PT, R7, UR14, PT ;  /* 0x0000000e07007c0c */ /* 0x000fe2000bf04070 */
[----:B------:R-:W-:Y:S01]  /*52c0*/  @P2 VIADD R80, R3, 0xffffffe0 ;  /* 0xffffffe003502836 */ /* 0x000fe20000000000 */
[----:B------:R-:W-:Y:S01]  /*52d0*/  ISETP.GT.U32.AND P6, PT, R10, UR14, PT ;  /* 0x0000000e0a007c0c */ /* 0x000fe2000bfc4070 */
[----:B------:R4:W-:Y:S01]  /*52e0*/  STS [R98], R4 ;  /* 0x0000000462007388 */ /* 0x0009e20000000800 */
[----:B------:R-:W-:Y:S01]  /*52f0*/  ISETP.LE.U32.AND P4, PT, R8, UR14, PT ;  /* 0x0000000e08007c0c */ /* 0x000fe2000bf83070 */
[----:B------:R-:W-:Y:S01]  /*5300*/  IMAD.IADD R99, R99, 0x1, R80 ;  /* 0x0000000163637824 */ /* 0x000fe200078e0250 */
[----:B------:R-:W-:Y:S01]  /*5310*/  FSETP.GE.FTZ.AND P3, PT, R96, RZ, PT ;  /* 0x000000ff6000720b */ /* 0x000fe20003f76000 */
[----:B------:R5:W-:Y:S01]  /*5320*/  STS [R98+0x400], R0 ;  /* 0x0004000062007388 */ /* 0x000be20000000800 */
[----:B------:R-:W-:Y:S01]  /*5330*/  @!P5 FADD.FTZ R87, -R87, -RZ ;  /* 0x800000ff5757d221 */ /* 0x000fe20000010100 */
[----:B------:R-:W-:Y:S02]  /*5340*/  ISETP.LE.U32.AND P5, PT, R2, UR14, PT ;  /* 0x0000000e02007c0c */ /* 0x000fe4000bfa3070 */
[----:B------:R-:W2:Y:S02]  /*5350*/  LDG.E R2, desc[UR34][R76.64] ;  /* 0x000000224c027981 */ /* 0x000ea4000c1e1900 */
[----:B------:R-:W-:Y:S01]  /*5360*/  @P0 FADD.FTZ R81, -R81, -RZ ;  /* 0x800000ff51510221 */ /* 0x000fe20000010100 */
[----:B------:R-:W-:Y:S01]  /*5370*/  FSETP.GE.FTZ.AND P0, PT, R94, RZ, PT ;  /* 0x000000ff5e00720b */ /* 0x000fe20003f16000 */
[----:B-1----:R-:W-:Y:S02]  /*5380*/  @P6 FADD.FTZ R84, -R84, -RZ ;  /* 0x800000ff54546221 */ /* 0x002fe40000010100 */
[----:B------:R-:W-:Y:S01]  /*5390*/  @!P4 FADD.FTZ R83, -R83, -RZ ;  /* 0x800000ff5353c221 */ /* 0x000fe20000010100 */
[----:B------:R-:W-:Y:S04]  /*53a0*/  FSETP.GE.FTZ.AND P4, PT, R89, RZ, PT ;  /* 0x000000ff5900720b */ /* 0x000fe80003f96000 */
[----:B------:R-:W-:Y:S01]  /*53b0*/  @!P5 FADD.FTZ R86, -R86, -RZ ;  /* 0x800000ff5656d221 */ /* 0x000fe20000010100 */
[----:B------:R-:W-:Y:S02]  /*53c0*/  F2FP.RELU.BF16.F32.PACK_AB R3, R81, R83 ;  /* 0x000000535103723e */ /* 0x000fe400000018ff */
[----:B---3--:R-:W-:Y:S02]  /*53d0*/  F2FP.RELU.BF16.F32.PACK_AB R5, R85, R88 ;  /* 0x000000585505723e */ /* 0x008fe400000018ff */
[----:B------:R-:W-:Y:S02]  /*53e0*/  FSETP.GE.FTZ.AND P5, PT, R92, RZ, PT ;  /* 0x000000ff5c00720b */ /* 0x000fe40003fb6000 */
[----:B----4-:R-:W-:Y:S01]  /*53f0*/  F2FP.RELU.BF16.F32.PACK_AB R4, R86, R87 ;  /* 0x000000575604723e */ /* 0x010fe200000018ff */
[----:B------:R-:W-:Y:S01]  /*5400*/  STS [R80], R5 ;  /* 0x0000000550007388 */ /* 0x000fe20000000800 */
[----:B-----5:R-:W-:Y:S03]  /*5410*/  F2FP.RELU.BF16.F32.PACK_AB R0, R82, R84 ;  /* 0x000000545200723e */ /* 0x020fe600000018ff */
[----:B------:R-:W-:Y:S04]  /*5420*/  STS [R80+0x400], R4 ;  /* 0x0004000450007388 */ /* 0x000fe80000000800 */
[----:B------:R1:W-:Y:S04]  /*5430*/  STS [R99+0x400], R0 ;  /* 0x0004000063007388 */ /* 0x0003e80000000800 */
[----:B------:R-:W-:Y:S04]  /*5440*/  STS [R99], R3 ;  /* 0x0000000363007388 */ /* 0x000fe80000000800 */
[----:B------:R-:W3:Y:S08]  /*5450*/  LDSM.16.M88.4 R16, [R252+0x6000] ;  /* 0x00600000fc10783b */ /* 0x000ef00000000200 */
[----:B------:R-:W-:Y:S08]  /*5460*/  LDSM.16.M88.4 R72, [R245+0x6000] ;  /* 0x00600000f548783b */ /* 0x000ff00000000200 */
[----:B-1----:R1:W4:Y:S01]  /*5470*/  LDG.E R0, desc[UR34][R76.64+0x20] ;  /* 0x000020224c007981 */ /* 0x002322000c1e1900 */
[C---:B---3--:R-:W-:Y:S08]  /*5480*/  HMMA.16816.F32.BF16 R4, R16.reuse, R148, RZ ;  /* 0x000000941004723c */ /* 0x048ff000000418ff */
[C---:B------:R-:W-:Y:S08]  /*5490*/  HMMA.16816.F32.BF16 R8, R16.reuse, R150, RZ ;  /* 0x000000961008723c */ /* 0x040ff000000418ff */
[C---:B------:R-:W-:Y:S08]  /*54a0*/  HMMA.16816.F32.BF16 R12, R16.reuse, R152, RZ ;  /* 0x00000098100c723c */ /* 0x040ff000000418ff */
[----:B------:R-:W-:Y:S01]  /*54b0*/  HMMA.16816.F32.BF16 R16, R16, R154, RZ ;  /* 0x0000009a1010723c */ /* 0x000fe200000418ff */
[C---:B--2---:R-:W-:Y:S02]  /*54c0*/  IMAD.IADD R246, R78.reuse, 0x1, R252 ;  /* 0x000000014ef67824 */ /* 0x044fe400078e02fc */
[----:B------:R-:W-:Y:S03]  /*54d0*/  IMAD.IADD R3, R78, 0x1, R245 ;  /* 0x000000014e037824 */ /* 0x000fe600078e02f5 */
[----:B------:R-:W2:Y:S08]  /*54e0*/  LDSM.16.M88.4 R68, [R246+0x6000] ;  /* 0x00600000f644783b */ /* 0x000eb00000000200 */
[----:B-1----:R-:W1:Y:S08]  /*54f0*/  LDSM.16.M88.4 R76, [R3+0x6000] ;  /* 0x00600000034c783b */ /* 0x002e700000000200 */
[----:B------:R-:W-:Y:S04]  /*5500*/  STL [R1+0x4], R246 ;  /* 0x000004f601007387 */ /* 0x000fe80000100800 */
[----:B------:R-:W-:Y:S04]  /*5510*/  STL [R1], R245 ;  /* 0x000000f501007387 */ /* 0x000fe80000100800 */
[----:B------:R-:W-:Y:S01]  /*5520*/  STL [R1+0x8], R3 ;  /* 0x0000080301007387 */ /* 0x000fe20000100800 */
        /* <DEDUP_REMOVED lines=29> */
[----:B------:R1:W5:Y:S07]  /*5700*/  LDSM.16.M88.4 R76, [R246+0xa000] ;  /* 0x00a00000f64c783b */ /* 0x00036e0000000200 */
[C---:B--2---:R-:W-:Y:S08]  /*5710*/  HMMA.16816.F32.BF16 R4, R68.reuse, R204, R4 ;  /* 0x000000cc4404723c */ /* 0x044ff00000041804 */
[C---:B------:R-:W-:Y:S08]  /*5720*/  HMMA.16816.F32.BF16 R8, R68.reuse, R206, R8 ;  /* 0x000000ce4408723c */ /* 0x040ff00000041808 */
[C---:B------:R-:W-:Y:S01]  /*5730*/  HMMA.16816.F32.BF16 R12, R68.reuse, R208, R12 ;  /* 0x000000d0440c723c */ /* 0x040fe2000004180c */
[----:B-1----:R-:W2:Y:S07]  /*5740*/  LDL R246, [R1+0x20] ;  /* 0x0000200001f67983 */ /* 0x002eae0000100800 */
[----:B------:R-:W-:Y:S01]  /*5750*/  HMMA.16816.F32.BF16 R16, R68, R210, R16 ;  /* 0x000000d24410723c */ /* 0x000fe20000041810 */
[----:B------:R1:W4:Y:S07]  /*5760*/  LDSM.16.M88.4 R68, [R245+0xa000] ;  /* 0x00a00000f544783b */ /* 0x00032e0000000200 */
[C---:B---3--:R-:W-:Y:S08]  /*5770*/  HMMA.16816.F32.BF16 R4, R72.reuse, R212, R4 ;  /* 0x000000d44804723c */ /* 0x048ff00000041804 */
[C---:B------:R-:W-:Y:S08]  /*5780*/  HMMA.16816.F32.BF16 R8, R72.reuse, R214, R8 ;  /* 0x000000d64808723c */ /* 0x040ff00000041808 */
[C---:B------:R-:W-:Y:S01]  /*5790*/  HMMA.16816.F32.BF16 R12, R72.reuse, R216, R12 ;  /* 0x000000d8480c723c */ /* 0x040fe2000004180c */
[----:B-1----:R-:W3:Y:S07]  /*57a0*/  LDL R245, [R1+0x24] ;  /* 0x0000240001f57983 */ /* 0x002eee0000100800 */
[----:B------:R-:W-:Y:S01]  /*57b0*/  HMMA.16816.F32.BF16 R16, R72, R218, R16 ;  /* 0x000000da4810723c */ /* 0x000fe20000041810 */
[----:B------:R-:W1:Y:S07]  /*57c0*/  LDSM.16.M88.4 R72, [R3+0xa000] ;  /* 0x00a000000348783b */ /* 0x000e6e0000000200 */
[C---:B-----5:R-:W-:Y:S08]  /*57d0*/  HMMA.16816.F32.BF16 R4, R76.reuse, R220, R4 ;  /* 0x000000dc4c04723c */ /* 0x060ff00000041804 */
        /* <DEDUP_REMOVED lines=12> */
[C---:B------:R-:W-:Y:S01]  /*58a0*/  FADD.FTZ R6, -R0.reuse, R6 ;  /* 0x0000000600067221 */ /* 0x040fe20000010100 */
[----:B------:R-:W-:Y:S02]  /*58b0*/  FADD.FTZ R7, -R0, R7 ;  /* 0x0000000700077221 */ /* 0x000fe40000010100 */
[----:B------:R-:W-:Y:S03]  /*58c0*/  HMMA.16816.F32.BF16 R16, R72, R242, R16 ;  /* 0x000000f24810723c */ /* 0x000fe60000041810 */
[-C--:B------:R-:W-:Y:S01]  /*58d0*/  FSEL R3, R3, R2.reuse, P0 ;  /* 0x0000000203037208 */ /* 0x080fe20000000000 */
[----:B------:R-:W-:Y:S01]  /*58e0*/  FADD.FTZ R8, -R2, R8 ;  /* 0x0000000802087221 */ /* 0x000fe20000010100 */
[-C--:B------:R-:W-:Y:S01]  /*58f0*/  FSEL R4, R4, R2.reuse, P3 ;  /* 0x0000000204047208 */ /* 0x080fe20001800000 */
[----:B------:R-:W-:Y:S01]  /*5900*/  FADD.FTZ R9, -R2, R9 ;  /* 0x0000000902097221 */ /* 0x000fe20000010100 */
[----:B------:R-:W-:Y:S01]  /*5910*/  FSETP.GE.FTZ.AND P0, PT, R81, RZ, PT ;  /* 0x000000ff5100720b */ /* 0x000fe20003f16000 */
[----:B------:R-:W-:Y:S01]  /*5920*/  FMUL.FTZ R94, R94, R3 ;  /* 0x000000035e5e7220 */ /* 0x000fe20000410000 */
[----:B------:R-:W-:Y:S01]  /*5930*/  FSEL R3, R8, R2, P5 ;  /* 0x0000000208037208 */ /* 0x000fe20002800000 */
[----:B------:R-:W-:Y:S01]  /*5940*/  FMUL.FTZ R4, R96, R4 ;  /* 0x0000000460047220 */ /* 0x000fe20000410000 */
[----:B------:R-:W-:Y:S01]  /*5950*/  FADD.FTZ R8, -R2, R12 ;  /* 0x0000000c02087221 */ /* 0x000fe20000010100 */
[----:B------:R-:W-:Y:S01]  /*5960*/  FSETP.GE.FTZ.AND P3, PT, R88, RZ, PT ;  /* 0x000000ff5800720b */ /* 0x000fe20003f76000 */
[----:B------:R-:W-:Y:S01]  /*5970*/  FADD.FTZ R5, -R2, R13 ;  /* 0x0000000d02057221 */ /* 0x000fe20000010100 */
[----:B------:R-:W-:Y:S01]  /*5980*/  FMUL.FTZ R92, R92, R3 ;  /* 0x000000035c5c7220 */ /* 0x000fe20000410000 */
[----:B------:R-:W-:Y:S02]  /*5990*/  F2FP.BF16.F32.PACK_AB R3, R94, R4 ;  /* 0x000000045e03723e */ /* 0x000fe400000010ff */
[-C--:B------:R-:W-:Y:S02]  /*59a0*/  FSEL R9, R9, R2.reuse, P4 ;  /* 0x0000000209097208 */ /* 0x080fe40002000000 */
[----:B------:R-:W-:Y:S01]  /*59b0*/  FADD.FTZ R4, -R2, R16 ;  /* 0x0000001002047221 */ /* 0x000fe20000010100 */
[----:B------:R-:W-:Y:S01]  /*59c0*/  FSETP.GE.FTZ.AND P4, PT, R85, RZ, PT ;  /* 0x000000ff5500720b */ /* 0x000fe20003f96000 */
[----:B------:R1:W-:Y:S01]  /*59d0*/  STS [R97+0x12000], R3 ;  /* 0x0120000361007388 */ /* 0x0003e20000000800 */
[-C--:B------:R-:W-:Y:S01]  /*59e0*/  FSEL R8, R8, R2.reuse, P3 ;  /* 0x0000000208087208 */ /* 0x080fe20001800000 */
[----:B------:R-:W-:Y:S01]  /*59f0*/  FMUL.FTZ R89, R89, R9 ;  /* 0x0000000959597220 */ /* 0x000fe20000410000 */
[----:B------:R-:W-:Y:S01]  /*5a00*/  FSETP.GE.FTZ.AND P3, PT, R83, RZ, PT ;  /* 0x000000ff5300720b */ /* 0x000fe20003f76000 */
[----:B------:R-:W-:Y:S01]  /*5a10*/  FADD.FTZ R9, -R0, R11 ;  /* 0x0000000b00097221 */ /* 0x000fe20000010100 */
[----:B------:R-:W-:Y:S01]  /*5a20*/  FSEL R5, R5, R2, P4 ;  /* 0x0000000205057208 */ /* 0x000fe20002000000 */
[----:B------:R-:W-:Y:S01]  /*5a30*/  FMUL.FTZ R88, R88, R8 ;  /* 0x0000000858587220 */ /* 0x000fe20000410000 */
[----:B------:R-:W-:Y:S01]  /*5a40*/  FSEL R4, R4, R2, P3 ;  /* 0x0000000204047208 */ /* 0x000fe20001800000 */
[----:B------:R-:W-:Y:S01]  /*5a50*/  @P0 FADD.FTZ R2, -R2, R17 ;  /* 0x0000001102020221 */ /* 0x000fe20000010100 */
[----:B------:R-:W-:Y:S01]  /*5a60*/  FSETP.GE.FTZ.AND P0, PT, R93, RZ, PT ;  /* 0x000000ff5d00720b */ /* 0x000fe20003f16000 */
[----:B------:R-:W-:Y:S01]  /*5a70*/  FMUL.FTZ R85, R85, R5 ;  /* 0x0000000555557220 */ /* 0x000fe20000410000 */
[----:B------:R-:W-:Y:S01]  /*5a80*/  FSETP.GE.FTZ.AND P3, PT, R95, RZ, PT ;  /* 0x000000ff5f00720b */ /* 0x000fe20003f76000 */
[----:B------:R-:W-:Y:S01]  /*5a90*/  FMUL.FTZ R5, R81, R2 ;  /* 0x0000000251057220 */ /* 0x000fe20000410000 */
[-C--:B------:R-:W-:Y:S01]  /*5aa0*/  FSEL R2, R7, R0.reuse, P0 ;  /* 0x0000000007027208 */ /* 0x080fe20000000000 */
[----:B------:R-:W-:Y:S01]  /*5ab0*/  FADD.FTZ R7, -R0, R14 ;  /* 0x0000000e00077221 */ /* 0x000fe20000010100 */
[----:B------:R-:W-:Y:S01]  /*5ac0*/  FSEL R6, R6, R0, P3 ;  /* 0x0000000006067208 */ /* 0x000fe20001800000 */
[----:B------:R-:W-:Y:S01]  /*5ad0*/  FMUL.FTZ R83, R83, R4 ;  /* 0x0000000453537220 */ /* 0x000fe20000410000 */
[----:B------:R-:W-:Y:S01]  /*5ae0*/  FSETP.GE.FTZ.AND P0, PT, R91, RZ, PT ;  /* 0x000000ff5b00720b */ /* 0x000fe20003f16000 */
[----:B------:R-:W-:Y:S01]  /*5af0*/  FMUL.FTZ R2, R93, R2 ;  /* 0x000000025d027220 */ /* 0x000fe20000410000 */
[----:B------:R-:W-:Y:S01]  /*5b00*/  FSETP.GE.FTZ.AND P5, PT, R90, RZ, PT ;  /* 0x000000ff5a00720b */ /* 0x000fe20003fb6000 */
[----:B------:R-:W-:Y:S01]  /*5b10*/  FMUL.FTZ R95, R95, R6 ;  /* 0x000000065f5f7220 */ /* 0x000fe20000410000 */
[C---:B------:R-:W-:Y:S01]  /*5b20*/  FADD.FTZ R6, -R0.reuse, R10 ;  /* 0x0000000a00067221 */ /* 0x040fe20000010100 */
[----:B------:R-:W-:Y:S02]  /*5b30*/  FSETP.GE.FTZ.AND P4, PT, R87, RZ, PT ;  /* 0x000000ff5700720b */ /* 0x000fe40003f96000 */
[-C--:B------:R-:W-:Y:S01]  /*5b40*/  FSEL R9, R9, R0.reuse, P5 ;  /* 0x0000000009097208 */ /* 0x080fe20002800000 */
[----:B-1----:R-:W-:Y:S01]  /*5b50*/  FADD.FTZ R3, -R0, R15 ;  /* 0x0000000f00037221 */ /* 0x002fe20000010100 */
[----:B------:R-:W-:Y:S02]  /*5b60*/  F2FP.BF16.F32.PACK_AB R2, R2, R95 ;  /* 0x0000005f0202723e */ /* 0x000fe400000010ff */
[-C--:B------:R-:W-:Y:S01]  /*5b70*/  FSEL R6, R6, R0.reuse, P0 ;  /* 0x0000000006067208 */ /* 0x080fe20000000000 */
[----:B------:R-:W-:Y:S01]  /*5b80*/  FMUL.FTZ R90, R90, R9 ;  /* 0x000000095a5a7220 */ /* 0x000fe20000410000 */
[----:B------:R-:W-:Y:S01]  /*5b90*/  FSETP.GE.FTZ.AND P3, PT, R86, RZ, PT ;  /* 0x000000ff5600720b */ /* 0x000fe20003f76000 */
[----:B------:R1:W-:Y:S01]  /*5ba0*/  STS [R97+0x12400], R2 ;  /* 0x0124000261007388 */ /* 0x0003e20000000800 */
[----:B------:R-:W-:Y:S01]  /*5bb0*/  FSEL R7, R7, R0, P4 ;  /* 0x0000000007077208 */ /* 0x000fe20002000000 */
[----:B------:R-:W-:Y:S01]  /*5bc0*/  FMUL.FTZ R91, R91, R6 ;  /* 0x000000065b5b7220 */ /* 0x000fe20000410000 */
[----:B------:R-:W-:Y:S01]  /*5bd0*/  FSEL R3, R3, R0, P3 ;  /* 0x0000000003037208 */ /* 0x000fe20001800000 */
[----:B------:R-:W-:Y:S01]  /*5be0*/  FADD.FTZ R6, -R0, R18 ;  /* 0x0000001200067221 */ /* 0x000fe20000010100 */
[----:B------:R-:W-:Y:S01]  /*5bf0*/  F2FP.BF16.F32.PACK_AB R8, R89, R92 ;  /* 0x0000005c5908723e */ /* 0x000fe200000010ff */
[----:B------:R-:W-:Y:S01]  /*5c00*/  FMUL.FTZ R87, R87, R7 ;  /* 0x0000000757577220 */ /* 0x000fe20000410000 */
[----:B------:R-:W-:Y:S01]  /*5c10*/  FSETP.GE.FTZ.AND P0, PT, R82, RZ, PT ;  /* 0x000000ff5200720b */ /* 0x000fe20003f16000 */
[----:B------:R-:W-:Y:S01]  /*5c20*/  FMUL.FTZ R86, R86, R3 ;  /* 0x0000000356567220 */ /* 0x000fe20000410000 */
[----:B------:R-:W-:Y:S01]  /*5c30*/  F2FP.BF16.F32.PACK_AB R3, R90, R91 ;  /* 0x0000005b5a03723e */ /* 0x000fe200000010ff */
[----:B------:R-:W-:Y:S01]  /*5c40*/  STS [R98+-0x2000], R8 ;  /* 0xffe0000862007388 */ /* 0x000fe20000000800 */
[----:B------:R-:W-:Y:S02]  /*5c50*/  FSETP.GE.FTZ.AND P3, PT, R84, RZ, PT ;  /* 0x000000ff5400720b */ /* 0x000fe40003f76000 */
[----:B------:R-:W-:Y:S01]  /*5c60*/  F2FP.BF16.F32.PACK_AB R4, R85, R88 ;  /* 0x000000585504723e */ /* 0x000fe200000010ff */
[----:B------:R-:W-:Y:S01]  /*5c70*/  STS [R98+-0x1c00], R3 ;  /* 0xffe4000362007388 */ /* 0x000fe20000000800 */
[----:B------:R-:W-:Y:S02]  /*5c80*/  FSEL R6, R6, R0, P3 ;  /* 0x0000000006067208 */ /* 0x000fe40001800000 */
[----:B------:R-:W-:Y:S01]  /*5c90*/  F2FP.BF16.F32.PACK_AB R5, R5, R83 ;  /* 0x000000530505723e */ /* 0x000fe200000010ff */
[----:B------:R-:W-:Y:S02]  /*5ca0*/  STS [R80+-0x2000], R4 ;  /* 0xffe0000450007388 */ /* 0x000fe40000000800 */
[----:B------:R-:W-:Y:S01]  /*5cb0*/  @P0 FADD.FTZ R0, -R0, R19 ;  /* 0x0000001300000221 */ /* 0x000fe20000010100 */
[----:B------:R-:W-:Y:S03]  /*5cc0*/  FMUL.FTZ R84, R84, R6 ;  /* 0x0000000654547220 */ /* 0x000fe60000410000 */
[----:B------:R-:W-:Y:S01]  /*5cd0*/  FMUL.FTZ R0, R82, R0 ;  /* 0x0000000052007220 */ /* 0x000fe20000410000 */
[----:B-1----:R-:W-:Y:S05]  /*5ce0*/  F2FP.BF16.F32.PACK_AB R2, R86, R87 ;  /* 0x000000575602723e */ /* 0x002fea00000010ff */
[----:B------:R1:W-:Y:S04]  /*5cf0*/  STS [R80+-0x1c00], R2 ;  /* 0xffe4000250007388 */ /* 0x0003e80000000800 */
[----:B------:R-:W-:Y:S01]  /*5d00*/  STS [R99+-0x2000], R5 ;  /* 0xffe0000563007388 */ /* 0x000fe20000000800 */
[----:B-1----:R-:W-:Y:S05]  /*5d10*/  F2FP.BF16.F32.PACK_AB R2, R0, R84 ;  /* 0x000000540002723e */ /* 0x002fea00000010ff */
[----:B------:R1:W-:Y:S01]  /*5d20*/  STS [R99+-0x1c00], R2 ;  /* 0xffe4000263007388 */ /* 0x0003e20000000800 */
[----:B------:R-:W-:Y:S01]  /*5d30*/  BAR.SYNC.DEFER_BLOCKING 0x0 ;  /* 0x0000000000007b1d */ /* 0x000fe20000010000 */
[----:B-1----:R-:W-:Y:S04]  /*5d40*/  LOP3.LUT R2, R249, 0x400, R250, 0xf8, !PT ;  /* 0x00000400f9027812 */ /* 0x002fe800078ef8fa */
[----:B------:R-:W-:Y:S04]  /*5d50*/  LOP3.LUT R2, R2, R248, RZ, 0xfc, !PT ;  /* 0x000000f802027212 */ /* 0x000fe800078efcff */
[----:B------:R-:W-:Y:S02]  /*5d60*/  LEA R2, R2, UR4, 0x1 ;  /* 0x0000000402027c11 */ /* 0x000fe4000f8e08ff */
[C---:B--2---:R-:W-:Y:S02]  /*5d70*/  LEA R3, R246.reuse, UR4, 0x1 ;  /* 0x00000004f6037c11 */ /* 0x044fe4000f8e08ff */
[----:B------:R-:W-:Y:S03]  /*5d80*/  LEA R92, R246, UR5, 0x1 ;  /* 0x00000005f65c7c11 */ /* 0x000fe6000f8e08ff */
[----:B------:R-:W-:Y:S02]  /*5d90*/  LDSM.16.MT88.4 R4, [R3+0x14000] ;  /* 0x014000000304783b */ /* 0x000fe40000004200 */
[----:B------:R-:W-:Y:S06]  /*5da0*/  IMAD.IADD R92, R244, 0x1, R92 ;  /* 0x00000001f45c7824 */ /* 0x000fec00078e025c */
[----:B------:R-:W-:Y:S08]  /*5db0*/  LDSM.16.MT88.4 R12, [R92] ;  /* 0x000000005c0c783b */ /* 0x000ff00000004200 */
[----:B------:R-:W-:Y:S08]  /*5dc0*/  LDSM.16.MT88.4 R72, [R3+0x14800] ;  /* 0x014800000348783b */ /* 0x000ff00000004200 */
[----:B------:R-:W-:Y:S01]  /*5dd0*/  LDSM.16.MT88.4 R80, [R92+0x800] ;  /* 0x000800005c50783b */ /* 0x000fe20000004200 */
[----:B---3--:R-:W-:Y:S07]  /*5de0*/  LEA R0, R245, UR4, 0x1 ;  /* 0x00000004f5007c11 */ /* 0x008fee000f8e08ff */
[----:B------:R-:W1:Y:S08]  /*5df0*/  LDSM.16.MT88.4 R8, [R0+0x6000] ;  /* 0x006000000008783b */ /* 0x000e700000004200 */
[----:B------:R-:W2:Y:S08]  /*5e00*/  LDSM.16.MT88.4 R16, [R0+0x8000] ;  /* 0x008000000010783b */ /* 0x000eb00000004200 */
[----:B------:R-:W3:Y:S08]  /*5e10*/  LDSM.16.MT88.4 R68, [R0+0xa000] ;  /* 0x00a000000044783b */ /* 0x000ef00000004200 */
[----:B------:R-:W4:Y:S08]  /*5e20*/  LDSM.16.MT88.4 R76, [R0+0x6800] ;  /* 0x00680000004c783b */ /* 0x000f300000004200 */
[----:B------:R-:W5:Y:S01]  /*5e30*/  LDSM.16.MT88.4 R84, [R0+0x8800] ;  /* 0x008800000054783b */ /* 0x000f620000004200 */
[-C--:B-1----:R-:W-:Y:S07]  /*5e40*/  HMMA.16816.F32.BF16 R20, R4, R8.reuse, R20 ;  /* 0x000000080414723c */ /* 0x082fee0000041814 */
[----:B------:R-:W-:Y:S01]  /*5e50*/  LDSM.16.MT88.4 R88, [R0+0x7800] ;  /* 0x007800000058783b */ /* 0x000fe20000004200 */
[C---:B------:R-:W-:Y:S07]  /*5e60*/  HMMA.16816.F32.BF16 R24, R12.reuse, R8, R24 ;  /* 0x000000080c18723c */ /* 0x040fee0000041818 */
[----:B------:R-:W-:Y:S01]  /*5e70*/  LDSM.16.MT88.4 R96, [R0+0x9800] ;  /* 0x009800000060783b */ /* 0x000fe20000004200 */
[-C--:B------:R-:W-:Y:S07]  /*5e80*/  HMMA.16816.F32.BF16 R28, R12, R10.reuse, R28 ;  /* 0x0000000a0c1c723c */ /* 0x080fee000004181c */
[----:B------:R-:W-:Y:S01]  /*5e90*/  LDSM.16.MT88.4 R244, [R0+0xb800] ;  /* 0x00b8000000f4783b */ /* 0x000fe20000004200 */
[C---:B------:R-:W-:Y:S07]  /*5ea0*/  HMMA.16816.F32.BF16 R32, R4.reuse, R10, R32 ;  /* 0x0000000a0420723c */ /* 0x040fee0000041820 */
[----:B------:R-:W1:Y:S01]  /*5eb0*/  LDSM.16.MT88.4 R8, [R0+0xa800] ;  /* 0x00a800000008783b */ /* 0x000e620000004200 */
[-C--:B--2---:R-:W-:Y:S08]  /*5ec0*/  HMMA.16816.F32.BF16 R36, R4, R16.reuse, R36 ;  /* 0x000000100424723c */ /* 0x084ff00000041824 */
[C---:B------:R-:W-:Y:S08]  /*5ed0*/  HMMA.16816.F32.BF16 R40, R12.reuse, R16, R40 ;  /* 0x000000100c28723c */ /* 0x040ff00000041828 */
[-C--:B------:R-:W-:Y:S08]  /*5ee0*/  HMMA.16816.F32.BF16 R44, R12, R18.reuse, R44 ;  /* 0x000000120c2c723c */ /* 0x080ff0000004182c */
[C---:B------:R-:W-:Y:S01]  /*5ef0*/  HMMA.16816.F32.BF16 R48, R4.reuse, R18, R48 ;  /* 0x000000120430723c */ /* 0x040fe20000041830 */
[----:B------:R-:W-:Y:S07]  /*5f00*/  LDSM.16.MT88.4 R16, [R92+0x1000] ;  /* 0x001000005c10783b */ /* 0x000fee0000004200 */
[-C--:B---3--:R-:W-:Y:S01]  /*5f10*/  HMMA.16816.F32.BF16 R52, R4, R68.reuse, R52 ;  /* 0x000000440434723c */ /* 0x088fe20000041834 */
[----:B------:R-:W-:Y:S07]  /*5f20*/  LDSM.16.MT88.4 R92, [R92+0x1800] ;  /* 0x001800005c5c783b */ /* 0x000fee0000004200 */
[C---:B------:R-:W-:Y:S08]  /*5f30*/  HMMA.16816.F32.BF16 R56, R12.reuse, R68, R56 ;  /* 0x000000440c38723c */ /* 0x040ff00000041838 */
[-C--:B------:R-:W-:Y:S01]  /*5f40*/  HMMA.16816.F32.BF16 R60, R12, R70.reuse, R60 ;  /* 0x000000460c3c723c */ /* 0x080fe2000004183c */
[----:B------:R-:W-:Y:S07]  /*5f50*/  LDSM.16.MT88.4 R12, [R0+0x7000] ;  /* 0x00700000000c783b */ /* 0x000fee0000004200 */
[----:B------:R-:W-:Y:S01]  /*5f60*/  HMMA.16816.F32.BF16 R64, R4, R70, R64 ;  /* 0x000000460440723c */ /* 0x000fe20000041840 */
[----:B------:R-:W2:Y:S07]  /*5f70*/  LDSM.16.MT88.4 R4, [R3+0x15000] ;  /* 0x015000000304783b */ /* 0x000eae0000004200 */
[-C--:B----4-:R-:W-:Y:S01]  /*5f80*/  HMMA.16816.F32.BF16 R20, R72, R76.reuse, R20 ;  /* 0x0000004c4814723c */ /* 0x090fe20000041814 */
[----:B------:R-:W3:Y:S07]  /*5f90*/  LDSM.16.MT88.4 R68, [R0+0x9000] ;  /* 0x009000000044783b */ /* 0x000eee0000004200 */
        /* <DEDUP_REMOVED lines=8> */
[----:B------:R-:W5:Y:S07]  /*6020*/  LDSM.16.MT88.4 R84, [R3+0x15800] ;  /* 0x015800000354783b */ /* 0x000f6e0000004200 */
[-C--:B-1----:R-:W-:Y:S01]  /*6030*/  HMMA.16816.F32.BF16 R52, R72, R8.reuse, R52 ;  /* 0x000000084834723c */ /* 0x082fe20000041834 */
[----:B------:R-:W-:Y:S07]  /*6040*/  BAR.SYNC.DEFER_BLOCKING 0x0 ;  /* 0x0000000000007b1d */ /* 0x000fee0000010000 */
        /* <DEDUP_REMOVED lines=105> */
.L_x_757:
        /* <DEDUP_REMOVED lines=243> */
[C---:B--2---:R-:W-:Y:S01]  /*7610*/  LEA R4, P0, R2.reuse, R6, 0x5 ;  /* 0x0000000602047211 */ /* 0x044fe200078028ff */
[----:B------:R-:W-:Y:S03]  /*7620*/  LDSM.16.MT88.4 R8, [R0] ;  /* 0x000000000008783b */ /* 0x000fe60000004200 */
[C---:B------:R-:W-:Y:S01]  /*7630*/  LEA.HI.X.SX32 R5, R2.reuse, R7, 0x5, P0 ;  /* 0x0000000702057211 */ /* 0x040fe200000f2eff */
[----:B------:R-:W-:Y:S01]  /*7640*/  REDG.E.ADD.F32.FTZ.RN.STRONG.GPU desc[UR34][R6.64+0x280], R93 ;  /* 0x0002805d060079a6 */ /* 0x000fe2000c12f322 */
[C---:B---3--:R-:W-:Y:S03]  /*7650*/  LEA R14, P0, R2.reuse, R4, 0x5 ;  /* 0x00000004020e7211 */ /* 0x048fe600078028ff */
[----:B------:R-:W-:Y:S01]  /*7660*/  REDG.E.ADD.F32.FTZ.RN.STRONG.GPU desc[UR34][R4.64+0x280], R94 ;  /* 0x0002805e040079a6 */ /* 0x000fe2000c12f322 */
[----:B------:R-:W-:Y:S03]  /*7670*/  LEA.HI.X.SX32 R15, R2, R5, 0x5, P0 ;  /* 0x00000005020f7211 */ /* 0x000fe600000f2eff */
[----:B------:R-:W2:Y:S04]  /*7680*/  LDSM.16.MT88.4 R4, [R3+0x12000] ;  /* 0x012000000304783b */ /* 0x000ea80000004200 */
[----:B------:R-:W-:Y:S04]  /*7690*/  REDG.E.ADD.F32.FTZ.RN.STRONG.GPU desc[UR34][R14.64+0x280], R95 ;  /* 0x0002805f0e0079a6 */ /* 0x000fe8000c12f322 */
[----:B------:R-:W-:Y:S01]  /*76a0*/  LDSM.16.MT88.4 R88, [R0+0x1800] ;  /* 0x001800000058783b */ /* 0x000fe20000004200 */
[C---:B----4-:R-:W-:Y:S03]  /*76b0*/  VIADD R92, R3.reuse, 0x40 ;  /* 0x00000040035c7836 */ /* 0x050fe60000000000 */
[----:B------:R-:W-:Y:S01]  /*76c0*/  LDSM.16.MT88.4 R96, [R0+0x5800] ;  /* 0x005800000060783b */ /* 0x000fe20000004200 */
[----:B------:R-:W-:Y:S03]  /*76d0*/  @P1 VIADD R92, R3, 0xffffffc0 ;  /* 0xffffffc0035c1836 */ /* 0x000fe60000000000 */
[----:B------:R1:W5:Y:S04]  /*76e0*/  LDL.LU.64 R34, [R1+0x98] ;  /* 0x0000980001227983 */ /* 0x0003680000300a00 */
[----:B------:R-:W3:Y:S04]  /*76f0*/  LDSM.16.MT88.4 R12, [R92+0x12000] ;  /* 0x012000005c0c783b */ /* 0x000ee80000004200 */
[----:B------:R-:W4:Y:S04]  /*7700*/  LDSM.16.MT88.4 R80, [R92+0x12800] ;  /* 0x012800005c50783b */ /* 0x000f280000004200 */
[----:B------:R1:W5:Y:S04]  /*7710*/  LDL.LU.64 R32, [R1+0x90] ;  /* 0x0000900001207983 */ /* 0x0003680000300a00 */
[----:B------:R1:W5:Y:S04]  /*7720*/  LDL.LU.64 R30, [R1+0x88] ;  /* 0x00008800011e7983 */ /* 0x0003680000300a00 */
[----:B------:R1:W5:Y:S01]  /*7730*/  LDL.LU.64 R28, [R1+0x80] ;  /* 0x00008000011c7983 */ /* 0x0003620000300a00 */
[-C--:B--2---:R-:W-:Y:S03]  /*7740*/  HMMA.16816.F32.BF16 R100, R4, R8.reuse, R100 ;  /* 0x000000080464723c */ /* 0x084fe60000041864 */
[----:B------:R1:W5:Y:S04]  /*7750*/  LDL.LU.64 R26, [R1+0x78] ;  /* 0x00007800011a7983 */ /* 0x0003680000300a00 */
[----:B------:R1:W5:Y:S04]  /*7760*/  LDL.LU.64 R24, [R1+0x70] ;  /* 0x0000700001187983 */ /* 0x0003680000300a00 */
[----:B------:R1:W5:Y:S04]  /*7770*/  LDL.LU.64 R22, [R1+0x68] ;  /* 0x0000680001167983 */ /* 0x0003680000300a00 */
[----:B------:R1:W5:Y:S01]  /*7780*/  LDL.LU.64 R20, [R1+0x60] ;  /* 0x0000600001147983 */ /* 0x0003620000300a00 */
[----:B------:R-:W2:Y:S01]  /*7790*/  S2R R249, SR_TID.X ;  /* 0x0000000000f97919 */ /* 0x000ea20000002100 */
[C---:B---3--:R-:W-:Y:S08]  /*77a0*/  HMMA.16816.F32.BF16 R104, R12.reuse, R8, R104 ;  /* 0x000000080c68723c */ /* 0x048ff00000041868 */
[-C--:B------:R-:W-:Y:S08]  /*77b0*/  HMMA.16816.F32.BF16 R108, R12, R10.reuse, R108 ;  /* 0x0000000a0c6c723c */ /* 0x080ff0000004186c */
[C---:B------:R-:W-:Y:S01]  /*77c0*/  HMMA.16816.F32.BF16 R112, R4.reuse, R10, R112 ;  /* 0x0000000a0470723c */ /* 0x040fe20000041870 */
[----:B------:R-:W3:Y:S07]  /*77d0*/  LDSM.16.MT88.4 R8, [R0+0x4800] ;  /* 0x004800000008783b */ /* 0x000eee0000004200 */
[-C--:B------:R-:W-:Y:S03]  /*77e0*/  HMMA.16816.F32.BF16 R116, R4, R16.reuse, R116 ;  /* 0x000000100474723c */ /* 0x080fe60000041874 */
[----:B--2---:R-:W-:Y:S05]  /*77f0*/  IMAD.SHL.U32 R250, R249, 0x8, RZ ;  /* 0x00000008f9fa7824 */ /* 0x004fea00078e00ff */
[C---:B------:R-:W-:Y:S04]  /*7800*/  HMMA.16816.F32.BF16 R120, R12.reuse, R16, R120 ;  /* 0x000000100c78723c */ /* 0x040fe80000041878 */
[----:B------:R-:W-:Y:S04]  /*7810*/  LOP3.LUT R251, R250, 0x38, RZ, 0xc0, !PT ;  /* 0x00000038fafb7812 */ /* 0x000fe800078ec0ff */
        /* <DEDUP_REMOVED lines=9> */
[----:B------:R-:W2:Y:S04]  /*78b0*/  LDSM.16.MT88.4 R4, [R3+0x13000] ;  /* 0x013000000304783b */ /* 0x000ea80000004200 */
        /* <DEDUP_REMOVED lines=14> */
[----:B------:R-:W3:Y:S07]  /*79a0*/  LDSM.16.MT88.4 R80, [R0+0x3800] ;  /* 0x003800000050783b */ /* 0x000eee0000004200 */
[----:B------:R-:W-:Y:S08]  /*79b0*/  HMMA.16816.F32.BF16 R144, R72, R10, R144 ;  /* 0x0000000a4890723c */ /* 0x000ff00000041890 */
[-C--:B--2---:R-:W-:Y:S08]  /*79c0*/  HMMA.16816.F32.BF16 R100, R4, R12.reuse, R100 ;  /* 0x0000000c0464723c */ /* 0x084ff00000041864 */
        /* <DEDUP_REMOVED lines=28> */
[----:B------:R-:W1:Y:S01]  /*7b90*/  LDC R10, c[0x0][0x3b0] ;  /* 0x0000ec00ff0a7b82 */ /* 0x000e620000000800 */
[----:B------:R-:W-:Y:S02]  /*7ba0*/  ISETP.GE.AND P5, PT, R251, UR8, PT ;  /* 0x00000008fb007c0c */ /* 0x000fe4000bfa6270 */
[----:B------:R-:W3:Y:S05]  /*7bb0*/  LDL.LU R244, [R1+0x34] ;  /* 0x0000340001f47983 */ /* 0x000eea0000300800 */
[----:B------:R-:W-:Y:S01]  /*7bc0*/  BAR.SYNC.DEFER_BLOCKING 0x0 ;  /* 0x0000000000007b1d */ /* 0x000fe20000010000 */
[----:B------:R-:W-:Y:S02]  /*7bd0*/  IADD3 R2, P0, PT, RZ, -UR33, RZ ;  /* 0x80000021ff027c10 */ /* 0x000fe4000ff1e0ff */
[----:B------:R-:W-:Y:S02]  /*7be0*/  LOP3.LUT R4, R250, 0x1f8, RZ, 0xc0, !PT ;  /* 0x000001f8fa047812 */ /* 0x000fe400078ec0ff */
[----:B------:R-:W-:Y:S02]  /*7bf0*/  ISETP.GE.AND P4, PT, R69, UR8, PT ;  /* 0x0000000845007c0c */ /* 0x000fe4000bf86270 */
[----:B------:R-:W-:Y:S02]  /*7c00*/  LOP3.LUT R4, R4, 0x38, R249, 0x78, !PT ;  /* 0x0000003804047812 */ /* 0x000fe400078e78f9 */
[----:B------:R-:W-:Y:S02]  /*7c10*/  ISETP.GE.AND P3, PT, R68, UR8, PT ;  /* 0x0000000844007c0c */ /* 0x000fe4000bf66270 */
[----:B------:R-:W-:Y:S01]  /*7c20*/  LOP3.LUT R4, R4, 0x1e00, R250, 0xf8, !PT ;  /* 0x00001e0004047812 */ /* 0x000fe200078ef8fa */
[----:B------:R-:W4:Y:S01]  /*7c30*/  LDC R11, c[0x0][0x3b4] ;  /* 0x0000ed00ff0b7b82 */ /* 0x000f220000000800 */
[----:B-1----:R-:W-:Y:S04]  /*7c40*/  IMAD.SHL.U32 R0, R10, 0x40, RZ ;  /* 0x000000400a007824 */ /* 0x002fe800078e00ff */
[----:B------:R-:W-:Y:S05]  /*7c50*/  IMAD.X R0, RZ, RZ, ~R0, P0 ;  /* 0x000000ffff007224 */ /* 0x000fea00000e0e00 */
[----:B------:R-:W-:Y:S01]  /*7c60*/  SHF.R.S64 R2, R2, 0x1f, R0 ;  /* 0x0000001f02027819 */ /* 0x000fe20000001000 */
[----:B----4-:R-:W-:Y:S03]  /*7c70*/  IMAD.SHL.U32 R7, R11, 0x40, RZ ;  /* 0x000000400b077824 */ /* 0x010fe600078e00ff */
[----:B---3--:R-:W-:Y:S02]  /*7c80*/  IADD3 R244, P6, PT, R2, R244, RZ ;  /* 0x000000f402f47210 */ /* 0x008fe40007fde0ff */
[----:B------:R-:W-:Y:S02]  /*7c90*/  LEA R2, P0, R10, RZ, 0x6 ;  /* 0x000000ff0a027211 */ /* 0x000fe400078030ff */
[----:B--2---:R-:W-:Y:S01]  /*7ca0*/  LEA.HI.X.SX32 R245, R0, R245, 0x1, P6 ;  /* 0x000000f500f57211 */ /* 0x004fe200030f0eff */
[----:B------:R1:W-:Y:S01]  /*7cb0*/  STL [R1+0x34], R244 ;  /* 0x000034f401007387 */ /* 0x0003e20000100800 */
[----:B------:R-:W-:Y:S01]  /*7cc0*/  LEA R0, R4, UR4, 0x1 ;  /* 0x0000000404007c11 */ /* 0x000fe2000f8e08ff */
[--C-:B------:R-:W-:Y:S01]  /*7cd0*/  @!P5 IMAD.MOV.U32 R4, RZ, RZ, R244.reuse ;  /* 0x000000ffff04d224 */ /* 0x100fe200078e00f4 */
[----:B------:R-:W-:Y:S01]  /*7ce0*/  LEA.HI.X R3, R10, RZ, RZ, 0x6, P0 ;  /* 0x000000ff0a037211 */ /* 0x000fe200000f34ff */
[----:B------:R1:W-:Y:S01]  /*7cf0*/  STL [R1+0x30], R245 ;  /* 0x000030f501007387 */ /* 0x0003e20000100800 */
[--C-:B------:R-:W-:Y:S01]  /*7d00*/  @!P5 IMAD.MOV.U32 R5, RZ, RZ, R245.reuse ;  /* 0x000000ffff05d224 */ /* 0x100fe200078e00f5 */
[----:B------:R-:W-:Y:S01]  /*7d10*/  @!P5 IADD3 R6, P0, PT, R244, R2, RZ ;  /* 0x00000002f406d210 */ /* 0x000fe20007f1e0ff */
[--C-:B------:R-:W-:Y:S02]  /*7d20*/  @!P4 IMAD.MOV.U32 R8, RZ, RZ, R244.reuse ;  /* 0x000000ffff08c224 */ /* 0x100fe400078e00f4 */
[----:B------:R-:W-:Y:S01]  /*7d30*/  @!P4 IMAD.MOV.U32 R9, RZ, RZ, R245 ;  /* 0x000000ffff09c224 */ /* 0x000fe200078e00f5 */
[----:B------:R-:W-:Y:S01]  /*7d40*/  @!PT LDS RZ, [RZ] ;  /* 0x00000000fffff984 */ /* 0x000fe20000000800 */
[----:B------:R-:W-:Y:S01]  /*7d50*/  @!PT LDS RZ, [RZ] ;  /* 0x00000000fffff984 */ /* 0x000fe20000000800 */
[----:B------:R-:W-:Y:S01]  /*7d60*/  @!PT LDS RZ, [RZ] ;  /* 0x00000000fffff984 */ /* 0x000fe20000000800 */
[----:B------:R2:W-:Y:S01]  /*7d70*/  @!P5 LDGSTS.E.BYPASS.LTC128B.128 [R0], desc[UR34][R4.64] ;  /* 0x000000000400dfae */ /* 0x0005e2000b981a22 */
[----:B------:R-:W-:Y:S02]  /*7d80*/  @!P5 IADD3.X R7, PT, PT, R245, R3, R7, P0, !PT ;  /* 0x00000003f507d210 */ /* 0x000fe400007fe407 */
[CC--:B------:R-:W-:Y:S01]  /*7d90*/  @!P3 LEA R2, P0, R10.reuse, R244.reuse, 0x6 ;  /* 0x000000f40a02b211 */ /* 0x0c0fe200078030ff */
[----:B------:R1:W-:Y:S03]  /*7da0*/  @P5 STS.128 [R0], RZ ;  /* 0x000000ff00005388 */ /* 0x0003e60000000c00 */
        /* <DEDUP_REMOVED lines=31> */
.L_x_758:
[----:B------:R-:W-:Y:S02]  /*7fa0*/  UISETP.GT.AND UP0, UPT, UR45, URZ, UPT ;  /* 0x000000ff2d00728c */ /* 0x000fe4000bf04270 */
[----:B------:R-:W-:Y:S07]  /*7fb0*/  UIADD3 UR17, UPT, UPT, UR45, -0x1, URZ ;  /* 0xffffffff2d117890 */ /* 0x000fee000fffe0ff */
[----:B------:R-:W-:Y:S01]  /*7fc0*/  UMOV UR45, UR17 ;  /* 0x00000011002d7c82 */ /* 0x000fe20008000000 */
[----:B------:R-:W-:Y:S05]  /*7fd0*/  BRA.U UP0, `(.L_x_759) ;  /* 0xffffffbd007c7547 */ /* 0x000fea000b83ffff */
[----:B------:R-:W1:Y:S01]  /*7fe0*/  LDCU UR9, c[0x0][0x4fc] ;  /* 0x00009f80ff0977ac */ /* 0x000e620008000800 */
[----:B------:R-:W2:Y:S01]  /*7ff0*/  S2R R81, SR_TID.X ;  /* 0x0000000000517919 */ /* 0x000ea20000002100 */
[----:B------:R-:W-:Y:S01]  /*8000*/  LOP3.LUT P0, RZ, R249, 0x10, RZ, 0xc0, !PT ;  /* 0x00000010f9ff7812 */ /* 0x000fe2000780c0ff */
[----:B------:R-:W3:Y:S01]  /*8010*/  LDCU UR8, c[0x0][0x500] ;  /* 0x0000a000ff0877ac */ /* 0x000ee20008000800 */
[----:B------:R-:W-:Y:S01]  /*8020*/  UISETP.NE.AND UP0, UPT, UR39, -0x1, UPT ;  /* 0xffffffff2700788c */ /* 0x000fe2000bf05270 */
[----:B------:R-:W-:Y:S01]  /*8030*/  UMOV UR25, UR7 ;  /* 0x0000000700197c82 */ /* 0x000fe20008000000 */
[----:B-1----:R-:W-:Y:S01]  /*8040*/  FMUL.FTZ R8, R57, UR9 ;  /* 0x0000000939087c20 */ /* 0x002fe20008410000 */
[----:B-----5:R-:W-:Y:S01]  /*8050*/  FMUL.FTZ R0, R36, UR9 ;  /* 0x0000000924007c20 */ /* 0x020fe20008410000 */
[----:B------:R-:W1:Y:S01]  /*8060*/  S2R R57, SR_TID.X ;  /* 0x0000000000397919 */ /* 0x000e620000002100 */
[----:B------:R-:W-:Y:S01]  /*8070*/  FMUL.FTZ R18, R37, UR9 ;  /* 0x0000000925127c20 */ /* 0x000fe20008410000 */
[----:B------:R-:W-:Y:S01]  /*8080*/  FMUL.FTZ R11, R47, UR9 ;  /* 0x000000092f0b7c20 */ /* 0x000fe20008410000 */
[----:B------:R-:W-:Y:S01]  /*8090*/  SHF.L.U32 R47, R249, 0x5, RZ ;  /* 0x00000005f92f7819 */ /* 0x000fe200000006ff */
[----:B------:R-:W-:Y:S01]  /*80a0*/  FMUL.FTZ R2, R40, UR9 ;  /* 0x0000000928027c20 */ /* 0x000fe20008410000 */
[----:B------:R-:W-:Y:S01]  /*80b0*/  FMUL.FTZ R16, R41, UR9 ;  /* 0x0000000929107c20 */ /* 0x000fe20008410000 */
[----:B------:R-:W-:Y:S01]  /*80c0*/  FMUL.FTZ R12, R45, UR9 ;  /* 0x000000092d0c7c20 */ /* 0x000fe20008410000 */
[----:B------:R-:W-:Y:S01]  /*80d0*/  F2FP.BF16.F32.PACK_AB R18, R18, R0 ;  /* 0x000000001212723e */ /* 0x000fe200000010ff */
[----:B------:R-:W-:Y:S01]  /*80e0*/  FMUL.FTZ R3, R42, UR9 ;  /* 0x000000092a037c20 */ /* 0x000fe20008410000 */
[----:B------:R-:W-:Y:S01]  /*80f0*/  SHF.L.U32 R45, R249, 0x1, RZ ;  /* 0x00000001f92d7819 */ /* 0x000fe200000006ff */
[----:B------:R-:W-:Y:S01]  /*8100*/  FMUL.FTZ R15, R43, UR9 ;  /* 0x000000092b0f7c20 */ /* 0x000fe20008410000 */
[----:B------:R-:W-:Y:S01]  /*8110*/  LOP3.LUT R47, R47, 0x400, RZ, 0xc0, !PT ;  /* 0x000004002f2f7812 */ /* 0x000fe200078ec0ff */
[----:B------:R-:W-:Y:S01]  /*8120*/  FMUL.FTZ R70, R38, UR9 ;  /* 0x0000000926467c20 */ /* 0x000fe20008410000 */
[----:B--2---:R-:W-:Y:S01]  /*8130*/  SHF.L.U32 R81, R81, 0x4, RZ ;  /* 0x0000000451517819 */ /* 0x004fe200000006ff */
[----:B------:R-:W-:Y:S01]  /*8140*/  FMUL.FTZ R17, R39, UR9 ;  /* 0x0000000927117c20 */ /* 0x000fe20008410000 */
[----:B------:R-:W-:Y:S01]  /*8150*/  F2FP.BF16.F32.PACK_AB R16, R16, R2 ;  /* 0x000000021010723e */ /* 0x000fe200000010ff */
[----:B---3--:R-:W-:Y:S01]  /*8160*/  FMUL.FTZ R100, R100, UR8 ;  /* 0x0000000864647c20 */ /* 0x008fe20008410000 */
[----:B------:R-:W-:Y:S01]  /*8170*/  LOP3.LUT R81, R81, 0x1c0, RZ, 0xc0, !PT ;  /* 0x000001c051517812 */ /* 0x000fe200078ec0ff */
[----:B------:R-:W-:Y:S01]  /*8180*/  FMUL.FTZ R43, R101, UR8 ;  /* 0x00000008652b7c20 */ /* 0x000fe20008410000 */
[----:B------:R-:W-:Y:S01]  /*8190*/  LOP3.LUT R2, R47, 0x6, R45, 0xf8, !PT ;  /* 0x000000062f027812 */ /* 0x000fe200078ef82d */
        /* <DEDUP_REMOVED lines=11> */
[----:B------:R-:W-:Y:S01]  /*8250*/  FMUL.FTZ R40, R107, UR8 ;  /* 0x000000086b287c20 */ /* 0x000fe20008410000 */
[----:B-1----:R-:W-:Y:S01]  /*8260*/  SHF.R.U32.HI R57, RZ, 0x3, R57 ;  /* 0x00000003ff397819 */ /* 0x002fe20000011639 */
        /* <DEDUP_REMOVED lines=17> */
[----:B------:R-:W-:Y:S01]  /*8380*/  FMUL.FTZ R80, R20, UR9 ;  /* 0x0000000914507c20 */ /* 0x000fe20008410000 */
[----:B------:R-:W-:Y:S01]  /*8390*/  FMUL.FTZ R74, R32, UR9 ;  /* 0x00000009204a7c20 */ /* 0x000fe20008410000 */
[----:B------:R-:W-:Y:S01]  /*83a0*/  IADD3 R3, PT, PT, R0, 0xc000, RZ ;  /* 0x0000c00000037810 */ /* 0x000fe20007ffe0ff */
        /* <DEDUP_REMOVED lines=9> */
[----:B------:R-:W-:Y:S01]  /*8440*/  IADD3 R2, PT, PT, R0, 0xc040, RZ ;  /* 0x0000c04000027810 */ /* 0x000fe20007ffe0ff */
        /* <DEDUP_REMOVED lines=10> */
[----:B------:R-:W-:Y:S01]  /*84f0*/  @P0 IADD3 R2, PT, PT, R3, -0x40, RZ ;  /* 0xffffffc003020810 */ /* 0x000fe20007ffe0ff */
        /* <DEDUP_REMOVED lines=32> */
[----:B------:R-:W-:Y:S01]  /*8700*/  FMUL.FTZ R76, R24, UR9 ;  /* 0x00000009184c7c20 */ /* 0x000fe20008410000 */
[----:B------:R-:W-:Y:S01]  /*8710*/  F2FP.BF16.F32.PACK_AB R29, R29, R124 ;  /* 0x0000007c1d1d723e */ /* 0x000fe200000010ff */
[----:B------:R1:W-:Y:S01]  /*8720*/  STS [R2+0x400], R38 ;  /* 0x0004002602007388 */ /* 0x0003e20000000800 */
        /* <DEDUP_REMOVED lines=18> */
[----:B------:R-:W-:Y:S01]  /*8850*/  FMUL.FTZ R13, R51, UR9 ;  /* 0x00000009330d7c20 */ /* 0x000fe20008410000 */
        /* <DEDUP_REMOVED lines=13> */
[----:B------:R-:W-:Y:S01]  /*8930*/  FMUL.FTZ R10, R53, UR9 ;  /* 0x00000009350a7c20 */ /* 0x000fe20008410000 */
[----:B------:R-:W-:Y:S01]  /*8940*/  FMUL.FTZ R54, R54, UR9 ;  /* 0x0000000936367c20 */ /* 0x000fe20008410000 */
[----:B------:R-:W-:Y:S01]  /*8950*/  FMUL.FTZ R9, R55, UR9 ;  /* 0x0000000937097c20 */ /* 0x000fe20008410000 */
        /* <DEDUP_REMOVED lines=11> */
[----:B------:R-:W-:Y:S01]  /*8a10*/  FMUL.FTZ R58, R58, UR9 ;  /* 0x000000093a3a7c20 */ /* 0x000fe20008410000 */
[----:B------:R1:W-:Y:S01]  /*8a20*/  STS [R2+0x3400], R28 ;  /* 0x0034001c02007388 */ /* 0x0003e20000000800 */
[----:B------:R-:W-:Y:S01]  /*8a30*/  FMUL.FTZ R7, R59, UR9 ;  /* 0x000000093b077c20 */ /* 0x000fe20008410000 */
[----:B------:R-:W-:Y:S01]  /*8a40*/  F2FP.BF16.F32.PACK_AB R14, R14, R48 ;  /* 0x000000300e0e723e */ /* 0x000fe200000010ff */
[----:B------:R-:W-:Y:S01]  /*8a50*/  FMUL.FTZ R60, R60, UR9 ;  /* 0x000000093c3c7c20 */ /* 0x000fe20008410000 */
[----:B------:R1:W-:Y:S01]  /*8a60*/  STS [R0+0x10000], R27 ;  /* 0x0100001b00007388 */ /* 0x0003e20000000800 */
[----:B------:R-:W-:Y:S01]  /*8a70*/  F2FP.BF16.F32.PACK_AB R13, R13, R50 ;  /* 0x000000320d0d723e */ /* 0x000fe200000010ff */
[----:B------:R-:W-:Y:S01]  /*8a80*/  FMUL.FTZ R4, R61, UR9 ;  /* 0x000000093d047c20 */ /* 0x000fe20008410000 */
[----:B------:R-:W-:Y:S01]  /*8a90*/  FMUL.FTZ R62, R62, UR9 ;  /* 0x000000093e3e7c20 */ /* 0x000fe20008410000 */
[----:B------:R1:W-:Y:S01]  /*8aa0*/  STS [R0+0x10400], R135 ;  /* 0x0104008700007388 */ /* 0x0003e20000000800 */
[----:B------:R-:W-:Y:S01]  /*8ab0*/  FMUL.FTZ R63, R63, UR9 ;  /* 0x000000093f3f7c20 */ /* 0x000fe20008410000 */
[----:B------:R-:W-:-:S02]  /*8ac0*/  F2FP.BF16.F32.PACK_AB R12, R12, R44 ;  /* 0x0000002c0c0c723e */ /* 0x000fc400000010ff */
[----:B------:R1:W-:Y:S01]  /*8ad0*/  STS [R2+0x4000], R144 ;  /* 0x0040009002007388 */ /* 0x0003e20000000800 */
[----:B------:R-:W-:Y:S02]  /*8ae0*/  F2FP.BF16.F32.PACK_AB R11, R11, R46 ;  /* 0x0000002e0b0b723e */ /* 0x000fe400000010ff */
        /* <DEDUP_REMOVED lines=50> */
.L_x_760:
[----:B------:R-:W2:Y:S01]  /*8e10*/  LDCU.64 UR10, c[0x0][0x5c0] ;  /* 0x0000b800ff0a77ac */ /* 0x000ea20008000a00 */
[----:B------:R-:W-:-:S04]  /*8e20*/  UIADD3 UR8, UPT, UPT, UR37, UR39, URZ ;  /* 0x0000002725087290 */ /* 0x000fc8000fffe0ff */
[----:B--2---:R-:W-:Y:S02]  /*8e30*/  UIMAD.WIDE.U32 UR18, UR8, UR10, URZ ;  /* 0x0000000a081272a5 */ /* 0x004fe4000f8e00ff */
[----:B------:R-:W-:-:S04]  /*8e40*/  UIMAD UR8, UR8, UR11, URZ ;  /* 0x0000000b080872a4 */ /* 0x000fc8000f8e02ff */
[----:B------:R-:W-:-:S06]  /*8e50*/  UIADD3 UR8, UPT, UPT, UR19, UR8, URZ ;  /* 0x0000000813087290 */ /* 0x000fcc000fffe0ff */
[----:B-1----:R-:W-:Y:S02]  /*8e60*/  MOV R4, UR8 ;  /* 0x0000000800047c02 */ /* 0x002fe40008000f00 */
.L_x_761:
[----:B------:R-:W-:Y:S05]  /*8e70*/  BRA.U UP0, `(.L_x_762) ;  /* 0x00000001002c7547 */ /* 0x000fea000b800000 */
[----:B------:R-:W1:Y:S01]  /*8e80*/  LDCU.64 UR8, c[0x0][0x5c8] ;  /* 0x0000b900ff0877ac */ /* 0x000e620008000a00 */
[----:B------:R-:W2:Y:S01]  /*8e90*/  LDCU.64 UR14, c[0x0][0x5b0] ;  /* 0x0000b600ff0e77ac */ /* 0x000ea20008000a00 */
[----:B------:R-:W-:-:S04]  /*8ea0*/  USHF.R.S32.HI UR16, URZ, 0x1f, UR37 ;  /* 0x0000001fff107899 */ /* 0x000fc80008011425 */
[----:B-1----:R-:W-:Y:S02]  /*8eb0*/  UIMAD UR16, UR16, UR8, URZ ;  /* 0x00000008101072a4 */ /* 0x002fe4000f8e02ff */
[----:B------:R-:W-:Y:S02]  /*8ec0*/  UIMAD.WIDE.U32 UR30, UR37, UR8, URZ ;  /* 0x00000008251e72a5 */ /* 0x000fe4000f8e00ff */
[----:B------:R-:W-:-:S04]  /*8ed0*/  UIMAD UR16, UR37, UR9, UR16 ;  /* 0x00000009251072a4 */ /* 0x000fc8000f8e0210 */
[----:B------:R-:W-:-:S04]  /*8ee0*/  UIADD3 UR31, UPT, UPT, UR31, UR16, URZ ;  /* 0x000000101f1f7290 */ /* 0x000fc8000fffe0ff */
[----:B--2---:R-:W-:-:S04]  /*8ef0*/  UIMAD.WIDE.U32 UR30, UR25, UR14, UR30 ;  /* 0x0000000e191e72a5 */ /* 0x004fc8000f8e001e */
[----:B------:R-:W-:-:S06]  /*8f00*/  UIMAD UR15, UR25, UR15, UR31 ;  /* 0x0000000f190f72a4 */ /* 0x000fcc000f8e021f */
[----:B------:R-:W-:Y:S01]  /*8f10*/  MOV R23, UR15 ;  /* 0x0000000f00177c02 */ /* 0x000fe20008000f00 */
[----:B------:R-:W-:Y:S06]  /*8f20*/  BRA `(.L_x_763) ;  /* 0x0000000000187947 */ /* 0x000fec0003800000 */
.L_x_762:
[----:B------:R-:W1:Y:S01]  /*8f30*/  LDCU.64 UR8, c[0x0][0x5c8] ;  /* 0x0000b900ff0877ac */ /* 0x000e620008000a00 */
[----:B------:R-:W-:-:S04]  /*8f40*/  UIADD3 UR14, UPT, UPT, UR37, UR39, URZ ;  /* 0x00000027250e7290 */ /* 0x000fc8000fffe0ff */
[----:B-1----:R-:W-:Y:S02]  /*8f50*/  UIMAD.WIDE.U32 UR30, UR14, UR8, URZ ;  /* 0x000000080e1e72a5 */ /* 0x002fe4000f8e00ff */
[----:B------:R-:W-:-:S04]  /*8f60*/  UIMAD UR14, UR14, UR9, URZ ;  /* 0x000000090e0e72a4 */ /* 0x000fc8000f8e02ff */
[----:B------:R-:W-:-:S06]  /*8f70*/  UIADD3 UR14, UPT, UPT, UR31, UR14, URZ ;  /* 0x0000000e1f0e7290 */ /* 0x000fcc000fffe0ff */
[----:B------:R-:W-:-:S07]  /*8f80*/  MOV R23, UR14 ;  /* 0x0000000e00177c02 */ /* 0x000fce0008000f00 */
.L_x_763:
[----:B------:R-:W-:Y:S01]  /*8f90*/  BAR.SYNC.DEFER_BLOCKING 0x0 ;  /* 0x0000000000007b1d */ /* 0x000fe20000010000 */
[----:B------:R-:W-:Y:S01]  /*8fa0*/  LOP3.LUT R0, R250, 0x1f8, RZ, 0xc0, !PT ;  /* 0x000001f8fa007812 */ /* 0x000fe200078ec0ff */
[----:B------:R-:W-:Y:S01]  /*8fb0*/  USHF.L.U32 UR16, UR38, 0x6, URZ ;  /* 0x0000000626107899 */ /* 0x000fe200080006ff */
[C---:B------:R-:W-:Y:S01]  /*8fc0*/  VIADD R5, R57.reuse, 0x20 ;  /* 0x0000002039057836 */ /* 0x040fe20000000000 */
[----:B------:R-:W-:Y:S01]  /*8fd0*/  USHF.L.U32 UR15, UR38, 0x6, URZ ;  /* 0x00000006260f7899 */ /* 0x000fe200080006ff */
[----:B------:R-:W-:Y:S01]  /*8fe0*/  LOP3.LUT R0, R0, 0x38, R249, 0x78, !PT ;  /* 0x0000003800007812 */ /* 0x000fe200078e78f9 */
[----:B------:R-:W-:Y:S02]  /*8ff0*/  UIMAD.WIDE.U32 UR42, UR16, UR10, URZ ;  /* 0x0000000a102a72a5 */ /* 0x000fe4000f8e00ff */
[----:B------:R-:W1:Y:S01]  /*9000*/  LDC.64 R6, c[0x0][0x5d8] ;  /* 0x00017600ff067b82 */ /* 0x000e620000000a00 */
[----:B------:R-:W-:Y:S01]  /*9010*/  USHF.R.S32.HI UR17, URZ, 0x1f, UR16 ;  /* 0x0000001fff117899 */ /* 0x000fe20008011410 */
[--C-:B------:R-:W-:Y:S01]  /*9020*/  LOP3.LUT R0, R0, 0x1e00, R250.reuse, 0xf8, !PT ;  /* 0x00001e0000007812 */ /* 0x100fe200078ef8fa */
[----:B------:R-:W-:Y:S01]  /*9030*/  UIADD3 UR36, UPT, UPT, -UR15, UR36, URZ ;  /* 0x000000240f247290 */ /* 0x000fe2000fffe1ff */
[----:B------:R-:W-:Y:S01]  /*9040*/  BSSY.RECONVERGENT B0, `(.L_x_764) ;  /* 0x000002c000007945 */ /* 0x000fe20003800200 */
[----:B------:R-:W-:Y:S01]  /*9050*/  UIMAD UR14, UR17, UR10, URZ ;  /* 0x0000000a110e72a4 */ /* 0x000fe2000f8e02ff */
[----:B------:R-:W-:Y:S01]  /*9060*/  LEA R0, R0, UR4, 0x1 ;  /* 0x0000000400007c11 */ /* 0x000fe2000f8e08ff */
[----:B------:R-:W-:Y:S01]  /*9070*/  IMAD.U32 R2, RZ, RZ, UR42 ;  /* 0x0000002aff027e24 */ /* 0x000fe2000f8e00ff */
[----:B------:R-:W2:Y:S01]  /*9080*/  LDC.64 R58, c[0x0][0x5e0] ;  /* 0x00017800ff3a7b82 */ /* 0x000ea20000000a00 */
[----:B------:R-:W-:Y:S01]  /*9090*/  UIMAD UR14, UR16, UR11, UR14 ;  /* 0x0000000b100e72a4 */ /* 0x000fe2000f8e020e */
[----:B------:R-:W-:Y:S01]  /*90a0*/  IMAD.U32 R3, RZ, RZ, UR43 ;  /* 0x0000002bff037e24 */ /* 0x000fe2000f8e00ff */
[----:B------:R-:W-:Y:S01]  /*90b0*/  ISETP.GE.AND P3, PT, R57, UR36, PT ;  /* 0x0000002439007c0c */ /* 0x000fe2000bf66270 */
[----:B------:R-:W-:Y:S01]  /*90c0*/  IMAD.U32 R56, RZ, RZ, UR8 ;  /* 0x00000008ff387e24 */ /* 0x000fe2000f8e00ff */
[----:B------:R-:W-:-:S02]  /*90d0*/  LOP3.LUT R2, R2, 0x38, R250, 0xf8, !PT ;  /* 0x0000003802027812 */ /* 0x000fc400078ef8fa */
[----:B------:R-:W-:Y:S01]  /*90e0*/  IMAD.U32 R3, RZ, RZ, UR14 ;  /* 0x0000000eff037e24 */ /* 0x000fe2000f8e00ff */
[----:B------:R-:W-:Y:S01]  /*90f0*/  ISETP.GE.AND P5, PT, R5, UR36, PT ;  /* 0x0000002405007c0c */ /* 0x000fe2000bfa6270 */
[----:B------:R3:W4:Y:S01]  /*9100*/  LDS.128 R28, [R0+0xd000] ;  /* 0x00d00000001c7984 */ /* 0x0007220000000c00 */
[----:B------:R-:W-:-:S03]  /*9110*/  IADD3 R2, P0, PT, R2, UR18, RZ ;  /* 0x0000001202027c10 */ /* 0x000fc6000ff1e0ff */
[----:B------:R3:W2:Y:S01]  /*9120*/  LDS.128 R24, [R0+0xf000] ;  /* 0x00f0000000187984 */ /* 0x0006a20000000c00 */
[----:B------:R-:W-:Y:S02]  /*9130*/  IADD3.X R3, PT, PT, R4, UR43, R3, P0, !PT ;  /* 0x0000002b04037c10 */ /* 0x000fe400087fe403 */
[----:B------:R-:W-:Y:S01]  /*9140*/  IADD3 R21, P0, PT, R57, 0x20, RZ ;  /* 0x0000002039157810 */ /* 0x000fe20007f1e0ff */
[----:B------:R3:W2:Y:S01]  /*9150*/  LDS.128 R40, [R0+0x12000] ;  /* 0x0120000000287984 */ /* 0x0006a20000000c00 */
[----:B-1----:R-:W-:-:S03]  /*9160*/  IMAD.WIDE.U32 R4, R6, UR21, R2 ;  /* 0x0000001506047c25 */ /* 0x002fc6000f8e0002 */
[----:B------:R3:W1:Y:S01]  /*9170*/  LDS.128 R52, [R0+0x13000] ;  /* 0x0130000000347984 */ /* 0x0006620000000c00 */
[----:B------:R-:W-:-:S03]  /*9180*/  IMAD.X R22, RZ, RZ, RZ, P0 ;  /* 0x000000ffff167224 */ /* 0x000fc600000e06ff */
[----:B------:R3:W1:Y:S01]  /*9190*/  LDS.128 R36, [R0+0x14000] ;  /* 0x0140000000247984 */ /* 0x0006620000000c00 */
[----:B------:R-:W-:-:S03]  /*91a0*/  IMAD R20, R7, UR21, R5 ;  /* 0x0000001507147c24 */ /* 0x000fc6000f8e0205 */
        /* <DEDUP_REMOVED lines=21> */
.L_x_765:
[----:B------:R-:W-:Y:S05]  /*9300*/  BSYNC.RECONVERGENT B0 ;  /* 0x0000000000007941 */ /* 0x000fea0003800200 */
.L_x_764:
        /* <DEDUP_REMOVED lines=19> */
.L_x_767:
[----:B------:R-:W-:Y:S05]  /*9440*/  BSYNC.RECONVERGENT B0 ;  /* 0x0000000000007941 */ /* 0x000fea0003800200 */
.L_x_766:
        /* <DEDUP_REMOVED lines=25> */
.L_x_769:
[----:B------:R-:W-:Y:S05]  /*95e0*/  BSYNC.RECONVERGENT B0 ;  /* 0x0000000000007941 */ /* 0x000fea0003800200 */
.L_x_768:
        /* <DEDUP_REMOVED lines=17> */
.L_x_728:
[----:B------:R-:W-:Y:S05]  /*9700*/  BSYNC.RECONVERGENT B1 ;  /* 0x0000000000017941 */ /* 0x000fea0003800200 */
.L_x_706:
        /* <DEDUP_REMOVED lines=11> */
.L_x_771:
        /* <DEDUP_REMOVED lines=12> */
.L_x_2165:


//--------------------- .text._ZN5flash44flash_bwd_dq_dk_dv_loop_seqk_parallel_kernelI23Flash_bwd_kernel_traitsILi192ELi64ELi64ELi8ELi4ELi2ELi2ELb1ELb1EN7cutlass10bfloat16_tE19Flash_kernel_traitsILi192ELi64ELi64ELi8ES3_EELb0ELb0ELb0ELb0ELb0ELb0ELb1EEEvNS_16Flash_bwd_paramsE --------------------------
	.section	.text._ZN5flash44flash_bwd_dq_dk_dv_loop_seqk_parallel_kernelI23Flash_bwd_kernel_traitsILi192ELi64ELi64ELi8ELi4ELi2ELi2ELb1ELb1EN7cutlass10bfloat16_tE19Flash_kernel_traitsILi192ELi64ELi64ELi8ES3_EELb0ELb0ELb0ELb0ELb0ELb0ELb1EEEvNS_16Flash_bwd_paramsE,"ax",@progbits
	.align	128
        .global         _ZN5flash44flash_bwd_dq_dk_dv_loop_seqk_parallel_kernelI23Flash_bwd_kernel_traitsILi192ELi64ELi64ELi8ELi4ELi2ELi2ELb1ELb1EN7cutlass10bfloat16_tE19Flash_kernel_traitsILi192ELi64ELi64ELi8ES3_EELb0ELb0ELb0ELb0ELb0ELb0ELb1EEEvNS_16Flash_bwd_paramsE
        .type           _ZN5flash44flash_bwd_dq_dk_dv_loop_seqk_parallel_kernelI23Flash_bwd_kernel_traitsILi192ELi64ELi64ELi8ELi4ELi2ELi2ELb1ELb1EN7cutlass10bfloat16_tE19Flash_kernel_traitsILi192ELi64ELi64ELi8ES3_EELb0ELb0ELb0ELb0ELb0ELb0ELb1EEEvNS_16Flash_bwd_paramsE,@function
        .size           _ZN5flash44flash_bwd_dq_dk_dv_loop_seqk_parallel_kernelI23Flash_bwd_kernel_traitsILi192ELi64ELi64ELi8ELi4ELi2ELi2ELb1ELb1EN7cutlass10bfloat16_tE19Flash_kernel_traitsILi192ELi64ELi64ELi8ES3_EELb0ELb0ELb0ELb0ELb0ELb0ELb1EEEvNS_16Flash_bwd_paramsE,(.L_x_2166 - _ZN5flash44flash_bwd_dq_dk_dv_loop_seqk_parallel_kernelI23Flash_bwd_kernel_traitsILi192ELi64ELi64ELi8ELi4ELi2ELi2ELb1ELb1EN7cutlass10bfloat16_tE19Flash_kernel_traitsILi192ELi64ELi64ELi8ES3_EELb0ELb0ELb0ELb0ELb0ELb0ELb1EEEvNS_16Flash_bwd_paramsE)
        .other          _ZN5flash44flash_bwd_dq_dk_dv_loop_seqk_parallel_kernelI23Flash_bwd_kernel_traitsILi192ELi64ELi64ELi8ELi4ELi2ELi2ELb1ELb1EN7cutlass10bfloat16_tE19Flash_kernel_traitsILi192ELi64ELi64ELi8ES3_EELb0ELb0ELb0ELb0ELb0ELb0ELb1EEEvNS_16Flash_bwd_paramsE,@"STO_CUDA_ENTRY STV_DEFAULT"
_ZN5flash44flash_bwd_dq_dk_dv_loop_seqk_parallel_kernelI23Flash_bwd_kernel_traitsILi192ELi64ELi64ELi8ELi4ELi2ELi2ELb1ELb1EN7cutlass10bfloat16_tE19Flash_kernel_traitsILi192ELi64ELi64ELi8ES3_EELb0ELb0ELb0ELb0ELb0ELb0ELb1EEEvNS_16Flash_bwd_paramsE:
.text._ZN5flash44flash_bwd_dq_dk_dv_loop_seqk_parallel_kernelI23Flash_bwd_kernel_traitsILi192ELi64ELi64ELi8ELi4ELi2ELi2ELb1ELb1EN7cutlass10bfloat16_tE19Flash_kernel_traitsILi192ELi64ELi64ELi8ES3_EELb0ELb0ELb0ELb0ELb0ELb0ELb1EEEvNS_16Flash_bwd_paramsE:
        /* <DEDUP_REMOVED lines=49> */
.L_x_837:
        /* <DEDUP_REMOVED lines=52> */
.L_x_772:
        /* <DEDUP_REMOVED lines=33> */
.L_x_774:
[----:B------:R-:W1:Y:S01]  /*0860*/  LDCU.64 UR16, c[0x0][0x3b8] ;  /* 0x00007700ff1077ac */ /* 0x000e620008000a00 */
[----:B------:R-:W-:-:S04]  /*0870*/  UIADD3 UR8, UPT, UPT, UR37, UR41, URZ ;  /* 0x0000002925087290 */ /* 0x000fc8000fffe0ff */
[----:B-1----:R-:W-:Y:S02]  /*0880*/  UIMAD.WIDE.U32 UR44, UR8, UR16, URZ ;  /* 0x00000010082c72a5 */ /* 0x002fe4000f8e00ff */
[----:B------:R-:W-:-:S04]  /*0890*/  UIMAD UR8, UR8, UR17, URZ ;  /* 0x00000011080872a4 */ /* 0x000fc8000f8e02ff */
[----:B------:R-:W-:-:S06]  /*08a0*/  UIADD3 UR8, UPT, UPT, UR45, UR8, URZ ;  /* 0x000000082d087290 */ /* 0x000fcc000fffe0ff */
[----:B------:R-:W-:Y:S02]  /*08b0*/  MOV R20, UR8 ;  /* 0x0000000800147c02 */ /* 0x000fe40008000f00 */
.L_x_775:
        /* <DEDUP_REMOVED lines=44> */
.L_x_776:
[----:B------:R-:W1:Y:S01]  /*0b80*/  LDCU.64 UR14, c[0x0][0x3c0] ;  /* 0x00007800ff0e77ac */ /* 0x000e620008000a00 */
[----:B------:R-:W-:-:S04]  /*0b90*/  UIADD3 UR8, UPT, UPT, UR37, UR41, URZ ;  /* 0x0000002925087290 */ /* 0x000fc8000fffe0ff */
[----:B-1----:R-:W-:Y:S02]  /*0ba0*/  UIMAD.WIDE.U32 UR10, UR8, UR14, URZ ;  /* 0x0000000e080a72a5 */ /* 0x002fe4000f8e00ff */
[----:B------:R-:W-:-:S04]  /*0bb0*/  UIMAD UR8, UR8, UR15, URZ ;  /* 0x0000000f080872a4 */ /* 0x000fc8000f8e02ff */
[----:B------:R-:W-:Y:S01]  /*0bc0*/  UIADD3 UR8, UPT, UPT, UR11, UR8, URZ ;  /* 0x000000080b087290 */ /* 0x000fe2000fffe0ff */
[----:B------:R-:W-:-:S05]  /*0bd0*/  UMOV UR48, UR10 ;  /* 0x0000000a00307c82 */ /* 0x000fca0008000000 */
[----:B------:R-:W-:-:S07]  /*0be0*/  MOV R18, UR8 ;  /* 0x0000000800127c02 */ /* 0x000fce0008000f00 */
.L_x_777:
        /* <DEDUP_REMOVED lines=27> */
.L_x_778:
[----:B------:R-:W-:Y:S02]  /*0da0*/  UIMAD.WIDE.U32 UR52, UR62, UR18, URZ ;  /* 0x000000123e3472a5 */ /* 0x000fe4000f8e00ff */
[----:B------:R-:W-:-:S04]  /*0db0*/  UIMAD UR8, UR63, UR18, URZ ;  /* 0x000000123f0872a4 */ /* 0x000fc8000f8e02ff */
[----:B------:R-:W-:Y:S02]  /*0dc0*/  UIADD3 UR8, UPT, UPT, UR53, UR8, URZ ;  /* 0x0000000835087290 */ /* 0x000fe4000fffe0ff */
.L_x_779:
        /* <DEDUP_REMOVED lines=20> */
.L_x_780:
[----:B------:R-:W1:Y:S01]  /*0f10*/  LDCU UR54, c[0x0][0x434] ;  /* 0x00008680ff3677ac */ /* 0x000e620008000800 */
[----:B------:R-:W-:-:S04]  /*0f20*/  UIMAD UR11, UR40, UR19, UR24 ;  /* 0x00000013280b72a4 */ /* 0x000fc8000f8e0218 */
[----:B-1----:R-:W-:Y:S02]  /*0f30*/  UIMAD UR54, UR11, UR54, URZ ;  /* 0x000000360b3672a4 */ /* 0x002fe4000f8e02ff */
.L_x_781:
        /* <DEDUP_REMOVED lines=11> */
.L_x_782:
[----:B------:R-:W1:Y:S01]  /*0ff0*/  LDCU UR53, c[0x0][0x444] ;  /* 0x00008880ff3577ac */ /* 0x000e620008000800 */
[----:B------:R-:W-:-:S04]  /*1000*/  UIMAD UR10, UR40, UR19, UR24 ;  /* 0x00000013280a72a4 */ /* 0x000fc8000f8e0218 */
[----:B-1----:R-:W-:-:S12]  /*1010*/  UIMAD UR53, UR10, UR53, URZ ;  /* 0x000000350a3572a4 */ /* 0x002fd8000f8e02ff */
.L_x_783:
        /* <DEDUP_REMOVED lines=97> */
.L_x_785:
[----:B------:R-:W1:Y:S01]  /*1630*/  LDCU.64 UR14, c[0x0][0x5c0] ;  /* 0x0000b800ff0e77ac */ /* 0x000e620008000a00 */
[----:B------:R-:W-:-:S04]  /*1640*/  UIADD3 UR8, UPT, UPT, UR37, UR41, URZ ;  /* 0x0000002925087290 */ /* 0x000fc8000fffe0ff */
[----:B-1----:R-:W-:Y:S02]  /*1650*/  UIMAD.WIDE.U32 UR18, UR8, UR14, URZ ;  /* 0x0000000e081272a5 */ /* 0x002fe4000f8e00ff */
[----:B------:R-:W-:-:S04]  /*1660*/  UIMAD UR8, UR8, UR15, URZ ;  /* 0x0000000f080872a4 */ /* 0x000fc8000f8e02ff */
[----:B------:R-:W-:-:S06]  /*1670*/  UIADD3 UR8, UPT, UPT, UR19, UR8, URZ ;  /* 0x0000000813087290 */ /* 0x000fcc000fffe0ff */
[----:B------:R-:W-:Y:S02]  /*1680*/  MOV R0, UR8 ;  /* 0x0000000800007c02 */ /* 0x000fe40008000f00 */
.L_x_786:
        /* <DEDUP_REMOVED lines=13> */
.L_x_787:
[----:B------:R-:W1:Y:S01]  /*1760*/  LDCU.64 UR10, c[0x0][0x5c8] ;  /* 0x0000b900ff0a77ac */ /* 0x000e620008000a00 */
[----:B------:R-:W-:-:S04]  /*1770*/  UIADD3 UR37, UPT, UPT, UR37, UR41, URZ ;  /* 0x0000002925257290 */ /* 0x000fc8000fffe0ff */
[----:B-1----:R-:W-:Y:S02]  /*1780*/  UIMAD.WIDE.U32 UR16, UR37, UR10, URZ ;  /* 0x0000000a251072a5 */ /* 0x002fe4000f8e00ff */
[----:B------:R-:W-:-:S04]  /*1790*/  UIMAD UR37, UR37, UR11, URZ ;  /* 0x0000000b252572a4 */ /* 0x000fc8000f8e02ff */
[----:B------:R-:W-:-:S06]  /*17a0*/  UIADD3 UR37, UPT, UPT, UR17, UR37, URZ ;  /* 0x0000002511257290 */ /* 0x000fcc000fffe0ff */
[----:B------:R-:W-:-:S07]  /*17b0*/  MOV R10, UR37 ;  /* 0x00000025000a7c02 */ /* 0x000fce0008000f00 */
.L_x_788:
        /* <DEDUP_REMOVED lines=30> */
.L_x_790:
[----:B------:R-:W-:Y:S05]  /*19a0*/  BSYNC.RECONVERGENT B0 ;  /* 0x0000000000007941 */ /* 0x000fea0003800200 */
.L_x_789:
        /* <DEDUP_REMOVED lines=17> */
.L_x_792:
[----:B------:R-:W-:Y:S05]  /*1ac0*/  BSYNC.RECONVERGENT B0 ;  /* 0x0000000000007941 */ /* 0x000fea0003800200 */
.L_x_791:
        /* <DEDUP_REMOVED lines=27> */
.L_x_794:
[----:B------:R-:W-:Y:S05]  /*1c80*/  BSYNC.RECONVERGENT B0 ;  /* 0x0000000000007941 */ /* 0x000fea0003800200 */
.L_x_793:
        /* <DEDUP_REMOVED lines=18> */
.L_x_784:
        /* <DEDUP_REMOVED lines=47> */
.L_x_798:
[----:B------:R2:W-:Y:S01]  /*20a0*/  STS.128 [R0+0x16000], RZ ;  /* 0x016000ff00007388 */ /* 0x0005e20000000c00 */
[----:B------:R-:W-:Y:S05]  /*20b0*/  BRA `(.L_x_799) ;  /* 0x00000000000c7947 */ /* 0x000fea0003800000 */
.L_x_797:
[----:B------:R1:W-:Y:S04]  /*20c0*/  STS.128 [R0+0x12000], RZ ;  /* 0x012000ff00007388 */ /* 0x0003e80000000c00 */
[----:B------:R1:W-:Y:S04]  /*20d0*/  STS.128 [R0+0x14000], RZ ;  /* 0x014000ff00007388 */ /* 0x0003e80000000c00 */
[----:B------:R1:W-:Y:S02]  /*20e0*/  STS.128 [R0+0x16000], RZ ;  /* 0x016000ff00007388 */ /* 0x0003e40000000c00 */
.L_x_799:
[----:B------:R-:W-:Y:S05]  /*20f0*/  BSYNC.RECONVERGENT B0 ;  /* 0x0000000000007941 */ /* 0x000fea0003800200 */
.L_x_796:
        /* <DEDUP_REMOVED lines=34> */
.L_x_802:
[----:B------:R3:W-:Y:S02]  /*2320*/  STS.128 [R0+0x17000], RZ ;  /* 0x017000ff00007388 */ /* 0x0007e40000000c00 */
.L_x_801:
[----:B------:R-:W-:Y:S05]  /*2330*/  BSYNC.RECONVERGENT B0 ;  /* 0x0000000000007941 */ /* 0x000fea0003800200 */
.L_x_800:
        /* <DEDUP_REMOVED lines=31> */
.L_x_805:
[----:B------:R3:W-:Y:S01]  /*2530*/  STS.128 [R0+0xa000], RZ ;  /* 0x00a000ff00007388 */ /* 0x0007e20000000c00 */
[----:B------:R-:W-:Y:S05]  /*2540*/  BRA `(.L_x_806) ;  /* 0x00000000000c7947 */ /* 0x000fea0003800000 */
.L_x_804:
[----:B------:R1:W-:Y:S04]  /*2550*/  STS.128 [R0+0x6000], RZ ;  /* 0x006000ff00007388 */ /* 0x0003e80000000c00 */
[----:B------:R1:W-:Y:S04]  /*2560*/  STS.128 [R0+0x8000], RZ ;  /* 0x008000ff00007388 */ /* 0x0003e80000000c00 */
[----:B------:R1:W-:Y:S02]  /*2570*/  STS.128 [R0+0xa000], RZ ;  /* 0x00a000ff00007388 */ /* 0x0003e40000000c00 */
.L_x_806:
[----:B------:R-:W-:Y:S05]  /*2580*/  BSYNC.RECONVERGENT B0 ;  /* 0x0000000000007941 */ /* 0x000fea0003800200 */
.L_x_803:
        /* <DEDUP_REMOVED lines=31> */
.L_x_809:
[----:B------:R3:W-:Y:S02]  /*2780*/  STS.128 [R0+0xb000], RZ ;  /* 0x00b000ff00007388 */ /* 0x0007e40000000c00 */
.L_x_808:
[----:B------:R-:W-:Y:S05]  /*2790*/  BSYNC.RECONVERGENT B0 ;  /* 0x0000000000007941 */ /* 0x000fea0003800200 */
.L_x_807:
        /* <DEDUP_REMOVED lines=28> */
.L_x_812:
[----:B------:R3:W-:Y:S01]  /*2960*/  STS.128 [R0+0x4000], RZ ;  /* 0x004000ff00007388 */ /* 0x0007e20000000c00 */
[----:B------:R-:W-:Y:S05]  /*2970*/  BRA `(.L_x_813) ;  /* 0x00000000000c7947 */ /* 0x000fea0003800000 */
.L_x_811:
[----:B------:R1:W-:Y:S04]  /*2980*/  STS.128 [R0], RZ ;  /* 0x000000ff00007388 */ /* 0x0003e80000000c00 */
[----:B------:R1:W-:Y:S04]  /*2990*/  STS.128 [R0+0x2000], RZ ;  /* 0x002000ff00007388 */ /* 0x0003e80000000c00 */
[----:B------:R1:W-:Y:S02]  /*29a0*/  STS.128 [R0+0x4000], RZ ;  /* 0x004000ff00007388 */ /* 0x0003e40000000c00 */
.L_x_813:
[----:B------:R-:W-:Y:S05]  /*29b0*/  BSYNC.RECONVERGENT B0 ;  /* 0x0000000000007941 */ /* 0x000fea0003800200 */
.L_x_810:
        /* <DEDUP_REMOVED lines=27> */
.L_x_816:
[----:B------:R3:W-:Y:S02]  /*2b70*/  STS.128 [R0+0x5000], RZ ;  /* 0x005000ff00007388 */ /* 0x0007e40000000c00 */
.L_x_815:
[----:B------:R-:W-:Y:S05]  /*2b80*/  BSYNC.RECONVERGENT B0 ;  /* 0x0000000000007941 */ /* 0x000fea0003800200 */
.L_x_814:
        /* <DEDUP_REMOVED lines=56> */
.L_x_819:
[----:B------:R3:W-:Y:S01]  /*2f10*/  STS.128 [R0+0x10000], RZ ;  /* 0x010000ff00007388 */ /* 0x0007e20000000c00 */
[----:B------:R-:W-:Y:S05]  /*2f20*/  BRA `(.L_x_820) ;  /* 0x00000000000c7947 */ /* 0x000fea0003800000 */
.L_x_818:
[----:B------:R1:W-:Y:S04]  /*2f30*/  STS.128 [R0+0xc000], RZ ;  /* 0x00c000ff00007388 */ /* 0x0003e80000000c00 */
[----:B------:R1:W-:Y:S04]  /*2f40*/  STS.128 [R0+0xe000], RZ ;  /* 0x00e000ff00007388 */ /* 0x0003e80000000c00 */
[----:B------:R1:W-:Y:S02]  /*2f50*/  STS.128 [R0+0x10000], RZ ;  /* 0x010000ff00007388 */ /* 0x0003e40000000c00 */
.L_x_820:
[----:B------:R-:W-:Y:S05]  /*2f60*/  BSYNC.RECONVERGENT B0 ;  /* 0x0000000000007941 */ /* 0x000fea0003800200 */
.L_x_817:
        /* <DEDUP_REMOVED lines=33> */
.L_x_823:
[----:B------:R2:W-:Y:S02]  /*3180*/  STS.128 [R0+0x11000], RZ ;  /* 0x011000ff00007388 */ /* 0x0005e40000000c00 */
.L_x_822:
[----:B------:R-:W-:Y:S05]  /*3190*/  BSYNC.RECONVERGENT B0 ;  /* 0x0000000000007941 */ /* 0x000fea0003800200 */
.L_x_821:
        /* <DEDUP_REMOVED lines=10> */
[----:B------:R-:W-:Y:S01]  /*3240*/  LOP3.LUT R4, R6, 0x200, RZ, 0xc0, !PT ;  /* 0x0000020006047812 */ /* 0x000fe200078ec0ff */
[----:B------:R-:W-:Y:S01]  /*3250*/  UIADD3 UR30, UPT, UPT, UR30, 0x40, URZ ;  /* 0x000000401e1e7890 */ /* 0x000fe2000fffe0ff */
[----:B------:R-:W-:Y:S02]  /*3260*/  LOP3.LUT R0, R0, 0x38, R24, 0xf8, !PT ;  /* 0x0000003800007812 */ /* 0x000fe400078ef818 */
[----:B------:R-:W-:Y:S02]  /*3270*/  CS2R R140, SRZ ;  /* 0x00000000008c7805 */ /* 0x000fe4000001ff00 */
[----:B------:R-:W-:Y:S02]  /*3280*/  LOP3.LUT R6, R3, 0xc00, R6, 0xf8, !PT ;  /* 0x00000c0003067812 */ /* 0x000fe400078ef806 */
[----:B------:R-:W-:Y:S02]  /*3290*/  CS2R R146, SRZ ;  /* 0x0000000000927805 */ /* 0x000fe4000001ff00 */
[----:B------:R-:W-:-:S02]  /*32a0*/  LOP3.LUT R4, R4, 0x3800, R5, 0xf8, !PT ;  /* 0x0000380004047812 */ /* 0x000fc400078ef805 */
[----:B------:R-:W-:Y:S02]  /*32b0*/  CS2R R144, SRZ ;  /* 0x0000000000907805 */ /* 0x000fe4000001ff00 */
[C---:B------:R-:W-:Y:S02]  /*32c0*/  LOP3.LUT R3, R0.reuse, 0x8, R23, 0x78, !PT ;  /* 0x0000000800037812 */ /* 0x040fe400078e7817 */
[----:B------:R-:W-:Y:S02]  /*32d0*/  CS2R R138, SRZ ;  /* 0x00000000008a7805 */ /* 0x000fe4000001ff00 */
[----:B------:R-:W-:Y:S02]  /*32e0*/  LOP3.LUT R5, R0, 0x8, R15, 0x78, !PT ;  /* 0x0000000800057812 */ /* 0x000fe400078e780f */
[----:B------:R-:W-:Y:S02]  /*32f0*/  CS2R R136, SRZ ;  /* 0x0000000000887805 */ /* 0x000fe4000001ff00 */
[----:B------:R-:W-:-:S02]  /*3300*/  LOP3.LUT R0, R4, R3, RZ, 0xfc, !PT ;  /* 0x0000000304007212 */ /* 0x000fc400078efcff */
[----:B------:R-:W-:Y:S02]  /*3310*/  CS2R R134, SRZ ;  /* 0x0000000000867805 */ /* 0x000fe4000001ff00 */
[----:B------:R-:W-:Y:S02]  /*3320*/  LOP3.LUT P5, RZ, R23, 0x4, RZ, 0xc0, !PT ;  /* 0x0000000417ff7812 */ /* 0x000fe400078ac0ff */
[----:B------:R-:W-:Y:S02]  /*3330*/  CS2R R132, SRZ ;  /* 0x0000000000847805 */ /* 0x000fe4000001ff00 */
[----:B------:R-:W-:Y:S02]  /*3340*/  LEA R9, R0, UR6, 0x1 ;  /* 0x0000000600097c11 */ /* 0x000fe4000f8e08ff */
[----:B------:R-:W-:Y:S01]  /*3350*/  CS2R R126, SRZ ;  /* 0x00000000007e7805 */ /* 0x000fe2000001ff00 */
[----:B------:R-:W-:-:S04]  /*3360*/  DEPBAR.LE SB0, 0x1 ;  /* 0x000080400000791a */ /* 0x000fc80000000000 */
[C---:B-----5:R-:W-:Y:S01]  /*3370*/  LOP3.LUT P2, R2, R13.reuse, 0x4, RZ, 0xc0, !PT ;  /* 0x000000040d027812 */ /* 0x060fe2000784c0ff */
[C---:B------:R-:W-:Y:S01]  /*3380*/  IMAD.SHL.U32 R10, R13.reuse, 0x20, RZ ;  /* 0x000000200d0a7824 */ /* 0x040fe200078e00ff */
[----:B------:R-:W-:Y:S01]  /*3390*/  SHF.R.U32.HI R8, RZ, 0x2, R13 ;  /* 0x00000002ff087819 */ /* 0x000fe2000001160d */
[C---:B------:R-:W-:Y:S01]  /*33a0*/  IMAD.SHL.U32 R11, R13.reuse, 0x2, RZ ;  /* 0x000000020d0b7824 */ /* 0x040fe200078e00ff */
[----:B------:R-:W-:Y:S01]  /*33b0*/  ISETP.NE.AND P3, PT, R2, RZ, PT ;  /* 0x000000ff0200720c */ /* 0x000fe20003f65270 */
[C---:B------:R-:W-:Y:S01]  /*33c0*/  IMAD.SHL.U32 R4, R13.reuse, 0x10, RZ ;  /* 0x000000100d047824 */ /* 0x040fe200078e00ff */
[----:B------:R-:W-:Y:S01]  /*33d0*/  LOP3.LUT P1, R2, R13, 0x2, RZ, 0xc0, !PT ;  /* 0x000000020d027812 */ /* 0x000fe2000782c0ff */
[----:B------:R-:W-:Y:S01]  /*33e0*/  BAR.SYNC.DEFER_BLOCKING 0x0 ;  /* 0x0000000000007b1d */ /* 0x000fe20000010000 */
[----:B------:R-:W-:Y:S01]  /*33f0*/  LOP3.LUT R3, R11, 0x38, RZ, 0xc0, !PT ;  /* 0x000000380b037812 */ /* 0x000fe200078ec0ff */
[----:B------:R-:W-:Y:S01]  /*3400*/  IMAD.SHL.U32 R14, R13, 0x8, RZ ;  /* 0x000000080d0e7824 */ /* 0x000fe200078e00ff */
[----:B------:R-:W-:Y:S01]  /*3410*/  ISETP.NE.AND P0, PT, R2, RZ, PT ;  /* 0x000000ff0200720c */ /* 0x000fe20003f05270 */
[----:B------:R-:W-:Y:S01]  /*3420*/  VIADD R232, R9, 0x12040 ;  /* 0x0001204009e87836 */ /* 0x000fe20000000000 */
[----:B------:R-:W-:-:S02]  /*3430*/  LOP3.LUT R2, R10, 0xc00, RZ, 0xc0, !PT ;  /* 0x00000c000a027812 */ /* 0x000fc400078ec0ff */
[----:B------:R-:W-:Y:S02]  /*3440*/  CS2R R124, SRZ ;  /* 0x00000000007c7805 */ /* 0x000fe4000001ff00 */
[----:B------:R-:W-:Y:S01]  /*3450*/  LOP3.LUT R7, R4, 0x1c0, RZ, 0xc0, !PT ;  /* 0x000001c004077812 */ /* 0x000fe200078ec0ff */
[----:B------:R-:W-:Y:S01]  /*3460*/  IMAD.SHL.U32 R4, R13, 0x40, RZ ;  /* 0x000000400d047824 */ /* 0x000fe200078e00ff */
[----:B------:R-:W-:Y:S01]  /*3470*/  LOP3.LUT R2, R2, 0x6, R11, 0xf8, !PT ;  /* 0x0000000602027812 */ /* 0x000fe200078ef80b */
[----:B------:R-:W-:Y:S01]  /*3480*/  STL [R1], R9 ;  /* 0x0000000901007387 */ /* 0x000fe20000100800 */
[----:B------:R-:W-:Y:S01]  /*3490*/  LOP3.LUT R0, R3, 0x20, R8, 0x78, !PT ;  /* 0x0000002003007812 */ /* 0x000fe200078e7808 */
[----:B------:R-:W-:Y:S01]  /*34a0*/  VIADD R3, R9, 0x12000 ;  /* 0x0001200009037836 */ /* 0x000fe20000000000 */
[----:B------:R-:W-:Y:S01]  /*34b0*/  LOP3.LUT R252, R6, R5, RZ, 0xfc, !PT ;  /* 0x0000000506fc7212 */ /* 0x000fe200078efcff */
[----:B------:R-:W-:Y:S01]  /*34c0*/  IMAD.MOV.U32 R6, RZ, RZ, 0x40 ;  /* 0x00000040ff067424 */ /* 0x000fe200078e00ff */
[----:B------:R-:W-:Y:S01]  /*34d0*/  LOP3.LUT R0, R2, R0, R7, 0xfe, !PT ;  /* 0x0000000002007212 */ /* 0x000fe200078efe07 */
[----:B------:R-:W-:Y:S01]  /*34e0*/  IMAD.MOV.U32 R0, RZ, RZ, 0x20 ;  /* 0x00000020ff007424 */ /* 0x000fe200078e00ff */
[----:B------:R-:W-:Y:S01]  /*34f0*/  SHF.R.U32.HI R7, RZ, 0x3, R13 ;  /* 0x00000003ff077819 */ /* 0x000fe2000001160d */
[----:B------:R-:W-:Y:S01]  /*3500*/  IMAD.MOV.U32 R8, RZ, RZ, 0x10 ;  /* 0x00000010ff087424 */ /* 0x000fe200078e00ff */
[----:B------:R-:W-:Y:S01]  /*3510*/  LOP3.LUT R2, R11, 0x20, RZ, 0xc0, !PT ;  /* 0x000000200b027812 */ /* 0x000fe200078ec0ff */
[----:B------:R-:W-:Y:S01]  /*3520*/  IMAD.MOV.U32 R5, RZ, RZ, 0x20 ;  /* 0x00000020ff057424 */ /* 0x000fe200078e00ff */
[----:B------:R-:W-:Y:S01]  /*3530*/  SEL R0, R0, 0xffffffe0, !P4 ;  /* 0xffffffe000007807 */ /* 0x000fe20006000000 */
[----:B------:R-:W-:Y:S01]  /*3540*/  @P5 VIADD R232, R3, 0xffffffc0 ;  /* 0xffffffc003e85836 */ /* 0x000fe20000000000 */
[----:B------:R-:W-:Y:S01]  /*3550*/  LOP3.LUT R2, R2, 0x18, R7, 0xf8, !PT ;  /* 0x0000001802027812 */ /* 0x000fe200078ef807 */
[----:B------:R-:W-:Y:S01]  /*3560*/  IMAD.MOV.U32 R3, RZ, RZ, 0x40 ;  /* 0x00000040ff037424 */ /* 0x000fe200078e00ff */
[----:B------:R-:W-:Y:S01]  /*3570*/  SHF.R.U32.HI R11, RZ, 0x1, R13 ;  /* 0x00000001ff0b7819 */ /* 0x000fe2000001160d */
[----:B------:R-:W-:Y:S01]  /*3580*/  IMAD.IADD R7, R9, 0x1, R0 ;  /* 0x0000000109077824 */ /* 0x000fe200078e0200 */
[----:B------:R-:W-:Y:S01]  /*3590*/  LOP3.LUT R2, R2, 0x1c0, R4, 0xf8, !PT ;  /* 0x000001c002027812 */ /* 0x000fe200078ef804 */
[----:B------:R-:W-:Y:S01]  /*35a0*/  IMAD.IADD R240, R0, 0x1, R232 ;  /* 0x0000000100f07824 */ /* 0x000fe200078e02e8 */
[----:B------:R-:W-:Y:S01]  /*35b0*/  LOP3.LUT R12, R4, 0x200, RZ, 0xc0, !PT ;  /* 0x00000200040c7812 */ /* 0x000fe200078ec0ff */
[----:B------:R-:W2:Y:S01]  /*35c0*/  LDSM.16.M88.4 R164, [R232] ;  /* 0x00000000e8a4783b */ /* 0x000ea20000000200 */
[----:B------:R-:W-:-:S02]  /*35d0*/  LOP3.LUT R2, R2, 0x38, R14, 0x78, !PT ;  /* 0x0000003802027812 */ /* 0x000fc400078e780e */
[----:B------:R-:W-:Y:S02]  /*35e0*/  CS2R R130, SRZ ;  /* 0x0000000000827805 */ /* 0x000fe4000001ff00 */
[----:B------:R-:W-:Y:S01]  /*35f0*/  SEL R15, R6, 0xffffffc0, !P2 ;  /* 0xffffffc0060f7807 */ /* 0x000fe20005000000 */
[----:B------:R-:W-:Y:S01]  /*3600*/  STL [R1+0x4], R7 ;  /* 0x0000040701007387 */ /* 0x000fe20000100800 */
[----:B------:R-:W-:Y:S02]  /*3610*/  LOP3.LUT R2, R2, 0x200, R4, 0xf8, !PT ;  /* 0x0000020002027812 */ /* 0x000fe400078ef804 */
[----:B------:R-:W-:Y:S02]  /*3620*/  CS2R R128, SRZ ;  /* 0x0000000000807805 */ /* 0x000fe4000001ff00 */
[----:B------:R-:W-:Y:S01]  /*3630*/  SEL R6, R8, 0xfffffff0, !P2 ;  /* 0xfffffff008067807 */ /* 0x000fe20005000000 */
[----:B------:R-:W3:Y:S01]  /*3640*/  LDSM.16.M88.4 R156, [R7+0x12000] ;  /* 0x01200000079c783b */ /* 0x000ee20000000200 */
[----:B------:R-:W-:-:S02]  /*3650*/  SEL R3, R3, 0xffffffc0, !P5 ;  /* 0xffffffc003037807 */ /* 0x000fc40006800000 */
[----:B------:R-:W-:Y:S02]  /*3660*/  CS2R R122, SRZ ;  /* 0x00000000007a7805 */ /* 0x000fe4000001ff00 */
[----:B------:R-:W-:Y:S01]  /*3670*/  LEA R252, R252, UR6, 0x1 ;  /* 0x00000006fcfc7c11 */ /* 0x000fe2000f8e08ff */
        /* <DEDUP_REMOVED lines=16> */
[----:B------:R5:W1:Y:S01]  /*3780*/  LDSM.16.M88.4 R224, [R7+0x16800] ;  /* 0x0168000007e0783b */ /* 0x000a620000000200 */
[----:B------:R-:W-:Y:S02]  /*3790*/  CS2R R60, SRZ ;  /* 0x00000000003c7805 */ /* 0x000fe4000001ff00 */
[----:B------:R-:W-:Y:S02]  /*37a0*/  CS2R R66, SRZ ;  /* 0x0000000000427805 */ /* 0x000fe4000001ff00 */
[----:B------:R-:W-:Y:S01]  /*37b0*/  CS2R R64, SRZ ;  /* 0x0000000000407805 */ /* 0x000fe2000001ff00 */
[----:B------:R2:W-:Y:S01]  /*37c0*/  STL [R1+0x2c], R2 ;  /* 0x00002c0201007387 */ /* 0x0005e20000100800 */
[----:B------:R-:W-:-:S02]  /*37d0*/  CS2R R58, SRZ ;  /* 0x00000000003a7805 */ /* 0x000fc4000001ff00 */
[----:B------:R-:W-:Y:S02]  /*37e0*/  CS2R R56, SRZ ;  /* 0x0000000000387805 */ /* 0x000fe4000001ff00 */
[----:B------:R-:W-:Y:S01]  /*37f0*/  CS2R R54, SRZ ;  /* 0x0000000000367805 */ /* 0x000fe2000001ff00 */
[----:B------:R-:W-:Y:S01]  /*3800*/  STL [R1+0x28], R15 ;  /* 0x0000280f01007387 */ /* 0x000fe20000100800 */
[----:B------:R-:W-:Y:S02]  /*3810*/  CS2R R52, SRZ ;  /* 0x0000000000347805 */ /* 0x000fe4000001ff00 */
[----:B------:R-:W-:Y:S02]  /*3820*/  CS2R R46, SRZ ;  /* 0x00000000002e7805 */ /* 0x000fe4000001ff00 */
[----:B------:R-:W-:Y:S01]  /*3830*/  CS2R R44, SRZ ;  /* 0x00000000002c7805 */ /* 0x000fe2000001ff00 */
[----:B------:R3:W-:Y:S01]  /*3840*/  STL [R1+0x54], R6 ;  /* 0x0000540601007387 */ /* 0x0007e20000100800 */
        /* <DEDUP_REMOVED lines=8> */
[----:B----4-:R-:W-:-:S02]  /*38d0*/  CS2R R30, SRZ ;  /* 0x00000000001e7805 */ /* 0x010fc4000001ff00 */
[----:B------:R-:W-:Y:S02]  /*38e0*/  CS2R R28, SRZ ;  /* 0x00000000001c7805 */ /* 0x000fe4000001ff00 */
[----:B-----5:R-:W-:Y:S01]  /*38f0*/  LOP3.LUT R7, R4, 0x1c0, RZ, 0xc0, !PT ;  /* 0x000001c004077812 */ /* 0x020fe200078ec0ff */
[----:B------:R-:W4:Y:S01]  /*3900*/  LDSM.16.M88.4 R200, [R232+0x2800] ;  /* 0x00280000e8c8783b */ /* 0x000f220000000200 */
[----:B------:R-:W-:Y:S02]  /*3910*/  LOP3.LUT R4, R11, 0x10, RZ, 0xc0, !PT ;  /* 0x000000100b047812 */ /* 0x000fe400078ec0ff */
[----:B------:R-:W-:Y:S02]  /*3920*/  CS2R R34, SRZ ;  /* 0x0000000000227805 */ /* 0x000fe4000001ff00 */
[----:B------:R-:W-:Y:S01]  /*3930*/  CS2R R32, SRZ ;  /* 0x0000000000207805 */ /* 0x000fe2000001ff00 */
[----:B------:R-:W1:Y:S01]  /*3940*/  LDSM.16.M88.4 R228, [R232+0x4000] ;  /* 0x00400000e8e4783b */ /* 0x000e620000000200 */
[----:B--2---:R-:W-:-:S02]  /*3950*/  LOP3.LUT R2, R7, 0x38, R14, 0xf8, !PT ;  /* 0x0000003807027812 */ /* 0x004fc400078ef80e */
[----:B------:R-:W-:Y:S02]  /*3960*/  CS2R R26, SRZ ;  /* 0x00000000001a7805 */ /* 0x000fe4000001ff00 */
[C---:B------:R-:W-:Y:S01]  /*3970*/  SEL R7, R5.reuse, 0xffffffe0, !P1 ;  /* 0xffffffe005077807 */ /* 0x040fe20004800000 */
[----:B------:R-:W2:Y:S01]  /*3980*/  LDSM.16.M88.4 R172, [R240] ;  /* 0x00000000f0ac783b */ /* 0x000ea20000000200 */
[----:B------:R-:W-:Y:S02]  /*3990*/  LOP3.LUT R4, R4, 0x8, R13, 0xf8, !PT ;  /* 0x0000000804047812 */ /* 0x000fe400078ef80d */
[----:B------:R-:W-:Y:S02]  /*39a0*/  CS2R R24, SRZ ;  /* 0x0000000000187805 */ /* 0x000fe4000001ff00 */
[----:B------:R-:W-:Y:S01]  /*39b0*/  SEL R5, R5, 0xffffffe0, !P0 ;  /* 0xffffffe005057807 */ /* 0x000fe20004000000 */
[----:B------:R5:W-:Y:S01]  /*39c0*/  STL [R1+0x20], R7 ;  /* 0x0000200701007387 */ /* 0x000be20000100800 */
[----:B------:R-:W-:-:S02]  /*39d0*/  LOP3.LUT R4, R4, R2, RZ, 0x3c, !PT ;  /* 0x0000000204047212 */ /* 0x000fc400078e3cff */
[----:B------:R-:W-:Y:S02]  /*39e0*/  CS2R R22, SRZ ;  /* 0x0000000000167805 */ /* 0x000fe4000001ff00 */
[----:B---3--:R-:W-:Y:S01]  /*39f0*/  LOP3.LUT R6, R12, 0xc00, R10, 0xf8, !PT ;  /* 0x00000c000c067812 */ /* 0x008fe200078ef80a */
[----:B------:R-:W3:Y:S01]  /*3a00*/  LDSM.16.M88.4 R176, [R240+0x800] ;  /* 0x00080000f0b0783b */ /* 0x000ee20000000200 */
[----:B------:R-:W-:Y:S02]  /*3a10*/  CS2R R20, SRZ ;  /* 0x0000000000147805 */ /* 0x000fe4000001ff00 */
[----:B------:R-:W-:Y:S01]  /*3a20*/  LOP3.LUT P4, RZ, R13, 0x8, RZ, 0xc0, !PT ;  /* 0x000000080dff7812 */ /* 0x000fe2000788c0ff */
[----:B------:R-:W1:Y:S01]  /*3a30*/  LDCU UR8, c[0x0][0x440] ;  /* 0x00008800ff0877ac */ /* 0x000e620008000800 */
[----:B------:R-:W2:Y:S01]  /*3a40*/  LDSM.16.M88.4 R204, [R240+0x2000] ;  /* 0x00200000f0cc783b */ /* 0x000ea20000000200 */
[----:B------:R-:W2:Y:S03]  /*3a50*/  LDCU UR9, c[0x0][0x3e0] ;  /* 0x00007c00ff0977ac */ /* 0x000ea60008000800 */
[----:B------:R-:W2:Y:S01]  /*3a60*/  LDSM.16.M88.4 R208, [R240+0x2800] ;  /* 0x00280000f0d0783b */ /* 0x000ea20000000200 */
[----:B------:R-:W2:Y:S03]  /*3a70*/  LDCU UR15, c[0x0][0x50c] ;  /* 0x0000a180ff0f77ac */ /* 0x000ea60008000800 */
[----:B------:R-:W2:Y:S01]  /*3a80*/  LDSM.16.M88.4 R236, [R240+0x4000] ;  /* 0x00400000f0ec783b */ /* 0x000ea20000000200 */
[----:B------:R-:W2:Y:S03]  /*3a90*/  LDCU UR14, c[0x0][0x45c] ;  /* 0x00008b80ff0e77ac */ /* 0x000ea60008000800 */
[----:B------:R-:W2:Y:S01]  /*3aa0*/  LDSM.16.M88.4 R148, [R9+0x12000] ;  /* 0x012000000994783b */ /* 0x000ea20000000200 */
[----:B------:R-:W-:-:S03]  /*3ab0*/  UISETP.GE.AND UP1, UPT, UR30, UR33, UPT ;  /* 0x000000211e00728c */ /* 0x000fc6000bf26270 */
[----:B------:R-:W2:Y:S01]  /*3ac0*/  LDSM.16.M88.4 R152, [R9+0x12800] ;  /* 0x012800000998783b */ /* 0x000ea20000000200 */
[----:B-----5:R-:W-:Y:S01]  /*3ad0*/  LOP3.LUT R7, R2, 0x8, R11, 0x78, !PT ;  /* 0x0000000802077812 */ /* 0x020fe200078e780b */
[----:B-1----:R-:W-:Y:S01]  /*3ae0*/  USHF.L.U32 UR16, UR16, 0x6, URZ ;  /* 0x0000000610107899 */ /* 0x002fe200080006ff */
[----:B------:R-:W-:Y:S01]  /*3af0*/  LOP3.LUT R2, R4, 0x200, R10, 0xf8, !PT ;  /* 0x0000020004027812 */ /* 0x000fe200078ef80a */
[----:B------:R-:W1:Y:S01]  /*3b00*/  LDSM.16.M88.4 R180, [R9+0x14000] ;  /* 0x0140000009b4783b */ /* 0x000e620000000200 */
[----:B------:R-:W-:-:S03]  /*3b10*/  IMAD.IADD R4, R9, 0x1, R3 ;  /* 0x0000000109047824 */ /* 0x000fc600078e0203 */
[----:B------:R-:W1:Y:S04]  /*3b20*/  LDSM.16.M88.4 R184, [R9+0x14800] ;  /* 0x0148000009b8783b */ /* 0x000e680000000200 */
[----:B------:R-:W1:Y:S04]  /*3b30*/  LDSM.16.M88.4 R212, [R9+0x16000] ;  /* 0x0160000009d4783b */ /* 0x000e680000000200 */
[----:B------:R-:W1:Y:S04]  /*3b40*/  LDSM.16.M88.4 R216, [R9+0x16800] ;  /* 0x0168000009d8783b */ /* 0x000e680000000200 */
[----:B------:R-:W1:Y:S04]  /*3b50*/  LDSM.16.M88.4 R232, [R232+0x4800] ;  /* 0x00480000e8e8783b */ /* 0x000e680000000200 */
[----:B------:R-:W1:Y:S04]  /*3b60*/  LDSM.16.M88.4 R240, [R240+0x4800] ;  /* 0x00480000f0f0783b */ /* 0x000e680000000200 */
[----:B------:R5:W-:Y:S04]  /*3b70*/  STL [R1+0x1c], R5 ;  /* 0x00001c0501007387 */ /* 0x000be80000100800 */
[----:B------:R4:W-:Y:S01]  /*3b80*/  STL [R1+0x24], R2 ;  /* 0x0000240201007387 */ /* 0x0009e20000100800 */
[----:B-----5:R-:W-:Y:S01]  /*3b90*/  LOP3.LUT R5, R6, R7, RZ, 0xfc, !PT ;  /* 0x0000000706057212 */ /* 0x020fe200078efcff */
[----:B----4-:R-:W-:-:S04]  /*3ba0*/  IMAD.IADD R2, R3, 0x1, R252 ;  /* 0x0000000103027824 */ /* 0x010fc800078e02fc */
[----:B------:R4:W-:Y:S01]  /*3bb0*/  STL [R1+0x58], R5 ;  /* 0x0000580501007387 */ /* 0x0009e20000100800 */
[----:B------:R-:W-:-:S03]  /*3bc0*/  IMAD.IADD R3, R0, 0x1, R4 ;  /* 0x0000000100037824 */ /* 0x000fc600078e0204 */
[----:B------:R1:W-:Y:S01]  /*3bd0*/  STL [R1+0x8], R4 ;  /* 0x0000080401007387 */ /* 0x0003e20000100800 */
[C---:B----4-:R-:W-:Y:S02]  /*3be0*/  IMAD.IADD R5, R0.reuse, 0x1, R252 ;  /* 0x0000000100057824 */ /* 0x050fe400078e02fc */
[----:B------:R-:W-:-:S03]  /*3bf0*/  IMAD.IADD R0, R0, 0x1, R2 ;  /* 0x0000000100007824 */ /* 0x000fc600078e0202 */
[----:B------:R4:W-:Y:S04]  /*3c00*/  STL [R1+0x14], R5 ;  /* 0x0000140501007387 */ /* 0x0009e80000100800 */
[----:B------:R4:W-:Y:S04]  /*3c10*/  STL [R1+0x10], R2 ;  /* 0x0000100201007387 */ /* 0x0009e80000100800 */
[----:B------:R4:W-:Y:S04]  /*3c20*/  STL [R1+0xc], R3 ;  /* 0x00000c0301007387 */ /* 0x0009e80000100800 */
[----:B-123--:R4:W-:Y:S02]  /*3c30*/  STL [R1+0x18], R0 ;  /* 0x0000180001007387 */ /* 0x00e9e40000100800 */
.L_x_826:
[----:B------:R-:W2:Y:S01]  /*3c40*/  LDL R249, [R1] ;  /* 0x0000000001f97983 */ /* 0x000ea20000100800 */
[----:B------:R-:W-:Y:S01]  /*3c50*/  PLOP3.LUT P2, PT, PT, PT, UP1, 0x80, 0x8 ;  /* 0x000000000008781c */ /* 0x000fe20003f4f018 */
[----:B-1----:R-:W-:Y:S01]  /*3c60*/  IMAD.U32 R245, RZ, RZ, UR11 ;  /* 0x0000000bfff57e24 */ /* 0x002fe2000f8e00ff */
[----:B------:R-:W-:Y:S02]  /*3c70*/  PLOP3.LUT P1, PT, PT, PT, UP1, 0x80, 0x8 ;  /* 0x000000000008781c */ /* 0x000fe40003f2f018 */
[----:B------:R-:W3:Y:S01]  /*3c80*/  LDL R248, [R1+0x14] ;  /* 0x0000140001f87983 */ /* 0x000ee20000100800 */
[----:B------:R-:W-:Y:S01]  /*3c90*/  PLOP3.LUT P0, PT, PT, PT, UP1, 0x80, 0x8 ;  /* 0x000000000008781c */ /* 0x000fe20003f0f018 */
[----:B------:R-:W-:Y:S01]  /*3ca0*/  UISETP.NE.AND UP2, UPT, UR43, URZ, UPT ;  /* 0x000000ff2b00728c */ /* 0x000fe2000bf45270 */
[----:B------:R-:W-:Y:S02]  /*3cb0*/  PLOP3.LUT P6, PT, PT, PT, UP1, 0x80, 0x8 ;  /* 0x000000000008781c */ /* 0x000fe40003fcf018 */
[----:B------:R-:W3:Y:S01]  /*3cc0*/  LDL R247, [R1+0x4] ;  /* 0x0000040001f77983 */ /* 0x000ee20000100800 */
[----:B------:R-:W-:Y:S02]  /*3cd0*/  PLOP3.LUT P5, PT, PT, PT, UP1, 0x80, 0x8 ;  /* 0x000000000008781c */ /* 0x000fe40003faf018 */
[----:B------:R-:W-:Y:S02]  /*3ce0*/  MOV R244, UR10 ;  /* 0x0000000a00f47c02 */ /* 0x000fe40008000f00 */
[----:B------:R-:W3:Y:S05]  /*3cf0*/  LDL R246, [R1+0x10] ;  /* 0x0000100001f67983 */ /* 0x000eea0000100800 */
[----:B----4-:R-:W4:Y:S01]  /*3d00*/  LDL R3, [R1+0x8] ;  /* 0x0000080001037983 */ /* 0x010f220000100800 */
[----:B------:R-:W-:Y:S04]  /*3d10*/  @UP2 UIADD3 UR27, UP0, UPT, UR18, -0x100, URZ ;  /* 0xffffff00121b2890 */ /* 0x000fe8000ff1e0ff */
[----:B------:R-:W4:Y:S01]  /*3d20*/  LDL R2, [R1+0x18] ;  /* 0x0000180001027983 */ /* 0x000f220000100800 */
[----:B------:R-:W-:Y:S02]  /*3d30*/  @UP2 UIADD3.X UR17, UPT, UPT, UR19, -0x1, URZ, UP0, !UPT ;  /* 0xffffffff13112890 */ /* 0x000fe400087fe4ff */
[----:B------:R-:W-:Y:S02]  /*3d40*/  @UP2 UIADD3 UR10, UP0, UPT, UR10, -0x100, URZ ;  /* 0xffffff000a0a2890 */ /* 0x000fe4000ff1e0ff */
[----:B------:R-:W4:Y:S02]  /*3d50*/  LDL R0, [R1+0xc] ;  /* 0x00000c0001007983 */ /* 0x000f240000100800 */
[----:B------:R-:W-:Y:S03]  /*3d60*/  @UP2 UIADD3.X UR11, UPT, UPT, UR11, -0x1, URZ, UP0, !UPT ;  /* 0xffffffff0b0b2890 */ /* 0x000fe600087fe4ff */
[----:B------:R-:W0:Y:S05]  /*3d70*/  LDGDEPBAR ;  /* 0x00000000000079af */ /* 0x000e2a0000000000 */
[----:B------:R-:W-:Y:S05]  /*3d80*/  STL [R1+0x88], R110 ;  /* 0x0000886e01007387 */ /* 0x000fea0000100800 */
        /* <DEDUP_REMOVED lines=9> */
[----:B------:R1:W-:Y:S02]  /*3e20*/  STL [R1+0x60], R100 ;  /* 0x0000606401007387 */ /* 0x0003e40000100800 */
[----:B-1----:R-:W1:Y:S01]  /*3e30*/  S2R R100, SR_TID.X ;  /* 0x0000000000647919 */ /* 0x002e620000002100 */
[----:B------:R-:W-:Y:S04]  /*3e40*/  DEPBAR.LE SB0, 0x0 ;  /* 0x000080000000791a */ /* 0x000fe80000000000 */
[----:B------:R-:W-:Y:S06]  /*3e50*/  BAR.SYNC.DEFER_BLOCKING 0x0 ;  /* 0x0000000000007b1d */ /* 0x000fec0000010000 */
[----:B------:R-:W-:Y:S05]  /*3e60*/  LDSM.16.M88.4 R16, [R252] ;  /* 0x00000000fc10783b */ /* 0x000fea0000000200 */
[----:B--2---:R-:W2:Y:S05]  /*3e70*/  LDSM.16.M88.4 R8, [R249+0xc000] ;  /* 0x00c00000f908783b */ /* 0x004eaa0000000200 */
[----:B------:R-:W1:Y:S05]  /*3e80*/  LDSM.16.M88.4 R68, [R249+0xc800] ;  /* 0x00c80000f944783b */ /* 0x000e6a0000000200 */
[----:B---3--:R-:W-:Y:S05]  /*3e90*/  LDSM.16.M88.4 R72, [R248] ;  /* 0x00000000f848783b */ /* 0x008fea0000000200 */
[----:B------:R-:W3:Y:S05]  /*3ea0*/  LDSM.16.M88.4 R76, [R247+0xc000] ;  /* 0x00c00000f74c783b */ /* 0x000eea0000000200 */
[----:B------:R-:W3:Y:S05]  /*3eb0*/  LDSM.16.M88.4 R80, [R247+0xc800] ;  /* 0x00c80000f750783b */ /* 0x000eea0000000200 */
[----:B------:R-:W-:Y:S05]  /*3ec0*/  LDSM.16.M88.4 R84, [R246] ;  /* 0x00000000f654783b */ /* 0x000fea0000000200 */
[----:B----4-:R-:W4:Y:S05]  /*3ed0*/  LDSM.16.M88.4 R88, [R3+0xc000] ;  /* 0x00c000000358783b */ /* 0x010f2a0000000200 */
[----:B------:R-:W-:Y:S01]  /*3ee0*/  LDSM.16.M88.4 R92, [R2] ;  /* 0x00000000025c783b */ /* 0x000fe20000000200 */
[C---:B--2---:R-:W-:Y:S04]  /*3ef0*/  HMMA.16816.F32.BF16 R4, R16.reuse, R8, RZ ;  /* 0x000000081004723c */ /* 0x044fe800000418ff */
[----:B------:R-:W-:Y:S04]  /*3f00*/  LDSM.16.M88.4 R96, [R0+0xc000] ;  /* 0x00c000000060783b */ /* 0x000fe80000000200 */
[C---:B------:R-:W-:Y:S08]  /*3f10*/  HMMA.16816.F32.BF16 R8, R16.reuse, R10, RZ ;  /* 0x0000000a1008723c */ /* 0x040ff000000418ff */
[C---:B-1----:R-:W-:Y:S08]  /*3f20*/  HMMA.16816.F32.BF16 R12, R16.reuse, R68, RZ ;  /* 0x00000044100c723c */ /* 0x042ff000000418ff */
[----:B------:R-:W-:Y:S01]  /*3f30*/  HMMA.16816.F32.BF16 R16, R16, R70, RZ ;  /* 0x000000461010723c */ /* 0x000fe200000418ff */
[----:B------:R-:W1:Y:S07]  /*3f40*/  LDSM.16.M88.4 R68, [R3+0xc800] ;  /* 0x00c800000344783b */ /* 0x000e6e0000000200 */
[C---:B---3--:R-:W-:Y:S08]  /*3f50*/  HMMA.16816.F32.BF16 R4, R72.reuse, R76, R4 ;  /* 0x0000004c4804723c */ /* 0x048ff00000041804 */
[C---:B------:R-:W-:Y:S01]  /*3f60*/  HMMA.16816.F32.BF16 R8, R72.reuse, R78, R8 ;  /* 0x0000004e4808723c */ /* 0x040fe20000041808 */
[----:B------:R-:W-:Y:S07]  /*3f70*/  LDSM.16.M88.4 R76, [R252+0x2000] ;  /* 0x00200000fc4c783b */ /* 0x000fee0000000200 */
[C---:B------:R-:W-:Y:S08]  /*3f80*/  HMMA.16816.F32.BF16 R12, R72.reuse, R80, R12 ;  /* 0x00000050480c723c */ /* 0x040ff0000004180c */
        /* <DEDUP_REMOVED lines=30> */
[----:B------:R4:W2:Y:S02]  /*4170*/  LDSM.16.M88.4 R84, [R252+0x4000] ;  /* 0x00400000fc54783b */ /* 0x0008a40000000200 */
[C---:B------:R-:W-:Y:S08]  /*4180*/  HMMA.16816.F32.BF16 R4, R92.reuse, R96, R4 ;  /* 0x000000605c04723c */ /* 0x040ff00000041804 */
[C---:B------:R-:W-:Y:S01]  /*4190*/  HMMA.16816.F32.BF16 R8, R92.reuse, R98, R8 ;  /* 0x000000625c08723c */ /* 0x040fe20000041808 */
[----:B------:R-:W-:Y:S07]  /*41a0*/  LDSM.16.M88.4 R96, [R247+0x10000] ;  /* 0x01000000f760783b */ /* 0x000fee0000000200 */
[C---:B-1----:R-:W-:Y:S03]  /*41b0*/  HMMA.16816.F32.BF16 R12, R92.reuse, R68, R12 ;  /* 0x000000445c0c723c */ /* 0x042fe6000004180c */
[C---:B----4-:R-:W-:Y:S05]  /*41c0*/  SHF.L.U32 R252, R100.reuse, 0x5, RZ ;  /* 0x0000000564fc7819 */ /* 0x050fea00000006ff */
        /* <DEDUP_REMOVED lines=15> */
[----:B------:R1:W3:Y:S05]  /*42c0*/  LDSM.16.M88.4 R68, [R3+0x10800] ;  /* 0x010800000344783b */ /* 0x0002ea0000000200 */
[----:B------:R-:W3:Y:S02]  /*42d0*/  LDSM.16.M88.4 R84, [R2+0x4000] ;  /* 0x004000000254783b */ /* 0x000ee40000000200 */
[C---:B----4-:R-:W-:Y:S08]  /*42e0*/  HMMA.16816.F32.BF16 R4, R92.reuse, R96, R4 ;  /* 0x000000605c04723c */ /* 0x050ff00000041804 */
[C---:B------:R-:W-:Y:S08]  /*42f0*/  HMMA.16816.F32.BF16 R8, R92.reuse, R98, R8 ;  /* 0x000000625c08723c */ /* 0x040ff00000041808 */
[C---:B--2---:R-:W-:Y:S01]  /*4300*/  HMMA.16816.F32.BF16 R12, R92.reuse, R72, R12 ;  /* 0x000000485c0c723c */ /* 0x044fe2000004180c */
[----:B-1----:R-:W-:Y:S02]  /*4310*/  IMAD.U32 R3, RZ, RZ, UR36 ;  /* 0x00000024ff037e24 */ /* 0x002fe4000f8e00ff */
[C---:B------:R-:W-:Y:S02]  /*4320*/  SHF.L.U32 R72, R100.reuse, 0x1, RZ ;  /* 0x0000000164487819 */ /* 0x040fe400000006ff */
[----:B------:R-:W-:Y:S02]  /*4330*/  SHF.R.U32.HI R73, RZ, 0x2, R100 ;  /* 0x00000002ff497819 */ /* 0x000fe40000011664 */
[----:B------:R-:W-:Y:S01]  /*4340*/  SHF.L.U32 R100, R100, 0x4, RZ ;  /* 0x0000000464647819 */ /* 0x000fe200000006ff */
[----:B------:R-:W-:Y:S01]  /*4350*/  HMMA.16816.F32.BF16 R16, R92, R74, R16 ;  /* 0x0000004a5c10723c */ /* 0x000fe20000041810 */
[----:B------:R-:W2:Y:S02]  /*4360*/  LDL R75, [R1+0x50] ;  /* 0x00005000014b7983 */ /* 0x000ea40000100800 */
[----:B------:R-:W-:Y:S03]  /*4370*/  LOP3.LUT R100, R100, 0x1c0, RZ, 0xc0, !PT ;  /* 0x000001c064647812 */ /* 0x000fe600078ec0ff */
[----:B------:R-:W4:Y:S02]  /*4380*/  LDL R74, [R1+0x4c] ;  /* 0x00004c00014a7983 */ /* 0x000f240000100800 */
[C---:B---3--:R-:W-:Y:S08]  /*4390*/  HMMA.16816.F32.BF16 R4, R76.reuse, R80, R4 ;  /* 0x000000504c04723c */ /* 0x048ff00000041804 */
[C---:B------:R-:W-:Y:S08]  /*43a0*/  HMMA.16816.F32.BF16 R8, R76.reuse, R82, R8 ;  /* 0x000000524c08723c */ /* 0x040ff00000041808 */
[C---:B------:R-:W-:Y:S08]  /*43b0*/  HMMA.16816.F32.BF16 R12, R76.reuse, R68, R12 ;  /* 0x000000444c0c723c */ /* 0x040ff0000004180c */
[----:B------:R-:W-:Y:S01]  /*43c0*/  HMMA.16816.F32.BF16 R16, R76, R70, R16 ;  /* 0x000000464c10723c */ /* 0x000fe20000041810 */
[----:B------:R1:W3:Y:S05]  /*43d0*/  LDSM.16.M88.4 R68, [R0+0x10800] ;  /* 0x010800000044783b */ /* 0x0002ea0000000200 */
[----:B------:R-:W4:Y:S02]  /*43e0*/  LDL R76, [R1+0x20] ;  /* 0x00002000014c7983 */ /* 0x000f240000100800 */
[C---:B------:R-:W-:Y:S08]  /*43f0*/  HMMA.16816.F32.BF16 R4, R84.reuse, R88, R4 ;  /* 0x000000585404723c */ /* 0x040ff00000041804 */
[C---:B------:R-:W-:Y:S03]  /*4400*/  HMMA.16816.F32.BF16 R8, R84.reuse, R90, R8 ;  /* 0x0000005a5408723c */ /* 0x040fe60000041808 */
[----:B-1----:R-:W-:Y:S02]  /*4410*/  @P2 LOP3.LUT R0, R72, 0x6, RZ, 0xc0, !PT ;  /* 0x0000000648002812 */ /* 0x002fe400078ec0ff */
[----:B------:R-:W-:Y:S06]  /*4420*/  PLOP3.LUT P2, PT, PT, PT, UP1, 0x80, 0x8 ;  /* 0x000000000008781c */ /* 0x000fec0003f4f018 */
[----:B------:R-:W-:Y:S01]  /*4430*/  FMUL.FTZ R6, R6, UR15 ;  /* 0x0000000f06067c20 */ /* 0x000fe20008410000 */
[----:B------:R-:W-:Y:S01]  /*4440*/  @P1 LOP3.LUT R0, R0, 0xe0, R73, 0xf8, !PT ;  /* 0x000000e000001812 */ /* 0x000fe200078ef849 */
[----:B------:R-:W-:Y:S01]  /*4450*/  FMUL.FTZ R5, R5, UR15 ;  /* 0x0000000f05057c20 */ /* 0x000fe20008410000 */
[----:B------:R-:W-:Y:S01]  /*4460*/  FMUL.FTZ R7, R7, UR15 ;  /* 0x0000000f07077c20 */ /* 0x000fe20008410000 */
[----:B------:R-:W-:Y:S01]  /*4470*/  MUFU.TANH R99, R6 ;  /* 0x0000000600637308 */ /* 0x000fe20000002400 */
[----:B------:R-:W-:Y:S01]  /*4480*/  @P0 LEA R3, R3, R0, 0x6 ;  /* 0x0000000003030211 */ /* 0x000fe200078e30ff */
[----:B------:R-:W-:Y:S01]  /*4490*/  FMUL.FTZ R4, R4, UR15 ;  /* 0x0000000f04047c20 */ /* 0x000fe20008410000 */
[----:B------:R-:W-:Y:S01]  /*44a0*/  PLOP3.LUT P1, PT, PT, PT, UP1, 0x80, 0x8 ;  /* 0x000000000008781c */ /* 0x000fe20003f2f018 */
[----:B------:R-:W-:Y:S01]  /*44b0*/  FMUL.FTZ R8, R8, UR15 ;  /* 0x0000000f08087c20 */ /* 0x000fe20008410000 */
[----:B------:R-:W-:Y:S01]  /*44c0*/  FMUL.FTZ R9, R9, UR15 ;  /* 0x0000000f09097c20 */ /* 0x000fe20008410000 */
[----:B------:R-:W-:Y:S01]  /*44d0*/  @P6 VIADD R0, R3, 0x1 ;  /* 0x0000000103006836 */ /* 0x000fe20000000000 */
[----:B------:R-:W-:Y:S03]  /*44e0*/  PLOP3.LUT P6, PT, PT, PT, UP1, 0x80, 0x8 ;  /* 0x000000000008781c */ /* 0x000fe60003fcf018 */
[----:B------:R-:W1:Y:S01]  /*44f0*/  MUFU.TANH R91, R5 ;  /* 0x00000005005b7308 */ /* 0x000e620000002400 */
[----:B------:R-:W-:Y:S01]  /*4500*/  FMUL.FTZ R10, R10, UR15 ;  /* 0x0000000f0a0a7c20 */ /* 0x000fe20008410000 */
[C---:B---3--:R-:W-:Y:S03]  /*4510*/  HMMA.16816.F32.BF16 R12, R84.reuse, R68, R12 ;  /* 0x00000044540c723c */ /* 0x048fe6000004180c */
[----:B------:R-:W-:Y:S01]  /*4520*/  @P5 ISETP.GE.AND P5, PT, R0, UR33, PT ;  /* 0x0000002100005c0c */ /* 0x000fe2000bfa6270 */
[----:B------:R-:W-:Y:S04]  /*4530*/  FMUL.FTZ R11, R11, UR15 ;  /* 0x0000000f0b0b7c20 */ /* 0x000fe80008410000 */
[----:B------:R-:W3:Y:S01]  /*4540*/  MUFU.TANH R92, R4 ;  /* 0x00000004005c7308 */ /* 0x000ee20000002400 */
[----:B------:R-:W-:Y:S01]  /*4550*/  @P1 ISETP.GE.AND P1, PT, R3, UR33, PT ;  /* 0x0000002103001c0c */ /* 0x000fe2000bf26270 */
[----:B------:R-:W-:Y:S08]  /*4560*/  HMMA.16816.F32.BF16 R16, R84, R70, R16 ;  /* 0x000000465410723c */ /* 0x000ff00000041810 */
[----:B------:R-:W2:Y:S01]  /*4570*/  MUFU.TANH R98, R7 ;  /* 0x0000000700627308 */ /* 0x000ea20000002400 */
[----:B-1----:R-:W-:Y:S01]  /*4580*/  MOV R0, R91 ;  /* 0x0000005b00007202 */ /* 0x002fe20000000f00 */
[----:B------:R-:W-:Y:S01]  /*4590*/  IMAD.MOV.U32 R5, RZ, RZ, R99 ;  /* 0x000000ffff057224 */ /* 0x000fe200078e0063 */
[----:B------:R-:W-:Y:S01]  /*45a0*/  @P6 FSEL R0, R91, -INF , !P5 ;  /* 0xff8000005b006808 */ /* 0x000fe20006800000 */
[----:B------:R-:W-:Y:S01]  /*45b0*/  FMUL.FTZ R12, R12, UR15 ;  /* 0x0000000f0c0c7c20 */ /* 0x000fe20008410000 */
[----:B------:R-:W-:Y:S01]  /*45c0*/  PLOP3.LUT P6, PT, PT, PT, UP1, 0x80, 0x8 ;  /* 0x000000000008781c */ /* 0x000fe20003fcf018 */
[----:B------:R-:W-:Y:S04]  /*45d0*/  FMUL.FTZ R13, R13, UR15 ;  /* 0x0000000f0d0d7c20 */ /* 0x000fe80008410000 */
[----:B------:R1:W4:Y:S01]  /*45e0*/  MUFU.TANH R90, R8 ;  /* 0x00000008005a7308 */ /* 0x0003220000002400 */
[----:B---3--:R-:W-:Y:S01]  /*45f0*/  MOV R4, R92 ;  /* 0x0000005c00047202 */ /* 0x008fe20000000f00 */
[----:B------:R-:W-:Y:S01]  /*4600*/  FMUL.FTZ R14, R14, UR15 ;  /* 0x0000000f0e0e7c20 */ /* 0x000fe20008410000 */
[----:B------:R-:W-:Y:S01]  /*4610*/  @P2 FSEL R4, R92, -INF , !P1 ;  /* 0xff8000005c042808 */ /* 0x000fe20004800000 */
[----:B------:R-:W-:Y:S01]  /*4620*/  FMUL.FTZ R15, R15, UR15 ;  /* 0x0000000f0f0f7c20 */ /* 0x000fe20008410000 */
[----:B------:R-:W-:Y:S01]  /*4630*/  PLOP3.LUT P2, PT, PT, PT, UP1, 0x80, 0x8 ;  /* 0x000000000008781c */ /* 0x000fe20003f4f018 */
[----:B------:R-:W-:Y:S01]  /*4640*/  FMUL.FTZ R16, R16, UR15 ;  /* 0x0000000f10107c20 */ /* 0x000fe20008410000 */
[----:B------:R-:W-:Y:S03]  /*4650*/  FMUL.FTZ R17, R17, UR15 ;  /* 0x0000000f11117c20 */ /* 0x000fe60008410000 */
[----:B------:R3:W-:Y:S01]  /*4660*/  MUFU.TANH R93, R12 ;  /* 0x0000000c005d7308 */ /* 0x0007e20000002400 */
[----:B------:R-:W-:Y:S01]  /*4670*/  FMUL.FTZ R18, R18, UR15 ;  /* 0x0000000f12127c20 */ /* 0x000fe20008410000 */
[----:B------:R-:W-:Y:S08]  /*4680*/  FMUL.FTZ R19, R19, UR15 ;  /* 0x0000000f13137c20 */ /* 0x000ff00008410000 */
[----:B------:R3:W-:Y:S01]  /*4690*/  MUFU.TANH R89, R9 ;  /* 0x0000000900597308 */ /* 0x0007e20000002400 */
[----:B-1----:R-:W4:Y:S09]  /*46a0*/  LDL R8, [R1+0x58] ;  /* 0x0000580001087983 */ /* 0x002f320000100800 */
[----:B------:R1:W4:Y:S01]  /*46b0*/  MUFU.TANH R246, R10 ;  /* 0x0000000a00f67308 */ /* 0x0003220000002400 */
[----:B---3--:R-:W3:Y:S09]  /*46c0*/  LDL R12, [R1+0x48] ;  /* 0x00004800010c7983 */ /* 0x008ef20000100800 */
[----:B------:R1:W4:Y:S01]  /*46d0*/  MUFU.TANH R247, R11 ;  /* 0x0000000b00f77308 */ /* 0x0003220000002400 */
[----:B------:R-:W3:Y:S09]  /*46e0*/  LDL R9, [R1+0x54] ;  /* 0x0000540001097983 */ /* 0x000ef20000100800 */
[----:B------:R-:W-:Y:S01]  /*46f0*/  MUFU.TANH R88, R13 ;  /* 0x0000000d00587308 */ /* 0x000fe20000002400 */
[----:B-1----:R-:W-:Y:S04]  /*4700*/  LOP3.LUT R10, R252, 0xc00, RZ, 0xc0, !PT ;  /* 0x00000c00fc0a7812 */ /* 0x002fe800078ec0ff */
[----:B------:R-:W-:Y:S05]  /*4710*/  LOP3.LUT R10, R10, 0x6, R72, 0xf8, !PT ;  /* 0x000000060a0a7812 */ /* 0x000fea00078ef848 */
[----:B------:R-:W1:Y:S01]  /*4720*/  MUFU.TANH R97, R14 ;  /* 0x0000000e00617308 */ /* 0x000e620000002400 */
[----:B------:R-:W-:Y:S04]  /*4730*/  LOP3.LUT R11, R72, 0x38, RZ, 0xc0, !PT ;  /* 0x00000038480b7812 */ /* 0x000fe800078ec0ff */
[----:B------:R-:W-:Y:S05]  /*4740*/  LOP3.LUT R11, R11, 0x20, R73, 0x78, !PT ;  /* 0x000000200b0b7812 */ /* 0x000fea00078e7849 */
[----:B------:R-:W-:Y:S01]  /*4750*/  MUFU.TANH R96, R15 ;  /* 0x0000000f00607308 */ /* 0x000fe20000002400 */
[----:B------:R-:W-:Y:S04]  /*4760*/  LOP3.LUT R10, R10, R11, R100, 0xfe, !PT ;  /* 0x0000000b0a0a7212 */ /* 0x000fe800078efe64 */
[----:B------:R-:W-:Y:S05]  /*4770*/  LEA R83, R10, UR4, 0x1 ;  /* 0x000000040a537c11 */ /* 0x000fea000f8e08ff */
[----:B------:R-:W-:Y:S10]  /*4780*/  MUFU.TANH R87, R16 ;  /* 0x0000001000577308 */ /* 0x000ff40000002400 */
[----:B------:R-:W-:Y:S10]  /*4790*/  MUFU.TANH R86, R17 ;  /* 0x0000001100567308 */ /* 0x000ff40000002400 */
[----:B------:R-:W-:Y:S10]  /*47a0*/  MUFU.TANH R95, R18 ;  /* 0x00000012005f7308 */ /* 0x000ff40000002400 */
[----:B------:R-:W-:Y:S01]  /*47b0*/  MUFU.TANH R94, R19 ;  /* 0x00000013005e7308 */ /* 0x000fe20000002400 */
[C---:B--2---:R-:W-:Y:S01]  /*47c0*/  FMUL.FTZ R2, R75.reuse, 1.4426950216293334961 ;  /* 0x3fb8aa3b4b027820 */ /* 0x044fe20000410000 */
[----:B------:R-:W-:Y:S04]  /*47d0*/  FSETP.NEU.FTZ.AND P0, PT, R75, -INF , PT ;  /* 0xff8000004b00780b */ /* 0x000fe80003f1d000 */
[----:B------:R-:W-:Y:S02]  /*47e0*/  FSEL R2, R2, RZ, P0 ;  /* 0x000000ff02027208 */ /* 0x000fe40000000000 */
[----:B------:R-:W-:Y:S03]  /*47f0*/  PLOP3.LUT P0, PT, PT, PT, UP1, 0x80, 0x8 ;  /* 0x000000000008781c */ /* 0x000fe60003f0f018 */
[--C-:B------:R-:W-:Y:S01]  /*4800*/  FFMA.FTZ R6, R4, UR14, -R2.reuse ;  /* 0x0000000e04067c23 */ /* 0x100fe20008010802 */
[----:B------:R-:W-:Y:S01]  /*4810*/  FFMA.FTZ R7, R0, UR14, -R2 ;  /* 0x0000000e00077c23 */ /* 0x000fe20008010802 */
[----:B------:R-:W-:Y:S01]  /*4820*/  IMAD.MOV.U32 R4, RZ, RZ, R98 ;  /* 0x000000ffff047224 */ /* 0x000fe200078e0062 */
[----:B------:R-:W-:Y:S01]  /*4830*/  @P2 FSEL R4, R98, -INF , !P5 ;  /* 0xff80000062042808 */ /* 0x000fe20006800000 */
[----:B------:R2:W-:Y:S01]  /*4840*/  MUFU.EX2 R110, R6 ;  /* 0x00000006006e7308 */ /* 0x0005e20000000800 */
[----:B------:R-:W-:Y:S02]  /*4850*/  PLOP3.LUT P2, PT, PT, PT, UP1, 0x80, 0x8 ;  /* 0x000000000008781c */ /* 0x000fe40003f4f018 */
[----:B------:R-:W-:Y:S03]  /*4860*/  PLOP3.LUT P5, PT, PT, PT, UP1, 0x80, 0x8 ;  /* 0x000000000008781c */ /* 0x000fe60003faf018 */
[----:B------:R-:W-:Y:S02]  /*4870*/  @P0 FSEL R5, R99, -INF , !P1 ;  /* 0xff80000063050808 */ /* 0x000fe40004800000 */
[C---:B----4-:R-:W-:Y:S02]  /*4880*/  FSETP.NEU.FTZ.AND P1, PT, R74.reuse, -INF , PT ;  /* 0xff8000004a00780b */ /* 0x050fe40003f3d000 */
[----:B------:R-:W4:Y:S01]  /*4890*/  MUFU.EX2 R109, R7 ;  /* 0x00000007006d7308 */ /* 0x000f220000000800 */
[----:B------:R-:W-:Y:S01]  /*48a0*/  PLOP3.LUT P0, PT, PT, PT, UP1, 0x80, 0x8 ;  /* 0x000000000008781c */ /* 0x000fe20003f0f018 */
[----:B--2---:R-:W-:Y:S05]  /*48b0*/  FMUL.FTZ R6, R74, 1.4426950216293334961 ;  /* 0x3fb8aa3b4a067820 */ /* 0x004fea0000410000 */
[----:B------:R-:W-:Y:S02]  /*48c0*/  FSEL R0, R6, RZ, P1 ;  /* 0x000000ff06007208 */ /* 0x000fe40000800000 */
[----:B------:R-:W-:Y:S05]  /*48d0*/  PLOP3.LUT P1, PT, PT, PT, UP1, 0x80, 0x8 ;  /* 0x000000000008781c */ /* 0x000fea0003f2f018 */
[----:B------:R-:W-:Y:S01]  /*48e0*/  @P0 IADD3 R6, PT, PT, R3, 0x8, RZ ;  /* 0x0000000803060810 */ /* 0x000fe20007ffe0ff */
[--C-:B------:R-:W-:Y:S01]  /*48f0*/  FFMA.FTZ R5, R5, UR14, -R0.reuse ;  /* 0x0000000e05057c23 */ /* 0x100fe20008010800 */
[----:B------:R-:W-:Y:S01]  /*4900*/  FFMA.FTZ R4, R4, UR14, -R0 ;  /* 0x0000000e04047c23 */ /* 0x000fe20008010800 */
[----:B------:R-:W-:Y:S02]  /*4910*/  PLOP3.LUT P0, PT, PT, PT, UP1, 0x80, 0x8 ;  /* 0x000000000008781c */ /* 0x000fe40003f0f018 */
[----:B------:R2:W-:Y:S01]  /*4920*/  MUFU.EX2 R106, R5 ;  /* 0x00000005006a7308 */ /* 0x0005e20000000800 */
[----:B------:R-:W-:Y:S01]  /*4930*/  @P6 ISETP.GE.AND P6, PT, R6, UR33, PT ;  /* 0x0000002106006c0c */ /* 0x000fe2000bfc6270 */
[----:B------:R-:W-:Y:S03]  /*4940*/  IMAD.MOV.U32 R6, RZ, RZ, R90 ;  /* 0x000000ffff067224 */ /* 0x000fe600078e005a */
[----:B------:R-:W-:Y:S05]  /*4950*/  @P1 FSEL R6, R90, -INF , !P6 ;  /* 0xff8000005a061808 */ /* 0x000fea0007000000 */
[----:B------:R1:W4:Y:S01]  /*4960*/  MUFU.EX2 R105, R4 ;  /* 0x0000000400697308 */ /* 0x0003220000000800 */
[----:B------:R-:W-:Y:S01]  /*4970*/  PLOP3.LUT P1, PT, PT, PT, UP1, 0x80, 0x8 ;  /* 0x000000000008781c */ /* 0x000fe20003f2f018 */
[--C-:B------:R-:W-:Y:S08]  /*4980*/  FFMA.FTZ R6, R6, UR14, -R2.reuse ;  /* 0x0000000e06067c23 */ /* 0x100ff00008010802 */
[----:B------:R1:W-:Y:S01]  /*4990*/  MUFU.EX2 R251, R6 ;  /* 0x0000000600fb7308 */ /* 0x0003e20000000800 */
[----:B--2---:R-:W-:Y:S02]  /*49a0*/  @P2 IADD3 R5, PT, PT, R3, 0x9, RZ ;  /* 0x0000000903052810 */ /* 0x004fe40007ffe0ff */
[----:B------:R-:W-:Y:S02]  /*49b0*/  PLOP3.LUT P2, PT, PT, PT, UP1, 0x80, 0x8 ;  /* 0x000000000008781c */ /* 0x000fe40003f4f018 */
[----:B------:R-:W-:Y:S02]  /*49c0*/  @P5 ISETP.GE.AND P5, PT, R5, UR33, PT ;  /* 0x0000002105005c0c */ /* 0x000fe4000bfa6270 */
[----:B------:R-:W-:Y:S02]  /*49d0*/  MOV R5, R246 ;  /* 0x000000f600057202 */ /* 0x000fe40000000f00 */
[----:B-1----:R-:W-:Y:S02]  /*49e0*/  MOV R4, R89 ;  /* 0x0000005900047202 */ /* 0x002fe40000000f00 */
[----:B------:R-:W-:Y:S02]  /*49f0*/  @P0 FSEL R4, R89, -INF , !P5 ;  /* 0xff80000059040808 */ /* 0x000fe40006800000 */
[----:B------:R-:W-:Y:S03]  /*4a00*/  PLOP3.LUT P0, PT, PT, PT, UP1, 0x80, 0x8 ;  /* 0x000000000008781c */ /* 0x000fe60003f0f018 */
[----:B------:R-:W-:Y:S01]  /*4a10*/  FFMA.FTZ R4, R4, UR14, -R2 ;  /* 0x0000000e04047c23 */ /* 0x000fe20008010802 */
[----:B------:R-:W-:Y:S01]  /*4a20*/  @P2 FSEL R5, R246, -INF , !P6 ;  /* 0xff800000f6052808 */ /* 0x000fe20007000000 */
[----:B------:R-:W-:Y:S01]  /*4a30*/  IMAD.MOV.U32 R6, RZ, RZ, R247 ;  /* 0x000000ffff067224 */ /* 0x000fe200078e00f7 */
[----:B------:R-:W-:Y:S01]  /*4a40*/  @P1 FSEL R6, R247, -INF , !P5 ;  /* 0xff800000f7061808 */ /* 0x000fe20006800000 */
[----:B------:R1:W-:Y:S01]  /*4a50*/  MUFU.EX2 R250, R4 ;  /* 0x0000000400fa7308 */ /* 0x0003e20000000800 */
[----:B------:R-:W-:Y:S02]  /*4a60*/  PLOP3.LUT P6, PT, PT, PT, UP1, 0x80, 0x8 ;  /* 0x000000000008781c */ /* 0x000fe40003fcf018 */
[----:B------:R-:W-:Y:S02]  /*4a70*/  PLOP3.LUT P2, PT, PT, PT, UP1, 0x80, 0x8 ;  /* 0x000000000008781c */ /* 0x000fe40003f4f018 */
[----:B------:R-:W-:Y:S02]  /*4a80*/  PLOP3.LUT P5, PT, PT, PT, UP1, 0x80, 0x8 ;  /* 0x000000000008781c */ /* 0x000fe40003faf018 */
[----:B------:R-:W-:Y:S02]  /*4a90*/  @P0 IADD3 R7, PT, PT, R3, 0x10, RZ ;  /* 0x0000001003070810 */ /* 0x000fe40007ffe0ff */
[----:B------:R-:W-:Y:S02]  /*4aa0*/  PLOP3.LUT P1, PT, PT, PT, UP1, 0x80, 0x8 ;  /* 0x000000000008781c */ /* 0x000fe40003f2f018 */
[----:B------:R-:W-:Y:S03]  /*4ab0*/  PLOP3.LUT P0, PT, PT, PT, UP1, 0x80, 0x8 ;  /* 0x000000000008781c */ /* 0x000fe60003f0f018 */
[----:B------:R-:W-:Y:S02]  /*4ac0*/  @P6 ISETP.GE.AND P6, PT, R7, UR33, PT ;  /* 0x0000002107006c0c */ /* 0x000fe4000bfc6270 */
[----:B------:R-:W-:Y:S01]  /*4ad0*/  @P2 IADD3 R7, PT, PT, R3, 0x11, RZ ;  /* 0x0000001103072810 */ /* 0x000fe20007ffe0ff */
[--C-:B-1----:R-:W-:Y:S01]  /*4ae0*/  FFMA.FTZ R4, R5, UR14, -R0.reuse ;  /* 0x0000000e05047c23 */ /* 0x102fe20008010800 */
[----:B------:R-:W-:Y:S01]  /*4af0*/  FFMA.FTZ R5, R6, UR14, -R0 ;  /* 0x0000000e06057c23 */ /* 0x000fe20008010800 */
[----:B------:R-:W-:Y:S02]  /*4b00*/  PLOP3.LUT P2, PT, PT, PT, UP1, 0x80, 0x8 ;  /* 0x000000000008781c */ /* 0x000fe40003f4f018 */
[----:B------:R1:W-:Y:S01]  /*4b10*/  MUFU.EX2 R104, R4 ;  /* 0x0000000400687308 */ /* 0x0003e20000000800 */
[----:B------:R-:W-:Y:S02]  /*4b20*/  @P5 ISETP.GE.AND P5, PT, R7, UR33, PT ;  /* 0x0000002107005c0c */ /* 0x000fe4000bfa6270 */
[----:B------:R-:W-:Y:S02]  /*4b30*/  MOV R6, R97 ;  /* 0x0000006100067202 */ /* 0x000fe40000000f00 */
[----:B----4-:R-:W-:Y:S05]  /*4b40*/  F2FP.BF16.F32.PACK_AB R7, R109, R110 ;  /* 0x0000006e6d07723e */ /* 0x010fea00000010ff */
[----:B------:R2:W-:Y:S01]  /*4b50*/  MUFU.EX2 R103, R5 ;  /* 0x0000000500677308 */ /* 0x0005e20000000800 */
[----:B------:R-:W-:Y:S01]  /*4b60*/  LEA R252, R8, UR4, 0x1 ;  /* 0x0000000408fc7c11 */ /* 0x000fe2000f8e08ff */
[----:B------:R-:W-:Y:S01]  /*4b70*/  STS [R83+0x14000], R7 ;  /* 0x0140000753007388 */ /* 0x000fe20000000800 */
[----:B------:R-:W-:Y:S02]  /*4b80*/  @P2 FSEL R6, R97, -INF , !P6 ;  /* 0xff80000061062808 */ /* 0x000fe40007000000 */
[----:B------:R-:W-:Y:S01]  /*4b90*/  PLOP3.LUT P2, PT, PT, PT, UP1, 0x80, 0x8 ;  /* 0x000000000008781c */ /* 0x000fe20003f4f018 */
[----:B-1----:R-:W-:Y:S01]  /*4ba0*/  IMAD.MOV.U32 R4, RZ, RZ, R93 ;  /* 0x000000ffff047224 */ /* 0x002fe200078e005d */
[----:B------:R-:W-:Y:S02]  /*4bb0*/  @P1 FSEL R4, R93, -INF , !P6 ;  /* 0xff8000005d041808 */ /* 0x000fe40007000000 */
[----:B------:R-:W-:Y:S02]  /*4bc0*/  PLOP3.LUT P1, PT, PT, PT, UP1, 0x80, 0x8 ;  /* 0x000000000008781c */ /* 0x000fe40003f2f018 */
[----:B------:R-:W-:Y:S01]  /*4bd0*/  PLOP3.LUT P6, PT, PT, PT, UP1, 0x80, 0x8 ;  /* 0x000000000008781c */ /* 0x000fe20003fcf018 */
[--C-:B------:R-:W-:Y:S01]  /*4be0*/  FFMA.FTZ R4, R4, UR14, -R2.reuse ;  /* 0x0000000e04047c23 */ /* 0x100fe20008010802 */
[----:B--2---:R-:W-:Y:S02]  /*4bf0*/  MOV R5, R88 ;  /* 0x0000005800057202 */ /* 0x004fe40000000f00 */
[----:B------:R-:W-:Y:S01]  /*4c00*/  @P0 FSEL R5, R88, -INF , !P5 ;  /* 0xff80000058050808 */ /* 0x000fe20006800000 */
[----:B------:R1:W-:Y:S01]  /*4c10*/  MUFU.EX2 R108, R4 ;  /* 0x00000004006c7308 */ /* 0x0003e20000000800 */
[----:B------:R-:W-:Y:S03]  /*4c20*/  PLOP3.LUT P0, PT, PT, PT, UP1, 0x80, 0x8 ;  /* 0x000000000008781c */ /* 0x000fe60003f0f018 */
[----:B------:R-:W-:Y:S06]  /*4c30*/  FFMA.FTZ R5, R5, UR14, -R2 ;  /* 0x0000000e05057c23 */ /* 0x000fec0008010802 */
[----:B------:R2:W4:Y:S01]  /*4c40*/  MUFU.EX2 R107, R5 ;  /* 0x00000005006b7308 */ /* 0x0005220000000800 */
[----:B-1----:R-:W-:Y:S01]  /*4c50*/  IMAD.MOV.U32 R4, RZ, RZ, R96 ;  /* 0x000000ffff047224 */ /* 0x002fe200078e0060 */
[----:B------:R-:W-:Y:S02]  /*4c60*/  @P1 FSEL R4, R96, -INF , !P5 ;  /* 0xff80000060041808 */ /* 0x000fe40006800000 */
[----:B------:R-:W-:Y:S02]  /*4c70*/  PLOP3.LUT P1, PT, PT, PT, UP1, 0x80, 0x8 ;  /* 0x000000000008781c */ /* 0x000fe40003f2f018 */
[----:B------:R-:W-:Y:S01]  /*4c80*/  PLOP3.LUT P5, PT, PT, PT, UP1, 0x80, 0x8 ;  /* 0x000000000008781c */ /* 0x000fe20003faf018 */
[--C-:B------:R-:W-:Y:S01]  /*4c90*/  FFMA.FTZ R4, R4, UR14, -R0.reuse ;  /* 0x0000000e04047c23 */ /* 0x100fe20008010800 */
[----:B--2---:R-:W-:Y:S01]  /*4ca0*/  FFMA.FTZ R5, R6, UR14, -R0 ;  /* 0x0000000e06057c23 */ /* 0x004fe20008010800 */
[C---:B------:R-:W-:Y:S02]  /*4cb0*/  @P0 IADD3 R6, PT, PT, R3.reuse, 0x18, RZ ;  /* 0x0000001803060810 */ /* 0x040fe40007ffe0ff */
[----:B------:R-:W-:Y:S01]  /*4cc0*/  MUFU.EX2 R101, R4 ;  /* 0x0000000400657308 */ /* 0x000fe20000000800 */
[----:B------:R-:W-:Y:S01]  /*4cd0*/  PLOP3.LUT P0, PT, PT, PT, UP1, 0x80, 0x8 ;  /* 0x000000000008781c */ /* 0x000fe20003f0f018 */
[----:B------:R-:W-:Y:S01]  /*4ce0*/  @P2 VIADD R3, R3, 0x19 ;  /* 0x0000001903032836 */ /* 0x000fe20000000000 */
[----:B------:R-:W-:Y:S02]  /*4cf0*/  @P6 ISETP.GE.AND P6, PT, R6, UR33, PT ;  /* 0x0000002106006c0c */ /* 0x000fe4000bfc6270 */
[----:B------:R-:W-:Y:S02]  /*4d00*/  PLOP3.LUT P2, PT, PT, PT, UP1, 0x80, 0x8 ;  /* 0x000000000008781c */ /* 0x000fe40003f4f018 */
[----:B------:R-:W-:Y:S03]  /*4d10*/  F2FP.BF16.F32.PACK_AB R6, R105, R106 ;  /* 0x0000006a6906723e */ /* 0x000fe600000010ff */
[----:B------:R1:W-:Y:S01]  /*4d20*/  MUFU.EX2 R102, R5 ;  /* 0x0000000500667308 */ /* 0x0003e20000000800 */
[----:B------:R-:W-:Y:S02]  /*4d30*/  @P5 ISETP.GE.AND P5, PT, R3, UR33, PT ;  /* 0x0000002103005c0c */ /* 0x000fe4000bfa6270 */
[----:B------:R-:W-:Y:S01]  /*4d40*/  MOV R3, R86 ;  /* 0x0000005600037202 */ /* 0x000fe20000000f00 */
[----:B------:R4:W-:Y:S01]  /*4d50*/  STS [R83+0x14400], R6 ;  /* 0x0144000653007388 */ /* 0x0009e20000000800 */
[----:B------:R-:W-:Y:S02]  /*4d60*/  @P0 FSEL R3, R86, -INF , !P5 ;  /* 0xff80000056030808 */ /* 0x000fe40006800000 */
[----:B------:R-:W-:Y:S02]  /*4d70*/  PLOP3.LUT P0, PT, PT, PT, UP1, 0x80, 0x8 ;  /* 0x000000000008781c */ /* 0x000fe40003f0f018 */
[----:B-1----:R-:W-:Y:S02]  /*4d80*/  MOV R5, R87 ;  /* 0x0000005700057202 */ /* 0x002fe40000000f00 */
[----:B------:R-:W-:Y:S05]  /*4d90*/  @P1 FSEL R5, R87, -INF , !P6 ;  /* 0xff80000057051808 */ /* 0x000fea0007000000 */
[--C-:B------:R-:W-:Y:S01]  /*4da0*/  FFMA.FTZ R4, R5, UR14, -R2.reuse ;  /* 0x0000000e05047c23 */ /* 0x100fe20008010802 */
[----:B------:R-:W-:Y:S01]  /*4db0*/  FFMA.FTZ R2, R3, UR14, -R2 ;  /* 0x0000000e03027c23 */ /* 0x000fe20008010802 */
[----:B------:R-:W-:Y:S02]  /*4dc0*/  IMAD.MOV.U32 R3, RZ, RZ, R94 ;  /* 0x000000ffff037224 */ /* 0x000fe400078e005e */
[----:B------:R-:W-:Y:S01]  /*4dd0*/  @P0 FSEL R3, R94, -INF , !P5 ;  /* 0xff8000005e030808 */ /* 0x000fe20006800000 */
[----:B------:R1:W-:Y:S01]  /*4de0*/  MUFU.EX2 R249, R4 ;  /* 0x0000000400f97308 */ /* 0x0003e20000000800 */
[----:B----4-:R-:W-:Y:S09]  /*4df0*/  F2FP.BF16.F32.PACK_AB R6, R107, R108 ;  /* 0x0000006c6b06723e */ /* 0x010ff200000010ff */
[----:B------:R2:W4:Y:S01]  /*4e00*/  MUFU.EX2 R248, R2 ;  /* 0x0000000200f87308 */ /* 0x0005220000000800 */
[----:B-1----:R-:W-:Y:S02]  /*4e10*/  MOV R4, R95 ;  /* 0x0000005f00047202 */ /* 0x002fe40000000f00 */
[----:B------:R-:W-:Y:S05]  /*4e20*/  @P2 FSEL R4, R95, -INF , !P6 ;  /* 0xff8000005f042808 */ /* 0x000fea0007000000 */
[--C-:B--2---:R-:W-:Y:S01]  /*4e30*/  FFMA.FTZ R2, R4, UR14, -R0.reuse ;  /* 0x0000000e04027c23 */ /* 0x104fe20008010800 */
[----:B---3--:R-:W-:Y:S01]  /*4e40*/  LEA R4, P1, R12, R244, 0x2 ;  /* 0x000000f40c047211 */ /* 0x008fe200078210ff */
[----:B------:R-:W-:Y:S01]  /*4e50*/  FFMA.FTZ R0, R3, UR14, -R0 ;  /* 0x0000000e03007c23 */ /* 0x000fe20008010800 */
[----:B------:R-:W-:Y:S01]  /*4e60*/  F2FP.BF16.F32.PACK_AB R3, R250, R251 ;  /* 0x000000fbfa03723e */ /* 0x000fe200000010ff */
[----:B------:R1:W-:Y:S01]  /*4e70*/  MUFU.EX2 R100, R2 ;  /* 0x0000000200647308 */ /* 0x0003e20000000800 */
[----:B------:R-:W-:Y:S02]  /*4e80*/  LEA.HI.X R5, R12, R245, RZ, 0x2, P1 ;  /* 0x000000f50c057211 */ /* 0x000fe400008f14ff */
[----:B------:R-:W2:Y:S05]  /*4e90*/  LDL R245, [R1+0x28] ;  /* 0x0000280001f57983 */ /* 0x000eaa0000100800 */
[----:B------:R-:W3:Y:S02]  /*4ea0*/  LDG.E R81, desc[UR34][R4.64] ;  /* 0x0000002204517981 */ /* 0x000ee4000c1e1900 */
[----:B------:R4:W4:Y:S03]  /*4eb0*/  MUFU.EX2 R244, R0 ;  /* 0x0000000000f47308 */ /* 0x0009260000000800 */
[----:B------:R4:W3:Y:S01]  /*4ec0*/  LDG.E R80, desc[UR34][R4.64+0x20] ;  /* 0x0000202204507981 */ /* 0x0008e2000c1e1900 */
[----:B-1----:R-:W-:Y:S04]  /*4ed0*/  LEA R2, R10, UR5, 0x1 ;  /* 0x000000050a027c11 */ /* 0x002fe8000f8e08ff */
[C---:B------:R-:W-:Y:S01]  /*4ee0*/  IADD3 R84, PT, PT, R2.reuse, R9, RZ ;  /* 0x0000000902547210 */ /* 0x040fe20007ffe0ff */
[C---:B------:R-:W-:Y:S01]  /*4ef0*/  VIADD R82, R2.reuse, 0x20 ;  /* 0x0000002002527836 */ /* 0x040fe20000000000 */
[----:B------:R-:W-:Y:S02]  /*4f00*/  @P4 IADD3 R82, PT, PT, R2, -0x20, RZ ;  /* 0xffffffe002524810 */ /* 0x000fe40007ffe0ff */
[----:B----4-:R-:W-:Y:S01]  /*4f10*/  F2FP.BF16.F32.PACK_AB R0, R103, R104 ;  /* 0x000000686700723e */ /* 0x010fe200000010ff */
[----:B------:R1:W-:Y:S01]  /*4f20*/  STS [R84], R3 ;  /* 0x0000000354007388 */ /* 0x0003e20000000800 */
[----:B------:R-:W-:Y:S01]  /*4f30*/  F2FP.BF16.F32.PACK_AB R2, R248, R249 ;  /* 0x000000f9f802723e */ /* 0x000fe200000010ff */
[----:B------:R-:W-:Y:S03]  /*4f40*/  IMAD.IADD R85, R9, 0x1, R82 ;  /* 0x0000000109557824 */ /* 0x000fe600078e0252 */
[----:B------:R4:W-:Y:S05]  /*4f50*/  STS [R84+0x400], R0 ;  /* 0x0004000054007388 */ /* 0x0009ea0000000800 */
[----:B------:R-:W-:Y:S01]  /*4f60*/  STS [R82], R6 ;  /* 0x0000000652007388 */ /* 0x000fe20000000800 */
[----:B-1----:R-:W-:Y:S02]  /*4f70*/  F2FP.BF16.F32.PACK_AB R3, R101, R102 ;  /* 0x000000666503723e */ /* 0x002fe400000010ff */
[----:B----4-:R-:W-:Y:S03]  /*4f80*/  F2FP.BF16.F32.PACK_AB R0, R244, R100 ;  /* 0x00000064f400723e */ /* 0x010fe600000010ff */
[----:B------:R1:W-:Y:S05]  /*4f90*/  STS [R82+0x400], R3 ;  /* 0x0004000352007388 */ /* 0x0003ea0000000800 */
[----:B------:R-:W-:Y:S05]  /*4fa0*/  STS [R85], R2 ;  /* 0x0000000255007388 */ /* 0x000fea0000000800 */
[----:B------:R-:W-:Y:S05]  /*4fb0*/  STS [R85+0x400], R0 ;  /* 0x0004000055007388 */ /* 0x000fea0000000800 */
[----:B------:R-:W4:Y:S01]  /*4fc0*/  LDSM.16.M88.4 R16, [R252+0x6000] ;  /* 0x00600000fc10783b */ /* 0x000f220000000200 */
[C---:B-1----:R-:W-:Y:S05]  /*4fd0*/  IADD3 R3, PT, PT, R252.reuse, R76, RZ ;  /* 0x0000004cfc037210 */ /* 0x042fea0007ffe0ff */
[----:B------:R-:W1:Y:S01]  /*4fe0*/  LDSM.16.M88.4 R68, [R3+0x6000] ;  /* 0x006000000344783b */ /* 0x000e620000000200 */
[C---:B----4-:R-:W-:Y:S08]  /*4ff0*/  HMMA.16816.F32.BF16 R4, R16.reuse, R148, RZ ;  /* 0x000000941004723c */ /* 0x050ff000000418ff */
        /* <DEDUP_REMOVED lines=8> */
[----:B--2---:R-:W-:Y:S05]  /*5080*/  IADD3 R2, PT, PT, R252, R245, RZ ;  /* 0x000000f5fc027210 */ /* 0x004fea0007ffe0ff */
[----:B------:R-:W1:Y:S01]  /*5090*/  LDSM.16.M88.4 R72, [R2+0x6000] ;  /* 0x006000000248783b */ /* 0x000e620000000200 */
[----:B------:R-:W-:Y:S05]  /*50a0*/  IMAD.IADD R0, R76, 0x1, R2 ;  /* 0x000000014c007824 */ /* 0x000fea00078e0202 */
        /* <DEDUP_REMOVED lines=28> */
[C---:B------:R-:W-:Y:S03]  /*5270*/  HMMA.16816.F32.BF16 R12, R68.reuse, R208, R12 ;  /* 0x000000d0440c723c */ /* 0x040fe6000004180c */
[----:B--2---:R-:W-:Y:S04]  /*5280*/  FFMA.FTZ R3, -R92, R92, 1 ;  /* 0x3f8000005c037423 */ /* 0x004fe8000001015c */
[----:B------:R-:W-:Y:S01]  /*5290*/  FMUL.FTZ R3, R3, UR15 ;  /* 0x0000000f03037c20 */ /* 0x000fe20008410000 */
[----:B------:R-:W-:Y:S01]  /*52a0*/  HMMA.16816.F32.BF16 R16, R68, R210, R16 ;  /* 0x000000d24410723c */ /* 0x000fe20000041810 */
[----:B------:R-:W2:Y:S07]  /*52b0*/  LDSM.16.M88.4 R68, [R2+0xa000] ;  /* 0x00a000000244783b */ /* 0x000eae0000000200 */
[C---:B-1----:R-:W-:Y:S08]  /*52c0*/  HMMA.16816.F32.BF16 R4, R72.reuse, R212, R4 ;  /* 0x000000d44804723c */ /* 0x042ff00000041804 */
[C---:B------:R-:W-:Y:S08]  /*52d0*/  HMMA.16816.F32.BF16 R8, R72.reuse, R214, R8 ;  /* 0x000000d64808723c */ /* 0x040ff00000041808 */
[C---:B------:R-:W-:Y:S08]  /*52e0*/  HMMA.16816.F32.BF16 R12, R72.reuse, R216, R12 ;  /* 0x000000d8480c723c */ /* 0x040ff0000004180c */
[----:B------:R-:W-:Y:S01]  /*52f0*/  HMMA.16816.F32.BF16 R16, R72, R218, R16 ;  /* 0x000000da4810723c */ /* 0x000fe20000041810 */
[----:B------:R1:W4:Y:S07]  /*5300*/  LDSM.16.M88.4 R72, [R0+0xa000] ;  /* 0x00a000000048783b */ /* 0x00032e0000000200 */
[C---:B---3--:R-:W-:Y:S08]  /*5310*/  HMMA.16816.F32.BF16 R4, R76.reuse, R220, R4 ;  /* 0x000000dc4c04723c */ /* 0x048ff00000041804 */
[C---:B------:R-:W-:Y:S08]  /*5320*/  HMMA.16816.F32.BF16 R8, R76.reuse, R222, R8 ;  /* 0x000000de4c08723c */ /* 0x040ff00000041808 */
[C---:B------:R-:W-:Y:S03]  /*5330*/  HMMA.16816.F32.BF16 R12, R76.reuse, R224, R12 ;  /* 0x000000e04c0c723c */ /* 0x040fe6000004180c */
[----:B-1----:R-:W-:Y:S04]  /*5340*/  FFMA.FTZ R0, -R91, R91, 1 ;  /* 0x3f8000005b007423 */ /* 0x002fe8000001015b */
[----:B------:R-:W-:Y:S01]  /*5350*/  FMUL.FTZ R0, R0, UR15 ;  /* 0x0000000f00007c20 */ /* 0x000fe20008410000 */
[----:B------:R-:W-:Y:S08]  /*5360*/  HMMA.16816.F32.BF16 R16, R76, R226, R16 ;  /* 0x000000e24c10723c */ /* 0x000ff00000041810 */
[C---:B--2---:R-:W-:Y:S08]  /*5370*/  HMMA.16816.F32.BF16 R4, R68.reuse, R228, R4 ;  /* 0x000000e44404723c */ /* 0x044ff00000041804 */
[C---:B------:R-:W-:Y:S08]  /*5380*/  HMMA.16816.F32.BF16 R8, R68.reuse, R230, R8 ;  /* 0x000000e64408723c */ /* 0x040ff00000041808 */
[C---:B------:R-:W-:Y:S08]  /*5390*/  HMMA.16816.F32.BF16 R12, R68.reuse, R232, R12 ;  /* 0x000000e8440c723c */ /* 0x040ff0000004180c */
[----:B------:R-:W-:Y:S08]  /*53a0*/  HMMA.16816.F32.BF16 R16, R68, R234, R16 ;  /* 0x000000ea4410723c */ /* 0x000ff00000041810 */
[C---:B----4-:R-:W-:Y:S08]  /*53b0*/  HMMA.16816.F32.BF16 R4, R72.reuse, R236, R4 ;  /* 0x000000ec4804723c */ /* 0x050ff00000041804 */
[C---:B------:R-:W-:Y:S08]  /*53c0*/  HMMA.16816.F32.BF16 R8, R72.reuse, R238, R8 ;  /* 0x000000ee4808723c */ /* 0x040ff00000041808 */
[C---:B------:R-:W-:Y:S03]  /*53d0*/  HMMA.16816.F32.BF16 R12, R72.reuse, R240, R12 ;  /* 0x000000f0480c723c */ /* 0x040fe6000004180c */
[C---:B------:R-:W-:Y:S01]  /*53e0*/  FADD.FTZ R6, -R80.reuse, R6 ;  /* 0x0000000650067221 */ /* 0x040fe20000010100 */
[----:B------:R-:W-:Y:S01]  /*53f0*/  FADD.FTZ R7, -R80, R7 ;  /* 0x0000000750077221 */ /* 0x000fe20000010100 */
[C---:B------:R-:W-:Y:S01]  /*5400*/  FADD.FTZ R2, -R81.reuse, R4 ;  /* 0x0000000451027221 */ /* 0x040fe20000010100 */
[----:B------:R-:W-:Y:S01]  /*5410*/  FADD.FTZ R4, -R81, R5 ;  /* 0x0000000551047221 */ /* 0x000fe20000010100 */
[----:B------:R-:W-:Y:S01]  /*5420*/  FMUL.FTZ R6, R106, R6 ;  /* 0x000000066a067220 */ /* 0x000fe20000410000 */
[----:B------:R-:W-:Y:S03]  /*5430*/  HMMA.16816.F32.BF16 R16, R72, R242, R16 ;  /* 0x000000f24810723c */ /* 0x000fe60000041810 */
[----:B------:R-:W-:Y:S01]  /*5440*/  FMUL.FTZ R2, R110, R2 ;  /* 0x000000026e027220 */ /* 0x000fe20000410000 */
[----:B------:R-:W-:Y:S01]  /*5450*/  FMUL.FTZ R4, R109, R4 ;  /* 0x000000046d047220 */ /* 0x000fe20000410000 */
[----:B-----5:R1:W5:Y:S01]  /*5460*/  LDL.LU R110, [R1+0x88] ;  /* 0x00008800016e7983 */ /* 0x0203620000300800 */
[----:B------:R-:W-:Y:S01]  /*5470*/  FADD.FTZ R5, -R81, R8 ;  /* 0x0000000851057221 */ /* 0x000fe20000010100 */
[----:B------:R-:W-:Y:S01]  /*5480*/  FMUL.FTZ R3, R2, R3 ;  /* 0x0000000302037220 */ /* 0x000fe20000410000 */
[----:B------:R-:W-:Y:S01]  /*5490*/  FFMA.FTZ R2, -R90, R90, 1 ;  /* 0x3f8000005a027423 */ /* 0x000fe2000001015a */
[----:B------:R-:W-:Y:S01]  /*54a0*/  FMUL.FTZ R0, R4, R0 ;  /* 0x0000000004007220 */ /* 0x000fe20000410000 */
[----:B------:R-:W-:Y:S01]  /*54b0*/  FFMA.FTZ R4, -R89, R89, 1 ;  /* 0x3f80000059047423 */ /* 0x000fe20000010159 */
[C---:B------:R-:W-:Y:S01]  /*54c0*/  FADD.FTZ R12, -R81.reuse, R12 ;  /* 0x0000000c510c7221 */ /* 0x040fe20000010100 */
[----:B------:R-:W-:Y:S01]  /*54d0*/  FADD.FTZ R8, -R81, R9 ;  /* 0x0000000951087221 */ /* 0x000fe20000010100 */
[----:B------:R1:W5:Y:S01]  /*54e0*/  LDL.LU R109, [R1+0x84] ;  /* 0x00008400016d7983 */ /* 0x0003620000300800 */
[----:B------:R-:W-:Y:S01]  /*54f0*/  FMUL.FTZ R5, R251, R5 ;  /* 0x00000005fb057220 */ /* 0x000fe20000410000 */
[C---:B------:R-:W-:Y:S01]  /*5500*/  FADD.FTZ R13, -R81.reuse, R13 ;  /* 0x0000000d510d7221 */ /* 0x040fe20000010100 */
[----:B------:R-:W-:Y:S01]  /*5510*/  FMUL.FTZ R2, R2, UR15 ;  /* 0x0000000f02027c20 */ /* 0x000fe20008410000 */
[----:B------:R-:W-:Y:S01]  /*5520*/  FMUL.FTZ R8, R250, R8 ;  /* 0x00000008fa087220 */ /* 0x000fe20000410000 */
[----:B------:R-:W-:Y:S01]  /*5530*/  FMUL.FTZ R4, R4, UR15 ;  /* 0x0000000f04047c20 */ /* 0x000fe20008410000 */
[C---:B------:R-:W-:Y:S01]  /*5540*/  FADD.FTZ R9, -R81.reuse, R16 ;  /* 0x0000001051097221 */ /* 0x040fe20000010100 */
[----:B------:R-:W-:Y:S01]  /*5550*/  FMUL.FTZ R16, R108, R12 ;  /* 0x0000000c6c107220 */ /* 0x000fe20000410000 */
[----:B------:R-:W-:Y:S01]  /*5560*/  FADD.FTZ R81, -R81, R17 ;  /* 0x0000001151517221 */ /* 0x000fe20000010100 */
[----:B------:R1:W5:Y:S01]  /*5570*/  LDL.LU R108, [R1+0x80] ;  /* 0x00008000016c7983 */ /* 0x0003620000300800 */
[----:B------:R-:W-:Y:S01]  /*5580*/  FMUL.FTZ R17, R107, R13 ;  /* 0x0000000d6b117220 */ /* 0x000fe20000410000 */
[----:B------:R-:W-:Y:S01]  /*5590*/  F2FP.BF16.F32.PACK_AB R0, R0, R3 ;  /* 0x000000030000723e */ /* 0x000fe200000010ff */
[----:B------:R-:W-:Y:S01]  /*55a0*/  FMUL.FTZ R2, R5, R2 ;  /* 0x0000000205027220 */ /* 0x000fe20000410000 */
[----:B------:R-:W-:Y:S01]  /*55b0*/  FFMA.FTZ R5, -R93, R93, 1 ;  /* 0x3f8000005d057423 */ /* 0x000fe2000001015d */
[----:B------:R-:W-:Y:S01]  /*55c0*/  FFMA.FTZ R3, -R88, R88, 1 ;  /* 0x3f80000058037423 */ /* 0x000fe20000010158 */
[----:B------:R-:W-:Y:S01]  /*55d0*/  FMUL.FTZ R4, R8, R4 ;  /* 0x0000000408047220 */ /* 0x000fe20000410000 */
[----:B------:R-:W-:Y:S01]  /*55e0*/  FMUL.FTZ R12, R249, R9 ;  /* 0x00000009f90c7220 */ /* 0x000fe20000410000 */
[----:B------:R1:W5:Y:S01]  /*55f0*/  LDL.LU R107, [R1+0x7c] ;  /* 0x00007c00016b7983 */ /* 0x0003620000300800 */
[----:B------:R-:W-:Y:S01]  /*5600*/  FFMA.FTZ R9, -R87, R87, 1 ;  /* 0x3f80000057097423 */ /* 0x000fe20000010157 */
[----:B------:R-:W-:Y:S01]  /*5610*/  FFMA.FTZ R8, -R86, R86, 1 ;  /* 0x3f80000056087423 */ /* 0x000fe20000010156 */
[----:B------:R-:W-:Y:S01]  /*5620*/  FMUL.FTZ R5, R5, UR15 ;  /* 0x0000000f05057c20 */ /* 0x000fe20008410000 */
[----:B------:R-:W-:Y:S01]  /*5630*/  FMUL.FTZ R3, R3, UR15 ;  /* 0x0000000f03037c20 */ /* 0x000fe20008410000 */
[----:B------:R1:W5:Y:S01]  /*5640*/  LDL.LU R106, [R1+0x78] ;  /* 0x00007800016a7983 */ /* 0x0003620000300800 */
[----:B------:R-:W-:Y:S01]  /*5650*/  FMUL.FTZ R13, R248, R81 ;  /* 0x00000051f80d7220 */ /* 0x000fe20000410000 */
[----:B------:R-:W-:Y:S01]  /*5660*/  FMUL.FTZ R8, R8, UR15 ;  /* 0x0000000f08087c20 */ /* 0x000fe20008410000 */
[----:B------:R-:W-:Y:S01]  /*5670*/  FMUL.FTZ R9, R9, UR15 ;  /* 0x0000000f09097c20 */ /* 0x000fe20008410000 */
[----:B------:R-:W-:Y:S01]  /*5680*/  FMUL.FTZ R7, R105, R7 ;  /* 0x0000000769077220 */ /* 0x000fe20000410000 */
[----:B------:R-:W-:Y:S01]  /*5690*/  FADD.FTZ R10, -R80, R10 ;  /* 0x0000000a500a7221 */ /* 0x000fe20000010100 */
[----:B------:R-:W-:Y:S01]  /*56a0*/  FMUL.FTZ R5, R16, R5 ;  /* 0x0000000510057220 */ /* 0x000fe20000410000 */
[----:B------:R-:W-:Y:S01]  /*56b0*/  FMUL.FTZ R3, R17, R3 ;  /* 0x0000000311037220 */ /* 0x000fe20000410000 */
[----:B------:R1:W5:Y:S01]  /*56c0*/  LDL.LU R105, [R1+0x74] ;  /* 0x0000740001697983 */ /* 0x0003620000300800 */
[----:B------:R-:W-:Y:S01]  /*56d0*/  FMUL.FTZ R8, R13, R8 ;  /* 0x000000080d087220 */ /* 0x000fe20000410000 */
[----:B------:R-:W-:Y:S01]  /*56e0*/  FMUL.FTZ R9, R12, R9 ;  /* 0x000000090c097220 */ /* 0x000fe20000410000 */
[----:B------:R-:W-:Y:S01]  /*56f0*/  FADD.FTZ R12, -R80, R11 ;  /* 0x0000000b500c7221 */ /* 0x000fe20000010100 */
[----:B------:R-:W-:Y:S01]  /*5700*/  FMUL.FTZ R10, R104, R10 ;  /* 0x0000000a680a7220 */ /* 0x000fe20000410000 */
[----:B------:R-:W-:Y:S01]  /*5710*/  F2FP.BF16.F32.PACK_AB R3, R3, R5 ;  /* 0x000000050303723e */ /* 0x000fe200000010ff */
[----:B------:R1:W5:Y:S01]  /*5720*/  LDL.LU R104, [R1+0x70] ;  /* 0x0000700001687983 */ /* 0x0003620000300800 */
[----:B------:R-:W-:Y:S01]  /*5730*/  F2FP.BF16.F32.PACK_AB R5, R8, R9 ;  /* 0x000000090805723e */ /* 0x000fe200000010ff */
[C---:B------:R-:W-:Y:S01]  /*5740*/  FADD.FTZ R9, -R80.reuse, R14 ;  /* 0x0000000e50097221 */ /* 0x040fe20000010100 */
[----:B------:R-:W-:Y:S01]  /*5750*/  FMUL.FTZ R12, R103, R12 ;  /* 0x0000000c670c7220 */ /* 0x000fe20000410000 */
[----:B------:R-:W-:Y:S01]  /*5760*/  FADD.FTZ R11, -R80, R15 ;  /* 0x0000000f500b7221 */ /* 0x000fe20000010100 */
[----:B------:R1:W5:Y:S01]  /*5770*/  LDL.LU R103, [R1+0x6c] ;  /* 0x00006c0001677983 */ /* 0x0003620000300800 */
[----:B------:R-:W-:Y:S01]  /*5780*/  FMUL.FTZ R9, R102, R9 ;  /* 0x0000000966097220 */ /* 0x000fe20000410000 */
[----:B------:R-:W-:Y:S01]  /*5790*/  F2FP.BF16.F32.PACK_AB R4, R4, R2 ;  /* 0x000000020404723e */ /* 0x000fe200000010ff */
[----:B------:R-:W-:Y:S02]  /*57a0*/  FMUL.FTZ R11, R101, R11 ;  /* 0x0000000b650b7220 */ /* 0x000fe40000410000 */
[----:B------:R1:W5:Y:S01]  /*57b0*/  LDL.LU R102, [R1+0x68] ;  /* 0x0000680001667983 */ /* 0x0003620000300800 */
[----:B------:R-:W-:Y:S01]  /*57c0*/  FFMA.FTZ R2, -R99, R99, 1 ;  /* 0x3f80000063027423 */ /* 0x000fe20000010163 */
[----:B------:R-:W-:Y:S01]  /*57d0*/  FFMA.FTZ R8, -R96, R96, 1 ;  /* 0x3f80000060087423 */ /* 0x000fe20000010160 */
[----:B------:R-:W-:Y:S02]  /*57e0*/  FADD.FTZ R18, -R80, R18 ;  /* 0x0000001250127221 */ /* 0x000fe40000010100 */
[----:B------:R1:W5:Y:S01]  /*57f0*/  LDL.LU R101, [R1+0x64] ;  /* 0x0000640001657983 */ /* 0x0003620000300800 */
[----:B------:R-:W-:Y:S01]  /*5800*/  FMUL.FTZ R2, R2, UR15 ;  /* 0x0000000f02027c20 */ /* 0x000fe20008410000 */
[----:B------:R-:W-:Y:S01]  /*5810*/  FMUL.FTZ R8, R8, UR15 ;  /* 0x0000000f08087c20 */ /* 0x000fe20008410000 */
[----:B------:R-:W-:Y:S02]  /*5820*/  FADD.FTZ R19, -R80, R19 ;  /* 0x0000001350137221 */ /* 0x000fe40000010100 */
[----:B------:R-:W2:Y:S01]  /*5830*/  LDL R14, [R1+0x24] ;  /* 0x00002400010e7983 */ /* 0x000ea20000100800 */
[----:B------:R-:W-:Y:S01]  /*5840*/  FMUL.FTZ R2, R6, R2 ;  /* 0x0000000206027220 */ /* 0x000fe20000410000 */
[----:B------:R-:W-:Y:S03]  /*5850*/  FFMA.FTZ R6, -R97, R97, 1 ;  /* 0x3f80000061067423 */ /* 0x000fe60000010161 */
[----:B------:R-:W3:Y:S01]  /*5860*/  LDL R13, [R1+0x2c] ;  /* 0x00002c00010d7983 */ /* 0x000ee20000100800 */
[----:B------:R-:W-:Y:S04]  /*5870*/  FMUL.FTZ R6, R6, UR15 ;  /* 0x0000000f06067c20 */ /* 0x000fe80008410000 */
[----:B------:R4:W-:Y:S01]  /*5880*/  STS [R83+0x12000], R0 ;  /* 0x0120000053007388 */ /* 0x0009e20000000800 */
[----:B------:R-:W-:Y:S01]  /*5890*/  FMUL.FTZ R6, R9, R6 ;  /* 0x0000000609067220 */ /* 0x000fe20000410000 */
[----:B------:R-:W-:Y:S01]  /*58a0*/  FFMA.FTZ R9, -R94, R94, 1 ;  /* 0x3f8000005e097423 */ /* 0x000fe2000001015e */
[----:B------:R-:W1:Y:S03]  /*58b0*/  S2R R250, SR_TID.X ;  /* 0x0000000000fa7919 */ /* 0x000e660000002100 */
[----:B------:R-:W-:Y:S01]  /*58c0*/  FMUL.FTZ R9, R9, UR15 ;  /* 0x0000000f09097c20 */ /* 0x000fe20008410000 */
[----:B------:R-:W1:Y:S01]  /*58d0*/  S2R R251, SR_TID.X ;  /* 0x0000000000fb7919 */ /* 0x000e620000002100 */
[----:B----4-:R-:W-:Y:S04]  /*58e0*/  FFMA.FTZ R0, -R98, R98, 1 ;  /* 0x3f80000062007423 */ /* 0x010fe80000010162 */
[----:B------:R-:W-:Y:S04]  /*58f0*/  FMUL.FTZ R0, R0, UR15 ;  /* 0x0000000f00007c20 */ /* 0x000fe80008410000 */
[----:B------:R-:W-:Y:S01]  /*5900*/  FMUL.FTZ R0, R7, R0 ;  /* 0x0000000007007220 */ /* 0x000fe20000410000 */
[----:B------:R-:W-:Y:S01]  /*5910*/  FFMA.FTZ R7, -R246, R246, 1 ;  /* 0x3f800000f6077423 */ /* 0x000fe200000101f6 */
[C---:B-1----:R-:W-:Y:S01]  /*5920*/  IMAD.SHL.U32 R248, R250.reuse, 0x40, RZ ;  /* 0x00000040faf87824 */ /* 0x042fe200078e00ff */
[----:B------:R-:W-:Y:S02]  /*5930*/  SHF.L.U32 R249, R250, 0x6, RZ ;  /* 0x00000006faf97819 */ /* 0x000fe400000006ff */
[----:B------:R-:W-:Y:S01]  /*5940*/  FMUL.FTZ R7, R7, UR15 ;  /* 0x0000000f07077c20 */ /* 0x000fe20008410000 */
[----:B------:R-:W-:Y:S01]  /*5950*/  F2FP.BF16.F32.PACK_AB R0, R0, R2 ;  /* 0x000000020000723e */ /* 0x000fe200000010ff */
[----:B------:R-:W-:Y:S01]  /*5960*/  FFMA.FTZ R2, -R247, R247, 1 ;  /* 0x3f800000f7027423 */ /* 0x000fe200000101f7 */
[----:B------:R-:W-:Y:S01]  /*5970*/  SHF.L.U32 R251, R251, 0x3, RZ ;  /* 0x00000003fbfb7819 */ /* 0x000fe200000006ff */
[----:B------:R-:W-:Y:S01]  /*5980*/  FMUL.FTZ R7, R10, R7 ;  /* 0x000000070a077220 */ /* 0x000fe20000410000 */
[----:B------:R-:W-:Y:S01]  /*5990*/  FMUL.FTZ R10, R100, R18 ;  /* 0x00000012640a7220 */ /* 0x000fe20000410000 */
[----:B------:R1:W-:Y:S01]  /*59a0*/  STS [R83+0x12400], R0 ;  /* 0x0124000053007388 */ /* 0x0003e20000000800 */
[----:B------:R-:W-:Y:S01]  /*59b0*/  FMUL.FTZ R2, R2, UR15 ;  /* 0x0000000f02027c20 */ /* 0x000fe20008410000 */
[----:B------:R-:W-:Y:S03]  /*59c0*/  LOP3.LUT R248, R248, 0x1c0, RZ, 0xc0, !PT ;  /* 0x000001c0f8f87812 */ /* 0x000fe600078ec0ff */
[----:B------:R-:W-:Y:S01]  /*59d0*/  STS [R84+-0x2000], R4 ;  /* 0xffe0000454007388 */ /* 0x000fe20000000800 */
[----:B------:R-:W-:Y:S01]  /*59e0*/  FMUL.FTZ R2, R12, R2 ;  /* 0x000000020c027220 */ /* 0x000fe20000410000 */
[----:B------:R-:W-:Y:S03]  /*59f0*/  LOP3.LUT R248, R248, 0x38, R251, 0xf8, !PT ;  /* 0x00000038f8f87812 */ /* 0x000fe600078ef8fb */
[----:B------:R4:W5:Y:S01]  /*5a00*/  LDL.LU R100, [R1+0x60] ;  /* 0x0000600001647983 */ /* 0x0009620000300800 */
[----:B------:R-:W-:Y:S02]  /*5a10*/  SHF.R.U32.HI R251, RZ, 0x1, R250 ;  /* 0x00000001fffb7819 */ /* 0x000fe400000116fa */
[----:B------:R-:W-:Y:S02]  /*5a20*/  F2FP.BF16.F32.PACK_AB R2, R2, R7 ;  /* 0x000000070202723e */ /* 0x000fe400000010ff */
[----:B------:R-:W-:Y:S02]  /*5a30*/  LOP3.LUT R249, R249, 0x200, RZ, 0xc0, !PT ;  /* 0x00000200f9f97812 */ /* 0x000fe400078ec0ff */
[----:B------:R-:W-:Y:S01]  /*5a40*/  SHF.L.U32 R250, R250, 0x5, RZ ;  /* 0x00000005fafa7819 */ /* 0x000fe200000006ff */
[----:B------:R4:W-:Y:S01]  /*5a50*/  STS [R84+-0x1c00], R2 ;  /* 0xffe4000254007388 */ /* 0x0009e20000000800 */
[----:B------:R-:W-:Y:S04]  /*5a60*/  LOP3.LUT R248, R248, 0x8, R251, 0x78, !PT ;  /* 0x00000008f8f87812 */ /* 0x000fe800078e78fb */
[----:B------:R-:W-:Y:S01]  /*5a70*/  STS [R82+-0x2000], R3 ;  /* 0xffe0000352007388 */ /* 0x000fe20000000800 */
[----:B-1----:R-:W-:Y:S01]  /*5a80*/  FMUL.FTZ R0, R11, R8 ;  /* 0x000000080b007220 */ /* 0x002fe20000410000 */
[----:B------:R-:W-:Y:S01]  /*5a90*/  FFMA.FTZ R8, -R95, R95, 1 ;  /* 0x3f8000005f087423 */ /* 0x000fe2000001015f */
[----:B------:R-:W-:Y:S03]  /*5aa0*/  FMUL.FTZ R11, R244, R19 ;  /* 0x00000013f40b7220 */ /* 0x000fe60000410000 */
[----:B------:R-:W-:Y:S01]  /*5ab0*/  FMUL.FTZ R8, R8, UR15 ;  /* 0x0000000f08087c20 */ /* 0x000fe20008410000 */
[----:B------:R-:W-:Y:S01]  /*5ac0*/  F2FP.BF16.F32.PACK_AB R0, R0, R6 ;  /* 0x000000060000723e */ /* 0x000fe200000010ff */
[----:B------:R-:W-:Y:S02]  /*5ad0*/  FMUL.FTZ R6, R11, R9 ;  /* 0x000000090b067220 */ /* 0x000fe40000410000 */
[----:B------:R-:W-:Y:S02]  /*5ae0*/  FMUL.FTZ R7, R10, R8 ;  /* 0x000000080a077220 */ /* 0x000fe40000410000 */
[----:B------:R-:W-:Y:S05]  /*5af0*/  STS [R82+-0x1c00], R0 ;  /* 0xffe4000052007388 */ /* 0x000fea0000000800 */
[----:B------:R-:W-:Y:S01]  /*5b00*/  STS [R85+-0x2000], R5 ;  /* 0xffe0000555007388 */ /* 0x000fe20000000800 */
[----:B----4-:R-:W-:Y:S05]  /*5b10*/  F2FP.BF16.F32.PACK_AB R2, R6, R7 ;  /* 0x000000070602723e */ /* 0x010fea00000010ff */
[----:B------:R1:W-:Y:S01]  /*5b20*/  STS [R85+-0x1c00], R2 ;  /* 0xffe4000255007388 */ /* 0x0003e20000000800 */
[----:B------:R-:W-:Y:S01]  /*5b30*/  BAR.SYNC.DEFER_BLOCKING 0x0 ;  /* 0x0000000000007b1d */ /* 0x000fe20000010000 */
[----:B-1----:R-:W-:Y:S04]  /*5b40*/  LOP3.LUT R2, R249, 0x400, R250, 0xf8, !PT ;  /* 0x00000400f9027812 */ /* 0x002fe800078ef8fa */
[----:B------:R-:W-:Y:S04]  /*5b50*/  LOP3.LUT R2, R2, R248, RZ, 0xfc, !PT ;  /* 0x000000f802027212 */ /* 0x000fe800078efcff */
[----:B------:R-:W-:Y:S02]  /*5b60*/  LEA R2, R2, UR4, 0x1 ;  /* 0x0000000402027c11 */ /* 0x000fe4000f8e08ff */
[C---:B--2---:R-:W-:Y:S02]  /*5b70*/  LEA R3, R14.reuse, UR4, 0x1 ;  /* 0x000000040e037c11 */ /* 0x044fe4000f8e08ff */
[----:B------:R-:W-:Y:S02]  /*5b80*/  LEA R92, R14, UR5, 0x1 ;  /* 0x000000050e5c7c11 */ /* 0x000fe4000f8e08ff */
[----:B---3--:R-:W-:Y:S01]  /*5b90*/  LEA R0, R13, UR4, 0x1 ;  /* 0x000000040d007c11 */ /* 0x008fe2000f8e08ff */
[----:B------:R-:W-:Y:S01]  /*5ba0*/  LDSM.16.MT88.4 R4, [R3+0x14000] ;  /* 0x014000000304783b */ /* 0x000fe20000004200 */
[----:B------:R-:W-:Y:S04]  /*5bb0*/  IADD3 R92, PT, PT, R245, R92, RZ ;  /* 0x0000005cf55c7210 */ /* 0x000fe80007ffe0ff */
[----:B------:R-:W1:Y:S05]  /*5bc0*/  LDSM.16.MT88.4 R8, [R0+0x6000] ;  /* 0x006000000008783b */ /* 0x000e6a0000004200 */
[----:B------:R-:W2:Y:S05]  /*5bd0*/  LDSM.16.MT88.4 R12, [R92] ;  /* 0x000000005c0c783b */ /* 0x000eaa0000004200 */
[----:B------:R-:W3:Y:S05]  /*5be0*/  LDSM.16.MT88.4 R16, [R0+0x8000] ;  /* 0x008000000010783b */ /* 0x000eea0000004200 */
[----:B------:R-:W4:Y:S05]  /*5bf0*/  LDSM.16.MT88.4 R68, [R0+0xa000] ;  /* 0x00a000000044783b */ /* 0x000f2a0000004200 */
[----:B------:R-:W-:Y:S05]  /*5c00*/  LDSM.16.MT88.4 R72, [R3+0x14800] ;  /* 0x014800000348783b */ /* 0x000fea0000004200 */
[----:B------:R-:W4:Y:S05]  /*5c10*/  LDSM.16.MT88.4 R76, [R0+0x6800] ;  /* 0x00680000004c783b */ /* 0x000f2a0000004200 */
[----:B------:R-:W4:Y:S05]  /*5c20*/  LDSM.16.MT88.4 R80, [R92+0x800] ;  /* 0x000800005c50783b */ /* 0x000f2a0000004200 */
[----:B------:R-:W4:Y:S01]  /*5c30*/  LDSM.16.MT88.4 R84, [R0+0x8800] ;  /* 0x008800000054783b */ /* 0x000f220000004200 */
        /* <DEDUP_REMOVED lines=12> */
[----:B------:R-:W-:Y:S05]  /*5d00*/  LDSM.16.MT88.4 R16, [R92+0x1000] ;  /* 0x001000005c10783b */ /* 0x000fea0000004200 */
[----:B------:R-:W-:Y:S02]  /*5d10*/  LDSM.16.MT88.4 R92, [R92+0x1800] ;  /* 0x001800005c5c783b */ /* 0x000fe40000004200 */
[-C--:B----4-:R-:W-:Y:S08]  /*5d20*/  HMMA.16816.F32.BF16 R52, R4, R68.reuse, R52 ;  /* 0x000000440434723c */ /* 0x090ff00000041834 */
[C---:B------:R-:W-:Y:S08]  /*5d30*/  HMMA.16816.F32.BF16 R56, R12.reuse, R68, R56 ;  /* 0x000000440c38723c */ /* 0x040ff00000041838 */
[-C--:B------:R-:W-:Y:S01]  /*5d40*/  HMMA.16816.F32.BF16 R60, R12, R70.reuse, R60 ;  /* 0x000000460c3c723c */ /* 0x080fe2000004183c */
[----:B------:R-:W-:Y:S07]  /*5d50*/  LDSM.16.MT88.4 R12, [R0+0x7000] ;  /* 0x00700000000c783b */ /* 0x000fee0000004200 */
[----:B------:R-:W-:Y:S01]  /*5d60*/  HMMA.16816.F32.BF16 R64, R4, R70, R64 ;  /* 0x000000460440723c */ /* 0x000fe20000041840 */
[----:B------:R-:W2:Y:S05]  /*5d70*/  LDSM.16.MT88.4 R4, [R3+0x15000] ;  /* 0x015000000304783b */ /* 0x000eaa0000004200 */
[----:B------:R-:W3:Y:S02]  /*5d80*/  LDSM.16.MT88.4 R68, [R0+0x9000] ;  /* 0x009000000044783b */ /* 0x000ee40000004200 */
        /* <DEDUP_REMOVED lines=9> */
[----:B------:R-:W4:Y:S01]  /*5e20*/  LDSM.16.MT88.4 R84, [R3+0x15800] ;  /* 0x015800000354783b */ /* 0x000f220000004200 */
        /* <DEDUP_REMOVED lines=32> */
[----:B------:R-:W-:Y:S01]  /*6030*/  IADD3 R5, P0, PT, RZ, -UR31, RZ ;  /* 0x8000001fff057c10 */ /* 0x000fe2000ff1e0ff */
[----:B------:R-:W-:Y:S02]  /*6040*/  IMAD.U32 R10, RZ, RZ, UR46 ;  /* 0x0000002eff0a7e24 */ /* 0x000fe4000f8e00ff */
[----:B------:R-:W3:Y:S01]  /*6050*/  LDL.LU R248, [R1+0x44] ;  /* 0x0000440001f87983 */ /* 0x000ee20000300800 */
[----:B------:R-:W-:Y:S02]  /*6060*/  IMAD.U32 R8, RZ, RZ, UR46 ;  /* 0x0000002eff087e24 */ /* 0x000fe4000f8e00ff */
[----:B------:R-:W-:Y:S01]  /*6070*/  IMAD.X R4, RZ, RZ, ~UR16, P0 ;  /* 0x80000010ff047e24 */ /* 0x000fe200080e06ff */
[----:B------:R-:W1:Y:S01]  /*6080*/  S2R R251, SR_TID.X ;  /* 0x0000000000fb7919 */ /* 0x000e620000002100 */
[----:B------:R-:W-:Y:S02]  /*6090*/  IMAD.U32 R12, RZ, RZ, UR46 ;  /* 0x0000002eff0c7e24 */ /* 0x000fe4000f8e00ff */
[----:B------:R-:W-:Y:S01]  /*60a0*/  IMAD.U32 R9, RZ, RZ, UR45 ;  /* 0x0000002dff097e24 */ /* 0x000fe2000f8e00ff */
[----:B------:R-:W-:Y:S04]  /*60b0*/  SHF.R.S64 R5, R5, 0x1f, R4 ;  /* 0x0000001f05057819 */ /* 0x000fe80000001004 */
[----:B---3--:R-:W-:Y:S01]  /*60c0*/  IADD3 R248, P0, PT, R5, R248, RZ ;  /* 0x000000f805f87210 */ /* 0x008fe20007f1e0ff */
[----:B-1----:R-:W-:Y:S02]  /*60d0*/  IMAD.SHL.U32 R251, R251, 0x8, RZ ;  /* 0x00000008fbfb7824 */ /* 0x002fe400078e00ff */
[----:B------:R-:W-:Y:S01]  /*60e0*/  IMAD.U32 R5, RZ, RZ, UR46 ;  /* 0x0000002eff057e24 */ /* 0x000fe2000f8e00ff */
[----:B--2---:R-:W-:Y:S01]  /*60f0*/  LEA.HI.X.SX32 R249, R4, R249, 0x1, P0 ;  /* 0x000000f904f97211 */ /* 0x004fe200000f0eff */
[----:B------:R1:W-:Y:S01]  /*6100*/  STL [R1+0x44], R248 ;  /* 0x000044f801007387 */ /* 0x0003e20000100800 */
[----:B------:R-:W-:Y:S01]  /*6110*/  LOP3.LUT R250, R251, 0x38, RZ, 0xc0, !PT ;  /* 0x00000038fbfa7812 */ /* 0x000fe200078ec0ff */
[----:B------:R-:W-:Y:S01]  /*6120*/  IMAD.U32 R4, RZ, RZ, UR45 ;  /* 0x0000002dff047e24 */ /* 0x000fe2000f8e00ff */
[----:B------:R-:W2:Y:S02]  /*6130*/  S2R R251, SR_TID.X ;  /* 0x0000000000fb7919 */ /* 0x000ea40000002100 */
[C---:B------:R-:W-:Y:S02]  /*6140*/  ISETP.GE.AND P6, PT, R250.reuse, UR8, PT ;  /* 0x00000008fa007c0c */ /* 0x040fe4000bfc6270 */
[----:B------:R-:W-:Y:S01]  /*6150*/  LOP3.LUT R6, R250, 0x40, RZ, 0xfc, !PT ;  /* 0x00000040fa067812 */ /* 0x000fe200078efcff */
[----:B------:R1:W-:Y:S03]  /*6160*/  STL [R1+0x40], R249 ;  /* 0x000040f901007387 */ /* 0x0003e60000100800 */
[----:B------:R-:W-:Y:S02]  /*6170*/  ISETP.GE.AND P5, PT, R6, UR8, PT ;  /* 0x0000000806007c0c */ /* 0x000fe4000bfa6270 */
[----:B------:R-:W-:Y:S04]  /*6180*/  LOP3.LUT R6, R250, 0x80, RZ, 0xfc, !PT ;  /* 0x00000080fa067812 */ /* 0x000fe800078efcff */
[----:B------:R-:W-:Y:S01]  /*6190*/  ISETP.GE.AND P2, PT, R6, UR8, PT ;  /* 0x0000000806007c0c */ /* 0x000fe2000bf46270 */
[----:B------:R-:W-:Y:S01]  /*61a0*/  @!P6 IMAD.MOV.U32 R13, RZ, RZ, R249 ;  /* 0x000000ffff0de224 */ /* 0x000fe200078e00f9 */
[-C--:B------:R-:W-:Y:S01]  /*61b0*/  @!P6 LEA R10, P0, R10, R248.reuse, 0x1 ;  /* 0x000000f80a0ae211 */ /* 0x080fe200078008ff */
[----:B------:R-:W-:Y:S03]  /*61c0*/  IMAD.U32 R6, RZ, RZ, UR46 ;  /* 0x0000002eff067e24 */ /* 0x000fe6000f8e00ff */
[-C--:B------:R-:W-:Y:S01]  /*61d0*/  @!P6 LEA.HI.X R11, R5, R249.reuse, R4, 0x1, P0 ;  /* 0x000000f9050be211 */ /* 0x080fe200000f0c04 */
[----:B------:R-:W-:Y:S01]  /*61e0*/  IMAD.U32 R5, RZ, RZ, UR45 ;  /* 0x0000002dff057e24 */ /* 0x000fe2000f8e00ff */
[-C--:B------:R-:W-:Y:S04]  /*61f0*/  @!P5 LEA R8, P1, R8, R248.reuse, 0x1 ;  /* 0x000000f80808d211 */ /* 0x080fe800078208ff */
[-C--:B------:R-:W-:Y:S01]  /*6200*/  @!P5 LEA.HI.X R9, R12, R249.reuse, R9, 0x1, P1 ;  /* 0x000000f90c09d211 */ /* 0x080fe200008f0c09 */
[----:B------:R-:W-:Y:S01]  /*6210*/  @!P6 IMAD.MOV.U32 R12, RZ, RZ, R248 ;  /* 0x000000ffff0ce224 */ /* 0x000fe200078e00f8 */
[----:B------:R-:W-:Y:S01]  /*6220*/  @!P2 LEA R6, P0, R6, R248, 0x1 ;  /* 0x000000f80606a211 */ /* 0x000fe200078008ff */
[----:B--2---:R-:W-:Y:S05]  /*6230*/  IMAD.SHL.U32 R250, R251, 0x8, RZ ;  /* 0x00000008fbfa7824 */ /* 0x004fea00078e00ff */
[----:B------:R-:W-:Y:S04]  /*6240*/  LOP3.LUT R7, R250, 0x1f8, RZ, 0xc0, !PT ;  /* 0x000001f8fa077812 */ /* 0x000fe800078ec0ff */
[----:B------:R-:W-:Y:S01]  /*6250*/  LOP3.LUT R4, R7, 0x38, R251, 0x78, !PT ;  /* 0x0000003807047812 */ /* 0x000fe200078e78fb */
[----:B------:R-:W-:Y:S03]  /*6260*/  IMAD.U32 R7, RZ, RZ, UR46 ;  /* 0x0000002eff077e24 */ /* 0x000fe6000f8e00ff */
[----:B------:R-:W-:Y:S02]  /*6270*/  LOP3.LUT R4, R4, 0x1e00, R250, 0xf8, !PT ;  /* 0x00001e0004047812 */ /* 0x000fe400078ef8fa */
[----:B------:R-:W-:Y:S02]  /*6280*/  @!P2 LEA.HI.X R7, R7, R249, R5, 0x1, P0 ;  /* 0x000000f90707a211 */ /* 0x000fe400000f0c05 */
[----:B------:R-:W-:Y:S05]  /*6290*/  LEA R4, R4, UR4, 0x1 ;  /* 0x0000000404047c11 */ /* 0x000fea000f8e08ff */
        /* <DEDUP_REMOVED lines=35> */
.L_x_824:
        /* <DEDUP_REMOVED lines=110> */
[--C-:B------:R-:W-:Y:S02]  /*6bb0*/  SHF.R.U32.HI R24, RZ, 0x1, R40.reuse ;  /* 0x00000001ff187819 */ /* 0x100fe40000011628 */
[----:B------:R-:W-:Y:S02]  /*6bc0*/  LEA R26, P0, R2, R250, 0x5 ;  /* 0x000000fa021a7211 */ /* 0x000fe400078028ff */
[----:B------:R-:W-:Y:S01]  /*6bd0*/  SHF.R.U32.HI R40, RZ, 0x2, R40 ;  /* 0x00000002ff287819 */ /* 0x000fe20000011628 */
[----:B------:R-:W-:Y:S01]  /*6be0*/  HMMA.16816.F32.BF16 R96, R244, R38, R96 ;  /* 0x00000026f460723c */ /* 0x000fe20000041860 */
[----:B------:R-:W-:Y:S03]  /*6bf0*/  IMAD.MOV.U32 R246, RZ, RZ, 0x4 ;  /* 0x00000004fff67424 */ /* 0x000fe600078e00ff */
[----:B------:R-:W-:Y:S02]  /*6c00*/  @P1 LOP3.LUT R244, R24, 0x30, RZ, 0xc0, !PT ;  /* 0x0000003018f41812 */ /* 0x000fe400078ec0ff */
[----:B------:R-:W-:Y:S02]  /*6c10*/  LEA.HI.X.SX32 R27, R2, R251, 0x5, P0 ;  /* 0x000000fb021b7211 */ /* 0x000fe400000f2eff */
[----:B------:R-:W-:Y:S01]  /*6c20*/  @P1 LOP3.LUT R41, R244, 0x7, R40, 0xf8, !PT ;  /* 0x00000007f4291812 */ /* 0x000fe200078ef828 */
[C---:B------:R-:W-:Y:S04]  /*6c30*/  IMAD.WIDE R24, R2.reuse, -0xc0, R26 ;  /* 0xffffff4002187825 */ /* 0x040fe800078e021a */
[----:B------:R-:W-:Y:S01]  /*6c40*/  @P1 STL [R1+0x48], R41 ;  /* 0x0000482901001387 */ /* 0x000fe20000100800 */
[----:B------:R-:W-:Y:S01]  /*6c50*/  @P1 IMAD.WIDE.U32 R246, R41, R246, UR18 ;  /* 0x0000001229f61e25 */ /* 0x000fe2000f8e00f6 */
[C---:B------:R-:W-:Y:S01]  /*6c60*/  LEA R244, P0, R2.reuse, R24, 0x5 ;  /* 0x0000001802f47211 */ /* 0x040fe200078028ff */
[----:B------:R-:W-:Y:S01]  /*6c70*/  @UP2 UMOV UR18, UR27 ;  /* 0x0000001b00122c82 */ /* 0x000fe20008000000 */
[----:B------:R-:W-:Y:S02]  /*6c80*/  @UP2 UMOV UR19, UR17 ;  /* 0x0000001100132c82 */ /* 0x000fe40008000000 */
        /* <DEDUP_REMOVED lines=138> */
[----:B------:R1:W5:Y:S02]  /*7530*/  LDL.LU.64 R30, [R1+0x88] ;  /* 0x00008800011e7983 */ /* 0x0003640000300a00 */
[-C--:B---3-5:R-:W-:Y:S02]  /*7540*/  HMMA.16816.F32.BF16 R100, R4, R8.reuse, R100 ;  /* 0x000000080464723c */ /* 0x0a8fe40000041864 */
        /* <DEDUP_REMOVED lines=131> */
.L_x_825:
[----:B------:R-:W-:Y:S02]  /*7d80*/  UISETP.GT.AND UP0, UPT, UR43, URZ, UPT ;  /* 0x000000ff2b00728c */ /* 0x000fe4000bf04270 */
[----:B------:R-:W-:Y:S07]  /*7d90*/  UIADD3 UR17, UPT, UPT, UR43, -0x1, URZ ;  /* 0xffffffff2b117890 */ /* 0x000fee000fffe0ff */
[----:B------:R-:W-:Y:S01]  /*7da0*/  UMOV UR43, UR17 ;  /* 0x00000011002b7c82 */ /* 0x000fe20008000000 */
[----:B------:R-:W-:Y:S05]  /*7db0*/  BRA.U UP0, `(.L_x_826) ;  /* 0xffffffbd00a07547 */ /* 0x000fea000b83ffff */
[----:B------:R-:W2:Y:S01]  /*7dc0*/  S2R R0, SR_TID.X ;  /* 0x0000000000007919 */ /* 0x000ea20000002100 */
[C---:B-1----:R-:W-:Y:S01]  /*7dd0*/  IMAD.SHL.U32 R2, R249.reuse, 0x20, RZ ;  /* 0x00000020f9027824 */ /* 0x042fe200078e00ff */
[----:B------:R-:W-:Y:S01]  /*7de0*/  SHF.R.U32.HI R74, RZ, 0x3, R249 ;  /* 0x00000003ff4a7819 */ /* 0x000fe200000116f9 */
[----:B------:R-:W1:Y:S01]  /*7df0*/  LDCU UR8, c[0x0][0x500] ;  /* 0x0000a000ff0877ac */ /* 0x000e620008000800 */
[C---:B------:R-:W-:Y:S01]  /*7e00*/  IMAD.SHL.U32 R3, R249.reuse, 0x2, RZ ;  /* 0x00000002f9037824 */ /* 0x040fe200078e00ff */
[----:B------:R-:W-:Y:S02]  /*7e10*/  LOP3.LUT P0, RZ, R249, 0x10, RZ, 0xc0, !PT ;  /* 0x00000010f9ff7812 */ /* 0x000fe4000780c0ff */
[----:B------:R-:W-:Y:S01]  /*7e20*/  LOP3.LUT R2, R2, 0x400, RZ, 0xc0, !PT ;  /* 0x0000040002027812 */ /* 0x000fe200078ec0ff */
[----:B------:R-:W-:Y:S01]  /*7e30*/  UISETP.NE.AND UP0, UPT, UR41, -0x1, UPT ;  /* 0xffffffff2900788c */ /* 0x000fe2000bf05270 */
[----:B-----5:R-:W-:Y:S01]  /*7e40*/  F2FP.BF16.F32.PACK_AB R70, R27, R26 ;  /* 0x0000001a1b46723e */ /* 0x020fe200000010ff */
[----:B------:R-:W-:Y:S01]  /*7e50*/  UMOV UR40, UR7 ;  /* 0x0000000700287c82 */ /* 0x000fe20008000000 */
[----:B------:R-:W-:-:S02]  /*7e60*/  LOP3.LUT R2, R2, 0x6, R3, 0xf8, !PT ;  /* 0x0000000602027812 */ /* 0x000fc400078ef803 */
        /* <DEDUP_REMOVED lines=34> */
[----:B------:R-:W-:Y:S01]  /*8090*/  F2FP.BF16.F32.PACK_AB R27, R27, R100 ;  /* 0x000000641b1b723e */ /* 0x000fe200000010ff */
[----:B------:R-:W-:Y:S01]  /*80a0*/  FMUL.FTZ R17, R121, UR8 ;  /* 0x0000000879117c20 */ /* 0x000fe20008410000 */
[----:B------:R-:W-:Y:S01]  /*80b0*/  LEA R0, R0, UR4, 0x1 ;  /* 0x0000000400007c11 */ /* 0x000fe2000f8e08ff */
[----:B------:R-:W-:Y:S01]  /*80c0*/  BAR.SYNC.DEFER_BLOCKING 0x0 ;  /* 0x0000000000007b1d */ /* 0x000fe20000010000 */
[----:B------:R-:W-:Y:S01]  /*80d0*/  F2FP.BF16.F32.PACK_AB R26, R26, R102 ;  /* 0x000000661a1a723e */ /* 0x000fe200000010ff */
[----:B------:R-:W-:Y:S01]  /*80e0*/  FMUL.FTZ R122, R122, UR8 ;  /* 0x000000087a7a7c20 */ /* 0x000fe20008410000 */
[----:B------:R-:W-:Y:S01]  /*80f0*/  FMUL.FTZ R16, R123, UR8 ;  /* 0x000000087b107c20 */ /* 0x000fe20008410000 */
[C---:B------:R-:W-:Y:S01]  /*8100*/  VIADD R3, R0.reuse, 0xc000 ;  /* 0x0000c00000037836 */ /* 0x040fe20000000000 */
[----:B------:R-:W-:Y:S01]  /*8110*/  F2FP.BF16.F32.PACK_AB R23, R23, R112 ;  /* 0x000000701717723e */ /* 0x000fe200000010ff */
[----:B------:R-:W-:Y:S01]  /*8120*/  VIADD R2, R0, 0xc040 ;  /* 0x0000c04000027836 */ /* 0x000fe20000000000 */
[----:B------:R-:W-:Y:S01]  /*8130*/  F2FP.BF16.F32.PACK_AB R22, R22, R114 ;  /* 0x000000721616723e */ /* 0x000fe200000010ff */
[----:B------:R-:W-:-:S02]  /*8140*/  @P0 VIADD R2, R3, 0xffffffc0 ;  /* 0xffffffc003020836 */ /* 0x000fc40000000000 */
        /* <DEDUP_REMOVED lines=120> */
.L_x_827:
[----:B------:R-:W2:Y:S01]  /*88d0*/  LDCU.64 UR10, c[0x0][0x5c0] ;  /* 0x0000b800ff0a77ac */ /* 0x000ea20008000a00 */
[----:B------:R-:W-:-:S04]  /*88e0*/  UIADD3 UR8, UPT, UPT, UR37, UR41, URZ ;  /* 0x0000002925087290 */ /* 0x000fc8000fffe0ff */
[----:B--2---:R-:W-:Y:S02]  /*88f0*/  UIMAD.WIDE.U32 UR18, UR8, UR10, URZ ;  /* 0x0000000a081272a5 */ /* 0x004fe4000f8e00ff */
[----:B------:R-:W-:-:S04]  /*8900*/  UIMAD UR8, UR8, UR11, URZ ;  /* 0x0000000b080872a4 */ /* 0x000fc8000f8e02ff */
[----:B------:R-:W-:-:S06]  /*8910*/  UIADD3 UR8, UPT, UPT, UR19, UR8, URZ ;  /* 0x0000000813087290 */ /* 0x000fcc000fffe0ff */
[----:B-1----:R-:W-:Y:S02]  /*8920*/  MOV R0, UR8 ;  /* 0x0000000800007c02 */ /* 0x002fe40008000f00 */
.L_x_828:
        /* <DEDUP_REMOVED lines=14> */
.L_x_829:
[----:B------:R-:W1:Y:S01]  /*8a10*/  LDCU.64 UR8, c[0x0][0x5c8] ;  /* 0x0000b900ff0877ac */ /* 0x000e620008000a00 */
[----:B------:R-:W-:-:S04]  /*8a20*/  UIADD3 UR14, UPT, UPT, UR37, UR41, URZ ;  /* 0x00000029250e7290 */ /* 0x000fc8000fffe0ff */
[----:B-1----:R-:W-:Y:S02]  /*8a30*/  UIMAD.WIDE.U32 UR16, UR14, UR8, URZ ;  /* 0x000000080e1072a5 */ /* 0x002fe4000f8e00ff */
[----:B------:R-:W-:-:S04]  /*8a40*/  UIMAD UR14, UR14, UR9, URZ ;  /* 0x000000090e0e72a4 */ /* 0x000fc8000f8e02ff */
[----:B------:R-:W-:Y:S01]  /*8a50*/  UIADD3 UR14, UPT, UPT, UR17, UR14, URZ ;  /* 0x0000000e110e7290 */ /* 0x000fe2000fffe0ff */
[----:B------:R-:W-:-:S05]  /*8a60*/  UMOV UR30, UR16 ;  /* 0x00000010001e7c82 */ /* 0x000fca0008000000 */
[----:B------:R-:W-:-:S07]  /*8a70*/  MOV R26, UR14 ;  /* 0x0000000e001a7c02 */ /* 0x000fce0008000f00 */
.L_x_830:
        /* <DEDUP_REMOVED lines=16> */
[----:B------:R-:W-:Y:S02]  /*8b80*/  ISETP.GE.AND P3, PT, R74, UR33, PT ;  /* 0x000000214a007c0c */ /* 0x000fe4000bf66270 */
        /* <DEDUP_REMOVED lines=34> */
.L_x_832:
[----:B------:R-:W-:Y:S05]  /*8db0*/  BSYNC.RECONVERGENT B0 ;  /* 0x0000000000007941 */ /* 0x000fea0003800200 */
.L_x_831:
        /* <DEDUP_REMOVED lines=19> */
.L_x_834:
[----:B------:R-:W-:Y:S05]  /*8ef0*/  BSYNC.RECONVERGENT B0 ;  /* 0x0000000000007941 */ /* 0x000fea0003800200 */
.L_x_833:
        /* <DEDUP_REMOVED lines=25> */
.L_x_836:
[----:B------:R-:W-:Y:S05]  /*9090*/  BSYNC.RECONVERGENT B0 ;  /* 0x0000000000007941 */ /* 0x000fea0003800200 */
.L_x_835:
        /* <DEDUP_REMOVED lines=17> */
.L_x_795:
[----:B------:R-:W-:Y:S05]  /*91b0*/  BSYNC.RECONVERGENT B1 ;  /* 0x0000000000017941 */ /* 0x000fea0003800200 */
.L_x_773:
        /* <DEDUP_REMOVED lines=11> */
.L_x_838:
        /* <DEDUP_REMOVED lines=9> */
.L_x_2166:


//--------------------- .text._ZN5flash44flash_bwd_dq_dk_dv_loop_seqk_parallel_kernelI23Flash_bwd_kernel_traitsILi192ELi64ELi64ELi8ELi4ELi2ELi2ELb1ELb1EN7cutlass10bfloat16_tE19Flash_kernel_traitsILi192ELi64ELi64ELi8ES3_EELb1ELb0ELb1ELb0ELb0ELb0ELb0EEEvNS_16Flash_bwd_paramsE --------------------------
	.section	.text._ZN5flash44flash_bwd_dq_dk_dv_loop_seqk_parallel_kernelI23Flash_bwd_kernel_traitsILi192ELi64ELi64ELi8ELi4ELi2ELi2ELb1ELb1EN7cutlass10bfloat16_tE19Flash_kernel_traitsILi192ELi64ELi64ELi8ES3_EELb1ELb0ELb1ELb0ELb0ELb0ELb0EEEvNS_16Flash_bwd_paramsE,"ax",@progbits
	.align	128
        .global         _ZN5flash44flash_bwd_dq_dk_dv_loop_seqk_parallel_kernelI23Flash_bwd_kernel_traitsILi192ELi64ELi64ELi8ELi4ELi2ELi2ELb1ELb1EN7cutlass10bfloat16_tE19Flash_kernel_traitsILi192ELi64ELi64ELi8ES3_EELb1ELb0ELb1ELb0ELb0ELb0ELb0EEEvNS_16Flash_bwd_paramsE
        .type           _ZN5flash44flash_bwd_dq_dk_dv_loop_seqk_parallel_kernelI23Flash_bwd_kernel_traitsILi192ELi64ELi64ELi8ELi4ELi2ELi2ELb1ELb1EN7cutlass10bfloat16_tE19Flash_kernel_traitsILi192ELi64ELi64ELi8ES3_EELb1ELb0ELb1ELb0ELb0ELb0ELb0EEEvNS_16Flash_bwd_paramsE,@function
        .size           _ZN5flash44flash_bwd_dq_dk_dv_loop_seqk_parallel_kernelI23Flash_bwd_kernel_traitsILi192ELi64ELi64ELi8ELi4ELi2ELi2ELb1ELb1EN7cutlass10bfloat16_tE19Flash_kernel_traitsILi192ELi64ELi64ELi8ES3_EELb1ELb0ELb1ELb0ELb0ELb0ELb0EEEvNS_16Flash_bwd_paramsE,(.L_x_2167 - _ZN5flash44flash_bwd_dq_dk_dv_loop_seqk_parallel_kernelI23Flash_bwd_kernel_traitsILi192ELi64ELi64ELi8ELi4ELi2ELi2ELb1ELb1EN7cutlass10bfloat16_tE19Flash_kernel_traitsILi192ELi64ELi64ELi8ES3_EELb1ELb0ELb1ELb0ELb0ELb0ELb0EEEvNS_16Flash_bwd_paramsE)
        .other          _ZN5flash44flash_bwd_dq_dk_dv_loop_seqk_parallel_kernelI23Flash_bwd_kernel_traitsILi192ELi64ELi64ELi8ELi4ELi2ELi2ELb1ELb1EN7cutlass10bfloat16_tE19Flash_kernel_traitsILi192ELi64ELi64ELi8ES3_EELb1ELb0ELb1ELb0ELb0ELb0ELb0EEEvNS_16Flash_bwd_paramsE,@"STO_CUDA_ENTRY STV_DEFAULT"
_ZN5flash44flash_bwd_dq_dk_dv_loop_seqk_parallel_kernelI23Flash_bwd_kernel_traitsILi192ELi64ELi64ELi8ELi4ELi2ELi2ELb1ELb1EN7cutlass10bfloat16_tE19Flash_kernel_traitsILi192ELi64ELi64ELi8ES3_EELb1ELb0ELb1ELb0ELb0ELb0ELb0EEEvNS_16Flash_bwd_paramsE:
.text._ZN5flash44flash_bwd_dq_dk_dv_loop_seqk_parallel_kernelI23Flash_bwd_kernel_traitsILi192ELi64ELi64ELi8ELi4ELi2ELi2ELb1ELb1EN7cutlass10bfloat16_tE19Flash_kernel_traitsILi192ELi64ELi64ELi8ES3_EELb1ELb0ELb1ELb0ELb0ELb0ELb0EEEvNS_16Flash_bwd_paramsE:
        /* <DEDUP_REMOVED lines=49> */
.L_x_905:
        /* <DEDUP_REMOVED lines=52> */
.L_x_839:
        /* <DEDUP_REMOVED lines=42> */
.L_x_841:
[----:B------:R-:W1:Y:S01]  /*08f0*/  LDCU.64 UR16, c[0x0][0x3b8] ;  /* 0x00007700ff1077ac */ /* 0x000e620008000a00 */
[----:B------:R-:W-:-:S04]  /*0900*/  UIADD3 UR8, UPT, UPT, UR40, UR41, URZ ;  /* 0x0000002928087290 */ /* 0x000fc8000fffe0ff */
[----:B-1----:R-:W-:Y:S02]  /*0910*/  UIMAD.WIDE.U32 UR44, UR8, UR16, URZ ;  /* 0x00000010082c72a5 */ /* 0x002fe4000f8e00ff */
[----:B------:R-:W-:-:S04]  /*0920*/  UIMAD UR8, UR8, UR17, URZ ;  /* 0x00000011080872a4 */ /* 0x000fc8000f8e02ff */
[----:B------:R-:W-:-:S06]  /*0930*/  UIADD3 UR8, UPT, UPT, UR45, UR8, URZ ;  /* 0x000000082d087290 */ /* 0x000fcc000fffe0ff */
[----:B------:R-:W-:Y:S02]  /*0940*/  MOV R20, UR8 ;  /* 0x0000000800147c02 */ /* 0x000fe40008000f00 */
.L_x_842:
        /* <DEDUP_REMOVED lines=43> */
.L_x_843:
[----:B------:R-:W1:Y:S01]  /*0c00*/  LDCU.64 UR14, c[0x0][0x3c0] ;  /* 0x00007800ff0e77ac */ /* 0x000e620008000a00 */
[----:B------:R-:W-:-:S04]  /*0c10*/  UIADD3 UR8, UPT, UPT, UR40, UR41, URZ ;  /* 0x0000002928087290 */ /* 0x000fc8000fffe0ff */
[----:B-1----:R-:W-:Y:S02]  /*0c20*/  UIMAD.WIDE.U32 UR52, UR8, UR14, URZ ;  /* 0x0000000e083472a5 */ /* 0x002fe4000f8e00ff */
[----:B------:R-:W-:-:S04]  /*0c30*/  UIMAD UR8, UR8, UR15, URZ ;  /* 0x0000000f080872a4 */ /* 0x000fc8000f8e02ff */
[----:B------:R-:W-:-:S06]  /*0c40*/  UIADD3 UR8, UPT, UPT, UR53, UR8, URZ ;  /* 0x0000000835087290 */ /* 0x000fcc000fffe0ff */
[----:B------:R-:W-:-:S07]  /*0c50*/  MOV R16, UR8 ;  /* 0x0000000800107c02 */ /* 0x000fce0008000f00 */
.L_x_844:
        /* <DEDUP_REMOVED lines=28> */
.L_x_845:
[----:B------:R-:W-:Y:S02]  /*0e20*/  UIMAD.WIDE.U32 UR10, UR56, UR19, URZ ;  /* 0x00000013380a72a5 */ /* 0x000fe4000f8e00ff */
[----:B------:R-:W-:-:S04]  /*0e30*/  UIMAD UR8, UR57, UR19, URZ ;  /* 0x00000013390872a4 */ /* 0x000fc8000f8e02ff */
[----:B------:R-:W-:-:S12]  /*0e40*/  UIADD3 UR8, UPT, UPT, UR11, UR8, URZ ;  /* 0x000000080b087290 */ /* 0x000fd8000fffe0ff */
.L_x_846:
        /* <DEDUP_REMOVED lines=20> */
.L_x_847:
[----:B------:R-:W1:Y:S01]  /*0f90*/  LDCU UR57, c[0x0][0x434] ;  /* 0x00008680ff3977ac */ /* 0x000e620008000800 */
[----:B------:R-:W-:-:S04]  /*0fa0*/  UIMAD UR9, UR25, UR43, UR24 ;  /* 0x0000002b190972a4 */ /* 0x000fc8000f8e0218 */
[----:B-1----:R-:W-:Y:S02]  /*0fb0*/  UIMAD UR57, UR9, UR57, URZ ;  /* 0x00000039093972a4 */ /* 0x002fe4000f8e02ff */
.L_x_848:
        /* <DEDUP_REMOVED lines=11> */
.L_x_849:
[----:B------:R-:W1:Y:S01]  /*1070*/  LDCU UR56, c[0x0][0x444] ;  /* 0x00008880ff3877ac */ /* 0x000e620008000800 */
[----:B------:R-:W-:-:S04]  /*1080*/  UIMAD UR9, UR25, UR43, UR24 ;  /* 0x0000002b190972a4 */ /* 0x000fc8000f8e0218 */
[----:B-1----:R-:W-:-:S12]  /*1090*/  UIMAD UR56, UR9, UR56, URZ ;  /* 0x00000038093872a4 */ /* 0x002fd8000f8e02ff */
.L_x_850:
        /* <DEDUP_REMOVED lines=15> */
[----:B------:R-:W-:Y:S01]  /*1190*/  USHF.R.S32.HI UR8, URZ, 0x1f, UR9 ;  /* 0x0000001fff087899 */ /* 0x000fe20008011409 */
[C---:B---3--:R-:W-:Y:S01]  /*11a0*/  IMAD R6, R12.reuse, UR51, RZ ;  /* 0x000000330c067c24 */ /* 0x048fe2000f8e02ff */
[----:B------:R-:W-:Y:S02]  /*11b0*/  SHF.L.U64.HI R18, R12, 0x5, R13 ;  /* 0x000000050c127819 */ /* 0x000fe4000001020d */
[----:B------:R-:W-:Y:S01]  /*11c0*/  ULEA.HI UR8, UR8, UR9, URZ, 0x6 ;  /* 0x0000000908087291 */ /* 0x000fe2000f8f30ff */
[----:B--2---:R-:W-:-:S03]  /*11d0*/  IMAD.SHL.U32 R24, R23, 0x8, RZ ;  /* 0x0000000817187824 */ /* 0x004fc600078e00ff */
[----:B------:R-:W-:Y:S01]  /*11e0*/  USHF.R.S32.HI UR45, URZ, 0x6, UR8 ;  /* 0x00000006ff2d7899 */ /* 0x000fe20008011408 */
[----:B------:R-:W-:Y:S02]  /*11f0*/  SHF.R.U32.HI R21, RZ, 0x3, R23 ;  /* 0x00000003ff157819 */ /* 0x000fe40000011617 */
[----:B------:R-:W-:Y:S01]  /*1200*/  LOP3.LUT R25, R23, 0x1f, RZ, 0xc0, !PT ;  /* 0x0000001f17197812 */ /* 0x000fe200078ec0ff */
[----:B------:R-:W-:Y:S01]  /*1210*/  UISETP.LT.AND UP0, UPT, URZ, UR45, UPT ;  /* 0x0000002dff00728c */ /* 0x000fe2000bf01270 */
[----:B------:R-:W-:Y:S02]  /*1220*/  LOP3.LUT R8, R24, 0x38, RZ, 0xc0, !PT ;  /* 0x0000003818087812 */ /* 0x000fe400078ec0ff */
[----:B------:R-:W1:Y:S01]  /*1230*/  LDCU.128 UR8, c[0x0][0x590] ;  /* 0x0000b200ff0877ac */ /* 0x000e620008000c00 */
[----:B------:R-:W-:Y:S02]  /*1240*/  IADD3 R22, PT, PT, R21, 0x20, RZ ;  /* 0x0000002015167810 */ /* 0x000fe40007ffe0ff */
[----:B------:R-:W-:Y:S01]  /*1250*/  IADD3 R2, P0, PT, R8, UR62, RZ ;  /* 0x0000003e08027c10 */ /* 0x000fe2000ff1e0ff */
[----:B------:R-:W-:Y:S01]  /*1260*/  IMAD.WIDE.U32 R4, R12, UR50, R8 ;  /* 0x000000320c047c25 */ /* 0x000fe2000f8e0008 */
[----:B------:R-:W-:-:S03]  /*1270*/  USEL UR45, URZ, UR45, !UP0 ;  /* 0x0000002dff2d7287 */ /* 0x000fc6000c000000 */
[----:B------:R-:W-:Y:S01]  /*1280*/  IMAD.X R3, RZ, RZ, UR60, P0 ;  /* 0x0000003cff037e24 */ /* 0x000fe200080e06ff */
[----:B------:R-:W2:Y:S01]  /*1290*/  LDCU.64 UR60, c[0x0][0x5e8] ;  /* 0x0000bd00ff3c77ac */ /* 0x000ea20008000a00 */
[----:B------:R-:W-:Y:S02]  /*12a0*/  UISETP.GT.AND UP0, UPT, UR46, UR45, UPT ;  /* 0x0000002d2e00728c */ /* 0x000fe4000bf04270 */
[----:B-1----:R-:W-:Y:S01]  /*12b0*/  UIMAD UR18, UR51, UR8, URZ ;  /* 0x00000008331272a4 */ /* 0x002fe2000f8e02ff */
[----:B------:R-:W-:-:S03]  /*12c0*/  IMAD.U32 R0, RZ, RZ, UR8 ;  /* 0x00000008ff007e24 */ /* 0x000fc6000f8e00ff */
[----:B------:R-:W-:Y:S01]  /*12d0*/  UIMAD UR18, UR50, UR9, UR18 ;  /* 0x00000009321272a4 */ /* 0x000fe2000f8e0212 */
[----:B------:R-:W-:Y:S01]  /*12e0*/  IMAD.WIDE.U32 R2, R0, UR50, R2 ;  /* 0x0000003200027c25 */ /* 0x000fe2000f8e0002 */
[----:B------:R-:W-:-:S04]  /*12f0*/  MOV R0, UR10 ;  /* 0x0000000a00007c02 */ /* 0x000fc80008000f00 */
[----:B------:R-:W-:Y:S02]  /*1300*/  VIADD R3, R3, UR18 ;  /* 0x0000001203037c36 */ /* 0x000fe40008000000 */
[----:B------:R-:W-:-:S03]  /*1310*/  IMAD.WIDE.U32 R2, R0, UR24, R2 ;  /* 0x0000001800027c25 */ /* 0x000fc6000f8e0002 */
[----:B------:R-:W1:Y:S01]  /*1320*/  LDCU.64 UR18, c[0x0][0x3c8] ;  /* 0x00007900ff1277ac */ /* 0x000e620008000a00 */
[----:B------:R-:W-:Y:S01]  /*1330*/  IMAD.U32 R0, RZ, RZ, UR11 ;  /* 0x0000000bff007e24 */ /* 0x000fe2000f8e00ff */
[----:B------:R-:W3:Y:S03]  /*1340*/  LDCU.64 UR10, c[0x0][0x550] ;  /* 0x0000aa00ff0a77ac */ /* 0x000ee60008000a00 */
[----:B------:R-:W-:Y:S02]  /*1350*/  IMAD R3, R0, UR24, R3 ;  /* 0x0000001800037c24 */ /* 0x000fe4000f8e0203 */
[----:B------:R-:W-:Y:S01]  /*1360*/  IMAD R0, R13, UR50, R6 ;  /* 0x000000320d007c24 */ /* 0x000fe2000f8e0206 */
[----:B------:R-:W-:Y:S01]  /*1370*/  IADD3 R6, P0, PT, R4, UR54, RZ ;  /* 0x0000003604067c10 */ /* 0x000fe2000ff1e0ff */
[----:B------:R-:W-:Y:S01]  /*1380*/  IMAD.WIDE.U32 R2, R21, UR8, R2 ;  /* 0x0000000815027c25 */ /* 0x000fe2000f8e0002 */
[----:B------:R-:W-:-:S02]  /*1390*/  USHF.L.U32 UR50, UR8, 0x5, URZ ;  /* 0x0000000508327899 */ /* 0x000fc400080006ff */
[----:B------:R-:W-:Y:S01]  /*13a0*/  IADD3.X R7, PT, PT, R5, UR49, R0, P0, !PT ;  /* 0x0000003105077c10 */ /* 0x000fe200087fe400 */
[----:B------:R-:W-:Y:S01]  /*13b0*/  USHF.L.U64.HI UR49, UR8, 0x5, UR9 ;  /* 0x0000000508317899 */ /* 0x000fe20008010209 */
[----:B------:R-:W-:Y:S01]  /*13c0*/  IMAD R15, R21, UR9, R3 ;  /* 0x00000009150f7c24 */ /* 0x000fe2000f8e0203 */
[----:B------:R-:W5:Y:S01]  /*13d0*/  LDCU.64 UR8, c[0x0][0x380] ;  /* 0x00007000ff0877ac */ /* 0x000f620008000a00 */
[----:B-1----:R-:W-:Y:S01]  /*13e0*/  IMAD.U32 R0, RZ, RZ, UR18 ;  /* 0x00000012ff007e24 */ /* 0x002fe2000f8e00ff */
[----:B------:R-:W-:Y:S01]  /*13f0*/  MOV R3, UR19 ;  /* 0x0000001300037c02 */ /* 0x000fe20008000f00 */
[----:B----4-:R-:W-:Y:S01]  /*1400*/  IMAD.WIDE.U32 R4, R10, UR22, RZ ;  /* 0x000000160a047c25 */ /* 0x010fe2000f8e00ff */
[----:B------:R-:W1:Y:S01]  /*1410*/  LDCU.64 UR18, c[0x0][0x570] ;  /* 0x0000ae00ff1277ac */ /* 0x000e620008000a00 */
[----:B---3--:R-:W-:Y:S02]  /*1420*/  LEA R29, P2, R2, UR10, 0x1 ;  /* 0x0000000a021d7c11 */ /* 0x008fe4000f8408ff */
[----:B------:R-:W-:Y:S01]  /*1430*/  IMAD.WIDE.U32 R6, R0, UR24, R6 ;  /* 0x0000001800067c25 */ /* 0x000fe2000f8e0006 */
[----:B------:R-:W-:-:S02]  /*1440*/  SHF.R.U32.HI R0, RZ, 0x5, R23 ;  /* 0x00000005ff007819 */ /* 0x000fc40000011617 */
[----:B------:R-:W-:Y:S01]  /*1450*/  SEL R4, R4, RZ, P3 ;  /* 0x000000ff04047207 */ /* 0x000fe20001800000 */
[----:B------:R-:W-:Y:S01]  /*1460*/  IMAD R10, R11, UR22, R5 ;  /* 0x000000160b0a7c24 */ /* 0x000fe2000f8e0205 */
[----:B------:R-:W-:Y:S01]  /*1470*/  LEA.HI.X R28, R2, UR11, R15, 0x1, P2 ;  /* 0x0000000b021c7c11 */ /* 0x000fe200090f0c0f */
[----:B------:R-:W-:Y:S01]  /*1480*/  IMAD R0, R0, UR59, R25 ;  /* 0x0000003b00007c24 */ /* 0x000fe2000f8e0219 */
[----:B------:R-:W-:Y:S01]  /*1490*/  USHF.L.U32 UR59, UR59, 0x6, URZ ;  /* 0x000000063b3b7899 */ /* 0x000fe200080006ff */
[----:B------:R-:W-:Y:S01]  /*14a0*/  IMAD R3, R3, UR24, R7 ;  /* 0x0000001803037c24 */ /* 0x000fe2000f8e0207 */
[----:B------:R3:W-:Y:S01]  /*14b0*/  STL [R1+0x30], R29 ;  /* 0x0000301d01007387 */ /* 0x0007e20000100800 */
[----:B------:R-:W-:Y:S01]  /*14c0*/  IMAD.MOV.U32 R2, RZ, RZ, R6 ;  /* 0x000000ffff027224 */ /* 0x000fe200078e0006 */
[----:B------:R-:W-:Y:S01]  /*14d0*/  IADD3 R11, P1, P0, R0, UR55, R4 ;  /* 0x00000037000b7c10 */ /* 0x000fe2000f83e004 */
[----:B------:R-:W4:Y:S01]  /*14e0*/  LDCU.64 UR54, c[0x0][0x420] ;  /* 0x00008400ff3677ac */ /* 0x000f220008000a00 */
[----:B------:R-:W-:Y:S01]  /*14f0*/  SHF.R.S32.HI R5, RZ, 0x1f, R0 ;  /* 0x0000001fff057819 */ /* 0x000fe20000011400 */
[----:B------:R-:W-:Y:S01]  /*1500*/  IMAD.WIDE.U32 R2, R21, R12, R2 ;  /* 0x0000000c15027225 */ /* 0x000fe200078e0002 */
[----:B------:R-:W-:Y:S01]  /*1510*/  SEL R0, R10, RZ, P3 ;  /* 0x000000ff0a007207 */ /* 0x000fe20001800000 */
[----:B------:R3:W-:Y:S01]  /*1520*/  STL [R1+0x2c], R28 ;  /* 0x00002c1c01007387 */ /* 0x0007e20000100800 */
[----:B--2---:R-:W-:Y:S01]  /*1530*/  UIMAD.WIDE UR10, UR56, 0x4, UR60 ;  /* 0x00000004380a78a5 */ /* 0x004fe2000f8e023c */
[----:B------:R-:W-:Y:S01]  /*1540*/  IMAD.U32 R4, RZ, RZ, UR59 ;  /* 0x0000003bff047e24 */ /* 0x000fe2000f8e00ff */
[----:B------:R-:W-:Y:S01]  /*1550*/  IADD3.X R5, PT, PT, R5, UR53, R0, P1, P0 ;  /* 0x0000003505057c10 */ /* 0x000fe20008fe0400 */
[----:B------:R-:W-:Y:S01]  /*1560*/  IMAD R3, R21, R13, R3 ;  /* 0x0000000d15037224 */ /* 0x000fe200078e0203 */
[----:B------:R-:W-:Y:S01]  /*1570*/  IADD3 R0, P0, PT, R11, UR59, RZ ;  /* 0x0000003b0b007c10 */ /* 0x000fe2000ff1e0ff */
[----:B------:R-:W-:Y:S01]  /*1580*/  IMAD.SHL.U32 R15, R12, 0x20, RZ ;  /* 0x000000200c0f7824 */ /* 0x000fe200078e00ff */
[----:B-----5:R-:W-:-:S02]  /*1590*/  LEA R27, P1, R2, UR8, 0x1 ;  /* 0x00000008021b7c11 */ /* 0x020fc4000f8208ff */
[----:B------:R-:W-:Y:S02]  /*15a0*/  LEA.HI.X.SX32 R4, R4, R5, 0x1, P0 ;  /* 0x0000000504047211 */ /* 0x000fe400000f0eff */
[----:B-1----:R-:W-:Y:S01]  /*15b0*/  LEA R30, P0, R0, UR18, 0x2 ;  /* 0x00000012001e7c11 */ /* 0x002fe2000f8010ff */
[----:B------:R3:W-:Y:S01]  /*15c0*/  STL [R1+0x28], R27 ;  /* 0x0000281b01007387 */ /* 0x0007e20000100800 */
[----:B------:R-:W-:Y:S02]  /*15d0*/  LEA.HI.X R26, R2, UR9, R3, 0x1, P1 ;  /* 0x00000009021a7c11 */ /* 0x000fe400088f0c03 */
[----:B------:R-:W-:Y:S01]  /*15e0*/  LEA.HI.X R31, R0, UR19, R4, 0x2, P0 ;  /* 0x00000013001f7c11 */ /* 0x000fe200080f1404 */
[----:B----4-:R-:W-:Y:S01]  /*15f0*/  UIMAD.WIDE UR18, UR57, 0x4, UR54 ;  /* 0x00000004391278a5 */ /* 0x010fe2000f8e0236 */
[----:B------:R-:W-:Y:S01]  /*1600*/  IADD3 R13, P0, PT, R21, 0x20, RZ ;  /* 0x00000020150d7810 */ /* 0x000fe20007f1e0ff */
[----:B------:R3:W-:Y:S01]  /*1610*/  STL [R1+0x1c], R26 ;  /* 0x00001c1a01007387 */ /* 0x0007e20000100800 */
[----:B------:R-:W-:-:S02]  /*1620*/  LOP3.LUT R12, R8, 0x80, RZ, 0xfc, !PT ;  /* 0x00000080080c7812 */ /* 0x000fc400078efcff */
[----:B------:R-:W-:Y:S01]  /*1630*/  LOP3.LUT R11, R8, 0x40, RZ, 0xfc, !PT ;  /* 0x00000040080b7812 */ /* 0x000fe200078efcff */
[----:B------:R3:W-:Y:S01]  /*1640*/  STL.64 [R1+0x20], R30 ;  /* 0x0000201e01007387 */ /* 0x0007e20000100a00 */
[----:B------:R-:W-:Y:S01]  /*1650*/  IMAD.X R17, RZ, RZ, RZ, P0 ;  /* 0x000000ffff117224 */ /* 0x000fe200000e06ff */
[----:B------:R-:W-:Y:S06]  /*1660*/  BRA.U UP0, `(.L_x_851) ;  /* 0x0000000900147547 */ /* 0x000fec000b800000 */
        /* <DEDUP_REMOVED lines=13> */
.L_x_852:
[----:B------:R-:W1:Y:S01]  /*1740*/  LDCU.64 UR14, c[0x0][0x5c0] ;  /* 0x0000b800ff0e77ac */ /* 0x000e620008000a00 */
[----:B------:R-:W-:-:S04]  /*1750*/  UIADD3 UR8, UPT, UPT, UR40, UR41, URZ ;  /* 0x0000002928087290 */ /* 0x000fc8000fffe0ff */
[----:B-1----:R-:W-:Y:S02]  /*1760*/  UIMAD.WIDE.U32 UR18, UR8, UR14, URZ ;  /* 0x0000000e081272a5 */ /* 0x002fe4000f8e00ff */
[----:B------:R-:W-:-:S04]  /*1770*/  UIMAD UR8, UR8, UR15, URZ ;  /* 0x0000000f080872a4 */ /* 0x000fc8000f8e02ff */
[----:B------:R-:W-:-:S06]  /*1780*/  UIADD3 UR8, UPT, UPT, UR19, UR8, URZ ;  /* 0x0000000813087290 */ /* 0x000fcc000fffe0ff */
[----:B------:R-:W-:Y:S02]  /*1790*/  MOV R0, UR8 ;  /* 0x0000000800007c02 */ /* 0x000fe40008000f00 */
.L_x_853:
        /* <DEDUP_REMOVED lines=13> */
.L_x_854:
[----:B------:R-:W1:Y:S01]  /*1870*/  LDCU.64 UR10, c[0x0][0x5c8] ;  /* 0x0000b900ff0a77ac */ /* 0x000e620008000a00 */
[----:B------:R-:W-:-:S04]  /*1880*/  UIADD3 UR40, UPT, UPT, UR40, UR41, URZ ;  /* 0x0000002928287290 */ /* 0x000fc8000fffe0ff */
[----:B-1----:R-:W-:Y:S02]  /*1890*/  UIMAD.WIDE.U32 UR16, UR40, UR10, URZ ;  /* 0x0000000a281072a5 */ /* 0x002fe4000f8e00ff */
[----:B------:R-:W-:-:S04]  /*18a0*/  UIMAD UR40, UR40, UR11, URZ ;  /* 0x0000000b282872a4 */ /* 0x000fc8000f8e02ff */
[----:B------:R-:W-:-:S06]  /*18b0*/  UIADD3 UR40, UPT, UPT, UR17, UR40, URZ ;  /* 0x0000002811287290 */ /* 0x000fcc000fffe0ff */
[----:B------:R-:W-:-:S07]  /*18c0*/  MOV R10, UR40 ;  /* 0x00000028000a7c02 */ /* 0x000fce0008000f00 */
.L_x_855:
        /* <DEDUP_REMOVED lines=30> */
.L_x_857:
[----:B------:R-:W-:Y:S05]  /*1ab0*/  BSYNC.RECONVERGENT B0 ;  /* 0x0000000000007941 */ /* 0x000fea0003800200 */
.L_x_856:
        /* <DEDUP_REMOVED lines=17> */
.L_x_859:
[----:B------:R-:W-:Y:S05]  /*1bd0*/  BSYNC.RECONVERGENT B0 ;  /* 0x0000000000007941 */ /* 0x000fea0003800200 */
.L_x_858:
        /* <DEDUP_REMOVED lines=27> */
.L_x_861:
[----:B------:R-:W-:Y:S05]  /*1d90*/  BSYNC.RECONVERGENT B0 ;  /* 0x0000000000007941 */ /* 0x000fea0003800200 */
.L_x_860:
        /* <DEDUP_REMOVED lines=18> */
.L_x_851:
        /* <DEDUP_REMOVED lines=47> */
.L_x_865:
[----:B------:R2:W-:Y:S01]  /*21b0*/  STS.128 [R0+0x16000], RZ ;  /* 0x016000ff00007388 */ /* 0x0005e20000000c00 */
[----:B------:R-:W-:Y:S05]  /*21c0*/  BRA `(.L_x_866) ;  /* 0x00000000000c7947 */ /* 0x000fea0003800000 */
.L_x_864:
[----:B------:R1:W-:Y:S04]  /*21d0*/  STS.128 [R0+0x12000], RZ ;  /* 0x012000ff00007388 */ /* 0x0003e80000000c00 */
[----:B------:R1:W-:Y:S04]  /*21e0*/  STS.128 [R0+0x14000], RZ ;  /* 0x014000ff00007388 */ /* 0x0003e80000000c00 */
[----:B------:R1:W-:Y:S02]  /*21f0*/  STS.128 [R0+0x16000], RZ ;  /* 0x016000ff00007388 */ /* 0x0003e40000000c00 */
.L_x_866:
[----:B------:R-:W-:Y:S05]  /*2200*/  BSYNC.RECONVERGENT B0 ;  /* 0x0000000000007941 */ /* 0x000fea0003800200 */
.L_x_863:
        /* <DEDUP_REMOVED lines=34> */
.L_x_869:
[----:B------:R4:W-:Y:S02]  /*2430*/  STS.128 [R0+0x17000], RZ ;  /* 0x017000ff00007388 */ /* 0x0009e40000000c00 */
.L_x_868:
[----:B------:R-:W-:Y:S05]  /*2440*/  BSYNC.RECONVERGENT B0 ;  /* 0x0000000000007941 */ /* 0x000fea0003800200 */
.L_x_867:
        /* <DEDUP_REMOVED lines=31> */
.L_x_872:
[----:B------:R4:W-:Y:S01]  /*2640*/  STS.128 [R0+0xa000], RZ ;  /* 0x00a000ff00007388 */ /* 0x0009e20000000c00 */
[----:B------:R-:W-:Y:S05]  /*2650*/  BRA `(.L_x_873) ;  /* 0x00000000000c7947 */ /* 0x000fea0003800000 */
.L_x_871:
[----:B------:R1:W-:Y:S04]  /*2660*/  STS.128 [R0+0x6000], RZ ;  /* 0x006000ff00007388 */ /* 0x0003e80000000c00 */
[----:B------:R1:W-:Y:S04]  /*2670*/  STS.128 [R0+0x8000], RZ ;  /* 0x008000ff00007388 */ /* 0x0003e80000000c00 */
[----:B------:R1:W-:Y:S02]  /*2680*/  STS.128 [R0+0xa000], RZ ;  /* 0x00a000ff00007388 */ /* 0x0003e40000000c00 */
.L_x_873:
[----:B------:R-:W-:Y:S05]  /*2690*/  BSYNC.RECONVERGENT B0 ;  /* 0x0000000000007941 */ /* 0x000fea0003800200 */
.L_x_870:
        /* <DEDUP_REMOVED lines=31> */
.L_x_876:
[----:B------:R4:W-:Y:S02]  /*2890*/  STS.128 [R0+0xb000], RZ ;  /* 0x00b000ff00007388 */ /* 0x0009e40000000c00 */
.L_x_875:
[----:B------:R-:W-:Y:S05]  /*28a0*/  BSYNC.RECONVERGENT B0 ;  /* 0x0000000000007941 */ /* 0x000fea0003800200 */
.L_x_874:
        /* <DEDUP_REMOVED lines=28> */
.L_x_879:
[----:B------:R4:W-:Y:S01]  /*2a70*/  STS.128 [R0+0x4000], RZ ;  /* 0x004000ff00007388 */ /* 0x0009e20000000c00 */
[----:B------:R-:W-:Y:S05]  /*2a80*/  BRA `(.L_x_880) ;  /* 0x00000000000c7947 */ /* 0x000fea0003800000 */
.L_x_878:
[----:B------:R1:W-:Y:S04]  /*2a90*/  STS.128 [R0], RZ ;  /* 0x000000ff00007388 */ /* 0x0003e80000000c00 */
[----:B------:R1:W-:Y:S04]  /*2aa0*/  STS.128 [R0+0x2000], RZ ;  /* 0x002000ff00007388 */ /* 0x0003e80000000c00 */
[----:B------:R1:W-:Y:S02]  /*2ab0*/  STS.128 [R0+0x4000], RZ ;  /* 0x004000ff00007388 */ /* 0x0003e40000000c00 */
.L_x_880:
[----:B------:R-:W-:Y:S05]  /*2ac0*/  BSYNC.RECONVERGENT B0 ;  /* 0x0000000000007941 */ /* 0x000fea0003800200 */
.L_x_877:
        /* <DEDUP_REMOVED lines=27> */
.L_x_883:
[----:B------:R4:W-:Y:S02]  /*2c80*/  STS.128 [R0+0x5000], RZ ;  /* 0x005000ff00007388 */ /* 0x0009e40000000c00 */
.L_x_882:
[----:B------:R-:W-:Y:S05]  /*2c90*/  BSYNC.RECONVERGENT B0 ;  /* 0x0000000000007941 */ /* 0x000fea0003800200 */
.L_x_881:
[--C-:B------:R-:W-:Y:S02]  /*2ca0*/  SHF.R.U32.HI R15, RZ, 0x1, R23.reuse ;  /* 0x00000001ff0f7819 */ /* 0x100fe40000011617 */
[----:B-1--4-:R-:W-:Y:S02]  /*2cb0*/  SHF.R.U32.HI R3, RZ, 0x2, R23 ;  /* 0x00000002ff037819 */ /* 0x012fe40000011617 */
        /* <DEDUP_REMOVED lines=8> */
[----:B------:R-:W4:Y:S03]  /*2d40*/  LDCU.64 UR8, c[0x0][0x3d0] ;  /* 0x00007a00ff0877ac */ /* 0x000f260008000a00 */
        /* <DEDUP_REMOVED lines=13> */
[----:B----4-:R-:W-:-:S04]  /*2e20*/  IMAD R4, R19, UR8, RZ ;  /* 0x0000000813047c24 */ /* 0x010fc8000f8e02ff */
        /* <DEDUP_REMOVED lines=31> */
.L_x_886:
[----:B------:R4:W-:Y:S01]  /*3020*/  STS.128 [R0+0x10000], RZ ;  /* 0x010000ff00007388 */ /* 0x0009e20000000c00 */
[----:B------:R-:W-:Y:S05]  /*3030*/  BRA `(.L_x_887) ;  /* 0x00000000000c7947 */ /* 0x000fea0003800000 */
.L_x_885:
[----:B------:R1:W-:Y:S04]  /*3040*/  STS.128 [R0+0xc000], RZ ;  /* 0x00c000ff00007388 */ /* 0x0003e80000000c00 */
[----:B------:R1:W-:Y:S04]  /*3050*/  STS.128 [R0+0xe000], RZ ;  /* 0x00e000ff00007388 */ /* 0x0003e80000000c00 */
[----:B------:R1:W-:Y:S02]  /*3060*/  STS.128 [R0+0x10000], RZ ;  /* 0x010000ff00007388 */ /* 0x0003e40000000c00 */
.L_x_887:
[----:B------:R-:W-:Y:S05]  /*3070*/  BSYNC.RECONVERGENT B0 ;  /* 0x0000000000007941 */ /* 0x000fea0003800200 */
.L_x_884:
        /* <DEDUP_REMOVED lines=33> */
.L_x_890:
[----:B------:R2:W-:Y:S02]  /*3290*/  STS.128 [R0+0x11000], RZ ;  /* 0x011000ff00007388 */ /* 0x0005e40000000c00 */
.L_x_889:
[----:B------:R-:W-:Y:S05]  /*32a0*/  BSYNC.RECONVERGENT B0 ;  /* 0x0000000000007941 */ /* 0x000fea0003800200 */
.L_x_888:
[----:B------:R-:W0:Y:S01]  /*32b0*/  LDGDEPBAR ;  /* 0x00000000000079af */ /* 0x000e220000000000 */
[----:B------:R-:W5:Y:S01]  /*32c0*/  LDC.64 R6, c[0x0][0x528] ;  /* 0x00014a00ff067b82 */ /* 0x000f620000000a00 */
[C---:B------:R-:W-:Y:S02]  /*32d0*/  IMAD.SHL.U32 R8, R23.reuse, 0x40, RZ ;  /* 0x0000004017087824 */ /* 0x040fe400078e00ff */
[C---:B------:R-:W-:Y:S02]  /*32e0*/  IMAD.SHL.U32 R9, R23.reuse, 0x20, RZ ;  /* 0x0000002017097824 */ /* 0x040fe400078e00ff */
[C---:B-12---:R-:W-:Y:S01]  /*32f0*/  IMAD.SHL.U32 R3, R23.reuse, 0x10, RZ ;  /* 0x0000001017037824 */ /* 0x046fe200078e00ff */
[----:B------:R-:W-:Y:S01]  /*3300*/  UIMAD UR16, UR25, UR43, UR24 ;  /* 0x0000002b191072a4 */ /* 0x000fe2000f8e0218 */
[C---:B------:R-:W-:Y:S01]  /*3310*/  LOP3.LUT P2, RZ, R23.reuse, 0x4, RZ, 0xc0, !PT ;  /* 0x0000000417ff7812 */ /* 0x040fe2000784c0ff */
[----:B------:R-:W1:Y:S01]  /*3320*/  LDCU UR44, c[0x0][0x590] ;  /* 0x0000b200ff2c77ac */ /* 0x000e620008000800 */
[----:B------:R-:W-:Y:S01]  /*3330*/  LOP3.LUT P3, RZ, R23, 0x2, RZ, 0xc0, !PT ;  /* 0x0000000217ff7812 */ /* 0x000fe2000786c0ff */
[----:B------:R-:W2:Y:S01]  /*3340*/  LDCU UR8, c[0x0][0x440] ;  /* 0x00008800ff0877ac */ /* 0x000ea20008000800 */
[----:B------:R-:W1:Y:S01]  /*3350*/  LDCU UR15, c[0x0][0x504] ;  /* 0x0000a080ff0f77ac */ /* 0x000e620008000800 */
[----:B------:R-:W1:Y:S01]  /*3360*/  LDCU UR14, c[0x0][0x508] ;  /* 0x0000a100ff0e77ac */ /* 0x000e620008000800 */
[----:B------:R-:W-:-:S04]  /*3370*/  DEPBAR.LE SB0, 0x1 ;  /* 0x000080400000791a */ /* 0x000fc80000000000 */
[----:B------:R-:W-:Y:S06]  /*3380*/  BAR.SYNC.DEFER_BLOCKING 0x0 ;  /* 0x0000000000007b1d */ /* 0x000fec0000010000 */
[----:B------:R-:W1:Y:S01]  /*3390*/  LDCU UR9, c[0x0][0x3e0] ;  /* 0x00007c00ff0977ac */ /* 0x000e620008000800 */
[----:B------:R-:W1:Y:S01]  /*33a0*/  LDCU UR17, c[0x0][0x45c] ;  /* 0x00008b80ff1177ac */ /* 0x000e620008000800 */
[----:B-----5:R-:W5:Y:S04]  /*33b0*/  LDG.E.64 R4, desc[UR34][R6.64+0x8] ;  /* 0x0000082206047981 */ /* 0x020f68000c1e1b00 */
[----:B------:R-:W2:Y:S01]  /*33c0*/  LDG.E.64 R6, desc[UR34][R6.64] ;  /* 0x0000002206067981 */ /* 0x000ea2000c1e1b00 */
[----:B------:R-:W-:Y:S01]  /*33d0*/  LOP3.LUT R2, R8, 0x1c0, RZ, 0xc0, !PT ;  /* 0x000001c008027812 */ /* 0x000fe200078ec0ff */
[----:B------:R-:W-:Y:S01]  /*33e0*/  USHF.L.U32 UR16, UR16, 0x5, URZ ;  /* 0x0000000510107899 */ /* 0x000fe200080006ff */
[----:B----4-:R-:W-:Y:S01]  /*33f0*/  LOP3.LUT R0, R9, 0x200, RZ, 0xc0, !PT ;  /* 0x0000020009007812 */ /* 0x010fe200078ec0ff */
[----:B------:R-:W-:Y:S01]  /*3400*/  ULEA UR43, UR37, UR42, 0x6 ;  /* 0x0000002a252b7291 */ /* 0x000fe2000f8e30ff */
[----:B------:R-:W-:Y:S01]  /*3410*/  LOP3.LUT R2, R2, 0x38, R24, 0xf8, !PT ;  /* 0x0000003802027812 */ /* 0x000fe200078ef818 */
[----:B------:R-:W-:Y:S01]  /*3420*/  USHF.R.S32.HI UR25, URZ, 0x1f, UR16 ;  /* 0x0000001fff197899 */ /* 0x000fe20008011410 */
[----:B------:R-:W-:Y:S01]  /*3430*/  LOP3.LUT R0, R0, 0x3800, R3, 0xf8, !PT ;  /* 0x0000380000007812 */ /* 0x000fe200078ef803 */
[----:B------:R-:W-:Y:S01]  /*3440*/  UIADD3 UR43, UPT, UPT, UR43, -UR47, -UR36 ;  /* 0x8000002f2b2b7290 */ /* 0x000fe2000fffe824 */
[----:B------:R-:W-:-:S02]  /*3450*/  LOP3.LUT R3, R2, 0x8, R23, 0x78, !PT ;  /* 0x0000000802037812 */ /* 0x000fc400078e7817 */
[----:B------:R-:W-:Y:S02]  /*3460*/  CS2R R142, SRZ ;  /* 0x00000000008e7805 */ /* 0x000fe4000001ff00 */
[----:B------:R-:W-:Y:S02]  /*3470*/  LOP3.LUT R2, R2, 0x8, R15, 0x78, !PT ;  /* 0x0000000802027812 */ /* 0x000fe400078e780f */
[----:B------:R-:W-:Y:S02]  /*3480*/  CS2R R140, SRZ ;  /* 0x00000000008c7805 */ /* 0x000fe4000001ff00 */
[----:B------:R-:W-:Y:S02]  /*3490*/  LOP3.LUT R0, R0, R3, RZ, 0xfc, !PT ;  /* 0x0000000300007212 */ /* 0x000fe400078efcff */
[----:B------:R-:W-:Y:S02]  /*34a0*/  CS2R R146, SRZ ;  /* 0x0000000000927805 */ /* 0x000fe4000001ff00 */
[----:B------:R-:W-:-:S02]  /*34b0*/  LOP3.LUT R3, R8, 0x200, RZ, 0xc0, !PT ;  /* 0x0000020008037812 */ /* 0x000fc400078ec0ff */
[----:B------:R-:W-:Y:S02]  /*34c0*/  CS2R R144, SRZ ;  /* 0x0000000000907805 */ /* 0x000fe4000001ff00 */
[----:B------:R-:W-:Y:S02]  /*34d0*/  LEA R10, R0, UR6, 0x1 ;  /* 0x00000006000a7c11 */ /* 0x000fe4000f8e08ff */
[----:B------:R-:W-:Y:S02]  /*34e0*/  CS2R R138, SRZ ;  /* 0x00000000008a7805 */ /* 0x000fe4000001ff00 */
[----:B------:R-:W-:Y:S02]  /*34f0*/  LOP3.LUT R3, R3, 0xc00, R9, 0xf8, !PT ;  /* 0x00000c0003037812 */ /* 0x000fe400078ef809 */
[----:B------:R-:W-:Y:S02]  /*3500*/  CS2R R136, SRZ ;  /* 0x0000000000887805 */ /* 0x000fe4000001ff00 */
[----:B------:R-:W-:Y:S01]  /*3510*/  CS2R R134, SRZ ;  /* 0x0000000000867805 */ /* 0x000fe2000001ff00 */
[C---:B------:R-:W-:Y:S01]  /*3520*/  VIADD R0, R10.reuse, 0x12000 ;  /* 0x000120000a007836 */ /* 0x040fe20000000000 */
[----:B------:R-:W-:Y:S01]  /*3530*/  STL [R1+0xc], R10 ;  /* 0x00000c0a01007387 */ /* 0x000fe20000100800 */
[----:B------:R-:W-:Y:S01]  /*3540*/  VIADD R232, R10, 0x12040 ;  /* 0x000120400ae87836 */ /* 0x000fe20000000000 */
[----:B------:R-:W-:Y:S01]  /*3550*/  LOP3.LUT R3, R3, R2, RZ, 0xfc, !PT ;  /* 0x0000000203037212 */ /* 0x000fe200078efcff */
[----:B------:R-:W-:Y:S01]  /*3560*/  @P2 VIADD R232, R0, 0xffffffc0 ;  /* 0xffffffc000e82836 */ /* 0x000fe20000000000 */
[----:B------:R-:W4:Y:S01]  /*3570*/  LDSM.16.M88.4 R148, [R10+0x12000] ;  /* 0x012000000a94783b */ /* 0x000f220000000200 */
[----:B------:R-:W-:Y:S01]  /*3580*/  IMAD.MOV.U32 R2, RZ, RZ, 0x40 ;  /* 0x00000040ff027424 */ /* 0x000fe200078e00ff */
[----:B------:R-:W-:-:S02]  /*3590*/  LEA R252, R3, UR6, 0x1 ;  /* 0x0000000603fc7c11 */ /* 0x000fc4000f8e08ff */
[----:B------:R-:W-:Y:S01]  /*35a0*/  CS2R R132, SRZ ;  /* 0x0000000000847805 */ /* 0x000fe2000001ff00 */
[----:B------:R-:W1:Y:S01]  /*35b0*/  LDSM.16.M88.4 R164, [R232] ;  /* 0x00000000e8a4783b */ /* 0x000e620000000200 */
[----:B------:R-:W-:Y:S02]  /*35c0*/  CS2R R126, SRZ ;  /* 0x00000000007e7805 */ /* 0x000fe4000001ff00 */
[----:B------:R-:W-:Y:S02]  /*35d0*/  SEL R2, R2, 0xffffffc0, !P2 ;  /* 0xffffffc002027807 */ /* 0x000fe40005000000 */
[----:B------:R-:W-:Y:S01]  /*35e0*/  CS2R R124, SRZ ;  /* 0x00000000007c7805 */ /* 0x000fe2000001ff00 */
[----:B------:R-:W1:Y:S01]  /*35f0*/  LDSM.16.M88.4 R168, [R232+0x800] ;  /* 0x00080000e8a8783b */ /* 0x000e620000000200 */
[----:B------:R-:W-:Y:S02]  /*3600*/  CS2R R130, SRZ ;  /* 0x0000000000827805 */ /* 0x000fe4000001ff00 */
[----:B------:R-:W-:Y:S01]  /*3610*/  CS2R R128, SRZ ;  /* 0x0000000000807805 */ /* 0x000fe2000001ff00 */
[----:B------:R-:W-:Y:S01]  /*3620*/  IMAD.IADD R3, R2, 0x1, R252 ;  /* 0x0000000102037824 */ /* 0x000fe200078e02fc */
        /* <DEDUP_REMOVED lines=24> */
[----:B------:R-:W2:Y:S01]  /*37b0*/  LDSM.16.M88.4 R212, [R10+0x16000] ;  /* 0x016000000ad4783b */ /* 0x000ea20000000200 */
[----:B------:R-:W-:-:S02]  /*37c0*/  CS2R R54, SRZ ;  /* 0x0000000000367805 */ /* 0x000fc4000001ff00 */
[----:B------:R-:W-:Y:S02]  /*37d0*/  CS2R R52, SRZ ;  /* 0x0000000000347805 */ /* 0x000fe4000001ff00 */
[----:B------:R-:W-:Y:S01]  /*37e0*/  CS2R R46, SRZ ;  /* 0x00000000002e7805 */ /* 0x000fe2000001ff00 */
[----:B------:R-:W2:Y:S01]  /*37f0*/  LDSM.16.M88.4 R216, [R10+0x16800] ;  /* 0x016800000ad8783b */ /* 0x000ea20000000200 */
[----:B------:R-:W-:Y:S02]  /*3800*/  CS2R R44, SRZ ;  /* 0x00000000002c7805 */ /* 0x000fe4000001ff00 */
[----:B------:R-:W-:Y:S02]  /*3810*/  CS2R R50, SRZ ;  /* 0x0000000000327805 */ /* 0x000fe4000001ff00 */
[----:B------:R-:W-:Y:S02]  /*3820*/  CS2R R48, SRZ ;  /* 0x0000000000307805 */ /* 0x000fe4000001ff00 */
[----:B------:R-:W-:-:S02]  /*3830*/  CS2R R42, SRZ ;  /* 0x00000000002a7805 */ /* 0x000fc4000001ff00 */
[----:B------:R-:W-:Y:S02]  /*3840*/  CS2R R40, SRZ ;  /* 0x0000000000287805 */ /* 0x000fe4000001ff00 */
[----:B------:R-:W-:Y:S02]  /*3850*/  CS2R R38, SRZ ;  /* 0x0000000000267805 */ /* 0x000fe4000001ff00 */
[----:B------:R-:W-:Y:S02]  /*3860*/  CS2R R36, SRZ ;  /* 0x0000000000247805 */ /* 0x000fe4000001ff00 */
[----:B---3--:R-:W-:Y:S02]  /*3870*/  CS2R R30, SRZ ;  /* 0x00000000001e7805 */ /* 0x008fe4000001ff00 */
[----:B------:R-:W-:Y:S02]  /*3880*/  CS2R R28, SRZ ;  /* 0x00000000001c7805 */ /* 0x000fe4000001ff00 */
[----:B------:R-:W-:-:S02]  /*3890*/  CS2R R34, SRZ ;  /* 0x0000000000227805 */ /* 0x000fc4000001ff00 */
[----:B------:R-:W-:Y:S02]  /*38a0*/  CS2R R32, SRZ ;  /* 0x0000000000207805 */ /* 0x000fe4000001ff00 */
[----:B------:R-:W-:Y:S02]  /*38b0*/  CS2R R26, SRZ ;  /* 0x00000000001a7805 */ /* 0x000fe4000001ff00 */
[----:B------:R-:W-:Y:S02]  /*38c0*/  CS2R R22, SRZ ;  /* 0x0000000000167805 */ /* 0x000fe4000001ff00 */
[----:B------:R-:W-:Y:S01]  /*38d0*/  CS2R R20, SRZ ;  /* 0x0000000000147805 */ /* 0x000fe2000001ff00 */
[----:B-1----:R-:W-:Y:S02]  /*38e0*/  USHF.L.U32 UR44, UR44, 0x6, URZ ;  /* 0x000000062c2c7899 */ /* 0x002fe400080006ff */
[----:B------:R-:W-:Y:S01]  /*38f0*/  UIADD3 UR43, UPT, UPT, UR43, 0x40, URZ ;  /* 0x000000402b2b7890 */ /* 0x000fe2000fffe0ff */
[----:B-----5:R-:W-:Y:S01]  /*3900*/  IADD3 R8, P1, P0, R4, UR16, R25 ;  /* 0x0000001004087c10 */ /* 0x020fe2000f83e019 */
[----:B------:R-:W-:Y:S01]  /*3910*/  IMAD.IADD R4, R10, 0x1, R2 ;  /* 0x000000010a047824 */ /* 0x000fe200078e0202 */
[----:B------:R-:W-:Y:S01]  /*3920*/  CS2R R24, SRZ ;  /* 0x0000000000187805 */ /* 0x000fe2000001ff00 */
[----:B------:R-:W1:Y:S01]  /*3930*/  LDCU.U8 UR16, c[0x0][0x4f8] ;  /* 0x00009f00ff1077ac */ /* 0x000e620008000000 */
[----:B------:R-:W-:Y:S01]  /*3940*/  IADD3.X R0, PT, PT, R5, UR25, RZ, P1, P0 ;  /* 0x0000001905007c10 */ /* 0x000fe20008fe04ff */
[----:B------:R-:W-:Y:S04]  /*3950*/  STL [R1+0x44], R8 ;  /* 0x0000440801007387 */ /* 0x000fe80000100800 */
[----:B------:R3:W-:Y:S01]  /*3960*/  STL [R1+0x40], R0 ;  /* 0x0000400001007387 */ /* 0x0007e20000100800 */
[----:B--2---:R-:W-:-:S02]  /*3970*/  R2UR UR25, R7 ;  /* 0x00000000071972ca */ /* 0x004fc400000e0000 */
[----:B------:R-:W-:Y:S01]  /*3980*/  R2UR UR30, R6 ;  /* 0x00000000061e72ca */ /* 0x000fe200000e0000 */
[----:B---3--:R-:W-:-:S10]  /*3990*/  IMAD.MOV.U32 R0, RZ, RZ, 0x20 ;  /* 0x00000020ff007424 */ /* 0x008fd400078e00ff */
[----:B------:R-:W-:Y:S01]  /*39a0*/  UIADD3 UR59, UPT, UPT, UR25, -0x4498517b, URZ ;  /* 0xbb67ae85193b7890 */ /* 0x000fe2000fffe0ff */
[----:B------:R-:W-:Y:S01]  /*39b0*/  SEL R0, R0, 0xffffffe0, !P3 ;  /* 0xffffffe000007807 */ /* 0x000fe20005800000 */
[----:B------:R-:W-:Y:S02]  /*39c0*/  UIADD3 UR60, UPT, UPT, UR30, -0x61c88647, URZ ;  /* 0x9e3779b91e3c7890 */ /* 0x000fe4000fffe0ff */
[----:B------:R-:W-:Y:S02]  /*39d0*/  UIADD3 UR58, UPT, UPT, UR30, 0x3c6ef372, URZ ;  /* 0x3c6ef3721e3a7890 */ /* 0x000fe4000fffe0ff */
[C---:B------:R-:W-:Y:S01]  /*39e0*/  IMAD.IADD R240, R0.reuse, 0x1, R232 ;  /* 0x0000000100f07824 */ /* 0x040fe200078e02e8 */
[----:B------:R-:W-:Y:S01]  /*39f0*/  UIADD3 UR57, UPT, UPT, UR25, 0x76cf5d0a, URZ ;  /* 0x76cf5d0a19397890 */ /* 0x000fe2000fffe0ff */
[C---:B------:R-:W-:Y:S01]  /*3a00*/  IMAD.IADD R8, R0.reuse, 0x1, R10 ;  /* 0x0000000100087824 */ /* 0x040fe200078e020a */
[----:B------:R-:W2:Y:S01]  /*3a10*/  LDSM.16.M88.4 R232, [R232+0x4800] ;  /* 0x00480000e8e8783b */ /* 0x000ea20000000200 */
[C---:B------:R-:W-:Y:S01]  /*3a20*/  IMAD.IADD R5, R0.reuse, 0x1, R252 ;  /* 0x0000000100057824 */ /* 0x040fe200078e02fc */
[----:B------:R-:W-:Y:S01]  /*3a30*/  UIADD3 UR56, UPT, UPT, UR30, -0x255992d5, URZ ;  /* 0xdaa66d2b1e387890 */ /* 0x000fe2000fffe0ff */
[C---:B------:R-:W-:Y:S01]  /*3a40*/  IMAD.IADD R2, R0.reuse, 0x1, R4 ;  /* 0x0000000100027824 */ /* 0x040fe200078e0204 */
[----:B------:R3:W1:Y:S01]  /*3a50*/  LDSM.16.M88.4 R172, [R240] ;  /* 0x00000000f0ac783b */ /* 0x0006620000000200 */
[----:B------:R-:W-:Y:S01]  /*3a60*/  IMAD.IADD R0, R0, 0x1, R3 ;  /* 0x0000000100007824 */ /* 0x000fe200078e0203 */
[----:B------:R-:W-:-:S02]  /*3a70*/  UIADD3 UR55, UPT, UPT, UR25, 0x32370b8f, URZ ;  /* 0x32370b8f19377890 */ /* 0x000fc4000fffe0ff */
[----:B------:R3:W1:Y:S01]  /*3a80*/  LDSM.16.M88.4 R176, [R240+0x800] ;  /* 0x00080000f0b0783b */ /* 0x0006620000000200 */
[----:B------:R-:W-:Y:S02]  /*3a90*/  UIADD3 UR54, UPT, UPT, UR30, 0x78dde6e4, URZ ;  /* 0x78dde6e41e367890 */ /* 0x000fe4000fffe0ff */
[----:B------:R-:W-:Y:S01]  /*3aa0*/  UIADD3 UR53, UPT, UPT, UR25, -0x126145ec, URZ ;  /* 0xed9eba1419357890 */ /* 0x000fe2000fffe0ff */
[----:B------:R3:W1:Y:S01]  /*3ab0*/  LDSM.16.M88.4 R204, [R240+0x2000] ;  /* 0x00200000f0cc783b */ /* 0x0006620000000200 */
[----:B------:R-:W-:Y:S02]  /*3ac0*/  UIADD3 UR52, UPT, UPT, UR30, 0x1715609d, URZ ;  /* 0x1715609d1e347890 */ /* 0x000fe4000fffe0ff */
[----:B------:R-:W-:Y:S01]  /*3ad0*/  UIADD3 UR51, UPT, UPT, UR25, -0x56f99767, URZ ;  /* 0xa906689919337890 */ /* 0x000fe2000fffe0ff */
[----:B------:R3:W1:Y:S01]  /*3ae0*/  LDSM.16.M88.4 R208, [R240+0x2800] ;  /* 0x00280000f0d0783b */ /* 0x0006620000000200 */
[----:B------:R-:W-:Y:S02]  /*3af0*/  UIADD3 UR47, UPT, UPT, UR30, -0x4ab325aa, URZ ;  /* 0xb54cda561e2f7890 */ /* 0x000fe4000fffe0ff */
[----:B------:R-:W-:Y:S01]  /*3b00*/  UIADD3 UR46, UPT, UPT, UR25, 0x646e171e, URZ ;  /* 0x646e171e192e7890 */ /* 0x000fe2000fffe0ff */
[----:B------:R3:W1:Y:S04]  /*3b10*/  LDSM.16.M88.4 R236, [R240+0x4000] ;  /* 0x00400000f0ec783b */ /* 0x0006680000000200 */
[----:B------:R3:W1:Y:S04]  /*3b20*/  LDSM.16.M88.4 R156, [R8+0x12000] ;  /* 0x01200000089c783b */ /* 0x0006680000000200 */
[----:B------:R3:W1:Y:S04]  /*3b30*/  LDSM.16.M88.4 R160, [R8+0x12800] ;  /* 0x0128000008a0783b */ /* 0x0006680000000200 */
[----:B------:R3:W1:Y:S04]  /*3b40*/  LDSM.16.M88.4 R188, [R8+0x14000] ;  /* 0x0140000008bc783b */ /* 0x0006680000000200 */
[----:B------:R3:W1:Y:S04]  /*3b50*/  LDSM.16.M88.4 R192, [R8+0x14800] ;  /* 0x0148000008c0783b */ /* 0x0006680000000200 */
[----:B------:R3:W1:Y:S04]  /*3b60*/  LDSM.16.M88.4 R220, [R8+0x16000] ;  /* 0x0160000008dc783b */ /* 0x0006680000000200 */
[----:B------:R3:W1:Y:S04]  /*3b70*/  LDSM.16.M88.4 R224, [R8+0x16800] ;  /* 0x0168000008e0783b */ /* 0x0006680000000200 */
[----:B------:R-:W1:Y:S04]  /*3b80*/  LDSM.16.M88.4 R240, [R240+0x4800] ;  /* 0x00480000f0f0783b */ /* 0x000e680000000200 */
[----:B------:R3:W-:Y:S04]  /*3b90*/  STL [R1+0x10], R8 ;  /* 0x0000100801007387 */ /* 0x0007e80000100800 */
[----:B------:R3:W-:Y:S04]  /*3ba0*/  STL [R1+0x14], R4 ;  /* 0x0000140401007387 */ /* 0x0007e80000100800 */
[----:B------:R3:W-:Y:S04]  /*3bb0*/  STL [R1+0x4], R5 ;  /* 0x0000040501007387 */ /* 0x0007e80000100800 */
[----:B------:R3:W-:Y:S04]  /*3bc0*/  STL [R1], R3 ;  /* 0x0000000301007387 */ /* 0x0007e80000100800 */
[----:B------:R3:W-:Y:S04]  /*3bd0*/  STL [R1+0x18], R2 ;  /* 0x0000180201007387 */ /* 0x0007e80000100800 */
[----:B--2-4-:R3:W-:Y:S02]  /*3be0*/  STL [R1+0x8], R0 ;  /* 0x0000080001007387 */ /* 0x0147e40000100800 */
.L_x_895:
[----:B------:R-:W2:Y:S01]  /*3bf0*/  LDL R99, [R1+0xc] ;  /* 0x00000c0001637983 */ /* 0x000ea20000100800 */
[----:B-1-3--:R-:W-:Y:S01]  /*3c00*/  IMAD.U32 R2, RZ, RZ, UR10 ;  /* 0x0000000aff027e24 */ /* 0x00afe2000f8e00ff */
[----:B------:R-:W-:Y:S01]  /*3c10*/  USHF.L.U32 UR31, UR48, 0x6, URZ ;  /* 0x00000006301f7899 */ /* 0x000fe200080006ff */
[----:B------:R-:W-:Y:S01]  /*3c20*/  IMAD.U32 R3, RZ, RZ, UR11 ;  /* 0x0000000bff037e24 */ /* 0x000fe2000f8e00ff */
[----:B------:R-:W3:Y:S02]  /*3c30*/  LDL R93, [R1+0x34] ;  /* 0x00003400015d7983 */ /* 0x000ee40000100800 */
[----:B------:R-:W-:Y:S02]  /*3c40*/  UISETP.GE.AND UP0, UPT, UR31, UR43, UPT ;  /* 0x0000002b1f00728c */ /* 0x000fe4000bf06270 */
[----:B------:R-:W4:Y:S04]  /*3c50*/  LDL.LU R98, [R1+0x4] ;  /* 0x0000040001627983 */ /* 0x000f280000300800 */
[----:B------:R-:W4:Y:S04]  /*3c60*/  LDL R97, [R1+0x10] ;  /* 0x0000100001617983 */ /* 0x000f280000100800 */
[----:B------:R-:W4:Y:S04]  /*3c70*/  LDL.LU R96, [R1] ;  /* 0x0000000001607983 */ /* 0x000f280000300800 */
[----:B------:R-:W4:Y:S04]  /*3c80*/  LDL R95, [R1+0x14] ;  /* 0x00001400015f7983 */ /* 0x000f280000100800 */
[----:B------:R-:W4:Y:S04]  /*3c90*/  LDL.LU R92, [R1+0x8] ;  /* 0x00000800015c7983 */ /* 0x000f280000300800 */
[----:B------:R-:W4:Y:S04]  /*3ca0*/  LDL R0, [R1+0x18] ;  /* 0x0000180001007983 */ /* 0x000f280000100800 */
[----:B------:R-:W0:Y:S01]  /*3cb0*/  LDGDEPBAR ;  /* 0x00000000000079af */ /* 0x000e220000000000 */
[----:B------:R-:W-:Y:S04]  /*3cc0*/  DEPBAR.LE SB0, 0x0 ;  /* 0x000080000000791a */ /* 0x000fe80000000000 */
[----:B------:R-:W-:Y:S06]  /*3cd0*/  BAR.SYNC.DEFER_BLOCKING 0x0 ;  /* 0x0000000000007b1d */ /* 0x000fec0000010000 */
[----:B------:R-:W-:Y:S04]  /*3ce0*/  LDSM.16.M88.4 R16, [R252] ;  /* 0x00000000fc10783b */ /* 0x000fe80000000200 */
[----:B--2---:R-:W2:Y:S04]  /*3cf0*/  LDSM.16.M88.4 R8, [R99+0xc000] ;  /* 0x00c000006308783b */ /* 0x004ea80000000200 */
[----:B------:R-:W1:Y:S01]  /*3d00*/  LDSM.16.M88.4 R68, [R99+0xc800] ;  /* 0x00c800006344783b */ /* 0x000e620000000200 */
[C---:B---3--:R-:W-:Y:S03]  /*3d10*/  LEA R2, P0, R93.reuse, R2, 0x2 ;  /* 0x000000025d027211 */ /* 0x048fe600078010ff */
[----:B----4-:R-:W-:Y:S01]  /*3d20*/  LDSM.16.M88.4 R72, [R98] ;  /* 0x000000006248783b */ /* 0x010fe20000000200 */
[----:B------:R-:W-:Y:S03]  /*3d30*/  LEA.HI.X R3, R93, R3, RZ, 0x2, P0 ;  /* 0x000000035d037211 */ /* 0x000fe600000f14ff */
[----:B------:R-:W3:Y:S04]  /*3d40*/  LDSM.16.M88.4 R76, [R97+0xc000] ;  /* 0x00c00000614c783b */ /* 0x000ee80000000200 */
[----:B------:R-:W4:Y:S04]  /*3d50*/  LDSM.16.M88.4 R80, [R97+0xc800] ;  /* 0x00c800006150783b */ /* 0x000f280000000200 */
[----:B------:R-:W-:Y:S04]  /*3d60*/  LDSM.16.M88.4 R84, [R96] ;  /* 0x000000006054783b */ /* 0x000fe80000000200 */
[----:B------:R-:W4:Y:S04]  /*3d70*/  LDSM.16.M88.4 R88, [R95+0xc000] ;  /* 0x00c000005f58783b */ /* 0x000f280000000200 */
[----:B-----5:R1:W5:Y:S04]  /*3d80*/  LDG.E R94, desc[UR34][R2.64] ;  /* 0x00000022025e7981 */ /* 0x020368000c1e1900 */
[----:B------:R3:W5:Y:S01]  /*3d90*/  LDG.E R93, desc[UR34][R2.64+0x20] ;  /* 0x00002022025d7981 */ /* 0x000762000c1e1900 */
[C---:B--2---:R-:W-:Y:S08]  /*3da0*/  HMMA.16816.F32.BF16 R4, R16.reuse, R8, RZ ;  /* 0x000000081004723c */ /* 0x044ff000000418ff */
[C---:B------:R-:W-:Y:S08]  /*3db0*/  HMMA.16816.F32.BF16 R8, R16.reuse, R10, RZ ;  /* 0x0000000a1008723c */ /* 0x040ff000000418ff */
[C---:B-1----:R-:W-:Y:S08]  /*3dc0*/  HMMA.16816.F32.BF16 R12, R16.reuse, R68, RZ ;  /* 0x00000044100c723c */ /* 0x042ff000000418ff */
[----:B------:R-:W-:Y:S01]  /*3dd0*/  HMMA.16816.F32.BF16 R16, R16, R70, RZ ;  /* 0x000000461010723c */ /* 0x000fe200000418ff */
[----:B------:R-:W1:Y:S07]  /*3de0*/  LDSM.16.M88.4 R68, [R95+0xc800] ;  /* 0x00c800005f44783b */ /* 0x000e6e0000000200 */
[C---:B---3--:R-:W-:Y:S08]  /*3df0*/  HMMA.16816.F32.BF16 R4, R72.reuse, R76, R4 ;  /* 0x0000004c4804723c */ /* 0x048ff00000041804 */
[C---:B------:R-:W-:Y:S01]  /*3e00*/  HMMA.16816.F32.BF16 R8, R72.reuse, R78, R8 ;  /* 0x0000004e4808723c */ /* 0x040fe20000041808 */
[----:B------:R-:W-:Y:S07]  /*3e10*/  LDSM.16.M88.4 R76, [R0+0xc000] ;  /* 0x00c00000004c783b */ /* 0x000fee0000000200 */
[C---:B----4-:R-:W-:Y:S08]  /*3e20*/  HMMA.16816.F32.BF16 R12, R72.reuse, R80, R12 ;  /* 0x00000050480c723c */ /* 0x050ff0000004180c */
[----:B------:R-:W-:Y:S01]  /*3e30*/  HMMA.16816.F32.BF16 R16, R72, R82, R16 ;  /* 0x000000524810723c */ /* 0x000fe20000041810 */
[----:B------:R-:W2:Y:S04]  /*3e40*/  LDSM.16.M88.4 R72, [R92] ;  /* 0x000000005c48783b */ /* 0x000ea80000000200 */
[----:B------:R-:W3:Y:S03]  /*3e50*/  LDSM.16.M88.4 R80, [R0+0xc800] ;  /* 0x00c800000050783b */ /* 0x000ee60000000200 */
[C---:B------:R-:W-:Y:S08]  /*3e60*/  HMMA.16816.F32.BF16 R4, R84.reuse, R88, R4 ;  /* 0x000000585404723c */ /* 0x040ff00000041804 */
[C---:B------:R-:W-:Y:S01]  /*3e70*/  HMMA.16816.F32.BF16 R8, R84.reuse, R90, R8 ;  /* 0x0000005a5408723c */ /* 0x040fe20000041808 */
[----:B------:R-:W-:Y:S07]  /*3e80*/  LDSM.16.M88.4 R88, [R95+0x10800] ;  /* 0x010800005f58783b */ /* 0x000fee0000000200 */
        /* <DEDUP_REMOVED lines=48> */
[----:B------:R-:W-:Y:S07]  /*4190*/  LDSM.16.M88.4 R76, [R0+0x10000] ;  /* 0x01000000004c783b */ /* 0x000fee0000000200 */
[C---:B---3--:R-:W-:Y:S08]  /*41a0*/  HMMA.16816.F32.BF16 R12, R72.reuse, R80, R12 ;  /* 0x00000050480c723c */ /* 0x048ff0000004180c */
[----:B------:R-:W-:Y:S01]  /*41b0*/  HMMA.16816.F32.BF16 R16, R72, R82, R16 ;  /* 0x000000524810723c */ /* 0x000fe20000041810 */
[----:B------:R-:W2:Y:S04]  /*41c0*/  LDSM.16.M88.4 R72, [R92+0x4000] ;  /* 0x004000005c48783b */ /* 0x000ea80000000200 */
[----:B------:R-:W3:Y:S03]  /*41d0*/  LDSM.16.M88.4 R80, [R0+0x10800] ;  /* 0x010800000050783b */ /* 0x000ee60000000200 */
[C---:B-1----:R-:W-:Y:S08]  /*41e0*/  HMMA.16816.F32.BF16 R4, R68.reuse, R84, R4 ;  /* 0x000000544404723c */ /* 0x042ff00000041804 */
[C---:B------:R-:W-:Y:S08]  /*41f0*/  HMMA.16816.F32.BF16 R8, R68.reuse, R86, R8 ;  /* 0x000000564408723c */ /* 0x040ff00000041808 */
[C---:B------:R-:W-:Y:S08]  /*4200*/  HMMA.16816.F32.BF16 R12, R68.reuse, R88, R12 ;  /* 0x00000058440c723c */ /* 0x040ff0000004180c */
[----:B------:R-:W-:Y:S08]  /*4210*/  HMMA.16816.F32.BF16 R16, R68, R90, R16 ;  /* 0x0000005a4410723c */ /* 0x000ff00000041810 */
[C---:B--2---:R-:W-:Y:S08]  /*4220*/  HMMA.16816.F32.BF16 R4, R72.reuse, R76, R4 ;  /* 0x0000004c4804723c */ /* 0x044ff00000041804 */
        /* <DEDUP_REMOVED lines=16> */
.L_x_891:
[----:B------:R-:W1:Y:S01]  /*4330*/  S2R R3, SR_TID.X ;  /* 0x0000000000037919 */ /* 0x000e620000002100 */
[----:B------:R-:W-:Y:S01]  /*4340*/  IMAD.U32 R2, RZ, RZ, UR48 ;  /* 0x00000030ff027e24 */ /* 0x000fe2000f8e00ff */
[----:B------:R-:W-:Y:S01]  /*4350*/  UIADD3 UR61, UPT, UPT, UR36, -UR15, -UR42 ;  /* 0x8000000f243d7290 */ /* 0x000fe2000fffe82a */
[----:B------:R-:W-:Y:S01]  /*4360*/  IMAD.MOV.U32 R70, RZ, RZ, 0x9 ;  /* 0x00000009ff467424 */ /* 0x000fe200078e00ff */
[----:B------:R-:W-:Y:S01]  /*4370*/  UIADD3 UR31, UPT, UPT, UR36, UR14, -UR42 ;  /* 0x0000000e241f7290 */ /* 0x000fe2000fffe82a */
[--C-:B-1----:R-:W-:Y:S01]  /*4380*/  SHF.R.U32.HI R0, RZ, 0x1, R3.reuse ;  /* 0x00000001ff007819 */ /* 0x102fe20000011603 */
[----:B------:R-:W-:Y:S01]  /*4390*/  IMAD.SHL.U32 R68, R3, 0x2, RZ ;  /* 0x0000000203447824 */ /* 0x000fe200078e00ff */
[----:B------:R-:W-:Y:S02]  /*43a0*/  SHF.R.U32.HI R3, RZ, 0x2, R3 ;  /* 0x00000002ff037819 */ /* 0x000fe40000011603 */
[----:B------:R-:W-:Y:S02]  /*43b0*/  LOP3.LUT R0, R0, 0x30, RZ, 0xc0, !PT ;  /* 0x0000003000007812 */ /* 0x000fe400078ec0ff */
[----:B------:R-:W-:Y:S02]  /*43c0*/  LOP3.LUT R68, R68, 0x6, RZ, 0xc0, !PT ;  /* 0x0000000644447812 */ /* 0x000fe400078ec0ff */
[--C-:B------:R-:W-:Y:S01]  /*43d0*/  LOP3.LUT R69, R0, 0x7, R3.reuse, 0xf8, !PT ;  /* 0x0000000700457812 */ /* 0x100fe200078ef803 */
[----:B------:R-:W-:Y:S01]  /*43e0*/  IMAD.U32 R0, RZ, RZ, UR37 ;  /* 0x00000025ff007e24 */ /* 0x000fe2000f8e00ff */
[----:B------:R-:W-:Y:S01]  /*43f0*/  LOP3.LUT R3, R68, 0xe0, R3, 0xf8, !PT ;  /* 0x000000e044037812 */ /* 0x000fe200078ef803 */
[----:B------:R-:W-:Y:S02]  /*4400*/  IMAD.MOV.U32 R68, RZ, RZ, 0x1 ;  /* 0x00000001ff447424 */ /* 0x000fe400078e00ff */
[----:B------:R1:W-:Y:S01]  /*4410*/  STL [R1+0x34], R69 ;  /* 0x0000344501007387 */ /* 0x0003e20000100800 */
[----:B------:R-:W-:Y:S02]  /*4420*/  IMAD R2, R2, 0x40, R69 ;  /* 0x0000004002027824 */ /* 0x000fe400078e0245 */
[----:B------:R-:W-:Y:S02]  /*4430*/  IMAD R0, R0, 0x40, R3 ;  /* 0x0000004000007824 */ /* 0x000fe400078e0203 */
[C---:B------:R-:W-:Y:S02]  /*4440*/  VIADD R3, R2.reuse, UR61 ;  /* 0x0000003d02037c36 */ /* 0x040fe40008000000 */
[----:B------:R-:W-:Y:S02]  /*4450*/  VIADD R2, R2, UR31 ;  /* 0x0000001f02027c36 */ /* 0x000fe40008000000 */
[C---:B------:R-:W-:Y:S02]  /*4460*/  VIADD R74, R0.reuse, 0x1 ;  /* 0x00000001004a7836 */ /* 0x040fe40000000000 */
[----:B------:R-:W-:Y:S01]  /*4470*/  VIADD R71, R0, 0x9 ;  /* 0x0000000900477836 */ /* 0x000fe20000000000 */
[----:B------:R-:W-:Y:S01]  /*4480*/  VIADDMNMX R68, R2, R68, UR36, PT ;  /* 0x0000002402447e46 */ /* 0x000fe2000b800144 */
[----:B------:R-:W-:Y:S01]  /*4490*/  VIADD R72, R0, 0x8 ;  /* 0x0000000800487836 */ /* 0x000fe20000000000 */
[----:B------:R-:W-:Y:S01]  /*44a0*/  VIADDMNMX R2, R2, R70, UR36, PT ;  /* 0x0000002402027e46 */ /* 0x000fe2000b800146 */
[C---:B------:R-:W-:Y:S02]  /*44b0*/  VIADD R70, R0.reuse, 0x10 ;  /* 0x0000001000467836 */ /* 0x040fe40000000000 */
[C---:B------:R-:W-:Y:S01]  /*44c0*/  VIADD R73, R0.reuse, 0x19 ;  /* 0x0000001900497836 */ /* 0x040fe20000000000 */
[----:B-1----:R-:W-:Y:S02]  /*44d0*/  VIMNMX R69, PT, PT, RZ, R3, !PT ;  /* 0x00000003ff457248 */ /* 0x002fe40007fe0100 */
[----:B------:R-:W-:Y:S02]  /*44e0*/  VIADDMNMX R3, R3, 0x8, RZ, !PT ;  /* 0x0000000803037846 */ /* 0x000fe400078001ff */
[C---:B------:R-:W-:Y:S02]  /*44f0*/  ISETP.GE.AND P3, PT, R0.reuse, R69, PT ;  /* 0x000000450000720c */ /* 0x040fe40003f66270 */
[-C--:B------:R-:W-:Y:S02]  /*4500*/  ISETP.GE.AND P1, PT, R0, R3.reuse, PT ;  /* 0x000000030000720c */ /* 0x080fe40003f26270 */
[-C--:B------:R-:W-:Y:S02]  /*4510*/  ISETP.GE.AND P0, PT, R74, R3.reuse, PT ;  /* 0x000000034a00720c */ /* 0x080fe40003f06270 */
[----:B------:R-:W-:Y:S01]  /*4520*/  FSEL R76, R6, -INF , P1 ;  /* 0xff800000064c7808 */ /* 0x000fe20000800000 */
[C---:B------:R-:W-:Y:S01]  /*4530*/  VIADD R6, R0.reuse, 0x18 ;  /* 0x0000001800067836 */ /* 0x040fe20000000000 */
[----:B------:R-:W-:Y:S02]  /*4540*/  ISETP.GE.AND P1, PT, R71, R3, PT ;  /* 0x000000034700720c */ /* 0x000fe40003f26270 */
[----:B------:R-:W-:Y:S01]  /*4550*/  FSEL R75, R7, -INF , P0 ;  /* 0xff800000074b7808 */ /* 0x000fe20000000000 */
[----:B------:R-:W-:Y:S01]  /*4560*/  VIADD R7, R0, 0x11 ;  /* 0x0000001100077836 */ /* 0x000fe20000000000 */
[-C--:B------:R-:W-:Y:S02]  /*4570*/  ISETP.GE.AND P2, PT, R74, R69.reuse, PT ;  /* 0x000000454a00720c */ /* 0x080fe40003f46270 */
[----:B------:R-:W-:Y:S02]  /*4580*/  ISETP.GE.AND P0, PT, R70, R69, PT ;  /* 0x000000454600720c */ /* 0x000fe40003f06270 */
[----:B------:R-:W-:Y:S02]  /*4590*/  FSEL R11, R11, -INF , P1 ;  /* 0xff8000000b0b7808 */ /* 0x000fe40000800000 */
[----:B------:R-:W-:Y:S02]  /*45a0*/  ISETP.GE.AND P1, PT, R6, R3, PT ;  /* 0x000000030600720c */ /* 0x000fe40003f26270 */
        /* <DEDUP_REMOVED lines=54> */
.L_x_892:
[----:B------:R-:W2:Y:S01]  /*4910*/  LDL R70, [R1+0x44] ;  /* 0x0000440001467983 */ /* 0x000ea20000100800 */
[----:B------:R-:W-:Y:S01]  /*4920*/  IMAD.U32 R0, RZ, RZ, UR37 ;  /* 0x00000025ff007e24 */ /* 0x000fe2000f8e00ff */
[----:B------:R-:W-:Y:S01]  /*4930*/  UISETP.GT.AND UP0, UPT, UR48, UR45, UPT ;  /* 0x0000002d3000728c */ /* 0x000fe2000bf04270 */
[----:B------:R-:W-:Y:S01]  /*4940*/  IMAD.U32 R2, RZ, RZ, UR48 ;  /* 0x00000030ff027e24 */ /* 0x000fe2000f8e00ff */
[----:B------:R-:W3:Y:S01]  /*4950*/  LDL R69, [R1+0x3c] ;  /* 0x00003c0001457983 */ /* 0x000ee20000100800 */
[----:B------:R-:W-:Y:S02]  /*4960*/  IMAD.MOV.U32 R251, RZ, RZ, 0x10 ;  /* 0x00000010fffb7424 */ /* 0x000fe400078e00ff */
[----:B------:R-:W-:Y:S01]  /*4970*/  IMAD.MOV.U32 R80, RZ, RZ, 0x40 ;  /* 0x00000040ff507424 */ /* 0x000fe200078e00ff */
[----:B------:R-:W4:Y:S04]  /*4980*/  LDL R76, [R1+0x40] ;  /* 0x00004000014c7983 */ /* 0x000f280000100800 */
[----:B------:R-:W4:Y:S01]  /*4990*/  LDL R75, [R1+0x38] ;  /* 0x00003800014b7983 */ /* 0x000f220000100800 */
[----:B------:R-:W-:Y:S01]  /*49a0*/  @UP0 UIADD3 UR61, UP1, UPT, UR18, -0x100, URZ ;  /* 0xffffff00123d0890 */ /* 0x000fe2000ff3e0ff */
[----:B------:R-:W1:Y:S03]  /*49b0*/  S2R R74, SR_TID.X ;  /* 0x00000000004a7919 */ /* 0x000e660000002100 */
[----:B------:R-:W-:Y:S02]  /*49c0*/  @UP0 UIADD3.X UR31, UPT, UPT, UR19, -0x1, URZ, UP1, !UPT ;  /* 0xffffffff131f0890 */ /* 0x000fe40008ffe4ff */
[----:B------:R-:W-:Y:S04]  /*49d0*/  @UP0 UIADD3 UR10, UP1, UPT, UR10, -0x100, URZ ;  /* 0xffffff000a0a0890 */ /* 0x000fe8000ff3e0ff */
[----:B------:R-:W-:Y:S01]  /*49e0*/  @UP0 UIADD3.X UR11, UPT, UPT, UR11, -0x1, URZ, UP1, !UPT ;  /* 0xffffffff0b0b0890 */ /* 0x000fe20008ffe4ff */
[--C-:B-1----:R-:W-:Y:S01]  /*49f0*/  SHF.R.U32.HI R68, RZ, 0x5, R74.reuse ;  /* 0x00000005ff447819 */ /* 0x102fe2000001164a */
[C---:B------:R-:W-:Y:S01]  /*4a00*/  IMAD.SHL.U32 R249, R74.reuse, 0x20, RZ ;  /* 0x000000204af97824 */ /* 0x040fe200078e00ff */
[----:B------:R-:W-:Y:S01]  /*4a10*/  SHF.R.U32.HI R3, RZ, 0x7, R74 ;  /* 0x00000007ff037819 */ /* 0x000fe2000001164a */
[----:B------:R-:W-:Y:S01]  /*4a20*/  IMAD.SHL.U32 R77, R74, 0x2, RZ ;  /* 0x000000024a4d7824 */ /* 0x000fe200078e00ff */
[----:B------:R-:W-:Y:S01]  /*4a30*/  LOP3.LUT R68, R68, 0x3, RZ, 0xc0, !PT ;  /* 0x0000000344447812 */ /* 0x000fe200078ec0ff */
[C---:B------:R-:W-:Y:S01]  /*4a40*/  IMAD.SHL.U32 R81, R74.reuse, 0x40, RZ ;  /* 0x000000404a517824 */ /* 0x040fe200078e00ff */
[----:B------:R-:W-:Y:S01]  /*4a50*/  LOP3.LUT P2, RZ, R74, 0x8, RZ, 0xc0, !PT ;  /* 0x000000084aff7812 */ /* 0x000fe2000784c0ff */
[----:B------:R-:W-:Y:S01]  /*4a60*/  IMAD R0, R0, 0x2, R3 ;  /* 0x0000000200007824 */ /* 0x000fe200078e0203 */
[----:B------:R-:W-:Y:S01]  /*4a70*/  LOP3.LUT R3, R249, 0xc00, RZ, 0xc0, !PT ;  /* 0x00000c00f9037812 */ /* 0x000fe200078ec0ff */
[----:B------:R-:W-:Y:S01]  /*4a80*/  IMAD R68, R2, 0x4, R68 ;  /* 0x0000000402447824 */ /* 0x000fe200078e0244 */
[----:B------:R-:W-:Y:S01]  /*4a90*/  LOP3.LUT R250, R81, 0x200, RZ, 0xc0, !PT ;  /* 0x0000020051fa7812 */ /* 0x000fe200078ec0ff */
[----:B------:R-:W-:Y:S01]  /*4aa0*/  IMAD.SHL.U32 R92, R74, 0x8, RZ ;  /* 0x000000084a5c7824 */ /* 0x000fe200078e00ff */
[----:B------:R-:W-:Y:S02]  /*4ab0*/  LOP3.LUT R3, R3, 0x6, R77, 0xf8, !PT ;  /* 0x0000000603037812 */ /* 0x000fe400078ef84d */
[----:B------:R-:W-:Y:S01]  /*4ac0*/  LOP3.LUT R252, R250, 0xc00, R249, 0xf8, !PT ;  /* 0x00000c00fafc7812 */ /* 0x000fe200078ef8f9 */
[----:B--2---:R-:W-:Y:S04]  /*4ad0*/  IMAD.WIDE.U32 R70, R70, -0x2daee0ad, RZ ;  /* 0xd2511f5346467825 */ /* 0x004fe800078e00ff */
[C---:B---3--:R-:W-:Y:S01]  /*4ae0*/  FMUL.FTZ R2, R69.reuse, 1.4426950216293334961 ;  /* 0x3fb8aa3b45027820 */ /* 0x048fe20000410000 */
[----:B------:R-:W-:Y:S02]  /*4af0*/  LOP3.LUT R0, R0, UR25, R71, 0x96, !PT ;  /* 0x0000001900007c12 */ /* 0x000fe4000f8e9647 */
[----:B------:R-:W-:Y:S01]  /*4b00*/  FSETP.NEU.FTZ.AND P0, PT, R69, -INF , PT ;  /* 0xff8000004500780b */ /* 0x000fe20003f1d000 */
[----:B------:R-:W-:Y:S03]  /*4b10*/  IMAD.WIDE.U32 R68, R68, -0x326172a9, RZ ;  /* 0xcd9e8d5744447825 */ /* 0x000fe600078e00ff */
[----:B------:R-:W-:Y:S01]  /*4b20*/  FSEL R2, R2, RZ, P0 ;  /* 0x000000ff02027208 */ /* 0x000fe20000000000 */
[----:B------:R-:W-:Y:S01]  /*4b30*/  IMAD.WIDE.U32 R72, R0, -0x326172a9, RZ ;  /* 0xcd9e8d5700487825 */ /* 0x000fe200078e00ff */
[----:B----4-:R-:W-:Y:S02]  /*4b40*/  LOP3.LUT R0, R76, UR30, R69, 0x96, !PT ;  /* 0x0000001e4c007c12 */ /* 0x010fe4000f8e9645 */
[----:B------:R-:W-:Y:S01]  /*4b50*/  FSETP.NEU.FTZ.AND P0, PT, R75, -INF , PT ;  /* 0xff8000004b00780b */ /* 0x000fe20003f1d000 */
[--C-:B------:R-:W-:Y:S01]  /*4b60*/  FFMA.FTZ R245, R16, UR17, -R2.reuse ;  /* 0x0000001110f57c23 */ /* 0x100fe20008010802 */
[----:B------:R-:W-:Y:S01]  /*4b70*/  LOP3.LUT R16, R68, UR60, R73, 0x96, !PT ;  /* 0x0000003c44107c12 */ /* 0x000fe2000f8e9649 */
[----:B------:R-:W-:Y:S04]  /*4b80*/  IMAD.WIDE.U32 R68, R0, -0x2daee0ad, RZ ;  /* 0xd2511f5300447825 */ /* 0x000fe800078e00ff */
[--C-:B------:R-:W-:Y:S01]  /*4b90*/  FFMA.FTZ R244, R17, UR17, -R2.reuse ;  /* 0x0000001111f47c23 */ /* 0x100fe20008010802 */
[--C-:B------:R-:W-:Y:S01]  /*4ba0*/  FFMA.FTZ R8, R8, UR17, -R2.reuse ;  /* 0x0000001108087c23 */ /* 0x100fe20008010802 */
[----:B------:R-:W-:Y:S01]  /*4bb0*/  IMAD.WIDE.U32 R16, R16, -0x2daee0ad, RZ ;  /* 0xd2511f5310107825 */ /* 0x000fe200078e00ff */
[----:B------:R-:W-:Y:S01]  /*4bc0*/  LOP3.LUT R70, R70, UR59, R69, 0x96, !PT ;  /* 0x0000003b46467c12 */ /* 0x000fe2000f8e9645 */
[----:B------:R-:W1:Y:S02]  /*4bd0*/  MUFU.EX2 R245, R245 ;  /* 0x000000f500f57308 */ /* 0x000e640000000800 */
[----:B------:R-:W-:Y:S01]  /*4be0*/  FMUL.FTZ R0, R75, 1.4426950216293334961 ;  /* 0x3fb8aa3b4b007820 */ /* 0x000fe20000410000 */
[--C-:B------:R-:W-:Y:S01]  /*4bf0*/  FFMA.FTZ R9, R9, UR17, -R2.reuse ;  /* 0x0000001109097c23 */ /* 0x100fe20008010802 */
[----:B------:R-:W-:Y:S01]  /*4c00*/  LOP3.LUT R68, R68, UR57, R17, 0x96, !PT ;  /* 0x0000003944447c12 */ /* 0x000fe2000f8e9611 */
[----:B------:R-:W-:Y:S04]  /*4c10*/  IMAD.WIDE.U32 R70, R70, -0x326172a9, RZ ;  /* 0xcd9e8d5746467825 */ /* 0x000fe800078e00ff */
[--C-:B------:R-:W-:Y:S01]  /*4c20*/  FFMA.FTZ R90, R4, UR17, -R2.reuse ;  /* 0x00000011045a7c23 */ /* 0x100fe20008010802 */
[----:B------:R-:W-:Y:S01]  /*4c30*/  FSEL R0, R0, RZ, P0 ;  /* 0x000000ff00007208 */ /* 0x000fe20000000000 */
[----:B------:R2:W-:Y:S01]  /*4c40*/  MUFU.EX2 R99, R8 ;  /* 0x0000000800637308 */ /* 0x0005e20000000800 */
[----:B------:R-:W-:Y:S01]  /*4c50*/  IMAD.WIDE.U32 R68, R68, -0x326172a9, RZ ;  /* 0xcd9e8d5744447825 */ /* 0x000fe200078e00ff */
[----:B------:R-:W-:Y:S03]  /*4c60*/  LOP3.LUT R72, R72, UR58, R71, 0x96, !PT ;  /* 0x0000003a48487c12 */ /* 0x000fe6000f8e9647 */
[----:B------:R-:W-:Y:S01]  /*4c70*/  FFMA.FTZ R89, R5, UR17, -R2 ;  /* 0x0000001105597c23 */ /* 0x000fe20008010802 */
[--C-:B------:R-:W-:Y:S01]  /*4c80*/  FFMA.FTZ R7, R7, UR17, -R0.reuse ;  /* 0x0000001107077c23 */ /* 0x100fe20008010800 */
[----:B------:R-:W-:Y:S01]  /*4c90*/  LOP3.LUT R70, R70, UR56, R69, 0x96, !PT ;  /* 0x0000003846467c12 */ /* 0x000fe2000f8e9645 */
[----:B------:R-:W-:Y:S02]  /*4ca0*/  IMAD.WIDE.U32 R4, R72, -0x2daee0ad, RZ ;  /* 0xd2511f5348047825 */ /* 0x000fe400078e00ff */
[----:B------:R3:W-:Y:S02]  /*4cb0*/  MUFU.EX2 R98, R9 ;  /* 0x0000000900627308 */ /* 0x0007e40000000800 */
[--C-:B------:R-:W-:Y:S01]  /*4cc0*/  FFMA.FTZ R10, R10, UR17, -R0.reuse ;  /* 0x000000110a0a7c23 */ /* 0x100fe20008010800 */
[----:B------:R-:W-:Y:S01]  /*4cd0*/  IMAD.WIDE.U32 R70, R70, -0x2daee0ad, RZ ;  /* 0xd2511f5346467825 */ /* 0x000fe200078e00ff */
[----:B------:R-:W-:Y:S03]  /*4ce0*/  LOP3.LUT R5, R16, UR55, R5, 0x96, !PT ;  /* 0x0000003710057c12 */ /* 0x000fe6000f8e9605 */
[--C-:B------:R-:W-:Y:S01]  /*4cf0*/  FFMA.FTZ R95, R6, UR17, -R0.reuse ;  /* 0x00000011065f7c23 */ /* 0x100fe20008010800 */
[----:B------:R-:W-:Y:S02]  /*4d00*/  FFMA.FTZ R11, R11, UR17, -R0 ;  /* 0x000000110b0b7c23 */ /* 0x000fe40008010800 */
[----:B------:R4:W-:Y:S01]  /*4d10*/  MUFU.EX2 R96, R7 ;  /* 0x0000000700607308 */ /* 0x0009e20000000800 */
[----:B--2---:R-:W-:Y:S01]  /*4d20*/  LOP3.LUT R8, R4, UR53, R71, 0x96, !PT ;  /* 0x0000003504087c12 */ /* 0x004fe2000f8e9647 */
[----:B------:R-:W-:Y:S01]  /*4d30*/  IMAD.WIDE.U32 R4, R5, -0x326172a9, RZ ;  /* 0xcd9e8d5705047825 */ /* 0x000fe200078e00ff */
[----:B------:R-:W-:Y:S03]  /*4d40*/  SHF.R.U32.HI R76, RZ, 0x2, R74 ;  /* 0x00000002ff4c7819 */ /* 0x000fe6000001164a */
[--C-:B------:R-:W-:Y:S01]  /*4d50*/  FFMA.FTZ R12, R12, UR17, -R2.reuse ;  /* 0x000000110c0c7c23 */ /* 0x100fe20008010802 */
[----:B------:R-:W-:Y:S01]  /*4d60*/  FFMA.FTZ R2, R13, UR17, -R2 ;  /* 0x000000110d027c23 */ /* 0x000fe20008010802 */
[----:B------:R-:W-:Y:S02]  /*4d70*/  LOP3.LUT R6, R68, UR54, R5, 0x96, !PT ;  /* 0x0000003644067c12 */ /* 0x000fe4000f8e9605 */
[----:B------:R2:W-:Y:S01]  /*4d80*/  MUFU.EX2 R97, R10 ;  /* 0x0000000a00617308 */ /* 0x0005e20000000800 */
[----:B---3--:R-:W-:Y:S04]  /*4d90*/  IMAD.WIDE.U32 R8, R8, -0x326172a9, RZ ;  /* 0xcd9e8d5708087825 */ /* 0x008fe800078e00ff */
[--C-:B------:R-:W-:Y:S01]  /*4da0*/  FFMA.FTZ R18, R18, UR17, -R0.reuse ;  /* 0x0000001112127c23 */ /* 0x100fe20008010800 */
[--C-:B------:R-:W-:Y:S01]  /*4db0*/  FFMA.FTZ R15, R15, UR17, -R0.reuse ;  /* 0x000000110f0f7c23 */ /* 0x100fe20008010800 */
[----:B------:R-:W-:Y:S01]  /*4dc0*/  IMAD.SHL.U32 R5, R74, 0x10, RZ ;  /* 0x000000104a057824 */ /* 0x000fe200078e00ff */
[----:B------:R-:W-:Y:S01]  /*4dd0*/  LOP3.LUT R4, R4, UR52, R9, 0x96, !PT ;  /* 0x0000003404047c12 */ /* 0x000fe2000f8e9609 */
[----:B------:R-:W-:Y:S01]  /*4de0*/  FFMA.FTZ R14, R14, UR17, -R0 ;  /* 0x000000110e0e7c23 */ /* 0x000fe20008010800 */
[----:B------:R-:W-:Y:S01]  /*4df0*/  LOP3.LUT R9, R77, 0x38, RZ, 0xc0, !PT ;  /* 0x000000384d097812 */ /* 0x000fe200078ec0ff */
[----:B----4-:R-:W-:Y:S01]  /*4e00*/  IMAD.WIDE.U32 R6, R6, -0x2daee0ad, RZ ;  /* 0xd2511f5306067825 */ /* 0x010fe200078e00ff */
[----:B------:R-:W-:Y:S01]  /*4e10*/  LOP3.LUT R75, R5, 0x1c0, RZ, 0xc0, !PT ;  /* 0x000001c0054b7812 */ /* 0x000fe200078ec0ff */
[----:B------:R-:W-:Y:S01]  /*4e20*/  MUFU.EX2 R91, R11 ;  /* 0x0000000b005b7308 */ /* 0x000fe20000000800 */
[----:B------:R-:W-:Y:S01]  /*4e30*/  LOP3.LUT R9, R9, 0x20, R76, 0x78, !PT ;  /* 0x0000002009097812 */ /* 0x000fe200078e784c */
[----:B------:R-:W-:Y:S01]  /*4e40*/  IMAD.WIDE.U32 R4, R4, -0x2daee0ad, RZ ;  /* 0xd2511f5304047825 */ /* 0x000fe200078e00ff */
[----:B------:R-:W-:Y:S02]  /*4e50*/  LOP3.LUT R70, R70, UR51, R7, 0x96, !PT ;  /* 0x0000003346467c12 */ /* 0x000fe4000f8e9607 */
[----:B------:R-:W-:Y:S01]  /*4e60*/  LOP3.LUT R9, R3, R9, R75, 0xfe, !PT ;  /* 0x0000000903097212 */ /* 0x000fe200078efe4b */
[----:B------:R-:W-:Y:S01]  /*4e70*/  FFMA.FTZ R0, R19, UR17, -R0 ;  /* 0x0000001113007c23 */ /* 0x000fe20008010800 */
[----:B------:R-:W-:Y:S03]  /*4e80*/  LOP3.LUT R6, R6, UR46, R5, 0x96, !PT ;  /* 0x0000002e06067c12 */ /* 0x000fe6000f8e9605 */
[----:B------:R-:W3:Y:S01]  /*4e90*/  MUFU.EX2 R244, R244 ;  /* 0x000000f400f47308 */ /* 0x000ee20000000800 */
[C---:B------:R-:W-:Y:S02]  /*4ea0*/  PRMT R5, R4.reuse, 0x7770, RZ ;  /* 0x0000777004057816 */ /* 0x040fe400000000ff */
[C---:B--2---:R-:W-:Y:S02]  /*4eb0*/  PRMT R10, R4.reuse, 0x7771, RZ ;  /* 0x00007771040a7816 */ /* 0x044fe400000000ff */
[C---:B------:R-:W-:Y:S02]  /*4ec0*/  PRMT R7, R4.reuse, 0x7772, RZ ;  /* 0x0000777204077816 */ /* 0x040fe400000000ff */
[----:B------:R-:W-:Y:S03]  /*4ed0*/  PRMT R3, R4, 0x7773, RZ ;  /* 0x0000777304037816 */ /* 0x000fe600000000ff */
[----:B------:R2:W-:Y:S01]  /*4ee0*/  MUFU.EX2 R85, R2 ;  /* 0x0000000200557308 */ /* 0x0005e20000000800 */
[----:B------:R-:W-:Y:S01]  /*4ef0*/  ISETP.LE.U32.AND P3, PT, R5, UR16, PT ;  /* 0x0000001005007c0c */ /* 0x000fe2000bf63070 */
[----:B------:R-:W-:Y:S01]  /*4f00*/  IMAD.WIDE.U32 R4, R70, -0x326172a9, RZ ;  /* 0xcd9e8d5746047825 */ /* 0x000fe200078e00ff */
[----:B------:R-:W-:Y:S02]  /*4f10*/  ISETP.GT.U32.AND P1, PT, R10, UR16, PT ;  /* 0x000000100a007c0c */ /* 0x000fe4000bf24070 */
[----:B------:R-:W-:Y:S02]  /*4f20*/  ISETP.GT.U32.AND P5, PT, R3, UR16, PT ;  /* 0x0000001003007c0c */ /* 0x000fe4000bfa4070 */
[----:B------:R-:W-:Y:S03]  /*4f30*/  LOP3.LUT R3, R8, UR47, R5, 0x96, !PT ;  /* 0x0000002f08037c12 */ /* 0x000fe6000f8e9605 */
[----:B------:R-:W4:Y:S01]  /*4f40*/  MUFU.EX2 R95, R95 ;  /* 0x0000005f005f7308 */ /* 0x000f220000000800 */
[----:B------:R-:W-:Y:S02]  /*4f50*/  ISETP.GT.U32.AND P6, PT, R7, UR16, PT ;  /* 0x0000001007007c0c */ /* 0x000fe4000bfc4070 */
[C---:B------:R-:W-:Y:S02]  /*4f60*/  PRMT R7, R4.reuse, 0x7770, RZ ;  /* 0x0000777004077816 */ /* 0x040fe400000000ff */
[C---:B------:R-:W-:Y:S01]  /*4f70*/  PRMT R8, R4.reuse, 0x7771, RZ ;  /* 0x0000777104087816 */ /* 0x040fe200000000ff */
[----:B-1----:R-:W-:Y:S01]  /*4f80*/  @!P3 FADD.FTZ R245, -R245, -RZ ;  /* 0x800000fff5f5b221 */ /* 0x002fe20000010100 */
[----:B------:R-:W-:Y:S01]  /*4f90*/  PRMT R10, R4, 0x7772, RZ ;  /* 0x00007772040a7816 */ /* 0x000fe200000000ff */
[----:B---3--:R-:W-:Y:S01]  /*4fa0*/  @P1 FADD.FTZ R244, -R244, -RZ ;  /* 0x800000fff4f41221 */ /* 0x008fe20000010100 */
[----:B------:R-:W-:Y:S01]  /*4fb0*/  PRMT R11, R4, 0x7773, RZ ;  /* 0x00007773040b7816 */ /* 0x000fe200000000ff */
[----:B------:R-:W-:Y:S01]  /*4fc0*/  MUFU.EX2 R89, R89 ;  /* 0x0000005900597308 */ /* 0x000fe20000000800 */
[----:B------:R-:W-:Y:S02]  /*4fd0*/  PRMT R4, R3, 0x7632, R4 ;  /* 0x0000763203047816 */ /* 0x000fe40000000004 */
[----:B------:R-:W-:Y:S02]  /*4fe0*/  ISETP.LE.U32.AND P4, PT, R7, UR16, PT ;  /* 0x0000001007007c0c */ /* 0x000fe4000bf83070 */
[----:B------:R-:W-:Y:S02]  /*4ff0*/  ISETP.GT.U32.AND P0, PT, R8, UR16, PT ;  /* 0x0000001008007c0c */ /* 0x000fe4000bf04070 */
[----:B------:R-:W-:Y:S03]  /*5000*/  SHF.R.U32.HI R7, RZ, 0x18, R3 ;  /* 0x00000018ff077819 */ /* 0x000fe60000011603 */
[----:B------:R-:W-:Y:S01]  /*5010*/  MUFU.EX2 R90, R90 ;  /* 0x0000005a005a7308 */ /* 0x000fe20000000800 */
[----:B------:R-:W-:Y:S02]  /*5020*/  LOP3.LUT R4, R4, 0xff, RZ, 0xc0, !PT ;  /* 0x000000ff04047812 */ /* 0x000fe400078ec0ff */
[----:B------:R-:W-:Y:S02]  /*5030*/  ISETP.LE.U32.AND P3, PT, R7, UR16, PT ;  /* 0x0000001007007c0c */ /* 0x000fe4000bf63070 */
[----:B------:R-:W-:Y:S02]  /*5040*/  ISETP.LE.U32.AND P1, PT, R4, UR16, PT ;  /* 0x0000001004007c0c */ /* 0x000fe4000bf23070 */
[----:B------:R-:W-:Y:S01]  /*5050*/  LOP3.LUT R4, R3, 0xffff, RZ, 0xc0, !PT ;  /* 0x0000ffff03047812 */ /* 0x000fe200078ec0ff */
[----:B------:R-:W-:Y:S01]  /*5060*/  @!P4 FADD.FTZ R99, -R99, -RZ ;  /* 0x800000ff6363c221 */ /* 0x000fe20000010100 */
[----:B------:R-:W-:Y:S01]  /*5070*/  SHF.R.U32.HI R7, RZ, 0x18, R6 ;  /* 0x00000018ff077819 */ /* 0x000fe20000011606 */
[----:B------:R-:W-:Y:S01]  /*5080*/  @P0 FADD.FTZ R98, -R98, -RZ ;  /* 0x800000ff62620221 */ /* 0x000fe20000010100 */
[----:B------:R-:W-:Y:S01]  /*5090*/  SHF.R.U32.HI R4, RZ, 0x8, R4 ;  /* 0x00000008ff047819 */ /* 0x000fe20000011604 */
[----:B------:R-:W1:Y:S01]  /*50a0*/  MUFU.EX2 R87, R15 ;  /* 0x0000000f00577308 */ /* 0x000e620000000800 */
[----:B--2---:R-:W-:Y:S02]  /*50b0*/  LOP3.LUT R2, R6, 0xffff, RZ, 0xc0, !PT ;  /* 0x0000ffff06027812 */ /* 0x004fe400078ec0ff */
[----:B------:R-:W-:Y:S01]  /*50c0*/  ISETP.LE.U32.AND P0, PT, R7, UR16, PT ;  /* 0x0000001007007c0c */ /* 0x000fe2000bf03070 */
[----:B------:R-:W-:Y:S01]  /*50d0*/  @!P3 FADD.FTZ R96, -R96, -RZ ;  /* 0x800000ff6060b221 */ /* 0x000fe20000010100 */
[----:B------:R-:W-:Y:S01]  /*50e0*/  LOP3.LUT R7, R3, 0xff, RZ, 0xc0, !PT ;  /* 0x000000ff03077812 */ /* 0x000fe200078ec0ff */
[----:B----4-:R-:W-:Y:S01]  /*50f0*/  @!P1 FADD.FTZ R95, -R95, -RZ ;  /* 0x800000ff5f5f9221 */ /* 0x010fe20000010100 */
[----:B------:R-:W-:Y:S03]  /*5100*/  LOP3.LUT R3, R4, 0xffff, RZ, 0xc0, !PT ;  /* 0x0000ffff04037812 */ /* 0x000fe600078ec0ff */
[----:B------:R-:W-:Y:S01]  /*5110*/  MUFU.EX2 R88, R12 ;  /* 0x0000000c00587308 */ /* 0x000fe20000000800 */
[----:B------:R-:W-:Y:S02]  /*5120*/  SHF.R.U32.HI R2, RZ, 0x8, R2 ;  /* 0x00000008ff027819 */ /* 0x000fe40000011602 */
[----:B------:R-:W-:Y:S02]  /*5130*/  ISETP.LE.U32.AND P1, PT, R3, UR16, PT ;  /* 0x0000001003007c0c */ /* 0x000fe4000bf23070 */
[----:B------:R-:W-:Y:S02]  /*5140*/  LOP3.LUT R3, R2, 0xffff, RZ, 0xc0, !PT ;  /* 0x0000ffff02037812 */ /* 0x000fe400078ec0ff */
[----:B------:R-:W-:Y:S03]  /*5150*/  LEA R246, R9, UR4, 0x1 ;  /* 0x0000000409f67c11 */ /* 0x000fe6000f8e08ff */
[----:B------:R-:W-:Y:S01]  /*5160*/  MUFU.EX2 R83, R14 ;  /* 0x0000000e00537308 */ /* 0x000fe20000000800 */
[----:B------:R-:W-:Y:S01]  /*5170*/  F2FP.RELU.BF16.F32.PACK_AB R2, R96, R95 ;  /* 0x0000005f6002723e */ /* 0x000fe200000018ff */
[----:B-1----:R-:W-:Y:S01]  /*5180*/  @!P0 FADD.FTZ R87, -R87, -RZ ;  /* 0x800000ff57578221 */ /* 0x002fe20000010100 */
[----:B------:R-:W-:Y:S02]  /*5190*/  LEA R5, R9, UR5, 0x1 ;  /* 0x0000000509057c11 */ /* 0x000fe4000f8e08ff */
[----:B------:R-:W-:Y:S01]  /*51a0*/  ISETP.LE.U32.AND P3, PT, R7, UR16, PT ;  /* 0x0000001007007c0c */ /* 0x000fe2000bf63070 */
[----:B------:R1:W-:Y:S01]  /*51b0*/  STS [R246+0x14400], R2 ;  /* 0x01440002f6007388 */ /* 0x0003e20000000800 */
[----:B------:R-:W-:Y:S01]  /*51c0*/  LOP3.LUT R8, R6, 0xff, RZ, 0xc0, !PT ;  /* 0x000000ff06087812 */ /* 0x000fe200078ec0ff */
[----:B------:R-:W-:Y:S02]  /*51d0*/  VIADD R82, R5, 0x20 ;  /* 0x0000002005527836 */ /* 0x000fe40000000000 */
[----:B------:R-:W-:Y:S01]  /*51e0*/  @!P1 FADD.FTZ R89, -R89, -RZ ;  /* 0x800000ff59599221 */ /* 0x000fe20000010100 */
[----:B------:R-:W-:Y:S01]  /*51f0*/  @P2 VIADD R82, R5, 0xffffffe0 ;  /* 0xffffffe005522836 */ /* 0x000fe20000000000 */
[----:B------:R-:W-:Y:S01]  /*5200*/  ISETP.GT.U32.AND P2, PT, R10, UR16, PT ;  /* 0x000000100a007c0c */ /* 0x000fe2000bf44070 */
[----:B------:R-:W2:Y:S01]  /*5210*/  MUFU.EX2 R86, R0 ;  /* 0x0000000000567308 */ /* 0x000ea20000000800 */
[----:B------:R-:W-:Y:S02]  /*5220*/  LOP3.LUT P1, RZ, R74, 0x4, RZ, 0xc0, !PT ;  /* 0x000000044aff7812 */ /* 0x000fe4000782c0ff */
[----:B------:R-:W-:Y:S02]  /*5230*/  PRMT R6, R6, 0x7632, R6 ;  /* 0x0000763206067816 */ /* 0x000fe40000000006 */
[----:B------:R-:W-:Y:S01]  /*5240*/  SEL R251, R251, 0xfffffff0, !P1 ;  /* 0xfffffff0fbfb7807 */ /* 0x000fe20004800000 */
[----:B------:R-:W-:Y:S01]  /*5250*/  @!P3 FADD.FTZ R90, -R90, -RZ ;  /* 0x800000ff5a5ab221 */ /* 0x000fe20000010100 */
[----:B------:R-:W-:Y:S03]  /*5260*/  LOP3.LUT R6, R6, 0xff, RZ, 0xc0, !PT ;  /* 0x000000ff06067812 */ /* 0x000fe600078ec0ff */
[----:B------:R-:W3:Y:S01]  /*5270*/  MUFU.EX2 R84, R18 ;  /* 0x0000001200547308 */ /* 0x000ee20000000800 */
[----:B------:R-:W-:Y:S01]  /*5280*/  ISETP.LE.U32.AND P3, PT, R3, UR16, PT ;  /* 0x0000001003007c0c */ /* 0x000fe2000bf63070 */
[----:B------:R-:W-:Y:S01]  /*5290*/  IMAD.IADD R247, R5, 0x1, R251 ;  /* 0x0000000105f77824 */ /* 0x000fe200078e02fb */
[----:B------:R-:W-:Y:S01]  /*52a0*/  F2FP.RELU.BF16.F32.PACK_AB R4, R89, R90 ;  /* 0x0000005a5904723e */ /* 0x000fe200000018ff */
[----:B------:R-:W-:Y:S01]  /*52b0*/  @P2 FADD.FTZ R97, -R97, -RZ ;  /* 0x800000ff61612221 */ /* 0x000fe20000010100 */
[----:B------:R-:W-:Y:S01]  /*52c0*/  ISETP.GT.U32.AND P2, PT, R11, UR16, PT ;  /* 0x000000100b007c0c */ /* 0x000fe2000bf44070 */
[----:B------:R-:W-:Y:S01]  /*52d0*/  IMAD.IADD R251, R251, 0x1, R82 ;  /* 0x00000001fbfb7824 */ /* 0x000fe200078e0252 */
[----:B------:R-:W-:Y:S01]  /*52e0*/  ISETP.LE.U32.AND P4, PT, R8, UR16, PT ;  /* 0x0000001008007c0c */ /* 0x000fe2000bf83070 */
[----:B------:R4:W-:Y:S01]  /*52f0*/  STS [R246+0x14000], R4 ;  /* 0x01400004f6007388 */ /* 0x0009e20000000800 */
[----:B------:R-:W-:Y:S01]  /*5300*/  LOP3.LUT R3, R81, 0x1c0, RZ, 0xc0, !PT ;  /* 0x000001c051037812 */ /* 0x000fe200078ec0ff */
[----:B--2---:R-:W-:Y:S01]  /*5310*/  @P5 FADD.FTZ R86, -R86, -RZ ;  /* 0x800000ff56565221 */ /* 0x004fe20000010100 */
[----:B-1----:R-:W-:Y:S02]  /*5320*/  F2FP.RELU.BF16.F32.PACK_AB R2, R98, R99 ;  /* 0x000000636202723e */ /* 0x002fe400000018ff */
[----:B------:R-:W-:Y:S01]  /*5330*/  LOP3.LUT R3, R3, 0x38, R92, 0xf8, !PT ;  /* 0x0000003803037812 */ /* 0x000fe200078ef85c */
[----:B------:R-:W-:Y:S01]  /*5340*/  @!P3 FADD.FTZ R85, -R85, -RZ ;  /* 0x800000ff5555b221 */ /* 0x000fe20000010100 */
[----:B------:R-:W-:Y:S01]  /*5350*/  SEL R80, R80, 0xffffffc0, !P1 ;  /* 0xffffffc050507807 */ /* 0x000fe20004800000 */
[----:B------:R1:W-:Y:S01]  /*5360*/  STS [R247], R2 ;  /* 0x00000002f7007388 */ /* 0x0003e20000000800 */
[----:B---3--:R-:W-:Y:S01]  /*5370*/  @P6 FADD.FTZ R84, -R84, -RZ ;  /* 0x800000ff54546221 */ /* 0x008fe20000010100 */
[----:B------:R-:W-:Y:S01]  /*5380*/  @P2 FADD.FTZ R91, -R91, -RZ ;  /* 0x800000ff5b5b2221 */ /* 0x000fe20000010100 */
[----:B------:R-:W-:Y:S01]  /*5390*/  ISETP.LE.U32.AND P2, PT, R6, UR16, PT ;  /* 0x0000001006007c0c */ /* 0x000fe2000bf43070 */
[----:B------:R-:W-:Y:S01]  /*53a0*/  @!P4 FADD.FTZ R88, -R88, -RZ ;  /* 0x800000ff5858c221 */ /* 0x000fe20000010100 */
[----:B------:R-:W-:Y:S02]  /*53b0*/  SHF.R.U32.HI R6, RZ, 0x1, R74 ;  /* 0x00000001ff067819 */ /* 0x000fe4000001164a */
[----:B------:R-:W-:Y:S02]  /*53c0*/  F2FP.RELU.BF16.F32.PACK_AB R0, R91, R97 ;  /* 0x000000615b00723e */ /* 0x000fe400000018ff */
[----:B------:R-:W-:Y:S02]  /*53d0*/  F2FP.RELU.BF16.F32.PACK_AB R5, R85, R88 ;  /* 0x000000585505723e */ /* 0x000fe400000018ff */
[----:B------:R-:W-:Y:S01]  /*53e0*/  LOP3.LUT R248, R3, 0x8, R6, 0x78, !PT ;  /* 0x0000000803f87812 */ /* 0x000fe200078e7806 */
[----:B------:R2:W-:Y:S01]  /*53f0*/  STS [R247+0x400], R0 ;  /* 0x00040000f7007388 */ /* 0x0005e20000000800 */
[----:B------:R-:W-:Y:S02]  /*5400*/  FSETP.GE.FTZ.AND P3, PT, R89, RZ, PT ;  /* 0x000000ff5900720b */ /* 0x000fe40003f76000 */
[----:B------:R-:W-:Y:S01]  /*5410*/  LOP3.LUT R252, R252, R248, RZ, 0xfc, !PT ;  /* 0x000000f8fcfc7212 */ /* 0x000fe200078efcff */
[----:B------:R-:W-:Y:S01]  /*5420*/  @!P2 FADD.FTZ R83, -R83, -RZ ;  /* 0x800000ff5353a221 */ /* 0x000fe20000010100 */
[----:B------:R-:W-:Y:S01]  /*5430*/  STS [R82], R5 ;  /* 0x0000000552007388 */ /* 0x000fe20000000800 */
[----:B------:R-:W-:Y:S02]  /*5440*/  FSETP.GE.FTZ.AND P4, PT, R90, RZ, PT ;  /* 0x000000ff5a00720b */ /* 0x000fe40003f96000 */
[----:B------:R-:W-:Y:S02]  /*5450*/  LEA R252, R252, UR4, 0x1 ;  /* 0x00000004fcfc7c11 */ /* 0x000fe4000f8e08ff */
[----:B----4-:R-:W-:Y:S02]  /*5460*/  F2FP.RELU.BF16.F32.PACK_AB R4, R87, R83 ;  /* 0x000000535704723e */ /* 0x010fe400000018ff */
[----:B------:R-:W-:Y:S01]  /*5470*/  FSETP.GE.FTZ.AND P2, PT, R95, RZ, PT ;  /* 0x000000ff5f00720b */ /* 0x000fe20003f56000 */
[--C-:B------:R-:W-:Y:S01]  /*5480*/  IMAD.IADD R81, R80, 0x1, R252.reuse ;  /* 0x0000000150517824 */ /* 0x100fe200078e02fc */
[----:B-1----:R-:W-:Y:S01]  /*5490*/  F2FP.RELU.BF16.F32.PACK_AB R2, R244, R245 ;  /* 0x000000f5f402723e */ /* 0x002fe200000018ff */
[----:B------:R-:W-:Y:S04]  /*54a0*/  STS [R82+0x400], R4 ;  /* 0x0004000452007388 */ /* 0x000fe80000000800 */
[----:B------:R1:W-:Y:S01]  /*54b0*/  STS [R251], R2 ;  /* 0x00000002fb007388 */ /* 0x0003e20000000800 */
[----:B--2---:R-:W-:Y:S05]  /*54c0*/  F2FP.RELU.BF16.F32.PACK_AB R0, R86, R84 ;  /* 0x000000545600723e */ /* 0x004fea00000018ff */
[----:B------:R2:W-:Y:S04]  /*54d0*/  STS [R251+0x400], R0 ;  /* 0x00040000fb007388 */ /* 0x0005e80000000800 */
[----:B------:R-:W3:Y:S08]  /*54e0*/  LDSM.16.M88.4 R16, [R252+0x6000] ;  /* 0x00600000fc10783b */ /* 0x000ef00000000200 */
[----:B------:R-:W-:Y:S01]  /*54f0*/  LDSM.16.M88.4 R72, [R81+0x6000] ;  /* 0x006000005148783b */ /* 0x000fe20000000200 */
[----:B-1----:R-:W1:Y:S01]  /*5500*/  S2R R2, SR_TID.X ;  /* 0x0000000000027919 */ /* 0x002e620000002100 */
[----:B--2---:R-:W-:Y:S01]  /*5510*/  IMAD.MOV.U32 R0, RZ, RZ, 0x20 ;  /* 0x00000020ff007424 */ /* 0x004fe200078e00ff */
[C---:B---3--:R-:W-:Y:S08]  /*5520*/  HMMA.16816.F32.BF16 R4, R16.reuse, R148, RZ ;  /* 0x000000941004723c */ /* 0x048ff000000418ff */
[C---:B------:R-:W-:Y:S01]  /*5530*/  HMMA.16816.F32.BF16 R8, R16.reuse, R150, RZ ;  /* 0x000000961008723c */ /* 0x040fe200000418ff */
[----:B-1----:R-:W-:Y:S04]  /*5540*/  LOP3.LUT P0, RZ, R2, 0x2, RZ, 0xc0, !PT ;  /* 0x0000000202ff7812 */ /* 0x002fe8000780c0ff */
[----:B------:R-:W-:Y:S02]  /*5550*/  SEL R76, R0, 0xffffffe0, !P0 ;  /* 0xffffffe0004c7807 */ /* 0x000fe40004000000 */
[----:B------:R-:W-:Y:S01]  /*5560*/  FSETP.GE.FTZ.AND P0, PT, R96, RZ, PT ;  /* 0x000000ff6000720b */ /* 0x000fe20003f16000 */
[C---:B------:R-:W-:Y:S02]  /*5570*/  HMMA.16816.F32.BF16 R12, R16.reuse, R152, RZ ;  /* 0x00000098100c723c */ /* 0x040fe400000418ff */
[C---:B------:R-:W-:Y:S02]  /*5580*/  IMAD.IADD R249, R76.reuse, 0x1, R252 ;  /* 0x000000014cf97824 */ /* 0x040fe400078e02fc */
[----:B------:R-:W-:Y:S03]  /*5590*/  IMAD.IADD R0, R76, 0x1, R81 ;  /* 0x000000014c007824 */ /* 0x000fe600078e0251 */
[----:B------:R-:W1:Y:S01]  /*55a0*/  LDSM.16.M88.4 R68, [R249+0x6000] ;  /* 0x00600000f944783b */ /* 0x000e620000000200 */
[----:B------:R-:W-:Y:S07]  /*55b0*/  HMMA.16816.F32.BF16 R16, R16, R154, RZ ;  /* 0x0000009a1010723c */ /* 0x000fee00000418ff */
[----:B------:R-:W2:Y:S08]  /*55c0*/  LDSM.16.M88.4 R76, [R0+0x6000] ;  /* 0x00600000004c783b */ /* 0x000eb00000000200 */
[----:B------:R-:W-:Y:S04]  /*55d0*/  STL [R1+0x4], R249 ;  /* 0x000004f901007387 */ /* 0x000fe80000100800 */
[----:B------:R-:W-:Y:S04]  /*55e0*/  STL [R1], R81 ;  /* 0x0000005101007387 */ /* 0x000fe80000100800 */
[----:B------:R-:W-:Y:S01]  /*55f0*/  STL [R1+0x8], R0 ;  /* 0x0000080001007387 */ /* 0x000fe20000100800 */
        /* <DEDUP_REMOVED lines=29> */
[----:B------:R2:W4:Y:S07]  /*57d0*/  LDSM.16.M88.4 R76, [R249+0xa000] ;  /* 0x00a00000f94c783b */ /* 0x00052e0000000200 */
[C---:B-1----:R-:W-:Y:S08]  /*57e0*/  HMMA.16816.F32.BF16 R4, R68.reuse, R204, R4 ;  /* 0x000000cc4404723c */ /* 0x042ff00000041804 */
[C---:B------:R-:W-:Y:S08]  /*57f0*/  HMMA.16816.F32.BF16 R8, R68.reuse, R206, R8 ;  /* 0x000000ce4408723c */ /* 0x040ff00000041808 */
[C---:B------:R-:W-:Y:S01]  /*5800*/  HMMA.16816.F32.BF16 R12, R68.reuse, R208, R12 ;  /* 0x000000d0440c723c */ /* 0x040fe2000004180c */
[----:B--2---:R-:W1:Y:S07]  /*5810*/  S2R R249, SR_TID.X ;  /* 0x0000000000f97919 */ /* 0x004e6e0000002100 */
[----:B------:R-:W-:Y:S01]  /*5820*/  HMMA.16816.F32.BF16 R16, R68, R210, R16 ;  /* 0x000000d24410723c */ /* 0x000fe20000041810 */
[----:B------:R2:W4:Y:S07]  /*5830*/  LDSM.16.M88.4 R68, [R81+0xa000] ;  /* 0x00a000005144783b */ /* 0x00052e0000000200 */
[C---:B---3--:R-:W-:Y:S08]  /*5840*/  HMMA.16816.F32.BF16 R4, R72.reuse, R212, R4 ;  /* 0x000000d44804723c */ /* 0x048ff00000041804 */
[C---:B------:R-:W-:Y:S08]  /*5850*/  HMMA.16816.F32.BF16 R8, R72.reuse, R214, R8 ;  /* 0x000000d64808723c */ /* 0x040ff00000041808 */
[C---:B------:R-:W-:Y:S01]  /*5860*/  HMMA.16816.F32.BF16 R12, R72.reuse, R216, R12 ;  /* 0x000000d8480c723c */ /* 0x040fe2000004180c */
[----:B--2---:R-:W2:Y:S02]  /*5870*/  S2R R81, SR_TID.X ;  /* 0x0000000000517919 */ /* 0x004ea40000002100 */
[----:B-1----:R-:W-:Y:S05]  /*5880*/  IMAD.SHL.U32 R249, R249, 0x20, RZ ;  /* 0x00000020f9f97824 */ /* 0x002fea00078e00ff */
[----:B------:R-:W-:Y:S01]  /*5890*/  HMMA.16816.F32.BF16 R16, R72, R218, R16 ;  /* 0x000000da4810723c */ /* 0x000fe20000041810 */
[----:B------:R1:W3:Y:S07]  /*58a0*/  LDSM.16.M88.4 R72, [R0+0xa000] ;  /* 0x00a000000048783b */ /* 0x0002ee0000000200 */
[C---:B----4-:R-:W-:Y:S08]  /*58b0*/  HMMA.16816.F32.BF16 R4, R76.reuse, R220, R4 ;  /* 0x000000dc4c04723c */ /* 0x050ff00000041804 */
[C---:B------:R-:W-:Y:S08]  /*58c0*/  HMMA.16816.F32.BF16 R8, R76.reuse, R222, R8 ;  /* 0x000000de4c08723c */ /* 0x040ff00000041808 */
[C---:B------:R-:W-:Y:S03]  /*58d0*/  HMMA.16816.F32.BF16 R12, R76.reuse, R224, R12 ;  /* 0x000000e04c0c723c */ /* 0x040fe6000004180c */
[----:B--2---:R-:W-:Y:S01]  /*58e0*/  IMAD.SHL.U32 R81, R81, 0x40, RZ ;  /* 0x0000004051517824 */ /* 0x004fe200078e00ff */
[----:B-1----:R-:W-:Y:S01]  /*58f0*/  SHF.R.U32.HI R0, RZ, 0x1, R2 ;  /* 0x00000001ff007819 */ /* 0x002fe20000011602 */
[----:B------:R-:W-:Y:S03]  /*5900*/  IMAD.SHL.U32 R2, R2, 0x2, RZ ;  /* 0x0000000202027824 */ /* 0x000fe600078e00ff */
[----:B------:R-:W-:Y:S01]  /*5910*/  HMMA.16816.F32.BF16 R16, R76, R226, R16 ;  /* 0x000000e24c10723c */ /* 0x000fe20000041810 */
[----:B------:R-:W1:Y:S02]  /*5920*/  S2R R79, SR_TID.X ;  /* 0x00000000004f7919 */ /* 0x000e640000002100 */
[----:B------:R-:W-:Y:S02]  /*5930*/  LOP3.LUT R0, R0, 0x10, RZ, 0xc0, !PT ;  /* 0x0000001000007812 */ /* 0x000fe400078ec0ff */
[----:B------:R-:W-:Y:S03]  /*5940*/  LOP3.LUT R2, R2, 0x20, RZ, 0xc0, !PT ;  /* 0x0000002002027812 */ /* 0x000fe600078ec0ff */
[C---:B------:R-:W-:Y:S08]  /*5950*/  HMMA.16816.F32.BF16 R4, R68.reuse, R228, R4 ;  /* 0x000000e44404723c */ /* 0x040ff00000041804 */
[C---:B------:R-:W-:Y:S08]  /*5960*/  HMMA.16816.F32.BF16 R8, R68.reuse, R230, R8 ;  /* 0x000000e64408723c */ /* 0x040ff00000041808 */
[C---:B------:R-:W-:Y:S08]  /*5970*/  HMMA.16816.F32.BF16 R12, R68.reuse, R232, R12 ;  /* 0x000000e8440c723c */ /* 0x040ff0000004180c */
[----:B------:R-:W-:Y:S03]  /*5980*/  HMMA.16816.F32.BF16 R16, R68, R234, R16 ;  /* 0x000000ea4410723c */ /* 0x000fe60000041810 */
[--C-:B-1----:R-:W-:Y:S02]  /*5990*/  LOP3.LUT R0, R0, 0x8, R79.reuse, 0xf8, !PT ;  /* 0x0000000800007812 */ /* 0x102fe400078ef84f */
[----:B------:R-:W-:Y:S02]  /*59a0*/  SHF.R.U32.HI R68, RZ, 0x3, R79 ;  /* 0x00000003ff447819 */ /* 0x000fe4000001164f */
[----:B------:R-:W-:Y:S01]  /*59b0*/  LOP3.LUT R0, R0, R3, RZ, 0x3c, !PT ;  /* 0x0000000300007212 */ /* 0x000fe200078e3cff */
[C---:B---3--:R-:W-:Y:S05]  /*59c0*/  HMMA.16816.F32.BF16 R4, R72.reuse, R236, R4 ;  /* 0x000000ec4804723c */ /* 0x048fea0000041804 */
[----:B------:R-:W-:Y:S02]  /*59d0*/  LOP3.LUT R2, R2, 0x18, R68, 0xf8, !PT ;  /* 0x0000001802027812 */ /* 0x000fe400078ef844 */
[----:B------:R-:W-:Y:S01]  /*59e0*/  LOP3.LUT R0, R0, 0x200, R249, 0xf8, !PT ;  /* 0x0000020000007812 */ /* 0x000fe200078ef8f9 */
[C---:B------:R-:W-:Y:S03]  /*59f0*/  HMMA.16816.F32.BF16 R8, R72.reuse, R238, R8 ;  /* 0x000000ee4808723c */ /* 0x040fe60000041808 */
[----:B------:R-:W-:Y:S04]  /*5a00*/  LOP3.LUT R2, R2, 0x1c0, R81, 0xf8, !PT ;  /* 0x000001c002027812 */ /* 0x000fe800078ef851 */
[----:B------:R-:W-:Y:S01]  /*5a10*/  LOP3.LUT R2, R2, 0x38, R92, 0x78, !PT ;  /* 0x0000003802027812 */ /* 0x000fe200078e785c */
[C---:B------:R-:W-:Y:S03]  /*5a20*/  HMMA.16816.F32.BF16 R12, R72.reuse, R240, R12 ;  /* 0x000000f0480c723c */ /* 0x040fe6000004180c */
[C---:B-----5:R-:W-:Y:S01]  /*5a30*/  FADD.FTZ R3, -R94.reuse, R4 ;  /* 0x000000045e037221 */ /* 0x060fe20000010100 */
[----:B------:R-:W-:Y:S01]  /*5a40*/  FADD.FTZ R4, -R94, R5 ;  /* 0x000000055e047221 */ /* 0x000fe20000010100 */
[C---:B------:R-:W-:Y:S01]  /*5a50*/  FADD.FTZ R5, -R93.reuse, R6 ;  /* 0x000000065d057221 */ /* 0x040fe20000010100 */
[----:B------:R-:W-:Y:S01]  /*5a60*/  FADD.FTZ R7, -R93, R7 ;  /* 0x000000075d077221 */ /* 0x000fe20000010100 */
[----:B------:R-:W-:Y:S01]  /*5a70*/  LOP3.LUT R2, R2, 0x200, R81, 0xf8, !PT ;  /* 0x0000020002027812 */ /* 0x000fe200078ef851 */
[----:B------:R-:W-:Y:S03]  /*5a80*/  HMMA.16816.F32.BF16 R16, R72, R242, R16 ;  /* 0x000000f24810723c */ /* 0x000fe60000041810 */
[-C--:B------:R-:W-:Y:S01]  /*5a90*/  FSEL R3, R3, R94.reuse, P4 ;  /* 0x0000005e03037208 */ /* 0x080fe20002000000 */
[----:B------:R-:W-:Y:S01]  /*5aa0*/  FADD.FTZ R11, -R93, R11 ;  /* 0x0000000b5d0b7221 */ /* 0x000fe20000010100 */
[----:B------:R-:W-:Y:S01]  /*5ab0*/  FSEL R4, R4, R94, P3 ;  /* 0x0000005e04047208 */ /* 0x000fe20001800000 */
[----:B------:R-:W-:Y:S01]  /*5ac0*/  FADD.FTZ R9, -R94, R9 ;  /* 0x000000095e097221 */ /* 0x000fe20000010100 */
[----:B------:R-:W-:Y:S01]  /*5ad0*/  FSEL R5, R5, R93, P2 ;  /* 0x0000005d05057208 */ /* 0x000fe20001000000 */
[----:B------:R-:W-:Y:S01]  /*5ae0*/  FMUL.FTZ R90, R90, R3 ;  /* 0x000000035a5a7220 */ /* 0x000fe20000410000 */
[----:B------:R-:W-:Y:S01]  /*5af0*/  FSEL R7, R7, R93, P0 ;  /* 0x0000005d07077208 */ /* 0x000fe20000000000 */
[----:B------:R-:W-:Y:S01]  /*5b00*/  FMUL.FTZ R4, R89, R4 ;  /* 0x0000000459047220 */ /* 0x000fe20000410000 */
[----:B------:R-:W-:Y:S01]  /*5b10*/  FSETP.GE.FTZ.AND P0, PT, R91, RZ, PT ;  /* 0x000000ff5b00720b */ /* 0x000fe20003f16000 */
[----:B------:R-:W-:Y:S01]  /*5b20*/  FMUL.FTZ R95, R95, R5 ;  /* 0x000000055f5f7220 */ /* 0x000fe20000410000 */
[----:B------:R-:W-:Y:S01]  /*5b30*/  FADD.FTZ R12, -R94, R12 ;  /* 0x0000000c5e0c7221 */ /* 0x000fe20000010100 */
[----:B------:R-:W-:Y:S01]  /*5b40*/  FMUL.FTZ R3, R96, R7 ;  /* 0x0000000760037220 */ /* 0x000fe20000410000 */
[----:B------:R-:W-:Y:S01]  /*5b50*/  F2FP.BF16.F32.PACK_AB R4, R4, R90 ;  /* 0x0000005a0404723e */ /* 0x000fe200000010ff */
[----:B------:R-:W-:Y:S01]  /*5b60*/  FADD.FTZ R6, -R93, R10 ;  /* 0x0000000a5d067221 */ /* 0x000fe20000010100 */
[----:B------:R-:W-:Y:S01]  /*5b70*/  FSEL R5, R11, R93, P0 ;  /* 0x0000005d0b057208 */ /* 0x000fe20000000000 */
[----:B------:R-:W-:Y:S01]  /*5b80*/  FADD.FTZ R8, -R94, R8 ;  /* 0x000000085e087221 */ /* 0x000fe20000010100 */
[----:B------:R-:W-:Y:S01]  /*5b90*/  F2FP.BF16.F32.PACK_AB R3, R3, R95 ;  /* 0x0000005f0303723e */ /* 0x000fe200000010ff */
[----:B------:R1:W-:Y:S01]  /*5ba0*/  STS [R246+0x12000], R4 ;  /* 0x01200004f6007388 */ /* 0x0003e20000000800 */
[----:B------:R-:W-:Y:S01]  /*5bb0*/  FSETP.GE.FTZ.AND P0, PT, R88, RZ, PT ;  /* 0x000000ff5800720b */ /* 0x000fe20003f16000 */
[----:B------:R-:W-:Y:S01]  /*5bc0*/  FADD.FTZ R13, -R94, R13 ;  /* 0x0000000d5e0d7221 */ /* 0x000fe20000010100 */
[----:B------:R-:W-:Y:S01]  /*5bd0*/  FSETP.GE.FTZ.AND P3, PT, R98, RZ, PT ;  /* 0x000000ff6200720b */ /* 0x000fe20003f76000 */
[----:B------:R2:W-:Y:S01]  /*5be0*/  STS [R246+0x12400], R3 ;  /* 0x01240003f6007388 */ /* 0x0005e20000000800 */
[----:B------:R-:W-:Y:S01]  /*5bf0*/  FSETP.GE.FTZ.AND P2, PT, R97, RZ, PT ;  /* 0x000000ff6100720b */ /* 0x000fe20003f56000 */
[----:B------:R-:W-:Y:S01]  /*5c00*/  FADD.FTZ R14, -R93, R14 ;  /* 0x0000000e5d0e7221 */ /* 0x000fe20000010100 */
[----:B------:R-:W-:Y:S01]  /*5c10*/  FSETP.GE.FTZ.AND P4, PT, R99, RZ, PT ;  /* 0x000000ff6300720b */ /* 0x000fe20003f96000 */
[----:B------:R-:W-:Y:S01]  /*5c20*/  FMUL.FTZ R91, R91, R5 ;  /* 0x000000055b5b7220 */ /* 0x000fe20000410000 */
[-C--:B------:R-:W-:Y:S01]  /*5c30*/  FSEL R7, R9, R94.reuse, P3 ;  /* 0x0000005e09077208 */ /* 0x080fe20001800000 */
[----:B------:R-:W-:Y:S01]  /*5c40*/  FADD.FTZ R15, -R93, R15 ;  /* 0x0000000f5d0f7221 */ /* 0x000fe20000010100 */
[----:B------:R-:W-:Y:S01]  /*5c50*/  FSEL R6, R6, R93, P2 ;  /* 0x0000005d06067208 */ /* 0x000fe20001000000 */
[----:B------:R-:W-:Y:S01]  /*5c60*/  FADD.FTZ R16, -R94, R16 ;  /* 0x000000105e107221 */ /* 0x000fe20000010100 */
[----:B------:R-:W-:Y:S01]  /*5c70*/  FSEL R8, R8, R94, P4 ;  /* 0x0000005e08087208 */ /* 0x000fe20002000000 */
[----:B------:R-:W-:Y:S01]  /*5c80*/  FMUL.FTZ R7, R98, R7 ;  /* 0x0000000762077220 */ /* 0x000fe20000410000 */
[----:B------:R-:W-:Y:S01]  /*5c90*/  FSETP.GE.FTZ.AND P3, PT, R85, RZ, PT ;  /* 0x000000ff5500720b */ /* 0x000fe20003f76000 */
[----:B------:R-:W-:Y:S01]  /*5ca0*/  FMUL.FTZ R97, R97, R6 ;  /* 0x0000000661617220 */ /* 0x000fe20000410000 */
[----:B------:R-:W-:Y:S01]  /*5cb0*/  FSETP.GE.FTZ.AND P2, PT, R83, RZ, PT ;  /* 0x000000ff5300720b */ /* 0x000fe20003f56000 */
[----:B------:R-:W-:Y:S01]  /*5cc0*/  FMUL.FTZ R8, R99, R8 ;  /* 0x0000000863087220 */ /* 0x000fe20000410000 */
[-C--:B------:R-:W-:Y:S01]  /*5cd0*/  FSEL R5, R13, R94.reuse, P3 ;  /* 0x0000005e0d057208 */ /* 0x080fe20001800000 */
[----:B------:R-:W-:Y:S01]  /*5ce0*/  FADD.FTZ R18, -R93, R18 ;  /* 0x000000125d127221 */ /* 0x000fe20000010100 */
[----:B------:R-:W-:Y:S02]  /*5cf0*/  FSETP.GE.FTZ.AND P3, PT, R244, RZ, PT ;  /* 0x000000fff400720b */ /* 0x000fe40003f76000 */
[----:B------:R-:W-:Y:S01]  /*5d00*/  FSETP.GE.FTZ.AND P4, PT, R245, RZ, PT ;  /* 0x000000fff500720b */ /* 0x000fe20003f96000 */
[----:B------:R-:W-:Y:S01]  /*5d10*/  FMUL.FTZ R85, R85, R5 ;  /* 0x0000000555557220 */ /* 0x000fe20000410000 */
[----:B-1----:R-:W-:Y:S02]  /*5d20*/  FSEL R4, R12, R94, P0 ;  /* 0x0000005e0c047208 */ /* 0x002fe40000000000 */
[----:B------:R-:W-:Y:S02]  /*5d30*/  F2FP.BF16.F32.PACK_AB R5, R7, R8 ;  /* 0x000000080705723e */ /* 0x000fe400000010ff */
[----:B------:R-:W-:Y:S01]  /*5d40*/  FSETP.GE.FTZ.AND P0, PT, R87, RZ, PT ;  /* 0x000000ff5700720b */ /* 0x000fe20003f16000 */
[----:B------:R-:W-:Y:S01]  /*5d50*/  FMUL.FTZ R88, R88, R4 ;  /* 0x0000000458587220 */ /* 0x000fe20000410000 */
[-C--:B------:R-:W-:Y:S01]  /*5d60*/  FSEL R4, R14, R93.reuse, P2 ;  /* 0x0000005d0e047208 */ /* 0x080fe20001000000 */
[----:B------:R1:W-:Y:S01]  /*5d70*/  STS [R247+-0x2000], R5 ;  /* 0xffe00005f7007388 */ /* 0x0003e20000000800 */
[----:B--2---:R-:W-:Y:S02]  /*5d80*/  FSEL R3, R15, R93, P0 ;  /* 0x0000005d0f037208 */ /* 0x004fe40000000000 */
[----:B------:R-:W-:Y:S01]  /*5d90*/  FSETP.GE.FTZ.AND P0, PT, R86, RZ, PT ;  /* 0x000000ff5600720b */ /* 0x000fe20003f16000 */
[----:B------:R-:W-:Y:S01]  /*5da0*/  FMUL.FTZ R83, R83, R4 ;  /* 0x0000000453537220 */ /* 0x000fe20000410000 */
[----:B------:R-:W-:Y:S01]  /*5db0*/  F2FP.BF16.F32.PACK_AB R4, R91, R97 ;  /* 0x000000615b04723e */ /* 0x000fe200000010ff */
[----:B------:R-:W-:Y:S01]  /*5dc0*/  FMUL.FTZ R6, R87, R3 ;  /* 0x0000000357067220 */ /* 0x000fe20000410000 */
[----:B------:R-:W-:Y:S02]  /*5dd0*/  FSETP.GE.FTZ.AND P2, PT, R84, RZ, PT ;  /* 0x000000ff5400720b */ /* 0x000fe40003f56000 */
[----:B------:R-:W-:Y:S01]  /*5de0*/  FSEL R16, R16, R94, P4 ;  /* 0x0000005e10107208 */ /* 0x000fe20002000000 */
[----:B------:R2:W-:Y:S01]  /*5df0*/  STS [R247+-0x1c00], R4 ;  /* 0xffe40004f7007388 */ /* 0x0005e20000000800 */
[----:B------:R-:W-:Y:S01]  /*5e00*/  FSEL R18, R18, R93, P2 ;  /* 0x0000005d12127208 */ /* 0x000fe20001000000 */
[----:B------:R-:W-:Y:S01]  /*5e10*/  @P3 FADD.FTZ R94, -R94, R17 ;  /* 0x000000115e5e3221 */ /* 0x000fe20000010100 */
[----:B------:R-:W-:Y:S01]  /*5e20*/  F2FP.BF16.F32.PACK_AB R3, R85, R88 ;  /* 0x000000585503723e */ /* 0x000fe200000010ff */
[----:B------:R-:W-:Y:S01]  /*5e30*/  FMUL.FTZ R245, R245, R16 ;  /* 0x00000010f5f57220 */ /* 0x000fe20000410000 */
[----:B------:R-:W-:Y:S01]  /*5e40*/  F2FP.BF16.F32.PACK_AB R6, R6, R83 ;  /* 0x000000530606723e */ /* 0x000fe200000010ff */
[----:B------:R-:W-:Y:S01]  /*5e50*/  @P0 FADD.FTZ R93, -R93, R19 ;  /* 0x000000135d5d0221 */ /* 0x000fe20000010100 */
[----:B------:R-:W-:Y:S01]  /*5e60*/  FMUL.FTZ R84, R84, R18 ;  /* 0x0000001254547220 */ /* 0x000fe20000410000 */
[----:B------:R-:W-:Y:S01]  /*5e70*/  FMUL.FTZ R94, R244, R94 ;  /* 0x0000005ef45e7220 */ /* 0x000fe20000410000 */
[----:B------:R3:W-:Y:S01]  /*5e80*/  STS [R82+-0x2000], R3 ;  /* 0xffe0000352007388 */ /* 0x0007e20000000800 */
[----:B------:R-:W-:Y:S01]  /*5e90*/  FMUL.FTZ R86, R86, R93 ;  /* 0x0000005d56567220 */ /* 0x000fe20000410000 */
[----:B------:R-:W-:Y:S02]  /*5ea0*/  LEA R92, R0, UR5, 0x1 ;  /* 0x00000005005c7c11 */ /* 0x000fe4000f8e08ff */
[----:B------:R-:W-:Y:S01]  /*5eb0*/  STS [R82+-0x1c00], R6 ;  /* 0xffe4000652007388 */ /* 0x000fe20000000800 */
[----:B-1----:R-:W-:Y:S02]  /*5ec0*/  F2FP.BF16.F32.PACK_AB R5, R94, R245 ;  /* 0x000000f55e05723e */ /* 0x002fe400000010ff */
[----:B------:R-:W-:Y:S03]  /*5ed0*/  IMAD.IADD R92, R80, 0x1, R92 ;  /* 0x00000001505c7824 */ /* 0x000fe600078e025c */
[----:B------:R-:W-:Y:S01]  /*5ee0*/  STS [R251+-0x2000], R5 ;  /* 0xffe00005fb007388 */ /* 0x000fe20000000800 */
[----:B--2---:R-:W-:Y:S05]  /*5ef0*/  F2FP.BF16.F32.PACK_AB R4, R86, R84 ;  /* 0x000000545604723e */ /* 0x004fea00000010ff */
[----:B------:R-:W-:Y:S01]  /*5f00*/  STS [R251+-0x1c00], R4 ;  /* 0xffe40004fb007388 */ /* 0x000fe20000000800 */
[----:B------:R-:W-:Y:S01]  /*5f10*/  BAR.SYNC.DEFER_BLOCKING 0x0 ;  /* 0x0000000000007b1d */ /* 0x000fe20000010000 */
[----:B---3--:R-:W-:Y:S02]  /*5f20*/  LEA R3, R0, UR4, 0x1 ;  /* 0x0000000400037c11 */ /* 0x008fe4000f8e08ff */
[----:B------:R-:W-:Y:S03]  /*5f30*/  LEA R0, R2, UR4, 0x1 ;  /* 0x0000000402007c11 */ /* 0x000fe6000f8e08ff */
        /* <DEDUP_REMOVED lines=24> */
[C---:B------:R-:W-:Y:S01]  /*60c0*/  HMMA.16816.F32.BF16 R56, R12.reuse, R68, R56 ;  /* 0x000000440c38723c */ /* 0x040fe20000041838 */
[----:B------:R-:W3:Y:S01]  /*60d0*/  S2R R2, SR_TID.X ;  /* 0x0000000000027919 */ /* 0x000ee20000002100 */
[----:B------:R-:W4:Y:S06]  /*60e0*/  S2R R251, SR_TID.X ;  /* 0x0000000000fb7919 */ /* 0x000f2c0000002100 */
[-C--:B------:R-:W-:Y:S01]  /*60f0*/  HMMA.16816.F32.BF16 R60, R12, R70.reuse, R60 ;  /* 0x000000460c3c723c */ /* 0x080fe2000004183c */
[----:B------:R-:W-:Y:S07]  /*6100*/  LDSM.16.MT88.4 R12, [R0+0x7000] ;  /* 0x00700000000c783b */ /* 0x000fee0000004200 */
[----:B------:R-:W-:Y:S01]  /*6110*/  HMMA.16816.F32.BF16 R64, R4, R70, R64 ;  /* 0x000000460440723c */ /* 0x000fe20000041840 */
[----:B------:R-:W4:Y:S07]  /*6120*/  LDSM.16.MT88.4 R4, [R3+0x15000] ;  /* 0x015000000304783b */ /* 0x000f2e0000004200 */
        /* <DEDUP_REMOVED lines=10> */
[----:B------:R-:W2:Y:S07]  /*61d0*/  LDSM.16.MT88.4 R84, [R3+0x15800] ;  /* 0x015800000354783b */ /* 0x000eae0000004200 */
[-C--:B------:R-:W-:Y:S01]  /*61e0*/  HMMA.16816.F32.BF16 R52, R72, R8.reuse, R52 ;  /* 0x000000084834723c */ /* 0x080fe20000041834 */
[----:B------:R-:W-:Y:S07]  /*61f0*/  BAR.SYNC.DEFER_BLOCKING 0x0 ;  /* 0x0000000000007b1d */ /* 0x000fee0000010000 */
[C---:B------:R-:W-:Y:S08]  /*6200*/  HMMA.16816.F32.BF16 R56, R80.reuse, R8, R56 ;  /* 0x000000085038723c */ /* 0x040ff00000041838 */
[-C--:B------:R-:W-:Y:S03]  /*6210*/  HMMA.16816.F32.BF16 R60, R80, R10.reuse, R60 ;  /* 0x0000000a503c723c */ /* 0x080fe6000004183c */
[----:B---3--:R-:W-:Y:S01]  /*6220*/  IMAD.SHL.U32 R81, R2, 0x8, RZ ;  /* 0x0000000802517824 */ /* 0x008fe200078e00ff */
[----:B------:R-:W-:Y:S04]  /*6230*/  LOP3.LUT R2, R250, 0x400, R249, 0xf8, !PT ;  /* 0x00000400fa027812 */ /* 0x000fe800078ef8f9 */
[----:B------:R-:W-:Y:S04]  /*6240*/  HMMA.16816.F32.BF16 R64, R72, R10, R64 ;  /* 0x0000000a4840723c */ /* 0x000fe80000041840 */
[----:B------:R-:W-:Y:S02]  /*6250*/  LOP3.LUT R2, R2, R248, RZ, 0xfc, !PT ;  /* 0x000000f802027212 */ /* 0x000fe400078efcff */
[----:B------:R-:W-:Y:S02]  /*6260*/  LOP3.LUT R8, R81, 0x38, RZ, 0xc0, !PT ;  /* 0x0000003851087812 */ /* 0x000fe400078ec0ff */
[-C--:B----4-:R-:W-:Y:S05]  /*6270*/  HMMA.16816.F32.BF16 R20, R4, R12.reuse, R20 ;  /* 0x0000000c0414723c */ /* 0x090fea0000041814 */
[----:B------:R-:W-:Y:S03]  /*6280*/  LEA R2, R2, UR4, 0x1 ;  /* 0x0000000402027c11 */ /* 0x000fe6000f8e08ff */
        /* <DEDUP_REMOVED lines=54> */
[--C-:B------:R-:W-:Y:S01]  /*65f0*/  @!P6 IMAD.MOV.U32 R13, RZ, RZ, R82.reuse ;  /* 0x000000ffff0de224 */ /* 0x100fe200078e0052 */
[-C--:B------:R-:W-:Y:S01]  /*6600*/  @!P5 LEA.HI.X R9, R12, R82.reuse, R9, 0x1, P2 ;  /* 0x000000520c09d211 */ /* 0x080fe200010f0c09 */
[----:B------:R-:W-:Y:S01]  /*6610*/  @!P6 IMAD.MOV.U32 R12, RZ, RZ, R83 ;  /* 0x000000ffff0ce224 */ /* 0x000fe200078e0053 */
        /* <DEDUP_REMOVED lines=38> */
.L_x_893:
[----:B------:R-:W-:Y:S01]  /*6880*/  LDSM.16.M88.4 R96, [R2+0x12000] ;  /* 0x012000000260783b */ /* 0x000fe20000000200 */
[----:B------:R-:W-:Y:S02]  /*6890*/  LOP3.LUT P0, RZ, R251, 0x2, RZ, 0xc0, !PT ;  /* 0x00000002fbff7812 */ /* 0x000fe4000780c0ff */
[----:B------:R-:W-:Y:S01]  /*68a0*/  PLOP3.LUT P2, PT, PT, PT, UP0, 0x80, 0x8 ;  /* 0x000000000008781c */ /* 0x000fe20003f4f008 */
[----:B------:R-:W2:Y:S04]  /*68b0*/  LDSM.16.MT88.4 R16, [R0+0xc000] ;  /* 0x00c000000010783b */ /* 0x000ea80000004200 */
[----:B------:R-:W3:Y:S04]  /*68c0*/  LDSM.16.M88.4 R92, [R2+0x13000] ;  /* 0x01300000025c783b */ /* 0x000ee80000000200 */
[----:B-1----:R-:W1:Y:S04]  /*68d0*/  LDSM.16.MT88.4 R80, [R0+0xe000] ;  /* 0x00e000000050783b */ /* 0x002e680000004200 */
[----:B------:R-:W4:Y:S04]  /*68e0*/  LDSM.16.MT88.4 R244, [R0+0x10000] ;  /* 0x0100000000f4783b */ /* 0x000f280000004200 */
[----:B------:R3:W-:Y:S04]  /*68f0*/  STL.64 [R1+0xb8], R48 ;  /* 0x0000b83001007387 */ /* 0x0007e80000100a00 */
[----:B------:R4:W-:Y:S04]  /*6900*/  STL.64 [R1+0xb0], R46 ;  /* 0x0000b02e01007387 */ /* 0x0009e80000100a00 */
[----:B------:R4:W-:Y:S04]  /*6910*/  STL.64 [R1+0xa8], R44 ;  /* 0x0000a82c01007387 */ /* 0x0009e80000100a00 */
[----:B------:R-:W-:Y:S04]  /*6920*/  STL.64 [R1+0xa0], R42 ;  /* 0x0000a02a01007387 */ /* 0x000fe80000100a00 */
[----:B------:R-:W-:Y:S04]  /*6930*/  STL.64 [R1+0x98], R40 ;  /* 0x0000982801007387 */ /* 0x000fe80000100a00 */
[----:B------:R-:W-:Y:S01]  /*6940*/  STL.64 [R1+0x90], R38 ;  /* 0x0000902601007387 */ /* 0x000fe20000100a00 */
[-C--:B--2---:R-:W-:Y:S03]  /*6950*/  HMMA.16816.F32.BF16 R4, R96, R16.reuse, RZ ;  /* 0x000000106004723c */ /* 0x084fe600000418ff */
[----:B------:R-:W-:Y:S01]  /*6960*/  STL.64 [R1+0x88], R36 ;  /* 0x0000882401007387 */ /* 0x000fe20000100a00 */
[----:B---3--:R-:W-:Y:S03]  /*6970*/  IMAD.MOV.U32 R49, RZ, RZ, 0x20 ;  /* 0x00000020ff317424 */ /* 0x008fe600078e00ff */
[----:B------:R-:W-:Y:S01]  /*6980*/  STL.64 [R1+0x80], R34 ;  /* 0x0000802201007387 */ /* 0x000fe20000100a00 */
[C---:B------:R-:W-:Y:S03]  /*6990*/  HMMA.16816.F32.BF16 R8, R92.reuse, R16, RZ ;  /* 0x000000105c08723c */ /* 0x040fe600000418ff */
[----:B------:R-:W-:Y:S01]  /*69a0*/  STL.64 [R1+0x78], R32 ;  /* 0x0000782001007387 */ /* 0x000fe20000100a00 */
[----:B------:R-:W-:Y:S03]  /*69b0*/  SEL R49, R49, 0xffffffe0, !P0 ;  /* 0xffffffe031317807 */ /* 0x000fe60004000000 */
[----:B------:R-:W-:Y:S01]  /*69c0*/  STL.64 [R1+0x70], R30 ;  /* 0x0000701e01007387 */ /* 0x000fe20000100a00 */
[-C--:B------:R-:W-:Y:S03]  /*69d0*/  HMMA.16816.F32.BF16 R12, R92, R18.reuse, RZ ;  /* 0x000000125c0c723c */ /* 0x080fe600000418ff */
[----:B------:R-:W-:Y:S04]  /*69e0*/  STL.64 [R1+0x68], R28 ;  /* 0x0000681c01007387 */ /* 0x000fe80000100a00 */
[----:B------:R-:W-:Y:S01]  /*69f0*/  LDSM.16.MT88.4 R28, [R0+0xc800] ;  /* 0x00c80000001c783b */ /* 0x000fe20000004200 */
[C---:B------:R-:W-:Y:S03]  /*6a00*/  HMMA.16816.F32.BF16 R16, R96.reuse, R18, RZ ;  /* 0x000000126010723c */ /* 0x040fe600000418ff */
[----:B------:R-:W-:Y:S04]  /*6a10*/  STL.64 [R1+0x60], R26 ;  /* 0x0000601a01007387 */ /* 0x000fe80000100a00 */
[----:B------:R-:W-:Y:S01]  /*6a20*/  STL.64 [R1+0x58], R24 ;  /* 0x0000581801007387 */ /* 0x000fe20000100a00 */
[-C--:B-1----:R-:W-:Y:S03]  /*6a30*/  HMMA.16816.F32.BF16 R68, R96, R80.reuse, RZ ;  /* 0x000000506044723c */ /* 0x082fe600000418ff */
[----:B------:R-:W-:Y:S04]  /*6a40*/  STL.64 [R1+0x50], R22 ;  /* 0x0000501601007387 */ /* 0x000fe80000100a00 */
[----:B------:R-:W-:Y:S01]  /*6a50*/  STL.64 [R1+0x48], R20 ;  /* 0x0000481401007387 */ /* 0x000fe20000100a00 */
[C---:B------:R-:W-:Y:S03]  /*6a60*/  HMMA.16816.F32.BF16 R72, R92.reuse, R80, RZ ;  /* 0x000000505c48723c */ /* 0x040fe600000418ff */
[----:B------:R-:W-:Y:S01]  /*6a70*/  LDSM.16.MT88.4 R20, [R0+0xe800] ;  /* 0x00e800000014783b */ /* 0x000fe20000004200 */
[----:B----4-:R-:W1:Y:S04]  /*6a80*/  S2R R46, SR_TID.X ;  /* 0x00000000002e7919 */ /* 0x010e680000002100 */
[-C--:B------:R-:W-:Y:S08]  /*6a90*/  HMMA.16816.F32.BF16 R76, R92, R82.reuse, RZ ;  /* 0x000000525c4c723c */ /* 0x080ff000000418ff */
[C---:B------:R-:W-:Y:S08]  /*6aa0*/  HMMA.16816.F32.BF16 R80, R96.reuse, R82, RZ ;  /* 0x000000526050723c */ /* 0x040ff000000418ff */
[-C--:B------:R-:W-:Y:S08]  /*6ab0*/  HMMA.16816.F32.BF16 R84, R96, R244.reuse, RZ ;  /* 0x000000f46054723c */ /* 0x080ff000000418ff */
[C---:B------:R-:W-:Y:S02]  /*6ac0*/  HMMA.16816.F32.BF16 R88, R92.reuse, R244, RZ ;  /* 0x000000f45c58723c */ /* 0x040fe400000418ff */
[C---:B------:R-:W-:Y:S01]  /*6ad0*/  IMAD.IADD R244, R49.reuse, 0x1, R2 ;  /* 0x0000000131f47824 */ /* 0x040fe200078e0202 */
[--C-:B-1----:R-:W-:Y:S04]  /*6ae0*/  SHF.R.U32.HI R45, RZ, 0x1, R46.reuse ;  /* 0x00000001ff2d7819 */ /* 0x102fe8000001162e */
[----:B------:R-:W1:Y:S01]  /*6af0*/  LDSM.16.M88.4 R248, [R244+0x12000] ;  /* 0x01200000f4f8783b */ /* 0x000e620000000200 */
[-C--:B------:R-:W-:Y:S01]  /*6b00*/  HMMA.16816.F32.BF16 R92, R92, R246.reuse, RZ ;  /* 0x000000f65c5c723c */ /* 0x080fe200000418ff */
[----:B------:R-:W-:Y:S02]  /*6b10*/  SHF.R.U32.HI R46, RZ, 0x2, R46 ;  /* 0x00000002ff2e7819 */ /* 0x000fe4000001162e */
[----:B------:R-:W2:Y:S05]  /*6b20*/  LDSM.16.M88.4 R24, [R244+0x13000] ;  /* 0x01300000f418783b */ /* 0x000eaa0000000200 */
[----:B------:R-:W-:Y:S01]  /*6b30*/  HMMA.16816.F32.BF16 R96, R96, R246, RZ ;  /* 0x000000f66060723c */ /* 0x000fe200000418ff */
[----:B------:R-:W3:Y:S07]  /*6b40*/  LDSM.16.MT88.4 R244, [R0+0x10800] ;  /* 0x0108000000f4783b */ /* 0x000eee0000004200 */
[-C--:B-1----:R-:W-:Y:S08]  /*6b50*/  HMMA.16816.F32.BF16 R4, R248, R28.reuse, R4 ;  /* 0x0000001cf804723c */ /* 0x082ff00000041804 */
[C---:B--2---:R-:W-:Y:S08]  /*6b60*/  HMMA.16816.F32.BF16 R8, R24.reuse, R28, R8 ;  /* 0x0000001c1808723c */ /* 0x044ff00000041808 */
[-C--:B------:R-:W-:Y:S08]  /*6b70*/  HMMA.16816.F32.BF16 R12, R24, R30.reuse, R12 ;  /* 0x0000001e180c723c */ /* 0x080ff0000004180c */
[C---:B------:R-:W-:Y:S01]  /*6b80*/  HMMA.16816.F32.BF16 R16, R248.reuse, R30, R16 ;  /* 0x0000001ef810723c */ /* 0x040fe20000041810 */
[----:B------:R-:W-:Y:S07]  /*6b90*/  LDSM.16.MT88.4 R28, [R0+0xd800] ;  /* 0x00d80000001c783b */ /* 0x000fee0000004200 */
[-C--:B------:R-:W-:Y:S08]  /*6ba0*/  HMMA.16816.F32.BF16 R68, R248, R20.reuse, R68 ;  /* 0x00000014f844723c */ /* 0x080ff00000041844 */
[C---:B------:R-:W-:Y:S08]  /*6bb0*/  HMMA.16816.F32.BF16 R72, R24.reuse, R20, R72 ;  /* 0x000000141848723c */ /* 0x040ff00000041848 */
[-C--:B------:R-:W-:Y:S08]  /*6bc0*/  HMMA.16816.F32.BF16 R76, R24, R22.reuse, R76 ;  /* 0x00000016184c723c */ /* 0x080ff0000004184c */
[C---:B------:R-:W-:Y:S01]  /*6bd0*/  HMMA.16816.F32.BF16 R80, R248.reuse, R22, R80 ;  /* 0x00000016f850723c */ /* 0x040fe20000041850 */
[----:B------:R-:W2:Y:S04]  /*6be0*/  LDL.LU.64 R22, [R1+0x20] ;  /* 0x0000200001167983 */ /* 0x000ea80000300a00 */
[----:B------:R1:W4:Y:S03]  /*6bf0*/  LDL R47, [R1+0x34] ;  /* 0x00003400012f7983 */ /* 0x0003260000100800 */
[-C--:B---3--:R-:W-:Y:S08]  /*6c00*/  HMMA.16816.F32.BF16 R84, R248, R244.reuse, R84 ;  /* 0x000000f4f854723c */ /* 0x088ff00000041854 */
[C---:B------:R-:W-:Y:S04]  /*6c10*/  HMMA.16816.F32.BF16 R88, R24.reuse, R244, R88 ;  /* 0x000000f41858723c */ /* 0x040fe80000041858 */
[C---:B------:R-:W-:Y:S02]  /*6c20*/  VIADD R244, R2.reuse, 0x12000 ;  /* 0x0001200002f47836 */ /* 0x040fe40000000000 */
[----:B------:R-:W-:Y:S02]  /*6c30*/  VIADD R2, R2, 0x12040 ;  /* 0x0001204002027836 */ /* 0x000fe40000000000 */
[-C--:B------:R-:W-:Y:S01]  /*6c40*/  HMMA.16816.F32.BF16 R92, R24, R246.reuse, R92 ;  /* 0x000000f6185c723c */ /* 0x080fe2000004185c */
[----:B------:R-:W-:Y:S02]  /*6c50*/  LDSM.16.MT88.4 R24, [R0+0xd000] ;  /* 0x00d000000018783b */ /* 0x000fe40000004200 */
[----:B------:R-:W-:Y:S05]  /*6c60*/  @P1 VIADD R2, R244, 0xffffffc0 ;  /* 0xffffffc0f4021836 */ /* 0x000fea0000000000 */
[----:B------:R-:W-:Y:S01]  /*6c70*/  HMMA.16816.F32.BF16 R96, R248, R246, R96 ;  /* 0x000000f6f860723c */ /* 0x000fe20000041860 */
[----:B------:R-:W3:Y:S04]  /*6c80*/  LDSM.16.M88.4 R32, [R2] ;  /* 0x000000000220783b */ /* 0x000ee80000000200 */
[----:B------:R1:W3:Y:S04]  /*6c90*/  LDSM.16.M88.4 R36, [R2+0x1000] ;  /* 0x001000000224783b */ /* 0x0002e80000000200 */
[----:B------:R-:W3:Y:S04]  /*6ca0*/  LDSM.16.MT88.4 R244, [R0+0xf000] ;  /* 0x00f0000000f4783b */ /* 0x000ee80000004200 */
[----:B------:R-:W3:Y:S01]  /*6cb0*/  LDSM.16.MT88.4 R248, [R0+0x11000] ;  /* 0x0110000000f8783b */ /* 0x000ee20000004200 */
[----:B-1----:R-:W-:Y:S01]  /*6cc0*/  IMAD.IADD R2, R49, 0x1, R2 ;  /* 0x0000000131027824 */ /* 0x002fe200078e0202 */
[-C--:B---3--:R-:W-:Y:S08]  /*6cd0*/  HMMA.16816.F32.BF16 R4, R32, R24.reuse, R4 ;  /* 0x000000182004723c */ /* 0x088ff00000041804 */
[C---:B------:R-:W-:Y:S08]  /*6ce0*/  HMMA.16816.F32.BF16 R8, R36.reuse, R24, R8 ;  /* 0x000000182408723c */ /* 0x040ff00000041808 */
[-C--:B------:R-:W-:Y:S08]  /*6cf0*/  HMMA.16816.F32.BF16 R12, R36, R26.reuse, R12 ;  /* 0x0000001a240c723c */ /* 0x080ff0000004180c */
[C---:B------:R-:W-:Y:S01]  /*6d00*/  HMMA.16816.F32.BF16 R16, R32.reuse, R26, R16 ;  /* 0x0000001a2010723c */ /* 0x040fe20000041810 */
[----:B------:R-:W-:Y:S07]  /*6d10*/  LDSM.16.M88.4 R24, [R2+0x1000] ;  /* 0x001000000218783b */ /* 0x000fee0000000200 */
[-C--:B------:R-:W-:Y:S08]  /*6d20*/  HMMA.16816.F32.BF16 R68, R32, R244.reuse, R68 ;  /* 0x000000f42044723c */ /* 0x080ff00000041844 */
[C---:B------:R-:W-:Y:S08]  /*6d30*/  HMMA.16816.F32.BF16 R72, R36.reuse, R244, R72 ;  /* 0x000000f42448723c */ /* 0x040ff00000041848 */
[-C--:B------:R-:W-:Y:S08]  /*6d40*/  HMMA.16816.F32.BF16 R76, R36, R246.reuse, R76 ;  /* 0x000000f6244c723c */ /* 0x080ff0000004184c */
[C---:B------:R-:W-:Y:S01]  /*6d50*/  HMMA.16816.F32.BF16 R80, R32.reuse, R246, R80 ;  /* 0x000000f62050723c */ /* 0x040fe20000041850 */
[----:B------:R1:W3:Y:S07]  /*6d60*/  LDSM.16.M88.4 R244, [R2] ;  /* 0x0000000002f4783b */ /* 0x0002ee0000000200 */
[-C--:B------:R-:W-:Y:S08]  /*6d70*/  HMMA.16816.F32.BF16 R84, R32, R248.reuse, R84 ;  /* 0x000000f82054723c */ /* 0x080ff00000041854 */
[C---:B------:R-:W-:Y:S08]  /*6d80*/  HMMA.16816.F32.BF16 R88, R36.reuse, R248, R88 ;  /* 0x000000f82458723c */ /* 0x040ff00000041858 */
[-C--:B------:R-:W-:Y:S01]  /*6d90*/  HMMA.16816.F32.BF16 R92, R36, R250.reuse, R92 ;  /* 0x000000fa245c723c */ /* 0x080fe2000004185c */
[----:B-1----:R-:W1:Y:S01]  /*6da0*/  LDC R2, c[0x0][0x44c] ;  /* 0x00011300ff027b82 */ /* 0x002e620000000800 */
[----:B------:R-:W-:Y:S06]  /*6db0*/  LDSM.16.MT88.4 R36, [R0+0x11800] ;  /* 0x011800000024783b */ /* 0x000fec0000004200 */
[----:B------:R-:W-:Y:S01]  /*6dc0*/  HMMA.16816.F32.BF16 R96, R32, R250, R96 ;  /* 0x000000fa2060723c */ /* 0x000fe20000041860 */
[----:B------:R-:W1:Y:S07]  /*6dd0*/  LDSM.16.MT88.4 R248, [R0+0xf800] ;  /* 0x00f8000000f8783b */ /* 0x000e6e0000004200 */
[-C--:B---3--:R-:W-:Y:S08]  /*6de0*/  HMMA.16816.F32.BF16 R4, R244, R28.reuse, R4 ;  /* 0x0000001cf404723c */ /* 0x088ff00000041804 */
[C---:B------:R-:W-:Y:S04]  /*6df0*/  HMMA.16816.F32.BF16 R8, R24.reuse, R28, R8 ;  /* 0x0000001c1808723c */ /* 0x040fe80000041808 */
[----:B-1----:R-:W-:Y:S04]  /*6e00*/  IMAD R2, R2, UR9, RZ ;  /* 0x0000000902027c24 */ /* 0x002fe8000f8e02ff */
[-C--:B------:R-:W-:Y:S03]  /*6e10*/  HMMA.16816.F32.BF16 R12, R24, R30.reuse, R12 ;  /* 0x0000001e180c723c */ /* 0x080fe6000004180c */
[C---:B------:R-:W-:Y:S05]  /*6e20*/  IMAD.U32 R21, R2.reuse, -0x40, RZ ;  /* 0xffffffc002157824 */ /* 0x040fea00078e00ff */
        /* <DEDUP_REMOVED lines=9> */
[----:B------:R-:W-:Y:S02]  /*6ec0*/  @P2 LOP3.LUT R245, R45, 0x30, RZ, 0xc0, !PT ;  /* 0x000000302df52812 */ /* 0x000fe400078ec0ff */
[C---:B--2---:R-:W-:Y:S01]  /*6ed0*/  LEA R20, P0, R21.reuse, R22, 0x2 ;  /* 0x0000001615147211 */ /* 0x044fe200078010ff */
[----:B------:R-:W-:Y:S03]  /*6ee0*/  IMAD.SHL.U32 R22, R2, 0x8, RZ ;  /* 0x0000000802167824 */ /* 0x000fe600078e00ff */
[----:B------:R-:W-:Y:S02]  /*6ef0*/  LEA.HI.X.SX32 R21, R21, R23, 0x2, P0 ;  /* 0x0000001715157211 */ /* 0x000fe400000f16ff */
[C---:B------:R-:W-:Y:S02]  /*6f00*/  LEA R34, P0, R22.reuse, R20, 0x2 ;  /* 0x0000001416227211 */ /* 0x040fe400078010ff */
[----:B----4-:R-:W-:Y:S01]  /*6f10*/  @P2 LOP3.LUT R47, R245, 0x7, R46, 0xf8, !PT ;  /* 0x00000007f52f2812 */ /* 0x010fe200078ef82e */
[----:B------:R-:W-:Y:S01]  /*6f20*/  STL.64 [R1+0x20], R20 ;  /* 0x0000201401007387 */ /* 0x000fe20000100a00 */
[----:B------:R-:W-:Y:S01]  /*6f30*/  LEA.HI.X.SX32 R35, R22, R21, 0x2, P0 ;  /* 0x0000001516237211 */ /* 0x000fe200000f16ff */
[----:B------:R-:W-:Y:S01]  /*6f40*/  IMAD.MOV.U32 R22, RZ, RZ, 0x4 ;  /* 0x00000004ff167424 */ /* 0x000fe200078e00ff */
[C---:B------:R-:W-:Y:S01]  /*6f50*/  LEA R32, P0, R2.reuse, R34, 0x5 ;  /* 0x0000002202207211 */ /* 0x040fe200078028ff */
[----:B------:R1:W2:Y:S02]  /*6f60*/  LDL R49, [R1+0x38] ;  /* 0x0000380001317983 */ /* 0x0002a40000100800 */
[----:B------:R-:W-:Y:S01]  /*6f70*/  @P2 IMAD.WIDE.U32 R36, R47, R22, UR18 ;  /* 0x000000122f242e25 */ /* 0x000fe2000f8e0016 */
[C---:B------:R-:W-:Y:S01]  /*6f80*/  LEA.HI.X.SX32 R33, R2.reuse, R35, 0x5, P0 ;  /* 0x0000002302217211 */ /* 0x040fe200000f2eff */
[----:B------:R1:W3:Y:S01]  /*6f90*/  LDL R48, [R1+0x3c] ;  /* 0x00003c0001307983 */ /* 0x0002e20000100800 */
[C---:B------:R-:W-:Y:S01]  /*6fa0*/  LEA R30, P0, R2.reuse, R32, 0x5 ;  /* 0x00000020021e7211 */ /* 0x040fe200078028ff */
[----:B------:R-:W-:Y:S01]  /*6fb0*/  @UP0 UMOV UR18, UR61 ;  /* 0x0000003d00120c82 */ /* 0x000fe20008000000 */
[----:B------:R-:W-:Y:S01]  /*6fc0*/  @UP0 UMOV UR19, UR31 ;  /* 0x0000001f00130c82 */ /* 0x000fe20008000000 */
[----:B------:R-:W-:Y:S01]  /*6fd0*/  @P2 STL [R1+0x34], R47 ;  /* 0x0000342f01002387 */ /* 0x000fe20000100800 */
        /* <DEDUP_REMOVED lines=15> */
[C---:B------:R-:W-:Y:S01]  /*70d0*/  LEA.HI.X.SX32 R23, R2.reuse, R245, 0x5, P0 ;  /* 0x000000f502177211 */ /* 0x040fe200000f2eff */
[----:B--2---:R-:W2:Y:S04]  /*70e0*/  @P2 LDG.E R49, desc[UR34][R36.64+-0xe0] ;  /* 0xffff202224312981 */ /* 0x004ea8000c1e1900 */
[----:B---3--:R-:W3:Y:S04]  /*70f0*/  @P2 LDG.E R48, desc[UR34][R36.64+-0x100] ;  /* 0xffff002224302981 */ /* 0x008ee8000c1e1900 */
[----:B------:R-:W-:Y:S04]  /*7100*/  REDG.E.ADD.F32.FTZ.RN.STRONG.GPU desc[UR34][R20.64], R4 ;  /* 0x00000004140079a6 */ /* 0x000fe8000c12f322 */
        /* <DEDUP_REMOVED lines=12> */
[----:B--2---:R-:W-:Y:S04]  /*71d0*/  @P2 STL [R1+0x38], R49 ;  /* 0x0000383101002387 */ /* 0x004fe80000100800 */
[----:B---3--:R2:W-:Y:S02]  /*71e0*/  @P2 STL [R1+0x3c], R48 ;  /* 0x00003c3001002387 */ /* 0x0085e40000100800 */
[C---:B--2---:R-:W-:Y:S04]  /*71f0*/  LEA R48, P0, R2.reuse, R22, 0x5 ;  /* 0x0000001602307211 */ /* 0x044fe800078028ff */
[C---:B------:R-:W-:Y:S02]  /*7200*/  LEA.HI.X.SX32 R49, R2.reuse, R23, 0x5, P0 ;  /* 0x0000001702317211 */ /* 0x040fe400000f2eff */
[C---:B------:R-:W-:Y:S03]  /*7210*/  LEA R46, P0, R2.reuse, R48, 0x5 ;  /* 0x00000030022e7211 */ /* 0x040fe600078028ff */
[----:B------:R2:W-:Y:S01]  /*7220*/  REDG.E.ADD.F32.FTZ.RN.STRONG.GPU desc[UR34][R48.64+0x80], R13 ;  /* 0x0000800d300079a6 */ /* 0x0005e2000c12f322 */
[C---:B------:R-:W-:Y:S02]  /*7230*/  LEA.HI.X.SX32 R47, R2.reuse, R49, 0x5, P0 ;  /* 0x00000031022f7211 */ /* 0x040fe400000f2eff */
[C---:B------:R-:W-:Y:S03]  /*7240*/  LEA R44, P0, R2.reuse, R46, 0x5 ;  /* 0x0000002e022c7211 */ /* 0x040fe600078028ff */
[----:B------:R3:W-:Y:S01]  /*7250*/  REDG.E.ADD.F32.FTZ.RN.STRONG.GPU desc[UR34][R46.64+0x80], R14 ;  /* 0x0000800e2e0079a6 */ /* 0x0007e2000c12f322 */
        /* <DEDUP_REMOVED lines=11> */
[----:B--2---:R2:W5:Y:S03]  /*7310*/  LDL.LU.64 R48, [R1+0xb8] ;  /* 0x0000b80001307983 */ /* 0x0045660000300a00 */
[C---:B------:R-:W-:Y:S01]  /*7320*/  LEA.HI.X.SX32 R39, R2.reuse, R41, 0x5, P0 ;  /* 0x0000002902277211 */ /* 0x040fe200000f2eff */
[----:B------:R2:W-:Y:S01]  /*7330*/  REDG.E.ADD.F32.FTZ.RN.STRONG.GPU desc[UR34][R40.64+0x100], R71 ;  /* 0x00010047280079a6 */ /* 0x0005e2000c12f322 */
        /* <DEDUP_REMOVED lines=8> */
[----:B------:R-:W-:Y:S01]  /*73c0*/  REDG.E.ADD.F32.FTZ.RN.STRONG.GPU desc[UR34][R34.64+0x100], R74 ;  /* 0x0001004a220079a6 */ /* 0x000fe2000c12f322 */
        /* <DEDUP_REMOVED lines=19> */
[----:B-1----:R3:W5:Y:S03]  /*7500*/  LDL.LU.64 R42, [R1+0xa0] ;  /* 0x0000a000012a7983 */ /* 0x0027660000300a00 */
[C---:B------:R-:W-:Y:S01]  /*7510*/  LEA.HI.X.SX32 R5, R2.reuse, R249, 0x5, P0 ;  /* 0x000000f902057211 */ /* 0x040fe200000f2eff */
[----:B------:R-:W-:Y:S01]  /*7520*/  REDG.E.ADD.F32.FTZ.RN.STRONG.GPU desc[UR34][R248.64+0x180], R77 ;  /* 0x0001804df80079a6 */ /* 0x000fe2000c12f322 */
[C---:B------:R-:W-:Y:S03]  /*7530*/  LEA R24, P0, R2.reuse, R4, 0x5 ;  /* 0x0000000402187211 */ /* 0x040fe600078028ff */
[----:B------:R1:W-:Y:S01]  /*7540*/  REDG.E.ADD.F32.FTZ.RN.STRONG.GPU desc[UR34][R4.64+0x180], R78 ;  /* 0x0001804e040079a6 */ /* 0x0003e2000c12f322 */
        /* <DEDUP_REMOVED lines=26> */
[C-C-:B------:R-:W-:Y:S03]  /*76f0*/  IMAD.WIDE R8, R2.reuse, -0xc0, R68.reuse ;  /* 0xffffff4002087825 */ /* 0x140fe600078e0244 */
[----:B------:R-:W-:Y:S01]  /*7700*/  REDG.E.ADD.F32.FTZ.RN.STRONG.GPU desc[UR34][R68.64+0x200], R91 ;  /* 0x0002005b440079a6 */ /* 0x000fe2000c12f322 */
[C---:B------:R-:W-:Y:S01]  /*7710*/  IMAD.WIDE R70, R2.reuse, -0xc0, R68 ;  /* 0xffffff4002467825 */ /* 0x040fe200078e0244 */
[C---:B------:R-:W-:Y:S02]  /*7720*/  LEA R12, P0, R2.reuse, R8, 0x5 ;  /* 0x00000008020c7211 */ /* 0x040fe400078028ff */
[----:B------:R-:W-:Y:S02]  /*7730*/  REDG.E.ADD.F32.FTZ.RN.STRONG.GPU desc[UR34][R20.64+0x280], R96 ;  /* 0x00028060140079a6 */ /* 0x000fe4000c12f322 */
        /* <DEDUP_REMOVED lines=12> */
[C---:B-1----:R-:W-:Y:S01]  /*7800*/  LEA R4, P0, R2.reuse, R6, 0x5 ;  /* 0x0000000602047211 */ /* 0x042fe200078028ff */
[----:B------:R-:W-:Y:S03]  /*7810*/  LDSM.16.MT88.4 R8, [R0] ;  /* 0x000000000008783b */ /* 0x000fe60000004200 */
[C---:B------:R-:W-:Y:S01]  /*7820*/  LEA.HI.X.SX32 R5, R2.reuse, R7, 0x5, P0 ;  /* 0x0000000702057211 */ /* 0x040fe200000f2eff */
[----:B------:R-:W-:Y:S01]  /*7830*/  REDG.E.ADD.F32.FTZ.RN.STRONG.GPU desc[UR34][R6.64+0x280], R93 ;  /* 0x0002805d060079a6 */ /* 0x000fe2000c12f322 */
[C---:B--2---:R-:W-:Y:S03]  /*7840*/  LEA R14, P0, R2.reuse, R4, 0x5 ;  /* 0x00000004020e7211 */ /* 0x044fe600078028ff */
[----:B------:R-:W-:Y:S01]  /*7850*/  REDG.E.ADD.F32.FTZ.RN.STRONG.GPU desc[UR34][R4.64+0x280], R94 ;  /* 0x0002805e040079a6 */ /* 0x000fe2000c12f322 */
[----:B------:R-:W-:Y:S03]  /*7860*/  LEA.HI.X.SX32 R15, R2, R5, 0x5, P0 ;  /* 0x00000005020f7211 */ /* 0x000fe600000f2eff */
[----:B------:R-:W1:Y:S04]  /*7870*/  LDSM.16.MT88.4 R4, [R3+0x12000] ;  /* 0x012000000304783b */ /* 0x000e680000004200 */
[----:B------:R-:W-:Y:S04]  /*7880*/  REDG.E.ADD.F32.FTZ.RN.STRONG.GPU desc[UR34][R14.64+0x280], R95 ;  /* 0x0002805f0e0079a6 */ /* 0x000fe8000c12f322 */
[----:B------:R-:W-:Y:S01]  /*7890*/  LDSM.16.MT88.4 R88, [R0+0x1800] ;  /* 0x001800000058783b */ /* 0x000fe20000004200 */
[C---:B----4-:R-:W-:Y:S03]  /*78a0*/  VIADD R92, R3.reuse, 0x40 ;  /* 0x00000040035c7836 */ /* 0x050fe60000000000 */
[----:B------:R-:W-:Y:S01]  /*78b0*/  LDSM.16.MT88.4 R96, [R0+0x5800] ;  /* 0x005800000060783b */ /* 0x000fe20000004200 */
[----:B------:R-:W-:Y:S03]  /*78c0*/  @P1 VIADD R92, R3, 0xffffffc0 ;  /* 0xffffffc0035c1836 */ /* 0x000fe60000000000 */
[----:B------:R3:W5:Y:S04]  /*78d0*/  LDL.LU.64 R38, [R1+0x90] ;  /* 0x0000900001267983 */ /* 0x0007680000300a00 */
[----:B------:R-:W2:Y:S04]  /*78e0*/  LDSM.16.MT88.4 R12, [R92+0x12000] ;  /* 0x012000005c0c783b */ /* 0x000ea80000004200 */
[----:B------:R-:W4:Y:S04]  /*78f0*/  LDSM.16.MT88.4 R80, [R92+0x12800] ;  /* 0x012800005c50783b */ /* 0x000f280000004200 */
[----:B------:R3:W5:Y:S04]  /*7900*/  LDL.LU.64 R36, [R1+0x88] ;  /* 0x0000880001247983 */ /* 0x0007680000300a00 */
[----:B------:R3:W5:Y:S04]  /*7910*/  LDL.LU.64 R34, [R1+0x80] ;  /* 0x0000800001227983 */ /* 0x0007680000300a00 */
[----:B------:R3:W5:Y:S01]  /*7920*/  LDL.LU.64 R32, [R1+0x78] ;  /* 0x0000780001207983 */ /* 0x0007620000300a00 */
[-C--:B-1----:R-:W-:Y:S03]  /*7930*/  HMMA.16816.F32.BF16 R100, R4, R8.reuse, R100 ;  /* 0x000000080464723c */ /* 0x082fe60000041864 */
[----:B------:R3:W5:Y:S04]  /*7940*/  LDL.LU.64 R30, [R1+0x70] ;  /* 0x00007000011e7983 */ /* 0x0007680000300a00 */
[----:B------:R3:W5:Y:S04]  /*7950*/  LDL.LU.64 R28, [R1+0x68] ;  /* 0x00006800011c7983 */ /* 0x0007680000300a00 */
[----:B------:R3:W5:Y:S04]  /*7960*/  LDL.LU.64 R26, [R1+0x60] ;  /* 0x00006000011a7983 */ /* 0x0007680000300a00 */
[----:B------:R3:W5:Y:S04]  /*7970*/  LDL.LU.64 R24, [R1+0x58] ;  /* 0x0000580001187983 */ /* 0x0007680000300a00 */
[----:B------:R3:W5:Y:S01]  /*7980*/  LDL.LU.64 R22, [R1+0x50] ;  /* 0x0000500001167983 */ /* 0x0007620000300a00 */
[C---:B--2---:R-:W-:Y:S03]  /*7990*/  HMMA.16816.F32.BF16 R104, R12.reuse, R8, R104 ;  /* 0x000000080c68723c */ /* 0x044fe60000041868 */
[----:B------:R3:W5:Y:S01]  /*79a0*/  LDL.LU.64 R20, [R1+0x48] ;  /* 0x0000480001147983 */ /* 0x0007620000300a00 */
[----:B------:R-:W1:Y:S04]  /*79b0*/  S2R R249, SR_TID.X ;  /* 0x0000000000f97919 */ /* 0x000e680000002100 */
[-C--:B------:R-:W-:Y:S08]  /*79c0*/  HMMA.16816.F32.BF16 R108, R12, R10.reuse, R108 ;  /* 0x0000000a0c6c723c */ /* 0x080ff0000004186c */
[C---:B------:R-:W-:Y:S01]  /*79d0*/  HMMA.16816.F32.BF16 R112, R4.reuse, R10, R112 ;  /* 0x0000000a0470723c */ /* 0x040fe20000041870 */
[----:B------:R-:W2:Y:S07]  /*79e0*/  LDSM.16.MT88.4 R8, [R0+0x4800] ;  /* 0x004800000008783b */ /* 0x000eae0000004200 */
[-C--:B------:R-:W-:Y:S08]  /*79f0*/  HMMA.16816.F32.BF16 R116, R4, R16.reuse, R116 ;  /* 0x000000100474723c */ /* 0x080ff00000041874 */
[C---:B------:R-:W-:Y:S04]  /*7a00*/  HMMA.16816.F32.BF16 R120, R12.reuse, R16, R120 ;  /* 0x000000100c78723c */ /* 0x040fe80000041878 */
[----:B-1----:R-:W-:Y:S04]  /*7a10*/  IMAD.SHL.U32 R250, R249, 0x8, RZ ;  /* 0x00000008f9fa7824 */ /* 0x002fe800078e00ff */
        /* <DEDUP_REMOVED lines=11> */
[----:B------:R-:W3:Y:S03]  /*7ad0*/  LDSM.16.MT88.4 R68, [R0+0x3000] ;  /* 0x003000000044783b */ /* 0x000ee60000004200 */
        /* <DEDUP_REMOVED lines=11> */
[C---:B------:R-:W-:Y:S08]  /*7b90*/  HMMA.16816.F32.BF16 R136, R80.reuse, R8, R136 ;  /* 0x000000085088723c */ /* 0x040ff00000041888 */
[-C--:B------:R-:W-:Y:S01]  /*7ba0*/  HMMA.16816.F32.BF16 R140, R80, R10.reuse, R140 ;  /* 0x0000000a508c723c */ /* 0x080fe2000004188c */
[----:B------:R-:W2:Y:S07]  /*7bb0*/  LDSM.16.MT88.4 R80, [R0+0x3800] ;  /* 0x003800000050783b */ /* 0x000eae0000004200 */
[----:B------:R-:W-:Y:S08]  /*7bc0*/  HMMA.16816.F32.BF16 R144, R72, R10, R144 ;  /* 0x0000000a4890723c */ /* 0x000ff00000041890 */
[-C--:B-1----:R-:W-:Y:S08]  /*7bd0*/  HMMA.16816.F32.BF16 R100, R4, R12.reuse, R100 ;  /* 0x0000000c0464723c */ /* 0x082ff00000041864 */
[C---:B------:R-:W-:Y:S08]  /*7be0*/  HMMA.16816.F32.BF16 R104, R16.reuse, R12, R104 ;  /* 0x0000000c1068723c */ /* 0x040ff00000041868 */
[-C--:B------:R-:W-:Y:S08]  /*7bf0*/  HMMA.16816.F32.BF16 R108, R16, R14.reuse, R108 ;  /* 0x0000000e106c723c */ /* 0x080ff0000004186c */
[C---:B------:R-:W-:Y:S08]  /*7c00*/  HMMA.16816.F32.BF16 R112, R4.reuse, R14, R112 ;  /* 0x0000000e0470723c */ /* 0x040ff00000041870 */
[-C--:B---3--:R-:W-:Y:S08]  /*7c10*/  HMMA.16816.F32.BF16 R116, R4, R68.reuse, R116 ;  /* 0x000000440474723c */ /* 0x088ff00000041874 */
        /* <DEDUP_REMOVED lines=24> */
[C---:B------:R-:W-:Y:S02]  /*7da0*/  ISETP.GE.AND P3, PT, R251.reuse, UR8, PT ;  /* 0x00000008fb007c0c */ /* 0x040fe4000bf66270 */
[----:B------:R-:W3:Y:S05]  /*7db0*/  LDL.LU R244, [R1+0x28] ;  /* 0x0000280001f47983 */ /* 0x000eea0000300800 */
[----:B------:R-:W-:Y:S01]  /*7dc0*/  BAR.SYNC.DEFER_BLOCKING 0x0 ;  /* 0x0000000000007b1d */ /* 0x000fe20000010000 */
[----:B------:R-:W-:Y:S02]  /*7dd0*/  IADD3 R2, P0, PT, RZ, -UR33, RZ ;  /* 0x80000021ff027c10 */ /* 0x000fe4000ff1e0ff */
[----:B------:R-:W-:Y:S02]  /*7de0*/  LOP3.LUT R5, R250, 0x1f8, RZ, 0xc0, !PT ;  /* 0x000001f8fa057812 */ /* 0x000fe400078ec0ff */
[----:B------:R-:W-:Y:S02]  /*7df0*/  LOP3.LUT R4, R251, 0x40, RZ, 0xfc, !PT ;  /* 0x00000040fb047812 */ /* 0x000fe400078efcff */
[----:B------:R-:W-:Y:S02]  /*7e00*/  ISETP.GE.AND P1, PT, R68, UR8, PT ;  /* 0x0000000844007c0c */ /* 0x000fe4000bf26270 */
[----:B------:R-:W-:Y:S01]  /*7e10*/  ISETP.GE.AND P2, PT, R4, UR8, PT ;  /* 0x0000000804007c0c */ /* 0x000fe2000bf46270 */
[----:B------:R-:W4:Y:S01]  /*7e20*/  LDC R11, c[0x0][0x3b4] ;  /* 0x0000ed00ff0b7b82 */ /* 0x000f220000000800 */
[----:B-1----:R-:W-:Y:S04]  /*7e30*/  IMAD.SHL.U32 R0, R10, 0x40, RZ ;  /* 0x000000400a007824 */ /* 0x002fe800078e00ff */
[----:B------:R-:W-:Y:S05]  /*7e40*/  IMAD.X R0, RZ, RZ, ~R0, P0 ;  /* 0x000000ffff007224 */ /* 0x000fea00000e0e00 */
[----:B------:R-:W-:Y:S02]  /*7e50*/  SHF.R.S64 R3, R2, 0x1f, R0 ;  /* 0x0000001f02037819 */ /* 0x000fe40000001000 */
[----:B------:R-:W-:Y:S02]  /*7e60*/  LOP3.LUT R2, R5, 0x38, R249, 0x78, !PT ;  /* 0x0000003805027812 */ /* 0x000fe400078e78f9 */
[----:B---3--:R-:W-:Y:S02]  /*7e70*/  IADD3 R244, P4, PT, R3, R244, RZ ;  /* 0x000000f403f47210 */ /* 0x008fe40007f9e0ff */
[----:B------:R-:W-:Y:S02]  /*7e80*/  LOP3.LUT R3, R2, 0x1e00, R250, 0xf8, !PT ;  /* 0x00001e0002037812 */ /* 0x000fe400078ef8fa */
[----:B--2---:R-:W-:Y:S01]  /*7e90*/  LEA.HI.X.SX32 R245, R0, R245, 0x1, P4 ;  /* 0x000000f500f57211 */ /* 0x004fe200020f0eff */
[----:B------:R1:W-:Y:S01]  /*7ea0*/  STL [R1+0x28], R244 ;  /* 0x000028f401007387 */ /* 0x0003e20000100800 */
[----:B------:R-:W-:Y:S01]  /*7eb0*/  LEA R0, R3, UR4, 0x1 ;  /* 0x0000000403007c11 */ /* 0x000fe2000f8e08ff */
[--C-:B------:R-:W-:Y:S01]  /*7ec0*/  @!P3 IMAD.MOV.U32 R4, RZ, RZ, R244.reuse ;  /* 0x000000ffff04b224 */ /* 0x100fe200078e00f4 */
[----:B------:R-:W-:Y:S01]  /*7ed0*/  LEA R2, P0, R10, RZ, 0x6 ;  /* 0x000000ff0a027211 */ /* 0x000fe200078030ff */
[----:B------:R1:W-:Y:S01]  /*7ee0*/  STL [R1+0x1c], R245 ;  /* 0x00001cf501007387 */ /* 0x0003e20000100800 */
[--C-:B------:R-:W-:Y:S02]  /*7ef0*/  @!P3 IMAD.MOV.U32 R5, RZ, RZ, R245.reuse ;  /* 0x000000ffff05b224 */ /* 0x100fe400078e00f5 */
[--C-:B------:R-:W-:Y:S01]  /*7f00*/  @!P2 IMAD.MOV.U32 R8, RZ, RZ, R244.reuse ;  /* 0x000000ffff08a224 */ /* 0x100fe200078e00f4 */
[----:B------:R-:W-:Y:S01]  /*7f10*/  @!P3 IADD3 R6, P5, PT, R244, R2, RZ ;  /* 0x00000002f406b210 */ /* 0x000fe20007fbe0ff */
[----:B------:R-:W-:Y:S01]  /*7f20*/  @!P2 IMAD.MOV.U32 R9, RZ, RZ, R245 ;  /* 0x000000ffff09a224 */ /* 0x000fe200078e00f5 */
[----:B------:R-:W-:Y:S01]  /*7f30*/  @!PT LDS RZ, [RZ] ;  /* 0x00000000fffff984 */ /* 0x000fe20000000800 */
[----:B------:R-:W-:Y:S01]  /*7f40*/  @!PT LDS RZ, [RZ] ;  /* 0x00000000fffff984 */ /* 0x000fe20000000800 */
[----:B------:R-:W-:Y:S01]  /*7f50*/  @!PT LDS RZ, [RZ] ;  /* 0x00000000fffff984 */ /* 0x000fe20000000800 */
[----:B------:R4:W-:Y:S01]  /*7f60*/  @!P3 LDGSTS.E.BYPASS.LTC128B.128 [R0], desc[UR34][R4.64] ;  /* 0x000000000400bfae */ /* 0x0009e2000b981a22 */
[C---:B------:R-:W-:Y:S02]  /*7f70*/  LEA.HI.X R3, R10.reuse, RZ, RZ, 0x6, P0 ;  /* 0x000000ff0a037211 */ /* 0x040fe400000f34ff */
[CC--:B------:R-:W-:Y:S01]  /*7f80*/  @!P1 LEA R2, P0, R10.reuse, R244.reuse, 0x6 ;  /* 0x000000f40a029211 */ /* 0x0c0fe200078030ff */
        /* <DEDUP_REMOVED lines=34> */
.L_x_894:
[----:B------:R-:W-:Y:S02]  /*81b0*/  UISETP.GT.AND UP0, UPT, UR48, UR45, UPT ;  /* 0x0000002d3000728c */ /* 0x000fe4000bf04270 */
[----:B------:R-:W-:Y:S07]  /*81c0*/  UIADD3 UR48, UPT, UPT, UR48, -0x1, URZ ;  /* 0xffffffff30307890 */ /* 0x000fee000fffe0ff */
[----:B------:R-:W-:Y:S05]  /*81d0*/  BRA.U UP0, `(.L_x_895) ;  /* 0xffffffb900847547 */ /* 0x000fea000b83ffff */
[----:B------:R-:W1:Y:S01]  /*81e0*/  LDCU UR9, c[0x0][0x4fc] ;  /* 0x00009f80ff0977ac */ /* 0x000e620008000800 */
[----:B------:R-:W2:Y:S01]  /*81f0*/  S2R R80, SR_TID.X ;  /* 0x0000000000507919 */ /* 0x000ea20000002100 */
[----:B------:R-:W-:Y:S01]  /*8200*/  LOP3.LUT P0, RZ, R249, 0x10, RZ, 0xc0, !PT ;  /* 0x00000010f9ff7812 */ /* 0x000fe2000780c0ff */
[----:B------:R-:W3:Y:S01]  /*8210*/  LDCU UR8, c[0x0][0x500] ;  /* 0x0000a000ff0877ac */ /* 0x000ee20008000800 */
[----:B------:R-:W-:Y:S01]  /*8220*/  UISETP.NE.AND UP0, UPT, UR41, -0x1, UPT ;  /* 0xffffffff2900788c */ /* 0x000fe2000bf05270 */
[----:B------:R-:W-:Y:S01]  /*8230*/  UMOV UR25, UR7 ;  /* 0x0000000700197c82 */ /* 0x000fe20008000000 */
[----:B------:R-:W-:Y:S01]  /*8240*/  UISETP.NE.AND UP1, UPT, UR41, -0x1, UPT ;  /* 0xffffffff2900788c */ /* 0x000fe2000bf25270 */
        /* <DEDUP_REMOVED lines=8> */
[----:B------:R-:W-:Y:S01]  /*82d0*/  F2FP.BF16.F32.PACK_AB R18, R18, R0 ;  /* 0x000000001212723e */ /* 0x000fe200000010ff */
[----:B------:R-:W-:Y:S01]  /*82e0*/  FMUL.FTZ R3, R42, UR9 ;  /* 0x000000092a037c20 */ /* 0x000fe20008410000 */
[----:B------:R-:W-:Y:S01]  /*82f0*/  LOP3.LUT R45, R45, 0x400, RZ, 0xc0, !PT ;  /* 0x000004002d2d7812 */ /* 0x000fe200078ec0ff */
[----:B------:R-:W-:Y:S01]  /*8300*/  FMUL.FTZ R15, R43, UR9 ;  /* 0x000000092b0f7c20 */ /* 0x000fe20008410000 */
[----:B------:R-:W-:Y:S01]  /*8310*/  F2FP.BF16.F32.PACK_AB R16, R16, R2 ;  /* 0x000000021010723e */ /* 0x000fe200000010ff */
[----:B------:R-:W-:Y:S01]  /*8320*/  FMUL.FTZ R69, R38, UR9 ;  /* 0x0000000926457c20 */ /* 0x000fe20008410000 */
[----:B------:R-:W-:Y:S01]  /*8330*/  FMUL.FTZ R17, R39, UR9 ;  /* 0x0000000927117c20 */ /* 0x000fe20008410000 */
[----:B--2---:R-:W-:Y:S01]  /*8340*/  SHF.L.U32 R81, R80, 0x4, RZ ;  /* 0x0000000450517819 */ /* 0x004fe200000006ff */
[----:B---3--:R-:W-:Y:S01]  /*8350*/  FMUL.FTZ R100, R100, UR8 ;  /* 0x0000000864647c20 */ /* 0x008fe20008410000 */
[----:B------:R-:W-:Y:S01]  /*8360*/  SHF.L.U32 R80, R80, 0x1, RZ ;  /* 0x0000000150507819 */ /* 0x000fe200000006ff */
[----:B------:R-:W-:Y:S01]  /*8370*/  FMUL.FTZ R43, R101, UR8 ;  /* 0x00000008652b7c20 */ /* 0x000fe20008410000 */
[----:B------:R-:W-:Y:S01]  /*8380*/  LOP3.LUT R81, R81, 0x1c0, RZ, 0xc0, !PT ;  /* 0x000001c051517812 */ /* 0x000fe200078ec0ff */
[----:B------:R-:W-:Y:S01]  /*8390*/  FMUL.FTZ R102, R102, UR8 ;  /* 0x0000000866667c20 */ /* 0x000fe20008410000 */
[--C-:B------:R-:W-:Y:S01]  /*83a0*/  LOP3.LUT R2, R45, 0x6, R80.reuse, 0xf8, !PT ;  /* 0x000000062d027812 */ /* 0x100fe200078ef850 */
        /* <DEDUP_REMOVED lines=146> */
[----:B------:R-:W-:Y:S01]  /*8cd0*/  F2FP.BF16.F32.PACK_AB R12, R12, R44 ;  /* 0x0000002c0c0c723e */ /* 0x000fe200000010ff */
[----:B------:R1:W-:Y:S01]  /*8ce0*/  STS [R2+0x4000], R144 ;  /* 0x0040009002007388 */ /* 0x0003e20000000800 */
[----:B------:R-:W-:Y:S01]  /*8cf0*/  F2FP.BF16.F32.PACK_AB R11, R11, R46 ;  /* 0x0000002e0b0b723e */ /* 0x000fe200000010ff */
[----:B------:R-:W2:Y:S01]  /*8d00*/  @UP0 LDCU.64 UR10, c[0x0][0x5c0] ;  /* 0x0000b800ff0a07ac */ /* 0x000ea20008000a00 */
[----:B------:R-:W-:Y:S01]  /*8d10*/  F2FP.BF16.F32.PACK_AB R10, R10, R52 ;  /* 0x000000340a0a723e */ /* 0x000fe200000010ff */
[----:B------:R1:W-:Y:S01]  /*8d20*/  STS [R2+0x4400], R146 ;  /* 0x0044009202007388 */ /* 0x0003e20000000800 */
[----:B------:R-:W-:Y:S01]  /*8d30*/  F2FP.BF16.F32.PACK_AB R9, R9, R54 ;  /* 0x000000360909723e */ /* 0x000fe200000010ff */
[----:B------:R-:W-:Y:S01]  /*8d40*/  @UP0 UIADD3 UR18, UPT, UPT, UR40, UR41, URZ ;  /* 0x0000002928120290 */ /* 0x000fe2000fffe0ff */
        /* <DEDUP_REMOVED lines=8> */
[----:B------:R-:W-:-:S03]  /*8dd0*/  F2FP.BF16.F32.PACK_AB R3, R63, R62 ;  /* 0x0000003e3f03723e */ /* 0x000fc600000010ff */
[----:B------:R1:W-:Y:S01]  /*8de0*/  STS [R2+0x5400], R142 ;  /* 0x0054008e02007388 */ /* 0x0003e20000000800 */
[----:B--2---:R-:W-:Y:S02]  /*8df0*/  @UP0 UIMAD.WIDE.U32 UR30, UR18, UR10, URZ ;  /* 0x0000000a121e02a5 */ /* 0x004fe4000f8e00ff */
[----:B------:R-:W-:Y:S01]  /*8e00*/  @UP0 UIMAD UR18, UR18, UR11, URZ ;  /* 0x0000000b121202a4 */ /* 0x000fe2000f8e02ff */
[----:B------:R1:W-:Y:S03]  /*8e10*/  STS [R0+0x12000], R26 ;  /* 0x0120001a00007388 */ /* 0x0003e60000000800 */
[----:B------:R-:W-:Y:S01]  /*8e20*/  @UP0 UIADD3 UR18, UPT, UPT, UR31, UR18, URZ ;  /* 0x000000121f120290 */ /* 0x000fe2000fffe0ff */
        /* <DEDUP_REMOVED lines=33> */
[----:B------:R-:W-:-:S12]  /*9040*/  UIMAD UR18, UR25, UR9, UR31 ;  /* 0x00000009191272a4 */ /* 0x000fd8000f8e021f */
.L_x_896:
        /* <DEDUP_REMOVED lines=12> */
[----:B------:R-:W-:Y:S06]  /*9110*/  BRA `(.L_x_898) ;  /* 0x0000000000187947 */ /* 0x000fec0003800000 */
.L_x_897:
[----:B------:R-:W2:Y:S01]  /*9120*/  LDCU.64 UR8, c[0x0][0x5c8] ;  /* 0x0000b900ff0877ac */ /* 0x000ea20008000a00 */
[----:B------:R-:W-:-:S04]  /*9130*/  UIADD3 UR14, UPT, UPT, UR40, UR41, URZ ;  /* 0x00000029280e7290 */ /* 0x000fc8000fffe0ff */
[----:B--2---:R-:W-:Y:S02]  /*9140*/  UIMAD.WIDE.U32 UR40, UR14, UR8, URZ ;  /* 0x000000080e2872a5 */ /* 0x004fe4000f8e00ff */
[----:B------:R-:W-:-:S04]  /*9150*/  UIMAD UR14, UR14, UR9, URZ ;  /* 0x000000090e0e72a4 */ /* 0x000fc8000f8e02ff */
[----:B------:R-:W-:-:S06]  /*9160*/  UIADD3 UR14, UPT, UPT, UR41, UR14, URZ ;  /* 0x0000000e290e7290 */ /* 0x000fcc000fffe0ff */
[----:B-1----:R-:W-:-:S07]  /*9170*/  MOV R23, UR14 ;  /* 0x0000000e00177c02 */ /* 0x002fce0008000f00 */
.L_x_898:
        /* <DEDUP_REMOVED lines=17> */
[----:B------:R-:W-:Y:S01]  /*9290*/  ISETP.GE.AND P3, PT, R61, UR36, PT ;  /* 0x000000243d007c0c */ /* 0x000fe2000bf66270 */
[----:B------:R-:W-:Y:S01]  /*92a0*/  IMAD.U32 R3, RZ, RZ, UR43 ;  /* 0x0000002bff037e24 */ /* 0x000fe2000f8e00ff */
[----:B------:R-:W-:Y:S01]  /*92b0*/  LOP3.LUT R4, R2, 0x38, R250, 0xf8, !PT ;  /* 0x0000003802047812 */ /* 0x000fe200078ef8fa */
[----:B------:R-:W-:Y:S01]  /*92c0*/  IMAD.U32 R56, RZ, RZ, UR8 ;  /* 0x00000008ff387e24 */ /* 0x000fe2000f8e00ff */
[----:B------:R-:W-:-:S02]  /*92d0*/  ISETP.GE.AND P5, PT, R5, UR36, PT ;  /* 0x0000002405007c0c */ /* 0x000fc4000bfa6270 */
[----:B------:R-:W-:Y:S01]  /*92e0*/  IADD3 R2, P0, PT, R4, UR30, RZ ;  /* 0x0000001e04027c10 */ /* 0x000fe2000ff1e0ff */
[----:B------:R3:W4:Y:S01]  /*92f0*/  LDS.128 R28, [R0+0xd000] ;  /* 0x00d00000001c7984 */ /* 0x0007220000000c00 */
[----:B------:R-:W-:Y:S01]  /*9300*/  IMAD.U32 R4, RZ, RZ, UR15 ;  /* 0x0000000fff047e24 */ /* 0x000fe2000f8e00ff */
[----:B------:R-:W-:Y:S02]  /*9310*/  LOP3.LUT R57, R251, 0x40, RZ, 0xfc, !PT ;  /* 0x00000040fb397812 */ /* 0x000fe400078efcff */
[----:B------:R3:W2:Y:S02]  /*9320*/  LDS.128 R24, [R0+0xf000] ;  /* 0x00f0000000187984 */ /* 0x0006a40000000c00 */
[----:B------:R-:W-:Y:S02]  /*9330*/  IADD3.X R3, PT, PT, R3, UR18, R4, P0, !PT ;  /* 0x0000001203037c10 */ /* 0x000fe400087fe404 */
[----:B------:R3:W2:Y:S01]  /*9340*/  LDS.128 R40, [R0+0x12000] ;  /* 0x0120000000287984 */ /* 0x0006a20000000c00 */
[----:B------:R-:W-:Y:S01]  /*9350*/  IADD3 R21, P0, PT, R61, 0x20, RZ ;  /* 0x000000203d157810 */ /* 0x000fe20007f1e0ff */
[----:B-1----:R-:W-:-:S02]  /*9360*/  IMAD.WIDE.U32 R4, R6, UR21, R2 ;  /* 0x0000001506047c25 */ /* 0x002fc4000f8e0002 */
[----:B------:R3:W1:Y:S02]  /*9370*/  LDS.128 R52, [R0+0x13000] ;  /* 0x0130000000347984 */ /* 0x0006640000000c00 */
[----:B------:R-:W-:Y:S02]  /*9380*/  IMAD R20, R7, UR21, R5 ;  /* 0x0000001507147c24 */ /* 0x000fe4000f8e0205 */
[----:B------:R3:W1:Y:S01]  /*9390*/  LDS.128 R36, [R0+0x14000] ;  /* 0x0140000000247984 */ /* 0x0006620000000c00 */
[----:B------:R-:W-:-:S03]  /*93a0*/  IMAD.X R22, RZ, RZ, RZ, P0 ;  /* 0x000000ffff167224 */ /* 0x000fc600000e06ff */
        /* <DEDUP_REMOVED lines=21> */
.L_x_900:
[----:B------:R-:W-:Y:S05]  /*9500*/  BSYNC.RECONVERGENT B0 ;  /* 0x0000000000007941 */ /* 0x000fea0003800200 */
.L_x_899:
        /* <DEDUP_REMOVED lines=19> */
.L_x_902:
[----:B------:R-:W-:Y:S05]  /*9640*/  BSYNC.RECONVERGENT B0 ;  /* 0x0000000000007941 */ /* 0x000fea0003800200 */
.L_x_901:
        /* <DEDUP_REMOVED lines=25> */
.L_x_904:
[----:B------:R-:W-:Y:S05]  /*97e0*/  BSYNC.RECONVERGENT B0 ;  /* 0x0000000000007941 */ /* 0x000fea0003800200 */
.L_x_903:
        /* <DEDUP_REMOVED lines=17> */
.L_x_862:
[----:B------:R-:W-:Y:S05]  /*9900*/  BSYNC.RECONVERGENT B1 ;  /* 0x0000000000017941 */ /* 0x000fea0003800200 */
.L_x_840:
        /* <DEDUP_REMOVED lines=11> */
.L_x_906:
        /* <DEDUP_REMOVED lines=12> */
.L_x_2167:


//--------------------- .text._ZN5flash44flash_bwd_dq_dk_dv_loop_seqk_parallel_kernelI23Flash_bwd_kernel_traitsILi192ELi64ELi64ELi8ELi4ELi2ELi2ELb1ELb1EN7cutlass10bfloat16_tE19Flash_kernel_traitsILi192ELi64ELi64ELi8ES3_EELb0ELb0ELb1ELb0ELb0ELb0ELb1EEEvNS_16Flash_bwd_paramsE --------------------------
	.section	.text._ZN5flash44flash_bwd_dq_dk_dv_loop_seqk_parallel_kernelI23Flash_bwd_kernel_traitsILi192ELi64ELi64ELi8ELi4ELi2ELi2ELb1ELb1EN7cutlass10bfloat16_tE19Flash_kernel_traitsILi192ELi64ELi64ELi8ES3_EELb0ELb0ELb1ELb0ELb0ELb0ELb1EEEvNS_16Flash_bwd_paramsE,"ax",@progbits
	.align	128
        .global         _ZN5flash44flash_bwd_dq_dk_dv_loop_seqk_parallel_kernelI23Flash_bwd_kernel_traitsILi192ELi64ELi64ELi8ELi4ELi2ELi2ELb1ELb1EN7cutlass10bfloat16_tE19Flash_kernel_traitsILi192ELi64ELi64ELi8ES3_EELb0ELb0ELb1ELb0ELb0ELb0ELb1EEEvNS_16Flash_bwd_paramsE
        .type           _ZN5flash44flash_bwd_dq_dk_dv_loop_seqk_parallel_kernelI23Flash_bwd_kernel_traitsILi192ELi64ELi64ELi8ELi4ELi2ELi2ELb1ELb1EN7cutlass10bfloat16_tE19Flash_kernel_traitsILi192ELi64ELi64ELi8ES3_EELb0ELb0ELb1ELb0ELb0ELb0ELb1EEEvNS_16Flash_bwd_paramsE,@function
        .size           _ZN5flash44flash_bwd_dq_dk_dv_loop_seqk_parallel_kernelI23Flash_bwd_kernel_traitsILi192ELi64ELi64ELi8ELi4ELi2ELi2ELb1ELb1EN7cutlass10bfloat16_tE19Flash_kernel_traitsILi192ELi64ELi64ELi8ES3_EELb0ELb0ELb1ELb0ELb0ELb0ELb1EEEvNS_16Flash_bwd_paramsE,(.L_x_2168 - _ZN5flash44flash_bwd_dq_dk_dv_loop_seqk_parallel_kernelI23Flash_bwd_kernel_traitsILi192ELi64ELi64ELi8ELi4ELi2ELi2ELb1ELb1EN7cutlass10bfloat16_tE19Flash_kernel_traitsILi192ELi64ELi64ELi8ES3_EELb0ELb0ELb1ELb0ELb0ELb0ELb1EEEvNS_16Flash_bwd_paramsE)
        .other          _ZN5flash44flash_bwd_dq_dk_dv_loop_seqk_parallel_kernelI23Flash_bwd_kernel_traitsILi192ELi64ELi64ELi8ELi4ELi2ELi2ELb1ELb1EN7cutlass10bfloat16_tE19Flash_kernel_traitsILi192ELi64ELi64ELi8ES3_EELb0ELb0ELb1ELb0ELb0ELb0ELb1EEEvNS_16Flash_bwd_paramsE,@"STO_CUDA_ENTRY STV_DEFAULT"
_ZN5flash44flash_bwd_dq_dk_dv_loop_seqk_parallel_kernelI23Flash_bwd_kernel_traitsILi192ELi64ELi64ELi8ELi4ELi2ELi2ELb1ELb1EN7cutlass10bfloat16_tE19Flash_kernel_traitsILi192ELi64ELi64ELi8ES3_EELb0ELb0ELb1ELb0ELb0ELb0ELb1EEEvNS_16Flash_bwd_paramsE:
.text._ZN5flash44flash_bwd_dq_dk_dv_loop_seqk_parallel_kernelI23Flash_bwd_kernel_traitsILi192ELi64ELi64ELi8ELi4ELi2ELi2ELb1ELb1EN7cutlass10bfloat16_tE19Flash_kernel_traitsILi192ELi64ELi64ELi8ES3_EELb0ELb0ELb1ELb0ELb0ELb0ELb1EEEvNS_16Flash_bwd_paramsE:
        /* <DEDUP_REMOVED lines=49> */
.L_x_973:
        /* <DEDUP_REMOVED lines=52> */
.L_x_907:
        /* <DEDUP_REMOVED lines=43> */
.L_x_909:
[----:B------:R-:W1:Y:S01]  /*0900*/  LDCU.64 UR16, c[0x0][0x3b8] ;  /* 0x00007700ff1077ac */ /* 0x000e620008000a00 */
[----:B------:R-:W-:-:S04]  /*0910*/  UIADD3 UR8, UPT, UPT, UR37, UR41, URZ ;  /* 0x0000002925087290 */ /* 0x000fc8000fffe0ff */
[----:B-1----:R-:W-:Y:S02]  /*0920*/  UIMAD.WIDE.U32 UR10, UR8, UR16, URZ ;  /* 0x00000010080a72a5 */ /* 0x002fe4000f8e00ff */
[----:B------:R-:W-:-:S04]  /*0930*/  UIMAD UR8, UR8, UR17, URZ ;  /* 0x00000011080872a4 */ /* 0x000fc8000f8e02ff */
[----:B------:R-:W-:Y:S01]  /*0940*/  UIADD3 UR8, UPT, UPT, UR11, UR8, URZ ;  /* 0x000000080b087290 */ /* 0x000fe2000fffe0ff */
[----:B------:R-:W-:-:S05]  /*0950*/  UMOV UR44, UR10 ;  /* 0x0000000a002c7c82 */ /* 0x000fca0008000000 */
[----:B------:R-:W-:Y:S02]  /*0960*/  MOV R20, UR8 ;  /* 0x0000000800147c02 */ /* 0x000fe40008000f00 */
.L_x_910:
[----:B------:R-:W1:Y:S01]  /*0970*/  LDC R5, c[0x0][0x3e8] ;  /* 0x0000fa00ff057b82 */ /* 0x000e620000000800 */
[----:B------:R-:W2:Y:S01]  /*0980*/  S2R R6, SR_CTAID.Z ;  /* 0x0000000000067919 */ /* 0x000ea20000002700 */
[----:B------:R-:W-:Y:S01]  /*0990*/  USHF.R.S32.HI UR27, URZ, 0x1f, UR30 ;  /* 0x0000001fff1b7899 */ /* 0x000fe2000801141e */
[----:B-1----:R-:W-:-:S04]  /*09a0*/  IABS R4, R5 ;  /* 0x0000000500047213 */ /* 0x002fc80000000000 */
[----:B------:R-:W1:Y:S01]  /*09b0*/  I2F.RP R2, R4 ;  /* 0x0000000400027306 */ /* 0x000e620000209400 */
[----:B--2---:R-:W-:-:S07]  /*09c0*/  IABS R6, R6 ;  /* 0x0000000600067213 */ /* 0x004fce0000000000 */
[----:B-1----:R-:W1:Y:S02]  /*09d0*/  MUFU.RCP R2, R2 ;  /* 0x0000000200027308 */ /* 0x002e640000001000 */
[----:B-1----:R-:W-:-:S06]  /*09e0*/  VIADD R2, R2, 0xffffffe ;  /* 0x0ffffffe02027836 */ /* 0x002fcc0000000000 */
[----:B------:R-:W1:Y:S02]  /*09f0*/  F2I.FTZ.U32.TRUNC.NTZ R3, R2 ;  /* 0x0000000200037305 */ /* 0x000e64000021f000 */
[----:B-1----:R-:W-:Y:S01]  /*0a00*/  IMAD.MOV R0, RZ, RZ, -R3 ;  /* 0x000000ffff007224 */ /* 0x002fe200078e0a03 */
[----:B------:R-:W-:-:S03]  /*0a10*/  MOV R2, RZ ;  /* 0x000000ff00027202 */ /* 0x000fc60000000f00 */
[----:B------:R-:W-:-:S04]  /*0a20*/  IMAD R0, R0, R4, RZ ;  /* 0x0000000400007224 */ /* 0x000fc800078e02ff */
[----:B------:R-:W-:-:S04]  /*0a30*/  IMAD.HI.U32 R0, R3, R0, R2 ;  /* 0x0000000003007227 */ /* 0x000fc800078e0002 */
[----:B------:R-:W-:-:S04]  /*0a40*/  IMAD.MOV.U32 R3, RZ, RZ, R6 ;  /* 0x000000ffff037224 */ /* 0x000fc800078e0006 */
[----:B------:R-:W-:-:S04]  /*0a50*/  IMAD.HI.U32 R0, R0, R3, RZ ;  /* 0x0000000300007227 */ /* 0x000fc800078e00ff */
[----:B------:R-:W-:-:S04]  /*0a60*/  IMAD.MOV R2, RZ, RZ, -R0 ;  /* 0x000000ffff027224 */ /* 0x000fc800078e0a00 */
[----:B------:R-:W-:-:S05]  /*0a70*/  IMAD R2, R4, R2, R3 ;  /* 0x0000000204027224 */ /* 0x000fca00078e0203 */
[----:B------:R-:W-:-:S13]  /*0a80*/  ISETP.GT.U32.AND P1, PT, R4, R2, PT ;  /* 0x000000020400720c */ /* 0x000fda0003f24070 */
[-C--:B------:R-:W-:Y:S01]  /*0a90*/  @!P1 IADD3 R2, PT, PT, R2, -R4.reuse, RZ ;  /* 0x8000000402029210 */ /* 0x080fe20007ffe0ff */
        /* <DEDUP_REMOVED lines=24> */
.L_x_911:
[----:B------:R-:W1:Y:S01]  /*0c20*/  LDCU.64 UR14, c[0x0][0x3c0] ;  /* 0x00007800ff0e77ac */ /* 0x000e620008000a00 */
[----:B------:R-:W-:-:S04]  /*0c30*/  UIADD3 UR8, UPT, UPT, UR37, UR41, URZ ;  /* 0x0000002925087290 */ /* 0x000fc8000fffe0ff */
[----:B-1----:R-:W-:Y:S02]  /*0c40*/  UIMAD.WIDE.U32 UR10, UR8, UR14, URZ ;  /* 0x0000000e080a72a5 */ /* 0x002fe4000f8e00ff */
[----:B------:R-:W-:-:S04]  /*0c50*/  UIMAD UR8, UR8, UR15, URZ ;  /* 0x0000000f080872a4 */ /* 0x000fc8000f8e02ff */
[----:B------:R-:W-:Y:S01]  /*0c60*/  UIADD3 UR8, UPT, UPT, UR11, UR8, URZ ;  /* 0x000000080b087290 */ /* 0x000fe2000fffe0ff */
[----:B------:R-:W-:-:S05]  /*0c70*/  UMOV UR50, UR10 ;  /* 0x0000000a00327c82 */ /* 0x000fca0008000000 */
[----:B------:R-:W-:-:S07]  /*0c80*/  MOV R18, UR8 ;  /* 0x0000000800127c02 */ /* 0x000fce0008000f00 */
.L_x_912:
        /* <DEDUP_REMOVED lines=28> */
.L_x_913:
[----:B------:R-:W-:Y:S02]  /*0e50*/  UIMAD.WIDE.U32 UR10, UR56, UR43, URZ ;  /* 0x0000002b380a72a5 */ /* 0x000fe4000f8e00ff */
[----:B------:R-:W-:-:S04]  /*0e60*/  UIMAD UR8, UR57, UR43, URZ ;  /* 0x0000002b390872a4 */ /* 0x000fc8000f8e02ff */
[----:B------:R-:W-:-:S12]  /*0e70*/  UIADD3 UR8, UPT, UPT, UR11, UR8, URZ ;  /* 0x000000080b087290 */ /* 0x000fd8000fffe0ff */
.L_x_914:
        /* <DEDUP_REMOVED lines=20> */
.L_x_915:
[----:B------:R-:W1:Y:S01]  /*0fc0*/  LDCU UR57, c[0x0][0x434] ;  /* 0x00008680ff3977ac */ /* 0x000e620008000800 */
[----:B------:R-:W-:-:S04]  /*0fd0*/  UIMAD UR9, UR40, UR19, UR24 ;  /* 0x00000013280972a4 */ /* 0x000fc8000f8e0218 */
[----:B-1----:R-:W-:Y:S02]  /*0fe0*/  UIMAD UR57, UR9, UR57, URZ ;  /* 0x00000039093972a4 */ /* 0x002fe4000f8e02ff */
.L_x_916:
        /* <DEDUP_REMOVED lines=11> */
.L_x_917:
[----:B------:R-:W1:Y:S01]  /*10a0*/  LDCU UR56, c[0x0][0x444] ;  /* 0x00008880ff3877ac */ /* 0x000e620008000800 */
[----:B------:R-:W-:-:S04]  /*10b0*/  UIMAD UR9, UR40, UR19, UR24 ;  /* 0x00000013280972a4 */ /* 0x000fc8000f8e0218 */
[----:B-1----:R-:W-:-:S12]  /*10c0*/  UIMAD UR56, UR9, UR56, URZ ;  /* 0x00000038093872a4 */ /* 0x002fd8000f8e02ff */
.L_x_918:
        /* <DEDUP_REMOVED lines=105> */
.L_x_920:
[----:B------:R-:W1:Y:S01]  /*1760*/  LDCU.64 UR14, c[0x0][0x5c0] ;  /* 0x0000b800ff0e77ac */ /* 0x000e620008000a00 */
[----:B------:R-:W-:-:S04]  /*1770*/  UIADD3 UR8, UPT, UPT, UR37, UR41, URZ ;  /* 0x0000002925087290 */ /* 0x000fc8000fffe0ff */
[----:B-1----:R-:W-:Y:S02]  /*1780*/  UIMAD.WIDE.U32 UR18, UR8, UR14, URZ ;  /* 0x0000000e081272a5 */ /* 0x002fe4000f8e00ff */
[----:B------:R-:W-:-:S04]  /*1790*/  UIMAD UR8, UR8, UR15, URZ ;  /* 0x0000000f080872a4 */ /* 0x000fc8000f8e02ff */
[----:B------:R-:W-:-:S06]  /*17a0*/  UIADD3 UR8, UPT, UPT, UR19, UR8, URZ ;  /* 0x0000000813087290 */ /* 0x000fcc000fffe0ff */
[----:B------:R-:W-:Y:S02]  /*17b0*/  MOV R0, UR8 ;  /* 0x0000000800007c02 */ /* 0x000fe40008000f00 */
.L_x_921:
        /* <DEDUP_REMOVED lines=13> */
.L_x_922:
[----:B------:R-:W1:Y:S01]  /*1890*/  LDCU.64 UR10, c[0x0][0x5c8] ;  /* 0x0000b900ff0a77ac */ /* 0x000e620008000a00 */
[----:B------:R-:W-:-:S04]  /*18a0*/  UIADD3 UR37, UPT, UPT, UR37, UR41, URZ ;  /* 0x0000002925257290 */ /* 0x000fc8000fffe0ff */
[----:B-1----:R-:W-:Y:S02]  /*18b0*/  UIMAD.WIDE.U32 UR16, UR37, UR10, URZ ;  /* 0x0000000a251072a5 */ /* 0x002fe4000f8e00ff */
[----:B------:R-:W-:-:S04]  /*18c0*/  UIMAD UR37, UR37, UR11, URZ ;  /* 0x0000000b252572a4 */ /* 0x000fc8000f8e02ff */
[----:B------:R-:W-:-:S06]  /*18d0*/  UIADD3 UR37, UPT, UPT, UR17, UR37, URZ ;  /* 0x0000002511257290 */ /* 0x000fcc000fffe0ff */
[----:B------:R-:W-:-:S07]  /*18e0*/  MOV R10, UR37 ;  /* 0x00000025000a7c02 */ /* 0x000fce0008000f00 */
.L_x_923:
        /* <DEDUP_REMOVED lines=30> */
.L_x_925:
[----:B------:R-:W-:Y:S05]  /*1ad0*/  BSYNC.RECONVERGENT B0 ;  /* 0x0000000000007941 */ /* 0x000fea0003800200 */
.L_x_924:
        /* <DEDUP_REMOVED lines=17> */
.L_x_927:
[----:B------:R-:W-:Y:S05]  /*1bf0*/  BSYNC.RECONVERGENT B0 ;  /* 0x0000000000007941 */ /* 0x000fea0003800200 */
.L_x_926:
        /* <DEDUP_REMOVED lines=27> */
.L_x_929:
[----:B------:R-:W-:Y:S05]  /*1db0*/  BSYNC.RECONVERGENT B0 ;  /* 0x0000000000007941 */ /* 0x000fea0003800200 */
.L_x_928:
        /* <DEDUP_REMOVED lines=18> */
.L_x_919:
        /* <DEDUP_REMOVED lines=47> */
.L_x_933:
[----:B------:R2:W-:Y:S01]  /*21d0*/  STS.128 [R0+0x16000], RZ ;  /* 0x016000ff00007388 */ /* 0x0005e20000000c00 */
[----:B------:R-:W-:Y:S05]  /*21e0*/  BRA `(.L_x_934) ;  /* 0x00000000000c7947 */ /* 0x000fea0003800000 */
.L_x_932:
[----:B------:R1:W-:Y:S04]  /*21f0*/  STS.128 [R0+0x12000], RZ ;  /* 0x012000ff00007388 */ /* 0x0003e80000000c00 */
[----:B------:R1:W-:Y:S04]  /*2200*/  STS.128 [R0+0x14000], RZ ;  /* 0x014000ff00007388 */ /* 0x0003e80000000c00 */
[----:B------:R1:W-:Y:S02]  /*2210*/  STS.128 [R0+0x16000], RZ ;  /* 0x016000ff00007388 */ /* 0x0003e40000000c00 */
.L_x_934:
[----:B------:R-:W-:Y:S05]  /*2220*/  BSYNC.RECONVERGENT B0 ;  /* 0x0000000000007941 */ /* 0x000fea0003800200 */
.L_x_931:
        /* <DEDUP_REMOVED lines=34> */
.L_x_937:
[----:B------:R3:W-:Y:S02]  /*2450*/  STS.128 [R0+0x17000], RZ ;  /* 0x017000ff00007388 */ /* 0x0007e40000000c00 */
.L_x_936:
[----:B------:R-:W-:Y:S05]  /*2460*/  BSYNC.RECONVERGENT B0 ;  /* 0x0000000000007941 */ /* 0x000fea0003800200 */
.L_x_935:
        /* <DEDUP_REMOVED lines=31> */
.L_x_940:
[----:B------:R3:W-:Y:S01]  /*2660*/  STS.128 [R0+0xa000], RZ ;  /* 0x00a000ff00007388 */ /* 0x0007e20000000c00 */
[----:B------:R-:W-:Y:S05]  /*2670*/  BRA `(.L_x_941) ;  /* 0x00000000000c7947 */ /* 0x000fea0003800000 */
.L_x_939:
[----:B------:R1:W-:Y:S04]  /*2680*/  STS.128 [R0+0x6000], RZ ;  /* 0x006000ff00007388 */ /* 0x0003e80000000c00 */
[----:B------:R1:W-:Y:S04]  /*2690*/  STS.128 [R0+0x8000], RZ ;  /* 0x008000ff00007388 */ /* 0x0003e80000000c00 */
[----:B------:R1:W-:Y:S02]  /*26a0*/  STS.128 [R0+0xa000], RZ ;  /* 0x00a000ff00007388 */ /* 0x0003e40000000c00 */
.L_x_941:
[----:B------:R-:W-:Y:S05]  /*26b0*/  BSYNC.RECONVERGENT B0 ;  /* 0x0000000000007941 */ /* 0x000fea0003800200 */
.L_x_938:
        /* <DEDUP_REMOVED lines=31> */
.L_x_944:
[----:B------:R3:W-:Y:S02]  /*28b0*/  STS.128 [R0+0xb000], RZ ;  /* 0x00b000ff00007388 */ /* 0x0007e40000000c00 */
.L_x_943:
[----:B------:R-:W-:Y:S05]  /*28c0*/  BSYNC.RECONVERGENT B0 ;  /* 0x0000000000007941 */ /* 0x000fea0003800200 */
.L_x_942:
        /* <DEDUP_REMOVED lines=28> */
.L_x_947:
[----:B------:R3:W-:Y:S01]  /*2a90*/  STS.128 [R0+0x4000], RZ ;  /* 0x004000ff00007388 */ /* 0x0007e20000000c00 */
[----:B------:R-:W-:Y:S05]  /*2aa0*/  BRA `(.L_x_948) ;  /* 0x00000000000c7947 */ /* 0x000fea0003800000 */
.L_x_946:
[----:B------:R1:W-:Y:S04]  /*2ab0*/  STS.128 [R0], RZ ;  /* 0x000000ff00007388 */ /* 0x0003e80000000c00 */
[----:B------:R1:W-:Y:S04]  /*2ac0*/  STS.128 [R0+0x2000], RZ ;  /* 0x002000ff00007388 */ /* 0x0003e80000000c00 */
[----:B------:R1:W-:Y:S02]  /*2ad0*/  STS.128 [R0+0x4000], RZ ;  /* 0x004000ff00007388 */ /* 0x0003e40000000c00 */
.L_x_948:
[----:B------:R-:W-:Y:S05]  /*2ae0*/  BSYNC.RECONVERGENT B0 ;  /* 0x0000000000007941 */ /* 0x000fea0003800200 */
.L_x_945:
        /* <DEDUP_REMOVED lines=27> */
.L_x_951:
[----:B------:R3:W-:Y:S02]  /*2ca0*/  STS.128 [R0+0x5000], RZ ;  /* 0x005000ff00007388 */ /* 0x0007e40000000c00 */
.L_x_950:
[----:B------:R-:W-:Y:S05]  /*2cb0*/  BSYNC.RECONVERGENT B0 ;  /* 0x0000000000007941 */ /* 0x000fea0003800200 */
.L_x_949:
        /* <DEDUP_REMOVED lines=56> */
.L_x_954:
[----:B------:R3:W-:Y:S01]  /*3040*/  STS.128 [R0+0x10000], RZ ;  /* 0x010000ff00007388 */ /* 0x0007e20000000c00 */
[----:B------:R-:W-:Y:S05]  /*3050*/  BRA `(.L_x_955) ;  /* 0x00000000000c7947 */ /* 0x000fea0003800000 */
.L_x_953:
[----:B------:R1:W-:Y:S04]  /*3060*/  STS.128 [R0+0xc000], RZ ;  /* 0x00c000ff00007388 */ /* 0x0003e80000000c00 */
[----:B------:R1:W-:Y:S04]  /*3070*/  STS.128 [R0+0xe000], RZ ;  /* 0x00e000ff00007388 */ /* 0x0003e80000000c00 */
[----:B------:R1:W-:Y:S02]  /*3080*/  STS.128 [R0+0x10000], RZ ;  /* 0x010000ff00007388 */ /* 0x0003e40000000c00 */
.L_x_955:
[----:B------:R-:W-:Y:S05]  /*3090*/  BSYNC.RECONVERGENT B0 ;  /* 0x0000000000007941 */ /* 0x000fea0003800200 */
.L_x_952:
        /* <DEDUP_REMOVED lines=33> */
.L_x_958:
[----:B------:R2:W-:Y:S02]  /*32b0*/  STS.128 [R0+0x11000], RZ ;  /* 0x011000ff00007388 */ /* 0x0005e40000000c00 */
.L_x_957:
[----:B------:R-:W-:Y:S05]  /*32c0*/  BSYNC.RECONVERGENT B0 ;  /* 0x0000000000007941 */ /* 0x000fea0003800200 */
.L_x_956:
        /* <DEDUP_REMOVED lines=42> */
[C---:B------:R-:W-:Y:S01]  /*3570*/  IMAD.IADD R240, R0.reuse, 0x1, R232 ;  /* 0x0000000100f07824 */ /* 0x040fe200078e02e8 */
[----:B------:R-:W-:Y:S01]  /*3580*/  CS2R R122, SRZ ;  /* 0x00000000007a7805 */ /* 0x000fe2000001ff00 */
[----:B------:R-:W-:Y:S01]  /*3590*/  IMAD.IADD R7, R0, 0x1, R6 ;  /* 0x0000000100077824 */ /* 0x000fe200078e0206 */
[----:B------:R-:W-:Y:S01]  /*35a0*/  CS2R R120, SRZ ;  /* 0x0000000000787805 */ /* 0x000fe2000001ff00 */
[----:B------:R-:W-:Y:S01]  /*35b0*/  IMAD.IADD R4, R6, 0x1, R2 ;  /* 0x0000000106047824 */ /* 0x000fe200078e0202 */
[----:B------:R-:W-:Y:S01]  /*35c0*/  CS2R R118, SRZ ;  /* 0x0000000000767805 */ /* 0x000fe2000001ff00 */
[----:B------:R-:W-:Y:S01]  /*35d0*/  IMAD.IADD R3, R2, 0x1, R5 ;  /* 0x0000000102037824 */ /* 0x000fe200078e0205 */
[----:B------:R-:W1:Y:S01]  /*35e0*/  LDSM.16.M88.4 R164, [R232] ;  /* 0x00000000e8a4783b */ /* 0x000e620000000200 */
[----:B------:R-:W-:Y:S01]  /*35f0*/  IMAD.IADD R2, R0, 0x1, R4 ;  /* 0x0000000100027824 */ /* 0x000fe200078e0204 */
[----:B------:R-:W-:-:S02]  /*3600*/  CS2R R116, SRZ ;  /* 0x0000000000747805 */ /* 0x000fc4000001ff00 */
[----:B------:R-:W-:Y:S01]  /*3610*/  CS2R R110, SRZ ;  /* 0x00000000006e7805 */ /* 0x000fe2000001ff00 */
[----:B------:R-:W2:Y:S01]  /*3620*/  LDSM.16.M88.4 R168, [R232+0x800] ;  /* 0x00080000e8a8783b */ /* 0x000ea20000000200 */
[----:B------:R-:W-:Y:S02]  /*3630*/  CS2R R108, SRZ ;  /* 0x00000000006c7805 */ /* 0x000fe4000001ff00 */
[----:B------:R-:W-:Y:S02]  /*3640*/  CS2R R114, SRZ ;  /* 0x0000000000727805 */ /* 0x000fe4000001ff00 */
[----:B------:R-:W-:Y:S01]  /*3650*/  CS2R R112, SRZ ;  /* 0x0000000000707805 */ /* 0x000fe2000001ff00 */
[----:B------:R-:W3:Y:S01]  /*3660*/  LDSM.16.M88.4 R196, [R232+0x2000] ;  /* 0x00200000e8c4783b */ /* 0x000ee20000000200 */
        /* <DEDUP_REMOVED lines=11> */
[----:B------:R-:W1:Y:S01]  /*3720*/  LDSM.16.M88.4 R172, [R240] ;  /* 0x00000000f0ac783b */ /* 0x000e620000000200 */
        /* <DEDUP_REMOVED lines=14> */
[----:B----4-:R-:W-:Y:S01]  /*3810*/  CS2R R30, SRZ ;  /* 0x00000000001e7805 */ /* 0x010fe2000001ff00 */
[----:B------:R-:W4:Y:S01]  /*3820*/  LDSM.16.M88.4 R236, [R240+0x4000] ;  /* 0x00400000f0ec783b */ /* 0x000f220000000200 */
        /* <DEDUP_REMOVED lines=8> */
[----:B------:R-:W-:Y:S01]  /*38b0*/  CS2R R20, SRZ ;  /* 0x0000000000147805 */ /* 0x000fe2000001ff00 */
[----:B------:R-:W1:Y:S02]  /*38c0*/  LDCU UR8, c[0x0][0x440] ;  /* 0x00008800ff0877ac */ /* 0x000e640008000800 */
        /* <DEDUP_REMOVED lines=15> */
[----:B------:R-:W1:Y:S04]  /*39c0*/  LDSM.16.M88.4 R220, [R7+0x16000] ;  /* 0x0160000007dc783b */ /* 0x000e680000000200 */
[----:B------:R-:W1:Y:S04]  /*39d0*/  LDSM.16.M88.4 R224, [R7+0x16800] ;  /* 0x0168000007e0783b */ /* 0x000e680000000200 */
[----:B------:R-:W1:Y:S04]  /*39e0*/  LDSM.16.M88.4 R232, [R232+0x4800] ;  /* 0x00480000e8e8783b */ /* 0x000e680000000200 */
[----:B------:R-:W1:Y:S04]  /*39f0*/  LDSM.16.M88.4 R240, [R240+0x4800] ;  /* 0x00480000f0f0783b */ /* 0x000e680000000200 */
[----:B------:R-:W-:Y:S04]  /*3a00*/  STL [R1+0x10], R7 ;  /* 0x0000100701007387 */ /* 0x000fe80000100800 */
[----:B------:R5:W-:Y:S04]  /*3a10*/  STL [R1+0x8], R5 ;  /* 0x0000080501007387 */ /* 0x000be80000100800 */
[----:B------:R1:W-:Y:S01]  /*3a20*/  STL [R1+0x14], R4 ;  /* 0x0000140401007387 */ /* 0x0003e20000100800 */
[----:B-----5:R-:W-:-:S02]  /*3a30*/  IMAD.IADD R5, R0, 0x1, R5 ;  /* 0x0000000100057824 */ /* 0x020fc400078e0205 */
[----:B------:R-:W-:-:S03]  /*3a40*/  IMAD.IADD R0, R0, 0x1, R3 ;  /* 0x0000000100007824 */ /* 0x000fc600078e0203 */
[----:B------:R1:W-:Y:S04]  /*3a50*/  STL [R1+0x20], R5 ;  /* 0x0000200501007387 */ /* 0x0003e80000100800 */
[----:B------:R1:W-:Y:S04]  /*3a60*/  STL [R1+0x1c], R3 ;  /* 0x00001c0301007387 */ /* 0x0003e80000100800 */
[----:B------:R1:W-:Y:S04]  /*3a70*/  STL [R1+0x18], R2 ;  /* 0x0000180201007387 */ /* 0x0003e80000100800 */
[----:B--234-:R1:W-:Y:S02]  /*3a80*/  STL [R1+0x24], R0 ;  /* 0x0000240001007387 */ /* 0x01c3e40000100800 */
.L_x_963:
[----:B------:R-:W2:Y:S01]  /*3a90*/  LDL R93, [R1+0x44] ;  /* 0x00004400015d7983 */ /* 0x000ea20000100800 */
[----:B-1----:R-:W-:Y:S01]  /*3aa0*/  MOV R2, UR10 ;  /* 0x0000000a00027c02 */ /* 0x002fe20008000f00 */
[----:B------:R-:W-:Y:S01]  /*3ab0*/  USHF.L.U32 UR30, UR47, 0x6, URZ ;  /* 0x000000062f1e7899 */ /* 0x000fe200080006ff */
[----:B------:R-:W-:Y:S01]  /*3ac0*/  MOV R3, UR11 ;  /* 0x0000000b00037c02 */ /* 0x000fe20008000f00 */
[----:B------:R-:W3:Y:S02]  /*3ad0*/  LDL.LU R244, [R1+0x8] ;  /* 0x0000080001f47983 */ /* 0x000ee40000300800 */
        /* <DEDUP_REMOVED lines=11> */
[C---:B--2---:R-:W-:Y:S05]  /*3b90*/  LEA R2, P0, R93.reuse, R2, 0x2 ;  /* 0x000000025d027211 */ /* 0x044fea00078010ff */
[----:B---3--:R-:W-:Y:S01]  /*3ba0*/  LDSM.16.M88.4 R16, [R244] ;  /* 0x00000000f410783b */ /* 0x008fe20000000200 */
[----:B------:R-:W-:Y:S03]  /*3bb0*/  LEA.HI.X R3, R93, R3, RZ, 0x2, P0 ;  /* 0x000000035d037211 */ /* 0x000fe600000f14ff */
[----:B----4-:R-:W1:Y:S04]  /*3bc0*/  LDSM.16.M88.4 R8, [R99+0xc000] ;  /* 0x00c000006308783b */ /* 0x010e680000000200 */
[----:B------:R-:W2:Y:S04]  /*3bd0*/  LDSM.16.M88.4 R68, [R99+0xc800] ;  /* 0x00c800006344783b */ /* 0x000ea80000000200 */
[----:B------:R-:W-:Y:S04]  /*3be0*/  LDSM.16.M88.4 R72, [R98] ;  /* 0x000000006248783b */ /* 0x000fe80000000200 */
[----:B------:R-:W3:Y:S04]  /*3bf0*/  LDSM.16.M88.4 R76, [R97+0xc000] ;  /* 0x00c00000614c783b */ /* 0x000ee80000000200 */
[----:B------:R-:W4:Y:S04]  /*3c00*/  LDSM.16.M88.4 R80, [R97+0xc800] ;  /* 0x00c800006150783b */ /* 0x000f280000000200 */
[----:B------:R-:W-:Y:S04]  /*3c10*/  LDSM.16.M88.4 R84, [R96] ;  /* 0x000000006054783b */ /* 0x000fe80000000200 */
[----:B------:R-:W4:Y:S04]  /*3c20*/  LDSM.16.M88.4 R88, [R95+0xc000] ;  /* 0x00c000005f58783b */ /* 0x000f280000000200 */
[----:B-----5:R2:W5:Y:S04]  /*3c30*/  LDG.E R94, desc[UR34][R2.64] ;  /* 0x00000022025e7981 */ /* 0x020568000c1e1900 */
[----:B------:R3:W5:Y:S01]  /*3c40*/  LDG.E R93, desc[UR34][R2.64+0x20] ;  /* 0x00002022025d7981 */ /* 0x000762000c1e1900 */
[C---:B-1----:R-:W-:Y:S08]  /*3c50*/  HMMA.16816.F32.BF16 R4, R16.reuse, R8, RZ ;  /* 0x000000081004723c */ /* 0x042ff000000418ff */
        /* <DEDUP_REMOVED lines=24> */
[----:B------:R-:W-:Y:S03]  /*3de0*/  LDSM.16.M88.4 R80, [R96+0x2000] ;  /* 0x002000006050783b */ /* 0x000fe60000000200 */
[C---:B-1----:R-:W-:Y:S08]  /*3df0*/  HMMA.16816.F32.BF16 R4, R68.reuse, R84, R4 ;  /* 0x000000544404723c */ /* 0x042ff00000041804 */
[C---:B------:R-:W-:Y:S01]  /*3e00*/  HMMA.16816.F32.BF16 R8, R68.reuse, R86, R8 ;  /* 0x000000564408723c */ /* 0x040fe20000041808 */
[----:B------:R-:W-:Y:S07]  /*3e10*/  LDSM.16.M88.4 R84, [R95+0xe000] ;  /* 0x00e000005f54783b */ /* 0x000fee0000000200 */
[C---:B------:R-:W-:Y:S08]  /*3e20*/  HMMA.16816.F32.BF16 R12, R68.reuse, R88, R12 ;  /* 0x00000058440c723c */ /* 0x040ff0000004180c */
[----:B------:R-:W-:Y:S01]  /*3e30*/  HMMA.16816.F32.BF16 R16, R68, R90, R16 ;  /* 0x0000005a4410723c */ /* 0x000fe20000041810 */
[----:B------:R-:W1:Y:S04]  /*3e40*/  LDSM.16.M88.4 R68, [R97+0xe800] ;  /* 0x00e800006144783b */ /* 0x000e680000000200 */
[----:B------:R-:W-:Y:S03]  /*3e50*/  LDSM.16.M88.4 R88, [R99+0x10800] ;  /* 0x010800006358783b */ /* 0x000fe60000000200 */
[C---:B--2---:R-:W-:Y:S08]  /*3e60*/  HMMA.16816.F32.BF16 R4, R72.reuse, R76, R4 ;  /* 0x0000004c4804723c */ /* 0x044ff00000041804 */
[C---:B------:R-:W-:Y:S01]  /*3e70*/  HMMA.16816.F32.BF16 R8, R72.reuse, R78, R8 ;  /* 0x0000004e4808723c */ /* 0x040fe20000041808 */
[----:B------:R-:W2:Y:S07]  /*3e80*/  LDSM.16.M88.4 R76, [R95+0xe800] ;  /* 0x00e800005f4c783b */ /* 0x000eae0000000200 */
[C---:B-1----:R-:W-:Y:S08]  /*3e90*/  HMMA.16816.F32.BF16 R12, R72.reuse, R68, R12 ;  /* 0x00000044480c723c */ /* 0x042ff0000004180c */
[----:B------:R-:W-:Y:S01]  /*3ea0*/  HMMA.16816.F32.BF16 R16, R72, R70, R16 ;  /* 0x000000464810723c */ /* 0x000fe20000041810 */
[----:B------:R-:W-:Y:S04]  /*3eb0*/  LDSM.16.M88.4 R68, [R92+0x2000] ;  /* 0x002000005c44783b */ /* 0x000fe80000000200 */
[----:B------:R-:W1:Y:S03]  /*3ec0*/  LDSM.16.M88.4 R72, [R0+0xe000] ;  /* 0x00e000000048783b */ /* 0x000e660000000200 */
[C---:B------:R-:W-:Y:S08]  /*3ed0*/  HMMA.16816.F32.BF16 R4, R80.reuse, R84, R4 ;  /* 0x000000545004723c */ /* 0x040ff00000041804 */
[C---:B------:R-:W-:Y:S01]  /*3ee0*/  HMMA.16816.F32.BF16 R8, R80.reuse, R86, R8 ;  /* 0x000000565008723c */ /* 0x040fe20000041808 */
[----:B------:R-:W3:Y:S07]  /*3ef0*/  LDSM.16.M88.4 R84, [R0+0xe800] ;  /* 0x00e800000054783b */ /* 0x000eee0000000200 */
[C---:B--2---:R-:W-:Y:S08]  /*3f00*/  HMMA.16816.F32.BF16 R12, R80.reuse, R76, R12 ;  /* 0x0000004c500c723c */ /* 0x044ff0000004180c */
[----:B------:R-:W-:Y:S01]  /*3f10*/  HMMA.16816.F32.BF16 R16, R80, R78, R16 ;  /* 0x0000004e5010723c */ /* 0x000fe20000041810 */
[----:B------:R-:W-:Y:S04]  /*3f20*/  LDSM.16.M88.4 R76, [R244+0x4000] ;  /* 0x00400000f44c783b */ /* 0x000fe80000000200 */
[----:B------:R-:W2:Y:S03]  /*3f30*/  LDSM.16.M88.4 R80, [R99+0x10000] ;  /* 0x010000006350783b */ /* 0x000ea60000000200 */
[C---:B-1----:R-:W-:Y:S08]  /*3f40*/  HMMA.16816.F32.BF16 R4, R68.reuse, R72, R4 ;  /* 0x000000484404723c */ /* 0x042ff00000041804 */
[C---:B------:R-:W-:Y:S01]  /*3f50*/  HMMA.16816.F32.BF16 R8, R68.reuse, R74, R8 ;  /* 0x0000004a4408723c */ /* 0x040fe20000041808 */
[----:B------:R-:W-:Y:S07]  /*3f60*/  LDSM.16.M88.4 R72, [R97+0x10000] ;  /* 0x010000006148783b */ /* 0x000fee0000000200 */
[C---:B---3--:R-:W-:Y:S08]  /*3f70*/  HMMA.16816.F32.BF16 R12, R68.reuse, R84, R12 ;  /* 0x00000054440c723c */ /* 0x048ff0000004180c */
[----:B------:R-:W-:Y:S01]  /*3f80*/  HMMA.16816.F32.BF16 R16, R68, R86, R16 ;  /* 0x000000564410723c */ /* 0x000fe20000041810 */
[----:B------:R-:W1:Y:S04]  /*3f90*/  LDSM.16.M88.4 R68, [R98+0x4000] ;  /* 0x004000006244783b */ /* 0x000e680000000200 */
[----:B------:R-:W3:Y:S03]  /*3fa0*/  LDSM.16.M88.4 R84, [R97+0x10800] ;  /* 0x010800006154783b */ /* 0x000ee60000000200 */
[C---:B--2---:R-:W-:Y:S08]  /*3fb0*/  HMMA.16816.F32.BF16 R4, R76.reuse, R80, R4 ;  /* 0x000000504c04723c */ /* 0x044ff00000041804 */
[C---:B------:R-:W-:Y:S01]  /*3fc0*/  HMMA.16816.F32.BF16 R8, R76.reuse, R82, R8 ;  /* 0x000000524c08723c */ /* 0x040fe20000041808 */
[----:B------:R-:W-:Y:S07]  /*3fd0*/  LDSM.16.M88.4 R80, [R95+0x10000] ;  /* 0x010000005f50783b */ /* 0x000fee0000000200 */
[C---:B------:R-:W-:Y:S08]  /*3fe0*/  HMMA.16816.F32.BF16 R12, R76.reuse, R88, R12 ;  /* 0x000000584c0c723c */ /* 0x040ff0000004180c */
[----:B------:R-:W-:Y:S01]  /*3ff0*/  HMMA.16816.F32.BF16 R16, R76, R90, R16 ;  /* 0x0000005a4c10723c */ /* 0x000fe20000041810 */
[----:B------:R-:W2:Y:S07]  /*4000*/  LDSM.16.M88.4 R76, [R96+0x4000] ;  /* 0x00400000604c783b */ /* 0x000eae0000000200 */
        /* <DEDUP_REMOVED lines=8> */
[C---:B------:R-:W-:Y:S08]  /*4090*/  HMMA.16816.F32.BF16 R8, R76.reuse, R82, R8 ;  /* 0x000000524c08723c */ /* 0x040ff00000041808 */
[C---:B-1----:R-:W-:Y:S08]  /*40a0*/  HMMA.16816.F32.BF16 R12, R76.reuse, R68, R12 ;  /* 0x000000444c0c723c */ /* 0x042ff0000004180c */
[----:B------:R-:W-:Y:S01]  /*40b0*/  HMMA.16816.F32.BF16 R16, R76, R70, R16 ;  /* 0x000000464c10723c */ /* 0x000fe20000041810 */
[----:B------:R-:W1:Y:S07]  /*40c0*/  LDSM.16.M88.4 R68, [R0+0x10800] ;  /* 0x010800000044783b */ /* 0x000e6e0000000200 */
[C---:B---3--:R-:W-:Y:S08]  /*40d0*/  HMMA.16816.F32.BF16 R4, R72.reuse, R84, R4 ;  /* 0x000000544804723c */ /* 0x048ff00000041804 */
[C---:B------:R-:W-:Y:S11]  /*40e0*/  HMMA.16816.F32.BF16 R8, R72.reuse, R86, R8 ;  /* 0x000000564808723c */ /* 0x040ff60000041808 */
[----:B------:R-:W-:Y:S01]  /*40f0*/  FMUL.FTZ R4, R4, UR17 ;  /* 0x0000001104047c20 */ /* 0x000fe20008410000 */
[----:B------:R-:W-:Y:S01]  /*4100*/  FMUL.FTZ R5, R5, UR17 ;  /* 0x0000001105057c20 */ /* 0x000fe20008410000 */
[----:B------:R-:W-:Y:S01]  /*4110*/  FMUL.FTZ R6, R6, UR17 ;  /* 0x0000001106067c20 */ /* 0x000fe20008410000 */
[----:B------:R-:W-:Y:S01]  /*4120*/  FMUL.FTZ R7, R7, UR17 ;  /* 0x0000001107077c20 */ /* 0x000fe20008410000 */
[----:B------:R2:W3:Y:S04]  /*4130*/  MUFU.TANH R96, R4 ;  /* 0x0000000400607308 */ /* 0x0004e80000002400 */
[----:B------:R-:W-:Y:S01]  /*4140*/  FMUL.FTZ R8, R8, UR17 ;  /* 0x0000001108087c20 */ /* 0x000fe20008410000 */
[----:B------:R-:W-:Y:S01]  /*4150*/  FMUL.FTZ R9, R9, UR17 ;  /* 0x0000001109097c20 */ /* 0x000fe20008410000 */
[----:B------:R-:W-:Y:S01]  /*4160*/  FMUL.FTZ R10, R10, UR17 ;  /* 0x000000110a0a7c20 */ /* 0x000fe20008410000 */
[----:B------:R-:W-:Y:S03]  /*4170*/  FMUL.FTZ R11, R11, UR17 ;  /* 0x000000110b0b7c20 */ /* 0x000fe60008410000 */
[----:B------:R2:W4:Y:S01]  /*4180*/  MUFU.TANH R95, R5 ;  /* 0x00000005005f7308 */ /* 0x0005220000002400 */
[C---:B-1----:R-:W-:Y:S09]  /*4190*/  HMMA.16816.F32.BF16 R12, R72.reuse, R68, R12 ;  /* 0x00000044480c723c */ /* 0x042ff2000004180c */
[----:B------:R2:W1:Y:S01]  /*41a0*/  MUFU.TANH R91, R6 ;  /* 0x00000006005b7308 */ /* 0x0004620000002400 */
[----:B------:R-:W-:Y:S09]  /*41b0*/  HMMA.16816.F32.BF16 R16, R72, R70, R16 ;  /* 0x000000464810723c */ /* 0x000ff20000041810 */
[----:B------:R2:W1:Y:S01]  /*41c0*/  MUFU.TANH R90, R7 ;  /* 0x00000007005a7308 */ /* 0x0004620000002400 */
[----:B------:R-:W-:Y:S01]  /*41d0*/  FMUL.FTZ R12, R12, UR17 ;  /* 0x000000110c0c7c20 */ /* 0x000fe20008410000 */
[----:B------:R-:W-:Y:S01]  /*41e0*/  FMUL.FTZ R13, R13, UR17 ;  /* 0x000000110d0d7c20 */ /* 0x000fe20008410000 */
[----:B------:R-:W-:Y:S07]  /*41f0*/  FMUL.FTZ R14, R14, UR17 ;  /* 0x000000110e0e7c20 */ /* 0x000fee0008410000 */
[----:B------:R2:W1:Y:S01]  /*4200*/  MUFU.TANH R244, R8 ;  /* 0x0000000800f47308 */ /* 0x0004620000002400 */
[----:B------:R-:W-:Y:S01]  /*4210*/  FMUL.FTZ R15, R15, UR17 ;  /* 0x000000110f0f7c20 */ /* 0x000fe20008410000 */
[----:B------:R-:W-:Y:S01]  /*4220*/  FMUL.FTZ R16, R16, UR17 ;  /* 0x0000001110107c20 */ /* 0x000fe20008410000 */
[----:B------:R-:W-:Y:S01]  /*4230*/  FMUL.FTZ R17, R17, UR17 ;  /* 0x0000001111117c20 */ /* 0x000fe20008410000 */
[----:B------:R-:W-:Y:S06]  /*4240*/  FMUL.FTZ R18, R18, UR17 ;  /* 0x0000001112127c20 */ /* 0x000fec0008410000 */
[----:B------:R2:W1:Y:S01]  /*4250*/  MUFU.TANH R99, R9 ;  /* 0x0000000900637308 */ /* 0x0004620000002400 */
[----:B------:R-:W-:Y:S09]  /*4260*/  FMUL.FTZ R19, R19, UR17 ;  /* 0x0000001113137c20 */ /* 0x000ff20008410000 */
[----:B------:R2:W1:Y:S10]  /*4270*/  MUFU.TANH R98, R10 ;  /* 0x0000000a00627308 */ /* 0x0004740000002400 */
        /* <DEDUP_REMOVED lines=8> */
[----:B------:R2:W1:Y:S01]  /*4300*/  MUFU.TANH R86, R19 ;  /* 0x0000001300567308 */ /* 0x0004620000002400 */
[----:B---34-:R-:W-:Y:S05]  /*4310*/  BRA.U !UP0, `(.L_x_959) ;  /* 0x00000001086c7547 */ /* 0x018fea000b800000 */
[----:B-12---:R-:W-:Y:S01]  /*4320*/  MOV R12, R86 ;  /* 0x00000056000c7202 */ /* 0x006fe20000000f00 */
[----:B------:R-:W-:Y:S01]  /*4330*/  USHF.L.U32 UR27, UR36, 0x6, URZ ;  /* 0x00000006241b7899 */ /* 0x000fe200080006ff */
[----:B------:R-:W-:Y:S01]  /*4340*/  MOV R9, R88 ;  /* 0x0000005800097202 */ /* 0x000fe20000000f00 */
[----:B------:R-:W-:Y:S01]  /*4350*/  IMAD.MOV.U32 R11, RZ, RZ, R87 ;  /* 0x000000ffff0b7224 */ /* 0x000fe200078e0057 */
[----:B------:R-:W-:Y:S01]  /*4360*/  MOV R7, R82 ;  /* 0x0000005200077202 */ /* 0x000fe20000000f00 */
[----:B------:R-:W-:Y:S01]  /*4370*/  IMAD.MOV.U32 R17, RZ, RZ, R89 ;  /* 0x000000ffff117224 */ /* 0x000fe200078e0059 */
[----:B------:R-:W-:Y:S01]  /*4380*/  MOV R10, R84 ;  /* 0x00000054000a7202 */ /* 0x000fe20000000f00 */
[----:B------:R-:W-:Y:S01]  /*4390*/  IMAD.MOV.U32 R6, RZ, RZ, R83 ;  /* 0x000000ffff067224 */ /* 0x000fe200078e0053 */
[----:B------:R-:W-:Y:S01]  /*43a0*/  MOV R5, R97 ;  /* 0x0000006100057202 */ /* 0x000fe20000000f00 */
[----:B------:R-:W-:Y:S01]  /*43b0*/  IMAD.MOV.U32 R16, RZ, RZ, R85 ;  /* 0x000000ffff107224 */ /* 0x000fe200078e0055 */
[----:B------:R-:W-:Y:S01]  /*43c0*/  UIADD3 UR27, UPT, UPT, UR27, 0x40, URZ ;  /* 0x000000401b1b7890 */ /* 0x000fe2000fffe0ff */
[----:B------:R-:W-:Y:S01]  /*43d0*/  MOV R15, R99 ;  /* 0x00000063000f7202 */ /* 0x000fe20000000f00 */
[----:B------:R-:W-:Y:S01]  /*43e0*/  IMAD.MOV.U32 R4, RZ, RZ, R98 ;  /* 0x000000ffff047224 */ /* 0x000fe200078e0062 */
[----:B------:R-:W-:Y:S01]  /*43f0*/  UIADD3 UR30, UPT, UPT, UR30, 0x40, URZ ;  /* 0x000000401e1e7890 */ /* 0x000fe2000fffe0ff */
[----:B------:R-:W-:Y:S01]  /*4400*/  MOV R3, R90 ;  /* 0x0000005a00037202 */ /* 0x000fe20000000f00 */
[----:B------:R-:W-:Y:S01]  /*4410*/  IMAD.MOV.U32 R14, RZ, RZ, R244 ;  /* 0x000000ffff0e7224 */ /* 0x000fe200078e00f4 */
[----:B------:R-:W-:Y:S01]  /*4420*/  MOV R13, R95 ;  /* 0x0000005f000d7202 */ /* 0x000fe20000000f00 */
[----:B------:R-:W-:Y:S01]  /*4430*/  IMAD.U32 R0, RZ, RZ, UR27 ;  /* 0x0000001bff007e24 */ /* 0x000fe2000f8e00ff */
[----:B------:R-:W-:Y:S01]  /*4440*/  UIADD3 UR27, UPT, UPT, -UR33, UR42, UR27 ;  /* 0x0000002a211b7290 */ /* 0x000fe2000fffe11b */
[----:B------:R-:W-:Y:S03]  /*4450*/  IMAD.MOV.U32 R8, RZ, RZ, R91 ;  /* 0x000000ffff087224 */ /* 0x000fe600078e005b */
[----:B------:R-:W-:Y:S01]  /*4460*/  UIADD3 UR27, UPT, UPT, UR27, -0x40, UR15 ;  /* 0xffffffc01b1b7890 */ /* 0x000fe2000fffe00f */
[----:B------:R-:W-:Y:S01]  /*4470*/  ISETP.LT.AND P0, PT, R0, UR33, PT ;  /* 0x0000002100007c0c */ /* 0x000fe2000bf01270 */
[----:B------:R-:W-:Y:S02]  /*4480*/  IMAD.MOV.U32 R0, RZ, RZ, R96 ;  /* 0x000000ffff007224 */ /* 0x000fe400078e0060 */
[----:B------:R-:W-:Y:S06]  /*4490*/  UISETP.GE.AND UP0, UPT, UR30, UR27, UPT ;  /* 0x0000001b1e00728c */ /* 0x000fec000bf06270 */
[----:B------:R-:W-:Y:S11]  /*44a0*/  PLOP3.LUT P1, PT, PT, PT, UP0, 0x80, 0x8 ;  /* 0x000000000008781c */ /* 0x000ff60003f2f008 */
[----:B------:R-:W-:Y:S02]  /*44b0*/  @!UPT UIADD3 URZ, UPT, UPT, URZ, URZ, URZ ;  /* 0x000000fffffff290 */ /* 0x000fe4000fffe0ff */
[----:B------:R-:W-:Y:S05]  /*44c0*/  @!P1 BRA P0, `(.L_x_960) ;  /* 0x0000000400d49947 */ /* 0x000fea0000000000 */
.L_x_959:
[----:B--2---:R-:W2:Y:S01]  /*44d0*/  S2R R4, SR_TID.X ;  /* 0x0000000000047919 */ /* 0x004ea20000002100 */
[----:B------:R-:W-:Y:S01]  /*44e0*/  UIADD3 UR27, UPT, UPT, UR33, UR14, -UR42 ;  /* 0x0000000e211b7290 */ /* 0x000fe2000fffe82a */
[----:B------:R-:W-:Y:S01]  /*44f0*/  IMAD.U32 R3, RZ, RZ, UR47 ;  /* 0x0000002fff037e24 */ /* 0x000fe2000f8e00ff */
[----:B------:R-:W-:Y:S01]  /*4500*/  UIADD3 UR30, UPT, UPT, UR33, -UR15, -UR42 ;  /* 0x8000000f211e7290 */ /* 0x000fe2000fffe82a */
[----:B------:R-:W-:Y:S01]  /*4510*/  IMAD.MOV.U32 R6, RZ, RZ, 0x9 ;  /* 0x00000009ff067424 */ /* 0x000fe200078e00ff */
[--C-:B--2---:R-:W-:Y:S01]  /*4520*/  SHF.R.U32.HI R0, RZ, 0x1, R4.reuse ;  /* 0x00000001ff007819 */ /* 0x104fe20000011604 */
[----:B------:R-:W-:Y:S01]  /*4530*/  IMAD.SHL.U32 R2, R4, 0x2, RZ ;  /* 0x0000000204027824 */ /* 0x000fe200078e00ff */
[----:B------:R-:W-:Y:S02]  /*4540*/  SHF.R.U32.HI R4, RZ, 0x2, R4 ;  /* 0x00000002ff047819 */ /* 0x000fe40000011604 */
[----:B------:R-:W-:Y:S02]  /*4550*/  LOP3.LUT R0, R0, 0x30, RZ, 0xc0, !PT ;  /* 0x0000003000007812 */ /* 0x000fe400078ec0ff */
[----:B------:R-:W-:Y:S02]  /*4560*/  LOP3.LUT R2, R2, 0x6, RZ, 0xc0, !PT ;  /* 0x0000000602027812 */ /* 0x000fe400078ec0ff */
[--C-:B------:R-:W-:Y:S01]  /*4570*/  LOP3.LUT R5, R0, 0x7, R4.reuse, 0xf8, !PT ;  /* 0x0000000700057812 */ /* 0x100fe200078ef804 */
[----:B------:R-:W-:Y:S01]  /*4580*/  IMAD.U32 R0, RZ, RZ, UR36 ;  /* 0x00000024ff007e24 */ /* 0x000fe2000f8e00ff */
[----:B------:R-:W-:Y:S03]  /*4590*/  LOP3.LUT R4, R2, 0xe0, R4, 0xf8, !PT ;  /* 0x000000e002047812 */ /* 0x000fe600078ef804 */
[----:B------:R2:W-:Y:S01]  /*45a0*/  STL [R1+0x44], R5 ;  /* 0x0000440501007387 */ /* 0x0005e20000100800 */
[----:B------:R-:W-:Y:S02]  /*45b0*/  IMAD R3, R3, 0x40, R5 ;  /* 0x0000004003037824 */ /* 0x000fe400078e0205 */
[----:B------:R-:W-:Y:S01]  /*45c0*/  IMAD R0, R0, 0x40, R4 ;  /* 0x0000004000007824 */ /* 0x000fe200078e0204 */
[----:B------:R-:W3:Y:S01]  /*45d0*/  LDL.LU R75, [R1+0x28] ;  /* 0x00002800014b7983 */ /* 0x000ee20000300800 */
[C---:B------:R-:W-:Y:S02]  /*45e0*/  VIADD R2, R3.reuse, UR27 ;  /* 0x0000001b03027c36 */ /* 0x040fe40008000000 */
[C---:B------:R-:W-:Y:S02]  /*45f0*/  VIADD R9, R0.reuse, 0x10 ;  /* 0x0000001000097836 */ /* 0x040fe40000000000 */
[C---:B------:R-:W-:Y:S02]  /*4600*/  VIADD R7, R0.reuse, 0x18 ;  /* 0x0000001800077836 */ /* 0x040fe40000000000 */
[----:B------:R-:W-:Y:S02]  /*4610*/  VIADD R3, R3, UR30 ;  /* 0x0000001e03037c36 */ /* 0x000fe40008000000 */
[C---:B------:R-:W-:Y:S02]  /*4620*/  VIADD R10, R0.reuse, 0x9 ;  /* 0x00000009000a7836 */ /* 0x040fe40000000000 */
[C---:B------:R-:W-:Y:S02]  /*4630*/  VIADD R12, R0.reuse, 0x1 ;  /* 0x00000001000c7836 */ /* 0x040fe40000000000 */
[C---:B------:R-:W-:Y:S02]  /*4640*/  VIADD R11, R0.reuse, 0x8 ;  /* 0x00000008000b7836 */ /* 0x040fe40000000000 */
[----:B------:R-:W-:Y:S02]  /*4650*/  VIADD R8, R0, 0x11 ;  /* 0x0000001100087836 */ /* 0x000fe40000000000 */
[----:B--2---:R-:W-:Y:S05]  /*4660*/  IMAD.MOV.U32 R5, RZ, RZ, 0x1 ;  /* 0x00000001ff057424 */ /* 0x004fea00078e00ff */
[C---:B------:R-:W-:Y:S02]  /*4670*/  VIADDMNMX R4, R2.reuse, R5, UR33, PT ;  /* 0x0000002102047e46 */ /* 0x040fe4000b800105 */
[----:B------:R-:W-:Y:S02]  /*4680*/  VIMNMX R5, PT, PT, RZ, R3, !PT ;  /* 0x00000003ff057248 */ /* 0x000fe40007fe0100 */
[----:B------:R-:W-:Y:S01]  /*4690*/  VIADDMNMX R2, R2, R6, UR33, PT ;  /* 0x0000002102027e46 */ /* 0x000fe2000b800106 */
[C---:B------:R-:W-:Y:S01]  /*46a0*/  VIADD R6, R0.reuse, 0x19 ;  /* 0x0000001900067836 */ /* 0x040fe20000000000 */
[-C--:B------:R-:W-:Y:S02]  /*46b0*/  ISETP.GE.AND P6, PT, R7, R5.reuse, PT ;  /* 0x000000050700720c */ /* 0x080fe40003fc6270 */
[CC--:B------:R-:W-:Y:S02]  /*46c0*/  ISETP.GE.AND P5, PT, R0.reuse, R5.reuse, PT ;  /* 0x000000050000720c */ /* 0x0c0fe40003fa6270 */
[----:B-1----:R-:W-:Y:S02]  /*46d0*/  FSEL R18, R89, -INF , P6 ;  /* 0xff80000059127808 */ /* 0x002fe40003000000 */
[-C--:B------:R-:W-:Y:S02]  /*46e0*/  ISETP.GE.AND P6, PT, R0, R4.reuse, PT ;  /* 0x000000040000720c */ /* 0x080fe40003fc6270 */
[----:B------:R-:W-:Y:S02]  /*46f0*/  FSEL R14, R96, -INF , P5 ;  /* 0xff800000600e7808 */ /* 0x000fe40002800000 */
[-C--:B------:R-:W-:Y:S02]  /*4700*/  ISETP.GE.AND P5, PT, R6, R5.reuse, PT ;  /* 0x000000050600720c */ /* 0x080fe40003fa6270 */
[----:B------:R-:W-:Y:S02]  /*4710*/  ISETP.GE.AND P4, PT, R12, R5, PT ;  /* 0x000000050c00720c */ /* 0x000fe40003f86270 */
[----:B------:R-:W-:Y:S02]  /*4720*/  VIADDMNMX R3, R3, 0x8, RZ, !PT ;  /* 0x0000000803037846 */ /* 0x000fe400078001ff */
[----:B------:R-:W-:Y:S02]  /*4730*/  FSEL R19, R88, -INF , P5 ;  /* 0xff80000058137808 */ /* 0x000fe40002800000 */
[-C--:B------:R-:W-:Y:S02]  /*4740*/  ISETP.GE.AND P5, PT, R12, R4.reuse, PT ;  /* 0x000000040c00720c */ /* 0x080fe40003fa6270 */
[----:B------:R-:W-:Y:S02]  /*4750*/  FSEL R13, R95, -INF , P4 ;  /* 0xff8000005f0d7808 */ /* 0x000fe40002000000 */
[----:B------:R-:W-:Y:S02]  /*4760*/  ISETP.GE.AND P4, PT, R0, R3, PT ;  /* 0x000000030000720c */ /* 0x000fe40003f86270 */
[-C--:B------:R-:W-:Y:S02]  /*4770*/  ISETP.GE.AND P3, PT, R11, R5.reuse, PT ;  /* 0x000000050b00720c */ /* 0x080fe40003f66270 */
[----:B------:R-:W-:Y:S02]  /*4780*/  FSEL R68, R91, -INF , P4 ;  /* 0xff8000005b447808 */ /* 0x000fe40002000000 */
[-C--:B------:R-:W-:Y:S02]  /*4790*/  ISETP.GE.AND P4, PT, R11, R4.reuse, PT ;  /* 0x000000040b00720c */ /* 0x080fe40003f86270 */
[-C--:B------:R-:W-:Y:S02]  /*47a0*/  ISETP.GE.AND P2, PT, R10, R5.reuse, PT ;  /* 0x000000050a00720c */ /* 0x080fe40003f46270 */
[-C--:B------:R-:W-:Y:S02]  /*47b0*/  ISETP.GE.AND P1, PT, R9, R5.reuse, PT ;  /* 0x000000050900720c */ /* 0x080fe40003f26270 */
[----:B------:R-:W-:Y:S02]  /*47c0*/  ISETP.GE.AND P0, PT, R8, R5, PT ;  /* 0x000000050800720c */ /* 0x000fe40003f06270 */
[----:B------:R-:W-:Y:S02]  /*47d0*/  FSEL R5, R244, -INF , P3 ;  /* 0xff800000f4057808 */ /* 0x000fe40001800000 */
[-C--:B------:R-:W-:Y:S02]  /*47e0*/  ISETP.GE.AND P3, PT, R12, R3.reuse, PT ;  /* 0x000000030c00720c */ /* 0x080fe40003f66270 */
[----:B------:R-:W-:Y:S02]  /*47f0*/  FSEL R15, R99, -INF , P2 ;  /* 0xff800000630f7808 */ /* 0x000fe40001000000 */
[----:B------:R-:W-:Y:S02]  /*4800*/  FSEL R69, R90, -INF , P3 ;  /* 0xff8000005a457808 */ /* 0x000fe40001800000 */
[----:B------:R-:W-:Y:S02]  /*4810*/  ISETP.GE.AND P3, PT, R10, R4, PT ;  /* 0x000000040a00720c */ /* 0x000fe40003f66270 */
[-C--:B------:R-:W-:Y:S02]  /*4820*/  ISETP.GE.AND P2, PT, R11, R3.reuse, PT ;  /* 0x000000030b00720c */ /* 0x080fe40003f46270 */
[----:B------:R-:W-:Y:S02]  /*4830*/  FSEL R17, R84, -INF , P0 ;  /* 0xff80000054117808 */ /* 0x000fe40000000000 */
[-C--:B------:R-:W-:Y:S02]  /*4840*/  ISETP.GE.AND P0, PT, R9, R3.reuse, PT ;  /* 0x000000030900720c */ /* 0x080fe40003f06270 */
[----:B------:R-:W-:Y:S02]  /*4850*/  FSEL R70, R98, -INF , P2 ;  /* 0xff80000062467808 */ /* 0x000fe40001000000 */
[-C--:B------:R-:W-:Y:S02]  /*4860*/  ISETP.GE.AND P2, PT, R0, R2.reuse, PT ;  /* 0x000000020000720c */ /* 0x080fe40003f46270 */
[----:B------:R-:W-:Y:S02]  /*4870*/  FSEL R73, R83, -INF , P0 ;  /* 0xff80000053497808 */ /* 0x000fe40000000000 */
[-C--:B------:R-:W-:Y:S02]  /*4880*/  ISETP.GE.AND P0, PT, R8, R3.reuse, PT ;  /* 0x000000030800720c */ /* 0x080fe40003f06270 */
[----:B------:R-:W-:Y:S02]  /*4890*/  FSEL R16, R85, -INF , P1 ;  /* 0xff80000055107808 */ /* 0x000fe40000800000 */
[----:B------:R-:W-:Y:S02]  /*48a0*/  FSEL R72, R82, -INF , P0 ;  /* 0xff80000052487808 */ /* 0x000fe40000000000 */
[-C--:B------:R-:W-:Y:S02]  /*48b0*/  ISETP.GE.AND P0, PT, R7, R3.reuse, PT ;  /* 0x000000030700720c */ /* 0x080fe40003f06270 */
[-C--:B------:R-:W-:Y:S02]  /*48c0*/  ISETP.GE.AND P1, PT, R10, R3.reuse, PT ;  /* 0x000000030a00720c */ /* 0x080fe40003f26270 */
[----:B------:R-:W-:Y:S02]  /*48d0*/  FSEL R71, R87, -INF , P0 ;  /* 0xff80000057477808 */ /* 0x000fe40000000000 */
[----:B------:R-:W-:Y:S02]  /*48e0*/  ISETP.GE.AND P0, PT, R6, R3, PT ;  /* 0x000000030600720c */ /* 0x000fe40003f06270 */
[----:B------:R-:W-:Y:S02]  /*48f0*/  FSEL R74, R97, -INF , P1 ;  /* 0xff800000614a7808 */ /* 0x000fe40000800000 */
[----:B------:R-:W-:Y:S02]  /*4900*/  ISETP.GE.AND P1, PT, R12, R2, PT ;  /* 0x000000020c00720c */ /* 0x000fe40003f26270 */
[----:B------:R-:W-:Y:S02]  /*4910*/  FSEL R12, R86, -INF , P0 ;  /* 0xff800000560c7808 */ /* 0x000fe40000000000 */
[----:B------:R-:W-:Y:S02]  /*4920*/  FSEL R3, R69, -INF , !P1 ;  /* 0xff80000045037808 */ /* 0x000fe40004800000 */
[----:B---3--:R-:W-:Y:S04]  /*4930*/  LOP3.LUT R75, R75, 0xfffffff7, RZ, 0xc0, !PT ;  /* 0xfffffff74b4b7812 */ /* 0x008fe800078ec0ff */
[----:B------:R-:W-:Y:S02]  /*4940*/  @P6 LOP3.LUT R75, R75, 0x8, RZ, 0xfc, !PT ;  /* 0x000000084b4b6812 */ /* 0x000fe400078efcff */
[-C--:B------:R-:W-:Y:S02]  /*4950*/  ISETP.GE.AND P6, PT, R9, R4.reuse, PT ;  /* 0x000000040900720c */ /* 0x080fe40003fc6270 */
[----:B------:R-:W-:Y:S04]  /*4960*/  LOP3.LUT R75, R75, 0xfffffffb, RZ, 0xc0, !PT ;  /* 0xfffffffb4b4b7812 */ /* 0x000fe800078ec0ff */
[----:B------:R-:W-:Y:S02]  /*4970*/  @P5 LOP3.LUT R75, R75, 0x4, RZ, 0xfc, !PT ;  /* 0x000000044b4b5812 */ /* 0x000fe400078efcff */
[-C--:B------:R-:W-:Y:S02]  /*4980*/  ISETP.GE.AND P5, PT, R8, R4.reuse, PT ;  /* 0x000000040800720c */ /* 0x080fe40003fa6270 */
[----:B------:R-:W-:Y:S04]  /*4990*/  LOP3.LUT R75, R75, 0xfffffffd, RZ, 0xc0, !PT ;  /* 0xfffffffd4b4b7812 */ /* 0x000fe800078ec0ff */
[----:B------:R-:W-:Y:S02]  /*49a0*/  @P4 LOP3.LUT R75, R75, 0x2, RZ, 0xfc, !PT ;  /* 0x000000024b4b4812 */ /* 0x000fe400078efcff */
[-C--:B------:R-:W-:Y:S02]  /*49b0*/  ISETP.GE.AND P4, PT, R7, R4.reuse, PT ;  /* 0x000000040700720c */ /* 0x080fe40003f86270 */
[----:B------:R-:W-:Y:S04]  /*49c0*/  LOP3.LUT R75, R75, 0xfffffffe, RZ, 0xc0, !PT ;  /* 0xfffffffe4b4b7812 */ /* 0x000fe800078ec0ff */
[----:B------:R-:W-:Y:S02]  /*49d0*/  @P3 LOP3.LUT R75, R75, 0x1, RZ, 0xfc, !PT ;  /* 0x000000014b4b3812 */ /* 0x000fe400078efcff */
[----:B------:R-:W-:Y:S02]  /*49e0*/  ISETP.GE.AND P3, PT, R6, R4, PT ;  /* 0x000000040600720c */ /* 0x000fe40003f66270 */
[----:B------:R-:W-:Y:S04]  /*49f0*/  LOP3.LUT R75, R75, 0xffffffef, RZ, 0xc0, !PT ;  /* 0xffffffef4b4b7812 */ /* 0x000fe800078ec0ff */
[----:B------:R-:W-:Y:S04]  /*4a00*/  @P6 LOP3.LUT R75, R75, 0x10, RZ, 0xfc, !PT ;  /* 0x000000104b4b6812 */ /* 0x000fe800078efcff */
[C---:B------:R-:W-:Y:S02]  /*4a10*/  LOP3.LUT P6, RZ, R75.reuse, 0x2, RZ, 0xc0, !PT ;  /* 0x000000024bff7812 */ /* 0x040fe400078cc0ff */
[----:B------:R-:W-:Y:S11]  /*4a20*/  LOP3.LUT R75, R75, 0xffffffdf, RZ, 0xc0, !PT ;  /* 0xffffffdf4b4b7812 */ /* 0x000ff600078ec0ff */
[----:B------:R-:W-:Y:S04]  /*4a30*/  @P6 LOP3.LUT R75, R75, 0x20, RZ, 0xfc, !PT ;  /* 0x000000204b4b6812 */ /* 0x000fe800078efcff */
[C---:B------:R-:W-:Y:S02]  /*4a40*/  LOP3.LUT P6, RZ, R75.reuse, 0x4, RZ, 0xc0, !PT ;  /* 0x000000044bff7812 */ /* 0x040fe400078cc0ff */
[----:B------:R-:W-:Y:S11]  /*4a50*/  LOP3.LUT R75, R75, 0xffffffbf, RZ, 0xc0, !PT ;  /* 0xffffffbf4b4b7812 */ /* 0x000ff600078ec0ff */
[----:B------:R-:W-:Y:S04]  /*4a60*/  @P6 LOP3.LUT R75, R75, 0x40, RZ, 0xfc, !PT ;  /* 0x000000404b4b6812 */ /* 0x000fe800078efcff */
[C---:B------:R-:W-:Y:S01]  /*4a70*/  LOP3.LUT P6, RZ, R75.reuse, 0x8, RZ, 0xc0, !PT ;  /* 0x000000084bff7812 */ /* 0x040fe200078cc0ff */
[----:B------:R1:W-:Y:S01]  /*4a80*/  STL [R1+0x28], R75 ;  /* 0x0000284b01007387 */ /* 0x0003e20000100800 */
[C---:B------:R-:W-:Y:S02]  /*4a90*/  LOP3.LUT P0, RZ, R75.reuse, 0x1, RZ, 0xc0, !PT ;  /* 0x000000014bff7812 */ /* 0x040fe4000780c0ff */
[----:B------:R-:W-:Y:S02]  /*4aa0*/  FSEL R0, R14, -INF , !P6 ;  /* 0xff8000000e007808 */ /* 0x000fe40007000000 */
[----:B------:R-:W-:Y:S02]  /*4ab0*/  LOP3.LUT P6, RZ, R75, 0x40, RZ, 0xc0, !PT ;  /* 0x000000404bff7812 */ /* 0x000fe400078cc0ff */
[----:B------:R-:W-:Y:S02]  /*4ac0*/  FSEL R15, R15, -INF , !P0 ;  /* 0xff8000000f0f7808 */ /* 0x000fe40004000000 */
[----:B------:R-:W-:Y:S02]  /*4ad0*/  FSEL R13, R13, -INF , !P6 ;  /* 0xff8000000d0d7808 */ /* 0x000fe40007000000 */
[----:B------:R-:W-:Y:S02]  /*4ae0*/  LOP3.LUT P6, RZ, R75, 0x20, RZ, 0xc0, !PT ;  /* 0x000000204bff7812 */ /* 0x000fe400078cc0ff */
[-C--:B------:R-:W-:Y:S02]  /*4af0*/  ISETP.GE.AND P0, PT, R11, R2.reuse, PT ;  /* 0x000000020b00720c */ /* 0x080fe40003f06270 */
[----:B------:R-:W-:Y:S02]  /*4b00*/  FSEL R14, R5, -INF , !P6 ;  /* 0xff800000050e7808 */ /* 0x000fe40007000000 */
[----:B------:R-:W-:Y:S02]  /*4b10*/  LOP3.LUT P6, RZ, R75, 0x10, RZ, 0xc0, !PT ;  /* 0x000000104bff7812 */ /* 0x000fe400078cc0ff */
[----:B------:R-:W-:Y:S02]  /*4b20*/  FSEL R4, R70, -INF , !P0 ;  /* 0xff80000046047808 */ /* 0x000fe40004000000 */
[----:B------:R-:W-:Y:S02]  /*4b30*/  FSEL R16, R16, -INF , !P6 ;  /* 0xff80000010107808 */ /* 0x000fe40007000000 */
[-C--:B------:R-:W-:Y:S02]  /*4b40*/  ISETP.GE.AND P6, PT, R10, R2.reuse, PT ;  /* 0x000000020a00720c */ /* 0x080fe40003fc6270 */
[----:B------:R-:W-:Y:S02]  /*4b50*/  FSEL R10, R17, -INF , !P5 ;  /* 0xff800000110a7808 */ /* 0x000fe40006800000 */
[----:B------:R-:W-:Y:S02]  /*4b60*/  FSEL R17, R18, -INF , !P4 ;  /* 0xff80000012117808 */ /* 0x000fe40006000000 */
[-C--:B------:R-:W-:Y:S02]  /*4b70*/  ISETP.GE.AND P5, PT, R9, R2.reuse, PT ;  /* 0x000000020900720c */ /* 0x080fe40003fa6270 */
[-C--:B------:R-:W-:Y:S02]  /*4b80*/  ISETP.GE.AND P4, PT, R8, R2.reuse, PT ;  /* 0x000000020800720c */ /* 0x080fe40003f86270 */
[----:B------:R-:W-:Y:S02]  /*4b90*/  FSEL R9, R19, -INF , !P3 ;  /* 0xff80000013097808 */ /* 0x000fe40005800000 */
[----:B------:R-:W-:Y:S02]  /*4ba0*/  FSEL R8, R68, -INF , !P2 ;  /* 0xff80000044087808 */ /* 0x000fe40005000000 */
[-C--:B------:R-:W-:Y:S02]  /*4bb0*/  ISETP.GE.AND P3, PT, R7, R2.reuse, PT ;  /* 0x000000020700720c */ /* 0x080fe40003f66270 */
[----:B------:R-:W-:Y:S02]  /*4bc0*/  ISETP.GE.AND P2, PT, R6, R2, PT ;  /* 0x000000020600720c */ /* 0x000fe40003f46270 */
[----:B------:R-:W-:Y:S02]  /*4bd0*/  FSEL R5, R74, -INF , !P6 ;  /* 0xff8000004a057808 */ /* 0x000fe40007000000 */
[----:B------:R-:W-:Y:S02]  /*4be0*/  FSEL R6, R73, -INF , !P5 ;  /* 0xff80000049067808 */ /* 0x000fe40006800000 */
[----:B------:R-:W-:Y:S02]  /*4bf0*/  FSEL R7, R72, -INF , !P4 ;  /* 0xff80000048077808 */ /* 0x000fe40006000000 */
[----:B------:R-:W-:Y:S02]  /*4c00*/  FSEL R11, R71, -INF , !P3 ;  /* 0xff800000470b7808 */ /* 0x000fe40005800000 */
[----:B-1----:R-:W-:Y:S07]  /*4c10*/  FSEL R12, R12, -INF , !P2 ;  /* 0xff8000000c0c7808 */ /* 0x002fee0005000000 */
.L_x_960:
[----:B------:R-:W2:Y:S01]  /*4c20*/  LDL R18, [R1+0x4c] ;  /* 0x00004c0001127983 */ /* 0x000ea20000100800 */
[----:B------:R-:W-:Y:S01]  /*4c30*/  MOV R245, 0x10 ;  /* 0x0000001000f57802 */ /* 0x000fe20000000f00 */
[----:B------:R-:W-:Y:S01]  /*4c40*/  UISETP.GT.AND UP0, UPT, UR47, UR43, UPT ;  /* 0x0000002b2f00728c */ /* 0x000fe2000bf04270 */
[----:B------:R-:W-:Y:S01]  /*4c50*/  MOV R77, 0x40 ;  /* 0x00000040004d7802 */ /* 0x000fe20000000f00 */
[----:B------:R-:W3:Y:S04]  /*4c60*/  LDL R19, [R1+0x48] ;  /* 0x0000480001137983 */ /* 0x000ee80000100800 */
[----:B------:R1:W-:Y:S04]  /*4c70*/  STL [R1+0x80], R111 ;  /* 0x0000806f01007387 */ /* 0x0003e80000100800 */
[----:B------:R4:W-:Y:S01]  /*4c80*/  STL [R1+0x7c], R110 ;  /* 0x00007c6e01007387 */ /* 0x0009e20000100800 */
[----:B------:R-:W-:Y:S03]  /*4c90*/  @UP0 UIADD3 UR30, UP1, UPT, UR18, -0x100, URZ ;  /* 0xffffff00121e0890 */ /* 0x000fe6000ff3e0ff */
[----:B------:R4:W-:Y:S01]  /*4ca0*/  STL [R1+0x78], R109 ;  /* 0x0000786d01007387 */ /* 0x0009e20000100800 */
[----:B------:R-:W-:Y:S02]  /*4cb0*/  @UP0 UIADD3.X UR27, UPT, UPT, UR19, -0x1, URZ, UP1, !UPT ;  /* 0xffffffff131b0890 */ /* 0x000fe40008ffe4ff */
[----:B------:R-:W-:Y:S01]  /*4cc0*/  @UP0 UIADD3 UR10, UP1, UPT, UR10, -0x100, URZ ;  /* 0xffffff000a0a0890 */ /* 0x000fe2000ff3e0ff */
[----:B------:R4:W-:Y:S03]  /*4cd0*/  STL [R1+0x74], R108 ;  /* 0x0000746c01007387 */ /* 0x0009e60000100800 */
[----:B------:R-:W-:Y:S01]  /*4ce0*/  @UP0 UIADD3.X UR11, UPT, UPT, UR11, -0x1, URZ, UP1, !UPT ;  /* 0xffffffff0b0b0890 */ /* 0x000fe20008ffe4ff */
[----:B------:R4:W-:Y:S04]  /*4cf0*/  STL [R1+0x70], R107 ;  /* 0x0000706b01007387 */ /* 0x0009e80000100800 */
[----:B------:R4:W-:Y:S04]  /*4d00*/  STL [R1+0x6c], R106 ;  /* 0x00006c6a01007387 */ /* 0x0009e80000100800 */
[----:B------:R4:W-:Y:S04]  /*4d10*/  STL [R1+0x68], R105 ;  /* 0x0000686901007387 */ /* 0x0009e80000100800 */
[----:B------:R4:W-:Y:S04]  /*4d20*/  STL [R1+0x64], R104 ;  /* 0x0000646801007387 */ /* 0x0009e80000100800 */
[----:B------:R4:W-:Y:S04]  /*4d30*/  STL [R1+0x60], R103 ;  /* 0x0000606701007387 */ /* 0x0009e80000100800 */
[----:B------:R4:W-:Y:S01]  /*4d40*/  STL [R1+0x5c], R102 ;  /* 0x00005c6601007387 */ /* 0x0009e20000100800 */
[----:B------:R-:W1:Y:S03]  /*4d50*/  S2R R68, SR_TID.X ;  /* 0x0000000000447919 */ /* 0x000e660000002100 */
[----:B------:R4:W-:Y:S04]  /*4d60*/  STL [R1+0x58], R101 ;  /* 0x0000586501007387 */ /* 0x0009e80000100800 */
[----:B------:R4:W-:Y:S01]  /*4d70*/  STL [R1+0x50], R100 ;  /* 0x0000506401007387 */ /* 0x0009e20000100800 */
[C---:B-1----:R-:W-:Y:S02]  /*4d80*/  SHF.L.U32 R250, R68.reuse, 0x5, RZ ;  /* 0x0000000544fa7819 */ /* 0x042fe400000006ff */
[C---:B------:R-:W-:Y:S02]  /*4d90*/  SHF.L.U32 R70, R68.reuse, 0x1, RZ ;  /* 0x0000000144467819 */ /* 0x040fe400000006ff */
[----:B------:R-:W-:Y:S02]  /*4da0*/  SHF.R.U32.HI R69, RZ, 0x2, R68 ;  /* 0x00000002ff457819 */ /* 0x000fe40000011644 */
[C---:B------:R-:W-:Y:S02]  /*4db0*/  SHF.L.U32 R78, R68.reuse, 0x6, RZ ;  /* 0x00000006444e7819 */ /* 0x040fe400000006ff */
[----:B------:R-:W-:Y:S02]  /*4dc0*/  SHF.L.U32 R92, R68, 0x3, RZ ;  /* 0x00000003445c7819 */ /* 0x000fe400000006ff */
[C---:B------:R-:W-:Y:S02]  /*4dd0*/  LOP3.LUT R251, R78.reuse, 0x200, RZ, 0xc0, !PT ;  /* 0x000002004efb7812 */ /* 0x040fe400078ec0ff */
[----:B------:R-:W-:Y:S04]  /*4de0*/  LOP3.LUT R76, R78, 0x1c0, RZ, 0xc0, !PT ;  /* 0x000001c04e4c7812 */ /* 0x000fe800078ec0ff */
[----:B------:R-:W-:Y:S01]  /*4df0*/  LOP3.LUT R76, R76, 0x38, R92, 0xf8, !PT ;  /* 0x000000384c4c7812 */ /* 0x000fe200078ef85c */
[C---:B--2---:R-:W-:Y:S01]  /*4e00*/  FMUL.FTZ R2, R18.reuse, 1.4426950216293334961 ;  /* 0x3fb8aa3b12027820 */ /* 0x044fe20000410000 */
[----:B------:R-:W-:Y:S01]  /*4e10*/  FSETP.NEU.FTZ.AND P0, PT, R18, -INF , PT ;  /* 0xff8000001200780b */ /* 0x000fe20003f1d000 */
[C---:B---3--:R-:W-:Y:S03]  /*4e20*/  FMUL.FTZ R18, R19.reuse, 1.4426950216293334961 ;  /* 0x3fb8aa3b13127820 */ /* 0x048fe60000410000 */
[----:B------:R-:W-:Y:S02]  /*4e30*/  FSEL R2, R2, RZ, P0 ;  /* 0x000000ff02027208 */ /* 0x000fe40000000000 */
[----:B------:R-:W-:Y:S03]  /*4e40*/  FSETP.NEU.FTZ.AND P0, PT, R19, -INF , PT ;  /* 0xff8000001300780b */ /* 0x000fe60003f1d000 */
[--C-:B------:R-:W-:Y:S01]  /*4e50*/  FFMA.FTZ R0, R0, UR16, -R2.reuse ;  /* 0x0000001000007c23 */ /* 0x100fe20008010802 */
[----:B------:R-:W-:Y:S03]  /*4e60*/  FFMA.FTZ R13, R13, UR16, -R2 ;  /* 0x000000100d0d7c23 */ /* 0x000fe60008010802 */
[----:B------:R1:W-:Y:S10]  /*4e70*/  MUFU.EX2 R247, R0 ;  /* 0x0000000000f77308 */ /* 0x0003f40000000800 */
[----:B------:R-:W-:Y:S01]  /*4e80*/  MUFU.EX2 R111, R13 ;  /* 0x0000000d006f7308 */ /* 0x000fe20000000800 */
[----:B-1----:R-:W-:Y:S02]  /*4e90*/  FSEL R0, R18, RZ, P0 ;  /* 0x000000ff12007208 */ /* 0x002fe40000000000 */
[----:B------:R-:W-:Y:S03]  /*4ea0*/  LOP3.LUT P0, RZ, R68, 0x8, RZ, 0xc0, !PT ;  /* 0x0000000844ff7812 */ /* 0x000fe6000780c0ff */
[--C-:B------:R-:W-:Y:S01]  /*4eb0*/  FFMA.FTZ R3, R3, UR16, -R0.reuse ;  /* 0x0000001003037c23 */ /* 0x100fe20008010800 */
[----:B------:R-:W-:Y:S03]  /*4ec0*/  FFMA.FTZ R8, R8, UR16, -R0 ;  /* 0x0000001008087c23 */ /* 0x000fe60008010800 */
[----:B------:R1:W-:Y:S10]  /*4ed0*/  MUFU.EX2 R246, R3 ;  /* 0x0000000300f67308 */ /* 0x0003f40000000800 */
[----:B------:R-:W2:Y:S01]  /*4ee0*/  MUFU.EX2 R252, R8 ;  /* 0x0000000800fc7308 */ /* 0x000ea20000000800 */
[--C-:B-1----:R-:W-:Y:S09]  /*4ef0*/  FFMA.FTZ R3, R14, UR16, -R2.reuse ;  /* 0x000000100e037c23 */ /* 0x102ff20008010802 */
[----:B----4-:R1:W-:Y:S02]  /*4f00*/  MUFU.EX2 R110, R3 ;  /* 0x00000003006e7308 */ /* 0x0103e40000000800 */
[----:B-1----:R-:W-:Y:S08]  /*4f10*/  FFMA.FTZ R3, R15, UR16, -R2 ;  /* 0x000000100f037c23 */ /* 0x002ff00008010802 */
[----:B------:R1:W3:Y:S02]  /*4f20*/  MUFU.EX2 R109, R3 ;  /* 0x00000003006d7308 */ /* 0x0002e40000000800 */
[--C-:B-1----:R-:W-:Y:S01]  /*4f30*/  FFMA.FTZ R3, R4, UR16, -R0.reuse ;  /* 0x0000001004037c23 */ /* 0x102fe20008010800 */
[----:B------:R-:W-:Y:S07]  /*4f40*/  LOP3.LUT R4, R250, 0xc00, RZ, 0xc0, !PT ;  /* 0x00000c00fa047812 */ /* 0x000fee00078ec0ff */
[----:B------:R1:W-:Y:S02]  /*4f50*/  MUFU.EX2 R108, R3 ;  /* 0x00000003006c7308 */ /* 0x0003e40000000800 */
[----:B-1----:R-:W-:Y:S01]  /*4f60*/  FFMA.FTZ R3, R5, UR16, -R0 ;  /* 0x0000001005037c23 */ /* 0x002fe20008010800 */
[----:B------:R-:W-:Y:S07]  /*4f70*/  LOP3.LUT R5, R70, 0x38, RZ, 0xc0, !PT ;  /* 0x0000003846057812 */ /* 0x000fee00078ec0ff */
[----:B------:R1:W-:Y:S02]  /*4f80*/  MUFU.EX2 R107, R3 ;  /* 0x00000003006b7308 */ /* 0x0003e40000000800 */
[--C-:B-1----:R-:W-:Y:S08]  /*4f90*/  FFMA.FTZ R3, R16, UR16, -R2.reuse ;  /* 0x0000001010037c23 */ /* 0x102ff00008010802 */
[----:B------:R1:W-:Y:S02]  /*4fa0*/  MUFU.EX2 R106, R3 ;  /* 0x00000003006a7308 */ /* 0x0003e40000000800 */
[----:B-1----:R-:W-:Y:S08]  /*4fb0*/  FFMA.FTZ R3, R10, UR16, -R2 ;  /* 0x000000100a037c23 */ /* 0x002ff00008010802 */
[----:B------:R1:W-:Y:S02]  /*4fc0*/  MUFU.EX2 R105, R3 ;  /* 0x0000000300697308 */ /* 0x0003e40000000800 */
[----:B-1----:R-:W-:Y:S01]  /*4fd0*/  FFMA.FTZ R3, R6, UR16, -R0 ;  /* 0x0000001006037c23 */ /* 0x002fe20008010800 */
[----:B------:R-:W-:Y:S07]  /*4fe0*/  SHF.L.U32 R6, R68, 0x4, RZ ;  /* 0x0000000444067819 */ /* 0x000fee00000006ff */
[----:B------:R1:W-:Y:S01]  /*4ff0*/  MUFU.EX2 R104, R3 ;  /* 0x0000000300687308 */ /* 0x0003e20000000800 */
[----:B------:R-:W-:Y:S02]  /*5000*/  LOP3.LUT R19, R6, 0x1c0, RZ, 0xc0, !PT ;  /* 0x000001c006137812 */ /* 0x000fe400078ec0ff */
[----:B------:R-:W-:Y:S04]  /*5010*/  SHF.R.U32.HI R6, RZ, 0x1, R68 ;  /* 0x00000001ff067819 */ /* 0x000fe80000011644 */
[----:B------:R-:W-:Y:S02]  /*5020*/  LOP3.LUT R248, R76, 0x8, R6, 0x78, !PT ;  /* 0x000000084cf87812 */ /* 0x000fe400078e7806 */
[----:B------:R-:W-:Y:S01]  /*5030*/  MOV R6, 0x20 ;  /* 0x0000002000067802 */ /* 0x000fe20000000f00 */
[----:B-1----:R-:W-:Y:S04]  /*5040*/  FFMA.FTZ R3, R7, UR16, -R0 ;  /* 0x0000001007037c23 */ /* 0x002fe80008010800 */
[----:B------:R1:W-:Y:S02]  /*5050*/  MUFU.EX2 R103, R3 ;  /* 0x0000000300677308 */ /* 0x0003e40000000800 */
[--C-:B-1----:R-:W-:Y:S01]  /*5060*/  FFMA.FTZ R3, R17, UR16, -R2.reuse ;  /* 0x0000001011037c23 */ /* 0x102fe20008010802 */
[----:B------:R-:W-:Y:S07]  /*5070*/  FFMA.FTZ R2, R9, UR16, -R2 ;  /* 0x0000001009027c23 */ /* 0x000fee0008010802 */
[----:B------:R1:W-:Y:S10]  /*5080*/  MUFU.EX2 R102, R3 ;  /* 0x0000000300667308 */ /* 0x0003f40000000800 */
[----:B------:R2:W-:Y:S01]  /*5090*/  MUFU.EX2 R101, R2 ;  /* 0x0000000200657308 */ /* 0x0005e20000000800 */
[----:B-1----:R-:W-:Y:S02]  /*50a0*/  LOP3.LUT R3, R4, 0x6, R70, 0xf8, !PT ;  /* 0x0000000604037812 */ /* 0x002fe400078ef846 */
[----:B------:R-:W-:Y:S01]  /*50b0*/  LOP3.LUT R4, R5, 0x20, R69, 0x78, !PT ;  /* 0x0000002005047812 */ /* 0x000fe200078e7845 */
[--C-:B------:R-:W-:Y:S01]  /*50c0*/  FFMA.FTZ R5, R11, UR16, -R0.reuse ;  /* 0x000000100b057c23 */ /* 0x100fe20008010800 */
[----:B------:R-:W-:Y:S02]  /*50d0*/  FFMA.FTZ R0, R12, UR16, -R0 ;  /* 0x000000100c007c23 */ /* 0x000fe40008010800 */
[----:B------:R-:W-:Y:S03]  /*50e0*/  LOP3.LUT R4, R3, R4, R19, 0xfe, !PT ;  /* 0x0000000403047212 */ /* 0x000fe600078efe13 */
[----:B------:R1:W-:Y:S01]  /*50f0*/  MUFU.EX2 R100, R5 ;  /* 0x0000000500647308 */ /* 0x0003e20000000800 */
[----:B--2---:R-:W-:Y:S02]  /*5100*/  F2FP.BF16.F32.PACK_AB R2, R246, R252 ;  /* 0x000000fcf602723e */ /* 0x004fe400000010ff */
[----:B------:R-:W-:Y:S02]  /*5110*/  LEA R81, R4, UR4, 0x1 ;  /* 0x0000000404517c11 */ /* 0x000fe4000f8e08ff */
[----:B------:R-:W-:Y:S03]  /*5120*/  F2FP.BF16.F32.PACK_AB R3, R111, R247 ;  /* 0x000000f76f03723e */ /* 0x000fe600000010ff */
[----:B------:R2:W-:Y:S02]  /*5130*/  STS [R81+0x14400], R2 ;  /* 0x0144000251007388 */ /* 0x0005e40000000800 */
[----:B------:R-:W4:Y:S02]  /*5140*/  MUFU.EX2 R0, R0 ;  /* 0x0000000000007308 */ /* 0x000f240000000800 */
[----:B------:R3:W-:Y:S01]  /*5150*/  STS [R81+0x14000], R3 ;  /* 0x0140000351007388 */ /* 0x0007e20000000800 */
[----:B-1----:R-:W-:Y:S04]  /*5160*/  LOP3.LUT R5, R251, 0xc00, R250, 0xf8, !PT ;  /* 0x00000c00fb057812 */ /* 0x002fe800078ef8fa */
[----:B------:R-:W-:Y:S04]  /*5170*/  LOP3.LUT R5, R5, R248, RZ, 0xfc, !PT ;  /* 0x000000f805057212 */ /* 0x000fe800078efcff */
[----:B------:R-:W-:Y:S02]  /*5180*/  LEA R78, R5, UR4, 0x1 ;  /* 0x00000004054e7c11 */ /* 0x000fe4000f8e08ff */
[----:B--2---:R-:W-:Y:S04]  /*5190*/  LOP3.LUT P1, R2, R68, 0x4, RZ, 0xc0, !PT ;  /* 0x0000000444027812 */ /* 0x004fe8000782c0ff */
[----:B------:R-:W-:Y:S01]  /*51a0*/  SEL R245, R245, 0xfffffff0, !P1 ;  /* 0xfffffff0f5f57807 */ /* 0x000fe20004800000 */
[----:B------:R1:W-:Y:S01]  /*51b0*/  STL [R1+0x4], R2 ;  /* 0x0000040201007387 */ /* 0x0003e20000100800 */
[----:B---3--:R-:W-:Y:S02]  /*51c0*/  F2FP.BF16.F32.PACK_AB R3, R109, R110 ;  /* 0x0000006e6d03723e */ /* 0x008fe400000010ff */
[----:B------:R-:W-:Y:S01]  /*51d0*/  SEL R77, R77, 0xffffffc0, !P1 ;  /* 0xffffffc04d4d7807 */ /* 0x000fe20004800000 */
[----:B----4-:R2:W-:Y:S04]  /*51e0*/  STL [R1], R0 ;  /* 0x0000000001007387 */ /* 0x0105e80000100800 */
[----:B------:R-:W3:Y:S04]  /*51f0*/  LDL.LU R251, [R1] ;  /* 0x0000000001fb7983 */ /* 0x000ee80000300800 */
[----:B------:R-:W-:Y:S01]  /*5200*/  STL [R1+0x8], R78 ;  /* 0x0000084e01007387 */ /* 0x000fe20000100800 */
[----:B-1----:R-:W-:Y:S02]  /*5210*/  LEA R2, R4, UR5, 0x1 ;  /* 0x0000000504027c11 */ /* 0x002fe4000f8e08ff */
[----:B------:R-:W-:Y:S02]  /*5220*/  F2FP.BF16.F32.PACK_AB R4, R105, R106 ;  /* 0x0000006a6904723e */ /* 0x000fe400000010ff */
[C---:B------:R-:W-:Y:S02]  /*5230*/  IADD3 R80, PT, PT, R2.reuse, R245, RZ ;  /* 0x000000f502507210 */ /* 0x040fe40007ffe0ff */
[----:B--2---:R-:W-:Y:S02]  /*5240*/  F2FP.BF16.F32.PACK_AB R0, R107, R108 ;  /* 0x0000006c6b00723e */ /* 0x004fe400000010ff */
[C---:B------:R-:W-:Y:S01]  /*5250*/  IADD3 R79, PT, PT, R2.reuse, 0x20, RZ ;  /* 0x00000020024f7810 */ /* 0x040fe20007ffe0ff */
[----:B------:R1:W-:Y:S01]  /*5260*/  STS [R80], R3 ;  /* 0x0000000350007388 */ /* 0x0003e20000000800 */
[----:B------:R-:W-:Y:S02]  /*5270*/  @P0 IADD3 R79, PT, PT, R2, -0x20, RZ ;  /* 0xffffffe0024f0810 */ /* 0x000fe40007ffe0ff */
[----:B------:R-:W-:Y:S01]  /*5280*/  F2FP.BF16.F32.PACK_AB R2, R101, R102 ;  /* 0x000000666502723e */ /* 0x000fe200000010ff */
[----:B------:R-:W-:Y:S01]  /*5290*/  STS [R80+0x400], R0 ;  /* 0x0004000050007388 */ /* 0x000fe20000000800 */
[----:B------:R-:W-:Y:S02]  /*52a0*/  IADD3 R245, PT, PT, R245, R79, RZ ;  /* 0x0000004ff5f57210 */ /* 0x000fe40007ffe0ff */
[----:B------:R-:W-:Y:S01]  /*52b0*/  LOP3.LUT P0, R249, R68, 0x2, RZ, 0xc0, !PT ;  /* 0x0000000244f97812 */ /* 0x000fe2000780c0ff */
[----:B------:R-:W-:Y:S01]  /*52c0*/  STS [R79], R4 ;  /* 0x000000044f007388 */ /* 0x000fe20000000800 */
[----:B-1----:R-:W-:Y:S05]  /*52d0*/  F2FP.BF16.F32.PACK_AB R3, R103, R104 ;  /* 0x000000686703723e */ /* 0x002fea00000010ff */
[----:B------:R-:W-:Y:S04]  /*52e0*/  STS [R79+0x400], R3 ;  /* 0x000400034f007388 */ /* 0x000fe80000000800 */
[----:B------:R1:W-:Y:S02]  /*52f0*/  STS [R245], R2 ;  /* 0x00000002f5007388 */ /* 0x0003e40000000800 */
[----:B-1----:R-:W-:Y:S02]  /*5300*/  IADD3 R2, PT, PT, R78, R77, RZ ;  /* 0x0000004d4e027210 */ /* 0x002fe40007ffe0ff */
[----:B---3--:R-:W-:Y:S05]  /*5310*/  F2FP.BF16.F32.PACK_AB R0, R251, R100 ;  /* 0x00000064fb00723e */ /* 0x008fea00000010ff */
[----:B------:R1:W-:Y:S04]  /*5320*/  STS [R245+0x400], R0 ;  /* 0x00040000f5007388 */ /* 0x0003e80000000800 */
[----:B------:R-:W2:Y:S08]  /*5330*/  LDSM.16.M88.4 R16, [R78+0x6000] ;  /* 0x006000004e10783b */ /* 0x000eb00000000200 */
[----:B------:R-:W-:Y:S01]  /*5340*/  LDSM.16.M88.4 R72, [R2+0x6000] ;  /* 0x006000000248783b */ /* 0x000fe20000000200 */
[----:B-1----:R-:W-:Y:S04]  /*5350*/  SEL R0, R6, 0xffffffe0, !P0 ;  /* 0xffffffe006007807 */ /* 0x002fe80004000000 */
[-C--:B------:R-:W-:Y:S02]  /*5360*/  IADD3 R3, PT, PT, R78, R0.reuse, RZ ;  /* 0x000000004e037210 */ /* 0x080fe40007ffe0ff */
[----:B------:R-:W-:Y:S03]  /*5370*/  IADD3 R0, PT, PT, R2, R0, RZ ;  /* 0x0000000002007210 */ /* 0x000fe60007ffe0ff */
        /* <DEDUP_REMOVED lines=35> */
[C---:B-1----:R-:W-:Y:S08]  /*55b0*/  HMMA.16816.F32.BF16 R4, R68.reuse, R204, R4 ;  /* 0x000000cc4404723c */ /* 0x042ff00000041804 */
[C---:B------:R-:W-:Y:S01]  /*55c0*/  HMMA.16816.F32.BF16 R8, R68.reuse, R206, R8 ;  /* 0x000000ce4408723c */ /* 0x040fe20000041808 */
[----:B--2---:R-:W1:Y:S07]  /*55d0*/  S2R R78, SR_TID.X ;  /* 0x00000000004e7919 */ /* 0x004e6e0000002100 */
[C---:B------:R-:W-:Y:S08]  /*55e0*/  HMMA.16816.F32.BF16 R12, R68.reuse, R208, R12 ;  /* 0x000000d0440c723c */ /* 0x040ff0000004180c */
[----:B------:R-:W-:Y:S01]  /*55f0*/  HMMA.16816.F32.BF16 R16, R68, R210, R16 ;  /* 0x000000d24410723c */ /* 0x000fe20000041810 */
[----:B------:R2:W4:Y:S07]  /*5600*/  LDSM.16.M88.4 R68, [R3+0xa000] ;  /* 0x00a000000344783b */ /* 0x00052e0000000200 */
[C---:B---3--:R-:W-:Y:S08]  /*5610*/  HMMA.16816.F32.BF16 R4, R72.reuse, R212, R4 ;  /* 0x000000d44804723c */ /* 0x048ff00000041804 */
[C---:B------:R-:W-:Y:S03]  /*5620*/  HMMA.16816.F32.BF16 R8, R72.reuse, R214, R8 ;  /* 0x000000d64808723c */ /* 0x040fe60000041808 */
[----:B-1----:R-:W-:Y:S05]  /*5630*/  SHF.L.U32 R78, R78, 0x6, RZ ;  /* 0x000000064e4e7819 */ /* 0x002fea00000006ff */
[C---:B------:R-:W-:Y:S01]  /*5640*/  HMMA.16816.F32.BF16 R12, R72.reuse, R216, R12 ;  /* 0x000000d8480c723c */ /* 0x040fe2000004180c */
[----:B--2---:R-:W1:Y:S07]  /*5650*/  S2R R3, SR_TID.X ;  /* 0x0000000000037919 */ /* 0x004e6e0000002100 */
[----:B------:R-:W-:Y:S01]  /*5660*/  HMMA.16816.F32.BF16 R16, R72, R218, R16 ;  /* 0x000000da4810723c */ /* 0x000fe20000041810 */
[----:B------:R1:W2:Y:S07]  /*5670*/  LDSM.16.M88.4 R72, [R2+0xa000] ;  /* 0x00a000000248783b */ /* 0x0002ae0000000200 */
[C---:B----4-:R-:W-:Y:S08]  /*5680*/  HMMA.16816.F32.BF16 R4, R68.reuse, R220, R4 ;  /* 0x000000dc4404723c */ /* 0x050ff00000041804 */
[C---:B------:R-:W-:Y:S08]  /*5690*/  HMMA.16816.F32.BF16 R8, R68.reuse, R222, R8 ;  /* 0x000000de4408723c */ /* 0x040ff00000041808 */
[C---:B------:R-:W-:Y:S03]  /*56a0*/  HMMA.16816.F32.BF16 R12, R68.reuse, R224, R12 ;  /* 0x000000e0440c723c */ /* 0x040fe6000004180c */
[----:B-1----:R-:W-:Y:S04]  /*56b0*/  SHF.L.U32 R2, R3, 0x1, RZ ;  /* 0x0000000103027819 */ /* 0x002fe800000006ff */
[----:B------:R-:W-:Y:S01]  /*56c0*/  LOP3.LUT R2, R2, 0x20, RZ, 0xc0, !PT ;  /* 0x0000002002027812 */ /* 0x000fe200078ec0ff */
[----:B------:R-:W-:Y:S01]  /*56d0*/  HMMA.16816.F32.BF16 R16, R68, R226, R16 ;  /* 0x000000e24410723c */ /* 0x000fe20000041810 */
[----:B------:R1:W3:Y:S07]  /*56e0*/  LDSM.16.M88.4 R68, [R0+0xa000] ;  /* 0x00a000000044783b */ /* 0x0002ee0000000200 */
[C---:B--2---:R-:W-:Y:S08]  /*56f0*/  HMMA.16816.F32.BF16 R4, R72.reuse, R228, R4 ;  /* 0x000000e44804723c */ /* 0x044ff00000041804 */
[C---:B------:R-:W-:Y:S08]  /*5700*/  HMMA.16816.F32.BF16 R8, R72.reuse, R230, R8 ;  /* 0x000000e64808723c */ /* 0x040ff00000041808 */
[C---:B------:R-:W-:Y:S03]  /*5710*/  HMMA.16816.F32.BF16 R12, R72.reuse, R232, R12 ;  /* 0x000000e8480c723c */ /* 0x040fe6000004180c */
[----:B-1----:R-:W-:Y:S04]  /*5720*/  SHF.R.U32.HI R0, RZ, 0x1, R3 ;  /* 0x00000001ff007819 */ /* 0x002fe80000011603 */
[----:B------:R-:W-:Y:S01]  /*5730*/  LOP3.LUT R0, R0, 0x10, RZ, 0xc0, !PT ;  /* 0x0000001000007812 */ /* 0x000fe200078ec0ff */
[----:B------:R-:W-:Y:S01]  /*5740*/  HMMA.16816.F32.BF16 R16, R72, R234, R16 ;  /* 0x000000ea4810723c */ /* 0x000fe20000041810 */
[----:B------:R-:W1:Y:S07]  /*5750*/  S2R R75, SR_TID.X ;  /* 0x00000000004b7919 */ /* 0x000e6e0000002100 */
[C---:B---3--:R-:W-:Y:S08]  /*5760*/  HMMA.16816.F32.BF16 R4, R68.reuse, R236, R4 ;  /* 0x000000ec4404723c */ /* 0x048ff00000041804 */
[C---:B------:R-:W-:Y:S08]  /*5770*/  HMMA.16816.F32.BF16 R8, R68.reuse, R238, R8 ;  /* 0x000000ee4408723c */ /* 0x040ff00000041808 */
[C---:B------:R-:W-:Y:S03]  /*5780*/  HMMA.16816.F32.BF16 R12, R68.reuse, R240, R12 ;  /* 0x000000f0440c723c */ /* 0x040fe6000004180c */
[C---:B-----5:R-:W-:Y:S01]  /*5790*/  FADD.FTZ R5, -R94.reuse, R5 ;  /* 0x000000055e057221 */ /* 0x060fe20000010100 */
[C---:B------:R-:W-:Y:S01]  /*57a0*/  FADD.FTZ R6, -R93.reuse, R6 ;  /* 0x000000065d067221 */ /* 0x040fe20000010100 */
[----:B------:R-:W-:Y:S01]  /*57b0*/  FADD.FTZ R4, -R94, R4 ;  /* 0x000000045e047221 */ /* 0x000fe20000010100 */
[----:B------:R-:W-:Y:S01]  /*57c0*/  FADD.FTZ R7, -R93, R7 ;  /* 0x000000075d077221 */ /* 0x000fe20000010100 */
[----:B------:R-:W-:Y:S01]  /*57d0*/  FMUL.FTZ R74, R111, R5 ;  /* 0x000000056f4a7220 */ /* 0x000fe20000410000 */
[----:B------:R-:W-:Y:S01]  /*57e0*/  HMMA.16816.F32.BF16 R16, R68, R242, R16 ;  /* 0x000000f24410723c */ /* 0x000fe20000041810 */
[----:B------:R2:W5:Y:S02]  /*57f0*/  LDL.LU R111, [R1+0x80] ;  /* 0x00008000016f7983 */ /* 0x0005640000300800 */
[--C-:B-1----:R-:W-:Y:S01]  /*5800*/  SHF.R.U32.HI R3, RZ, 0x3, R75.reuse ;  /* 0x00000003ff037819 */ /* 0x102fe2000001164b */
[----:B------:R-:W-:Y:S01]  /*5810*/  FMUL.FTZ R73, R252, R6 ;  /* 0x00000006fc497220 */ /* 0x000fe20000410000 */
[----:B------:R-:W-:Y:S01]  /*5820*/  LOP3.LUT R0, R0, 0x8, R75, 0xf8, !PT ;  /* 0x0000000800007812 */ /* 0x000fe200078ef84b */
[----:B------:R-:W-:Y:S01]  /*5830*/  FMUL.FTZ R75, R247, R4 ;  /* 0x00000004f74b7220 */ /* 0x000fe20000410000 */
[----:B------:R-:W-:Y:S01]  /*5840*/  FFMA.FTZ R6, -R96, R96, 1 ;  /* 0x3f80000060067423 */ /* 0x000fe20000010160 */
[----:B------:R-:W-:Y:S01]  /*5850*/  FFMA.FTZ R5, -R95, R95, 1 ;  /* 0x3f8000005f057423 */ /* 0x000fe2000001015f */
[----:B------:R-:W-:Y:S01]  /*5860*/  LOP3.LUT R2, R2, 0x18, R3, 0xf8, !PT ;  /* 0x0000001802027812 */ /* 0x000fe200078ef803 */
[----:B------:R-:W-:Y:S01]  /*5870*/  FFMA.FTZ R4, -R91, R91, 1 ;  /* 0x3f8000005b047423 */ /* 0x000fe2000001015b */
[----:B------:R-:W-:Y:S01]  /*5880*/  FFMA.FTZ R3, -R90, R90, 1 ;  /* 0x3f8000005a037423 */ /* 0x000fe2000001015a */
[----:B------:R-:W-:Y:S01]  /*5890*/  FMUL.FTZ R72, R246, R7 ;  /* 0x00000007f6487220 */ /* 0x000fe20000410000 */
[----:B------:R-:W-:Y:S01]  /*58a0*/  FMUL.FTZ R68, R6, UR17 ;  /* 0x0000001106447c20 */ /* 0x000fe20008410000 */
[----:B------:R-:W-:Y:S01]  /*58b0*/  FMUL.FTZ R7, R5, UR17 ;  /* 0x0000001105077c20 */ /* 0x000fe20008410000 */
[----:B------:R-:W-:Y:S01]  /*58c0*/  FMUL.FTZ R6, R4, UR17 ;  /* 0x0000001104067c20 */ /* 0x000fe20008410000 */
[----:B------:R-:W-:Y:S01]  /*58d0*/  FMUL.FTZ R5, R3, UR17 ;  /* 0x0000001103057c20 */ /* 0x000fe20008410000 */
        /* <DEDUP_REMOVED lines=9> */
[----:B------:R-:W-:Y:S01]  /*5970*/  FMUL.FTZ R69, R110, R8 ;  /* 0x000000086e457220 */ /* 0x000fe20000410000 */
[----:B------:R-:W-:Y:S01]  /*5980*/  FADD.FTZ R11, -R93, R11 ;  /* 0x0000000b5d0b7221 */ /* 0x000fe20000010100 */
[----:B------:R1:W-:Y:S01]  /*5990*/  STS [R81+0x12000], R4 ;  /* 0x0120000451007388 */ /* 0x0003e20000000800 */
[----:B------:R-:W-:Y:S01]  /*59a0*/  FFMA.FTZ R8, -R244, R244, 1 ;  /* 0x3f800000f4087423 */ /* 0x000fe200000101f4 */
[----:B------:R-:W-:Y:S01]  /*59b0*/  FFMA.FTZ R7, -R99, R99, 1 ;  /* 0x3f80000063077423 */ /* 0x000fe20000010163 */
[----:B------:R-:W-:Y:S01]  /*59c0*/  FFMA.FTZ R6, -R98, R98, 1 ;  /* 0x3f80000062067423 */ /* 0x000fe20000010162 */
[----:B------:R3:W-:Y:S01]  /*59d0*/  STS [R81+0x12400], R3 ;  /* 0x0124000351007388 */ /* 0x0007e20000000800 */
[----:B------:R-:W-:Y:S01]  /*59e0*/  FFMA.FTZ R5, -R97, R97, 1 ;  /* 0x3f80000061057423 */ /* 0x000fe20000010161 */
[----:B------:R-:W-:Y:S01]  /*59f0*/  FMUL.FTZ R68, R109, R9 ;  /* 0x000000096d447220 */ /* 0x000fe20000410000 */
[----:B------:R-:W-:Y:S01]  /*5a00*/  FADD.FTZ R13, -R94, R13 ;  /* 0x0000000d5e0d7221 */ /* 0x000fe20000010100 */
[----:B------:R-:W-:Y:S01]  /*5a10*/  FMUL.FTZ R10, R108, R10 ;  /* 0x0000000a6c0a7220 */ /* 0x000fe20000410000 */
[----:B------:R-:W-:Y:S01]  /*5a20*/  FMUL.FTZ R9, R107, R11 ;  /* 0x0000000b6b097220 */ /* 0x000fe20000410000 */
[C---:B------:R-:W-:Y:S01]  /*5a30*/  FADD.FTZ R14, -R93.reuse, R14 ;  /* 0x0000000e5d0e7221 */ /* 0x040fe20000010100 */
[----:B------:R-:W-:Y:S01]  /*5a40*/  FADD.FTZ R15, -R93, R15 ;  /* 0x0000000f5d0f7221 */ /* 0x000fe20000010100 */
        /* <DEDUP_REMOVED lines=8> */
[----:B------:R-:W-:Y:S01]  /*5ad0*/  FMUL.FTZ R7, R68, R7 ;  /* 0x0000000744077220 */ /* 0x000fe20000410000 */
[----:B------:R-:W-:Y:S01]  /*5ae0*/  FMUL.FTZ R10, R10, R6 ;  /* 0x000000060a0a7220 */ /* 0x000fe20000410000 */
[----:B------:R-:W-:Y:S01]  /*5af0*/  FMUL.FTZ R9, R9, R5 ;  /* 0x0000000509097220 */ /* 0x000fe20000410000 */
[----:B------:R-:W-:Y:S01]  /*5b00*/  FADD.FTZ R12, -R94, R12 ;  /* 0x0000000c5e0c7221 */ /* 0x000fe20000010100 */
[----:B------:R-:W-:Y:S01]  /*5b10*/  FFMA.FTZ R6, -R85, R85, 1 ;  /* 0x3f80000055067423 */ /* 0x000fe20000010155 */
[----:B-1----:R-:W-:Y:S01]  /*5b20*/  FFMA.FTZ R4, -R83, R83, 1 ;  /* 0x3f80000053047423 */ /* 0x002fe20000010153 */
[----:B------:R-:W-:Y:S01]  /*5b30*/  FFMA.FTZ R5, -R84, R84, 1 ;  /* 0x3f80000054057423 */ /* 0x000fe20000010154 */
[----:B------:R-:W-:Y:S01]  /*5b40*/  FMUL.FTZ R12, R106, R12 ;  /* 0x0000000c6a0c7220 */ /* 0x000fe20000410000 */
[----:B------:R-:W-:Y:S01]  /*5b50*/  FMUL.FTZ R6, R6, UR17 ;  /* 0x0000001106067c20 */ /* 0x000fe20008410000 */
[----:B---3--:R-:W-:Y:S01]  /*5b60*/  FFMA.FTZ R3, -R82, R82, 1 ;  /* 0x3f80000052037423 */ /* 0x008fe20000010152 */
[----:B------:R-:W-:Y:S01]  /*5b70*/  FMUL.FTZ R4, R4, UR17 ;  /* 0x0000001104047c20 */ /* 0x000fe20008410000 */
[----:B------:R-:W-:Y:S01]  /*5b80*/  FMUL.FTZ R5, R5, UR17 ;  /* 0x0000001105057c20 */ /* 0x000fe20008410000 */
[----:B------:R-:W-:Y:S01]  /*5b90*/  FMUL.FTZ R12, R12, R6 ;  /* 0x000000060c0c7220 */ /* 0x000fe20000410000 */
[----:B------:R-:W-:Y:S01]  /*5ba0*/  FMUL.FTZ R3, R3, UR17 ;  /* 0x0000001103037c20 */ /* 0x000fe20008410000 */
[----:B------:R-:W-:Y:S01]  /*5bb0*/  FMUL.FTZ R14, R14, R4 ;  /* 0x000000040e0e7220 */ /* 0x000fe20000410000 */
[----:B------:R-:W-:Y:S01]  /*5bc0*/  F2FP.BF16.F32.PACK_AB R4, R7, R8 ;  /* 0x000000080704723e */ /* 0x000fe200000010ff */
[----:B------:R-:W-:Y:S01]  /*5bd0*/  FMUL.FTZ R11, R11, R5 ;  /* 0x000000050b0b7220 */ /* 0x000fe20000410000 */
[----:B------:R-:W-:Y:S01]  /*5be0*/  FMUL.FTZ R13, R13, R3 ;  /* 0x000000030d0d7220 */ /* 0x000fe20000410000 */
[----:B------:R-:W-:Y:S01]  /*5bf0*/  F2FP.BF16.F32.PACK_AB R3, R9, R10 ;  /* 0x0000000a0903723e */ /* 0x000fe200000010ff */
[C---:B------:R-:W-:Y:S01]  /*5c00*/  FADD.FTZ R16, -R94.reuse, R16 ;  /* 0x000000105e107221 */ /* 0x040fe20000010100 */
[----:B------:R1:W-:Y:S01]  /*5c10*/  STS [R80+-0x2000], R4 ;  /* 0xffe0000450007388 */ /* 0x0003e20000000800 */
[----:B------:R-:W-:Y:S01]  /*5c20*/  FADD.FTZ R17, -R94, R17 ;  /* 0x000000115e117221 */ /* 0x000fe20000010100 */
[C---:B------:R-:W-:Y:S01]  /*5c30*/  FADD.FTZ R18, -R93.reuse, R18 ;  /* 0x000000125d127221 */ /* 0x040fe20000010100 */
[----:B------:R-:W-:Y:S01]  /*5c40*/  FADD.FTZ R19, -R93, R19 ;  /* 0x000000135d137221 */ /* 0x000fe20000010100 */
[----:B------:R3:W-:Y:S01]  /*5c50*/  STS [R80+-0x1c00], R3 ;  /* 0xffe4000350007388 */ /* 0x0007e20000000800 */
[----:B------:R-:W-:Y:S01]  /*5c60*/  FFMA.FTZ R8, -R89, R89, 1 ;  /* 0x3f80000059087423 */ /* 0x000fe20000010159 */
[----:B------:R-:W-:Y:S01]  /*5c70*/  FFMA.FTZ R7, -R88, R88, 1 ;  /* 0x3f80000058077423 */ /* 0x000fe20000010158 */
[----:B------:R-:W-:Y:S01]  /*5c80*/  FFMA.FTZ R6, -R87, R87, 1 ;  /* 0x3f80000057067423 */ /* 0x000fe20000010157 */
[----:B------:R-:W-:Y:S01]  /*5c90*/  FFMA.FTZ R5, -R86, R86, 1 ;  /* 0x3f80000056057423 */ /* 0x000fe20000010156 */
[----:B------:R-:W-:Y:S01]  /*5ca0*/  FMUL.FTZ R16, R102, R16 ;  /* 0x0000001066107220 */ /* 0x000fe20000410000 */
[----:B------:R-:W-:Y:S01]  /*5cb0*/  FMUL.FTZ R17, R101, R17 ;  /* 0x0000001165117220 */ /* 0x000fe20000410000 */
[----:B------:R-:W-:Y:S01]  /*5cc0*/  FMUL.FTZ R18, R100, R18 ;  /* 0x0000001264127220 */ /* 0x000fe20000410000 */
        /* <DEDUP_REMOVED lines=9> */
[----:B------:R-:W-:Y:S01]  /*5d60*/  F2FP.BF16.F32.PACK_AB R6, R11, R12 ;  /* 0x0000000c0b06723e */ /* 0x000fe200000010ff */
[----:B------:R2:W5:Y:S01]  /*5d70*/  LDL.LU R110, [R1+0x7c] ;  /* 0x00007c00016e7983 */ /* 0x0005620000300800 */
[----:B------:R-:W-:Y:S02]  /*5d80*/  F2FP.BF16.F32.PACK_AB R5, R13, R14 ;  /* 0x0000000e0d05723e */ /* 0x000fe400000010ff */
[----:B-1----:R-:W-:Y:S01]  /*5d90*/  F2FP.BF16.F32.PACK_AB R4, R7, R8 ;  /* 0x000000080704723e */ /* 0x002fe200000010ff */
[----:B------:R-:W-:Y:S01]  /*5da0*/  STS [R79+-0x2000], R6 ;  /* 0xffe000064f007388 */ /* 0x000fe20000000800 */
[----:B------:R-:W-:Y:S02]  /*5db0*/  LOP3.LUT R2, R2, 0x1c0, R78, 0xf8, !PT ;  /* 0x000001c002027812 */ /* 0x000fe400078ef84e */
[----:B---3--:R-:W-:Y:S01]  /*5dc0*/  F2FP.BF16.F32.PACK_AB R3, R9, R10 ;  /* 0x0000000a0903723e */ /* 0x008fe200000010ff */
[----:B------:R-:W-:Y:S01]  /*5dd0*/  STS [R79+-0x1c00], R5 ;  /* 0xffe400054f007388 */ /* 0x000fe20000000800 */
[----:B------:R-:W-:Y:S02]  /*5de0*/  LOP3.LUT R0, R0, R76, RZ, 0x3c, !PT ;  /* 0x0000004c00007212 */ /* 0x000fe400078e3cff */
[----:B------:R-:W-:Y:S01]  /*5df0*/  LOP3.LUT R2, R2, 0x38, R92, 0x78, !PT ;  /* 0x0000003802027812 */ /* 0x000fe200078e785c */
[----:B------:R-:W-:Y:S01]  /*5e00*/  STS [R245+-0x2000], R4 ;  /* 0xffe00004f5007388 */ /* 0x000fe20000000800 */
[----:B------:R-:W-:Y:S02]  /*5e10*/  LOP3.LUT R0, R0, 0x200, R250, 0xf8, !PT ;  /* 0x0000020000007812 */ /* 0x000fe400078ef8fa */
[----:B------:R-:W-:Y:S01]  /*5e20*/  LOP3.LUT R2, R2, 0x200, R78, 0xf8, !PT ;  /* 0x0000020002027812 */ /* 0x000fe200078ef84e */
[----:B------:R-:W-:Y:S01]  /*5e30*/  STS [R245+-0x1c00], R3 ;  /* 0xffe40003f5007388 */ /* 0x000fe20000000800 */
[C---:B------:R-:W-:Y:S02]  /*5e40*/  LEA R252, R0.reuse, UR4, 0x1 ;  /* 0x0000000400fc7c11 */ /* 0x040fe4000f8e08ff */
[----:B------:R-:W-:Y:S01]  /*5e50*/  LEA R92, R0, UR5, 0x1 ;  /* 0x00000005005c7c11 */ /* 0x000fe2000f8e08ff */
[----:B------:R-:W-:Y:S01]  /*5e60*/  BAR.SYNC.DEFER_BLOCKING 0x0 ;  /* 0x0000000000007b1d */ /* 0x000fe20000010000 */
[----:B------:R-:W-:Y:S02]  /*5e70*/  LEA R0, R2, UR4, 0x1 ;  /* 0x0000000402007c11 */ /* 0x000fe4000f8e08ff */
[----:B------:R-:W-:Y:S03]  /*5e80*/  IADD3 R92, PT, PT, R77, R92, RZ ;  /* 0x0000005c4d5c7210 */ /* 0x000fe60007ffe0ff */
[----:B------:R-:W-:Y:S08]  /*5e90*/  LDSM.16.MT88.4 R4, [R252+0x14000] ;  /* 0x01400000fc04783b */ /* 0x000ff00000004200 */
[----:B------:R-:W1:Y:S08]  /*5ea0*/  LDSM.16.MT88.4 R8, [R0+0x6000] ;  /* 0x006000000008783b */ /* 0x000e700000004200 */
[----:B------:R-:W3:Y:S08]  /*5eb0*/  LDSM.16.MT88.4 R12, [R92] ;  /* 0x000000005c0c783b */ /* 0x000ef00000004200 */
[----:B------:R-:W4:Y:S08]  /*5ec0*/  LDSM.16.MT88.4 R16, [R0+0x8000] ;  /* 0x008000000010783b */ /* 0x000f300000004200 */
[----:B------:R-:W2:Y:S08]  /*5ed0*/  LDSM.16.MT88.4 R68, [R0+0xa000] ;  /* 0x00a000000044783b */ /* 0x000eb00000004200 */
[----:B------:R-:W-:Y:S01]  /*5ee0*/  LDSM.16.MT88.4 R72, [R252+0x14800] ;  /* 0x01480000fc48783b */ /* 0x000fe20000004200 */
[-C--:B-1----:R-:W-:Y:S07]  /*5ef0*/  HMMA.16816.F32.BF16 R20, R4, R8.reuse, R20 ;  /* 0x000000080414723c */ /* 0x082fee0000041814 */
[----:B------:R-:W1:Y:S01]  /*5f00*/  LDSM.16.MT88.4 R76, [R0+0x6800] ;  /* 0x00680000004c783b */ /* 0x000e620000004200 */
        /* <DEDUP_REMOVED lines=13> */
[----:B------:R4:W5:Y:S04]  /*5fe0*/  LDL.LU R109, [R1+0x78] ;  /* 0x00007800016d7983 */ /* 0x0009680000300800 */
[----:B------:R-:W-:Y:S01]  /*5ff0*/  LDSM.16.MT88.4 R16, [R92+0x1000] ;  /* 0x001000005c10783b */ /* 0x000fe20000004200 */
[-C--:B--2---:R-:W-:Y:S07]  /*6000*/  HMMA.16816.F32.BF16 R52, R4, R68.reuse, R52 ;  /* 0x000000440434723c */ /* 0x084fee0000041834 */
[----:B------:R4:W5:Y:S01]  /*6010*/  LDL.LU R108, [R1+0x74] ;  /* 0x00007400016c7983 */ /* 0x0009620000300800 */
[C---:B------:R-:W-:Y:S03]  /*6020*/  HMMA.16816.F32.BF16 R56, R12.reuse, R68, R56 ;  /* 0x000000440c38723c */ /* 0x040fe60000041838 */
[----:B------:R4:W5:Y:S04]  /*6030*/  LDL.LU R107, [R1+0x70] ;  /* 0x00007000016b7983 */ /* 0x0009680000300800 */
[----:B------:R4:W5:Y:S01]  /*6040*/  LDL.LU R106, [R1+0x6c] ;  /* 0x00006c00016a7983 */ /* 0x0009620000300800 */
[-C--:B------:R-:W-:Y:S03]  /*6050*/  HMMA.16816.F32.BF16 R60, R12, R70.reuse, R60 ;  /* 0x000000460c3c723c */ /* 0x080fe6000004183c */
[----:B------:R4:W5:Y:S04]  /*6060*/  LDL.LU R105, [R1+0x68] ;  /* 0x0000680001697983 */ /* 0x0009680000300800 */
[----:B------:R4:W5:Y:S01]  /*6070*/  LDL.LU R104, [R1+0x64] ;  /* 0x0000640001687983 */ /* 0x0009620000300800 */
[----:B------:R-:W-:Y:S03]  /*6080*/  HMMA.16816.F32.BF16 R64, R4, R70, R64 ;  /* 0x000000460440723c */ /* 0x000fe60000041840 */
[----:B------:R4:W5:Y:S04]  /*6090*/  LDL.LU R103, [R1+0x60] ;  /* 0x0000600001677983 */ /* 0x0009680000300800 */
[----:B------:R4:W5:Y:S01]  /*60a0*/  LDL.LU R102, [R1+0x5c] ;  /* 0x00005c0001667983 */ /* 0x0009620000300800 */
[-C--:B-1----:R-:W-:Y:S03]  /*60b0*/  HMMA.16816.F32.BF16 R20, R72, R76.reuse, R20 ;  /* 0x0000004c4814723c */ /* 0x082fe60000041814 */
[----:B------:R4:W5:Y:S04]  /*60c0*/  LDL.LU R101, [R1+0x58] ;  /* 0x0000580001657983 */ /* 0x0009680000300800 */
[----:B------:R4:W5:Y:S01]  /*60d0*/  LDL.LU R100, [R1+0x50] ;  /* 0x0000500001647983 */ /* 0x0009620000300800 */
[C---:B---3--:R-:W-:Y:S03]  /*60e0*/  HMMA.16816.F32.BF16 R24, R80.reuse, R76, R24 ;  /* 0x0000004c5018723c */ /* 0x048fe60000041818 */
[----:B------:R-:W-:Y:S05]  /*60f0*/  LDSM.16.MT88.4 R4, [R252+0x15000] ;  /* 0x01500000fc04783b */ /* 0x000fea0000004200 */
[-C--:B------:R-:W-:Y:S03]  /*6100*/  HMMA.16816.F32.BF16 R28, R80, R78.reuse, R28 ;  /* 0x0000004e501c723c */ /* 0x080fe6000004181c */
[----:B------:R-:W1:Y:S05]  /*6110*/  LDSM.16.MT88.4 R12, [R0+0x7000] ;  /* 0x00700000000c783b */ /* 0x000e6a0000004200 */
[C---:B------:R-:W-:Y:S03]  /*6120*/  HMMA.16816.F32.BF16 R32, R72.reuse, R78, R32 ;  /* 0x0000004e4820723c */ /* 0x040fe60000041820 */
[----:B------:R-:W2:Y:S05]  /*6130*/  LDSM.16.MT88.4 R68, [R0+0x9000] ;  /* 0x009000000044783b */ /* 0x000eaa0000004200 */
[-C--:B------:R-:W-:Y:S03]  /*6140*/  HMMA.16816.F32.BF16 R36, R72, R84.reuse, R36 ;  /* 0x000000544824723c */ /* 0x080fe60000041824 */
[----:B------:R-:W3:Y:S05]  /*6150*/  LDSM.16.MT88.4 R76, [R0+0xb000] ;  /* 0x00b00000004c783b */ /* 0x000eea0000004200 */
[C---:B------:R-:W-:Y:S03]  /*6160*/  HMMA.16816.F32.BF16 R40, R80.reuse, R84, R40 ;  /* 0x000000545028723c */ /* 0x040fe60000041828 */
[----:B------:R-:W-:Y:S05]  /*6170*/  LDSM.16.MT88.4 R92, [R92+0x1800] ;  /* 0x001800005c5c783b */ /* 0x000fea0000004200 */
[-C--:B------:R-:W-:Y:S01]  /*6180*/  HMMA.16816.F32.BF16 R44, R80, R86.reuse, R44 ;  /* 0x00000056502c723c */ /* 0x080fe2000004182c */
[----:B------:R-:W4:Y:S07]  /*6190*/  S2R R251, SR_TID.X ;  /* 0x0000000000fb7919 */ /* 0x000f2e0000002100 */
[C---:B------:R-:W-:Y:S01]  /*61a0*/  HMMA.16816.F32.BF16 R48, R72.reuse, R86, R48 ;  /* 0x000000564830723c */ /* 0x040fe20000041830 */
[----:B------:R-:W3:Y:S07]  /*61b0*/  LDSM.16.MT88.4 R84, [R252+0x15800] ;  /* 0x01580000fc54783b */ /* 0x000eee0000004200 */
[-C--:B------:R-:W-:Y:S01]  /*61c0*/  HMMA.16816.F32.BF16 R52, R72, R8.reuse, R52 ;  /* 0x000000084834723c */ /* 0x080fe20000041834 */
[----:B------:R-:W-:Y:S07]  /*61d0*/  BAR.SYNC.DEFER_BLOCKING 0x0 ;  /* 0x0000000000007b1d */ /* 0x000fee0000010000 */
[C---:B------:R-:W-:Y:S08]  /*61e0*/  HMMA.16816.F32.BF16 R56, R80.reuse, R8, R56 ;  /* 0x000000085038723c */ /* 0x040ff00000041838 */
[-C--:B------:R-:W-:Y:S03]  /*61f0*/  HMMA.16816.F32.BF16 R60, R80, R10.reuse, R60 ;  /* 0x0000000a503c723c */ /* 0x080fe6000004183c */
[----:B----4-:R-:W-:Y:S04]  /*6200*/  SHF.L.U32 R251, R251, 0x6, RZ ;  /* 0x00000006fbfb7819 */ /* 0x010fe800000006ff */
[----:B------:R-:W-:Y:S01]  /*6210*/  LOP3.LUT R251, R251, 0x200, RZ, 0xc0, !PT ;  /* 0x00000200fbfb7812 */ /* 0x000fe200078ec0ff */
[----:B------:R-:W-:Y:S04]  /*6220*/  HMMA.16816.F32.BF16 R64, R72, R10, R64 ;  /* 0x0000000a4840723c */ /* 0x000fe80000041840 */
[----:B------:R-:W-:Y:S04]  /*6230*/  LOP3.LUT R2, R251, 0x400, R250, 0xf8, !PT ;  /* 0x00000400fb027812 */ /* 0x000fe800078ef8fa */
[-C--:B-1----:R-:W-:Y:S05]  /*6240*/  HMMA.16816.F32.BF16 R20, R4, R12.reuse, R20 ;  /* 0x0000000c0414723c */ /* 0x082fea0000041814 */
[----:B------:R-:W-:Y:S03]  /*6250*/  LOP3.LUT R2, R2, R248, RZ, 0xfc, !PT ;  /* 0x000000f802027212 */ /* 0x000fe600078efcff */
[C---:B------:R-:W-:Y:S04]  /*6260*/  HMMA.16816.F32.BF16 R24, R16.reuse, R12, R24 ;  /* 0x0000000c1018723c */ /* 0x040fe80000041818 */
[----:B------:R-:W-:Y:S04]  /*6270*/  LEA R2, R2, UR4, 0x1 ;  /* 0x0000000402027c11 */ /* 0x000fe8000f8e08ff */
        /* <DEDUP_REMOVED lines=9> */
[----:B------:R-:W-:Y:S08]  /*6310*/  HMMA.16816.F32.BF16 R64, R4, R78, R64 ;  /* 0x0000004e0440723c */ /* 0x000ff00000041840 */
        /* <DEDUP_REMOVED lines=9> */
[-C--:B------:R-:W-:Y:S03]  /*63b0*/  HMMA.16816.F32.BF16 R52, R84, R244.reuse, R52 ;  /* 0x000000f45434723c */ /* 0x080fe60000041834 */
[----:B-1----:R-:W-:Y:S04]  /*63c0*/  SHF.L.U32 R81, R80, 0x3, RZ ;  /* 0x0000000350517819 */ /* 0x002fe800000006ff */
[----:B------:R-:W-:Y:S01]  /*63d0*/  LOP3.LUT R9, R81, 0x38, RZ, 0xc0, !PT ;  /* 0x0000003851097812 */ /* 0x000fe200078ec0ff */
        /* <DEDUP_REMOVED lines=75> */
.L_x_961:
[----:B------:R-:W-:Y:S01]  /*6890*/  LDSM.16.M88.4 R96, [R2+0x12000] ;  /* 0x012000000260783b */ /* 0x000fe20000000200 */
[----:B-1----:R-:W-:Y:S01]  /*68a0*/  IMAD.MOV.U32 R3, RZ, RZ, 0x20 ;  /* 0x00000020ff037424 */ /* 0x002fe200078e00ff */
[----:B------:R-:W-:Y:S02]  /*68b0*/  ISETP.NE.AND P0, PT, R249, RZ, PT ;  /* 0x000000fff900720c */ /* 0x000fe40003f05270 */
[----:B------:R-:W1:Y:S01]  /*68c0*/  LDSM.16.MT88.4 R16, [R0+0xc000] ;  /* 0x00c000000010783b */ /* 0x000e620000004200 */
[----:B------:R-:W-:Y:S03]  /*68d0*/  PLOP3.LUT P1, PT, PT, PT, UP0, 0x80, 0x8 ;  /* 0x000000000008781c */ /* 0x000fe60003f2f008 */
[----:B------:R-:W2:Y:S04]  /*68e0*/  LDSM.16.M88.4 R92, [R2+0x13000] ;  /* 0x01300000025c783b */ /* 0x000ea80000000200 */
[----:B------:R3:W-:Y:S04]  /*68f0*/  STL.64 [R1+0xc0], R46 ;  /* 0x0000c02e01007387 */ /* 0x0007e80000100a00 */
[----:B------:R-:W4:Y:S04]  /*6900*/  LDSM.16.MT88.4 R80, [R0+0xe000] ;  /* 0x00e000000050783b */ /* 0x000f280000004200 */
[----:B------:R-:W4:Y:S04]  /*6910*/  LDSM.16.MT88.4 R244, [R0+0x10000] ;  /* 0x0100000000f4783b */ /* 0x000f280000004200 */
[----:B---3--:R-:W3:Y:S01]  /*6920*/  LDL.LU R46, [R1+0x4] ;  /* 0x00000400012e7983 */ /* 0x008ee20000300800 */
[----:B------:R-:W-:Y:S03]  /*6930*/  SEL R47, R3, 0xffffffe0, !P0 ;  /* 0xffffffe0032f7807 */ /* 0x000fe60004000000 */
[----:B------:R4:W-:Y:S01]  /*6940*/  STL.64 [R1+0xb8], R44 ;  /* 0x0000b82c01007387 */ /* 0x0009e20000100a00 */
[-C--:B-1----:R-:W-:Y:S03]  /*6950*/  HMMA.16816.F32.BF16 R4, R96, R16.reuse, RZ ;  /* 0x000000106004723c */ /* 0x082fe600000418ff */
[----:B------:R-:W-:Y:S01]  /*6960*/  STL.64 [R1+0xb0], R42 ;  /* 0x0000b02a01007387 */ /* 0x000fe20000100a00 */
[----:B------:R-:W-:Y:S03]  /*6970*/  IMAD.IADD R3, R47, 0x1, R2 ;  /* 0x000000012f037824 */ /* 0x000fe600078e0202 */
[----:B------:R-:W-:Y:S01]  /*6980*/  STL.64 [R1+0xa8], R40 ;  /* 0x0000a82801007387 */ /* 0x000fe20000100a00 */
[C---:B--2---:R-:W-:Y:S03]  /*6990*/  HMMA.16816.F32.BF16 R8, R92.reuse, R16, RZ ;  /* 0x000000105c08723c */ /* 0x044fe600000418ff */
[----:B------:R-:W-:Y:S04]  /*69a0*/  LDSM.16.M88.4 R248, [R3+0x12000] ;  /* 0x0120000003f8783b */ /* 0x000fe80000000200 */
[----:B------:R-:W-:Y:S01]  /*69b0*/  LDSM.16.MT88.4 R40, [R0+0x11800] ;  /* 0x011800000028783b */ /* 0x000fe20000004200 */
[-C--:B------:R-:W-:Y:S03]  /*69c0*/  HMMA.16816.F32.BF16 R12, R92, R18.reuse, RZ ;  /* 0x000000125c0c723c */ /* 0x080fe600000418ff */
[----:B------:R-:W-:Y:S04]  /*69d0*/  STL.64 [R1+0xa0], R38 ;  /* 0x0000a02601007387 */ /* 0x000fe80000100a00 */
[----:B------:R-:W-:Y:S01]  /*69e0*/  STL.64 [R1+0x98], R36 ;  /* 0x0000982401007387 */ /* 0x000fe20000100a00 */
[C---:B------:R-:W-:Y:S03]  /*69f0*/  HMMA.16816.F32.BF16 R16, R96.reuse, R18, RZ ;  /* 0x000000126010723c */ /* 0x040fe600000418ff */
[----:B------:R-:W-:Y:S04]  /*6a00*/  STL.64 [R1+0x90], R34 ;  /* 0x0000902201007387 */ /* 0x000fe80000100a00 */
[----:B------:R-:W-:Y:S01]  /*6a10*/  STL.64 [R1+0x88], R32 ;  /* 0x0000882001007387 */ /* 0x000fe20000100a00 */
[-C--:B----4-:R-:W-:Y:S03]  /*6a20*/  HMMA.16816.F32.BF16 R68, R96, R80.reuse, RZ ;  /* 0x000000506044723c */ /* 0x090fe600000418ff */
[----:B------:R-:W-:Y:S04]  /*6a30*/  LDSM.16.MT88.4 R32, [R0+0x11000] ;  /* 0x011000000020783b */ /* 0x000fe80000004200 */
[----:B------:R-:W-:Y:S01]  /*6a40*/  STL.64 [R1+0x80], R30 ;  /* 0x0000801e01007387 */ /* 0x000fe20000100a00 */
[C---:B------:R-:W-:Y:S03]  /*6a50*/  HMMA.16816.F32.BF16 R72, R92.reuse, R80, RZ ;  /* 0x000000505c48723c */ /* 0x040fe600000418ff */
[----:B------:R-:W-:Y:S04]  /*6a60*/  STL.64 [R1+0x78], R28 ;  /* 0x0000781c01007387 */ /* 0x000fe80000100a00 */
[----:B------:R-:W-:Y:S01]  /*6a70*/  LDSM.16.MT88.4 R28, [R0+0x10800] ;  /* 0x01080000001c783b */ /* 0x000fe20000004200 */
[-C--:B------:R-:W-:Y:S03]  /*6a80*/  HMMA.16816.F32.BF16 R76, R92, R82.reuse, RZ ;  /* 0x000000525c4c723c */ /* 0x080fe600000418ff */
[----:B------:R-:W-:Y:S04]  /*6a90*/  STL.64 [R1+0x70], R26 ;  /* 0x0000701a01007387 */ /* 0x000fe80000100a00 */
[----:B------:R-:W-:Y:S01]  /*6aa0*/  STL.64 [R1+0x68], R24 ;  /* 0x0000681801007387 */ /* 0x000fe20000100a00 */
[C---:B------:R-:W-:Y:S03]  /*6ab0*/  HMMA.16816.F32.BF16 R80, R96.reuse, R82, RZ ;  /* 0x000000526050723c */ /* 0x040fe600000418ff */
[----:B------:R-:W1:Y:S04]  /*6ac0*/  LDSM.16.MT88.4 R24, [R0+0xc800] ;  /* 0x00c800000018783b */ /* 0x000e680000004200 */
[----:B------:R-:W-:Y:S01]  /*6ad0*/  STL.64 [R1+0x60], R22 ;  /* 0x0000601601007387 */ /* 0x000fe20000100a00 */
[-C--:B------:R-:W-:Y:S03]  /*6ae0*/  HMMA.16816.F32.BF16 R84, R96, R244.reuse, RZ ;  /* 0x000000f46054723c */ /* 0x080fe600000418ff */
[----:B------:R-:W-:Y:S04]  /*6af0*/  STL.64 [R1+0x58], R20 ;  /* 0x0000581401007387 */ /* 0x000fe80000100a00 */
[----:B------:R2:W4:Y:S01]  /*6b00*/  LDSM.16.M88.4 R20, [R3+0x13000] ;  /* 0x013000000314783b */ /* 0x0005220000000200 */
[C---:B------:R-:W-:Y:S01]  /*6b10*/  HMMA.16816.F32.BF16 R88, R92.reuse, R244, RZ ;  /* 0x000000f45c58723c */ /* 0x040fe200000418ff */
[----:B------:R-:W3:Y:S07]  /*6b20*/  S2R R44, SR_TID.X ;  /* 0x00000000002c7919 */ /* 0x000eee0000002100 */
[-C--:B------:R-:W-:Y:S08]  /*6b30*/  HMMA.16816.F32.BF16 R92, R92, R246.reuse, RZ ;  /* 0x000000f65c5c723c */ /* 0x080ff000000418ff */
[----:B------:R-:W-:Y:S01]  /*6b40*/  HMMA.16816.F32.BF16 R96, R96, R246, RZ ;  /* 0x000000f66060723c */ /* 0x000fe200000418ff */
[----:B------:R-:W4:Y:S01]  /*6b50*/  LDSM.16.MT88.4 R244, [R0+0xe800] ;  /* 0x00e8000000f4783b */ /* 0x000f220000004200 */
[C---:B--2---:R-:W-:Y:S02]  /*6b60*/  VIADD R3, R2.reuse, 0x12000 ;  /* 0x0001200002037836 */ /* 0x044fe40000000000 */
[----:B------:R-:W-:Y:S04]  /*6b70*/  VIADD R2, R2, 0x12040 ;  /* 0x0001204002027836 */ /* 0x000fe80000000000 */
        /* <DEDUP_REMOVED lines=8> */
[C---:B------:R-:W-:Y:S08]  /*6c00*/  HMMA.16816.F32.BF16 R80, R248.reuse, R246, R80 ;  /* 0x000000f6f850723c */ /* 0x040ff00000041850 */
[-C--:B------:R-:W-:Y:S08]  /*6c10*/  HMMA.16816.F32.BF16 R84, R248, R28.reuse, R84 ;  /* 0x0000001cf854723c */ /* 0x080ff00000041854 */
[C---:B------:R-:W-:Y:S08]  /*6c20*/  HMMA.16816.F32.BF16 R88, R20.reuse, R28, R88 ;  /* 0x0000001c1458723c */ /* 0x040ff00000041858 */
[-C--:B------:R-:W-:Y:S01]  /*6c30*/  HMMA.16816.F32.BF16 R92, R20, R30.reuse, R92 ;  /* 0x0000001e145c723c */ /* 0x080fe2000004185c */
[----:B------:R-:W2:Y:S04]  /*6c40*/  LDL.LU.64 R22, [R1+0x30] ;  /* 0x0000300001167983 */ /* 0x000ea80000300a00 */
[----:B------:R1:W4:Y:S03]  /*6c50*/  LDL R45, [R1+0x44] ;  /* 0x00004400012d7983 */ /* 0x0003260000100800 */
[----:B------:R-:W-:Y:S01]  /*6c60*/  HMMA.16816.F32.BF16 R96, R248, R30, R96 ;  /* 0x0000001ef860723c */ /* 0x000fe20000041860 */
[----:B------:R-:W-:Y:S04]  /*6c70*/  LDSM.16.MT88.4 R248, [R0+0xf000] ;  /* 0x00f0000000f8783b */ /* 0x000fe80000004200 */
[----:B------:R-:W-:Y:S01]  /*6c80*/  LDSM.16.MT88.4 R28, [R0+0xd800] ;  /* 0x00d80000001c783b */ /* 0x000fe20000004200 */
[----:B---3--:R-:W-:Y:S11]  /*6c90*/  ISETP.NE.AND P0, PT, R46, RZ, PT ;  /* 0x000000ff2e00720c */ /* 0x008ff60003f05270 */
[----:B------:R-:W-:Y:S02]  /*6ca0*/  @!UPT UIADD3 URZ, UPT, UPT, URZ, URZ, URZ ;  /* 0x000000fffffff290 */ /* 0x000fe4000fffe0ff */
[----:B------:R-:W-:Y:S05]  /*6cb0*/  @P0 VIADD R2, R3, 0xffffffc0 ;  /* 0xffffffc003020836 */ /* 0x000fea0000000000 */
[----:B------:R-:W3:Y:S04]  /*6cc0*/  LDSM.16.M88.4 R244, [R2] ;  /* 0x0000000002f4783b */ /* 0x000ee80000000200 */
[----:B------:R1:W3:Y:S02]  /*6cd0*/  LDSM.16.M88.4 R36, [R2+0x1000] ;  /* 0x001000000224783b */ /* 0x0002e40000000200 */
        /* <DEDUP_REMOVED lines=14> */
[----:B-1----:R-:W1:Y:S07]  /*6dc0*/  LDC R2, c[0x0][0x44c] ;  /* 0x00011300ff027b82 */ /* 0x002e6e0000000800 */
[----:B------:R-:W-:Y:S01]  /*6dd0*/  HMMA.16816.F32.BF16 R96, R244, R34, R96 ;  /* 0x00000022f460723c */ /* 0x000fe20000041860 */
[----:B------:R-:W2:Y:S07]  /*6de0*/  LDSM.16.MT88.4 R244, [R0+0xf800] ;  /* 0x00f8000000f4783b */ /* 0x000eae0000004200 */
[-C--:B---3--:R-:W-:Y:S08]  /*6df0*/  HMMA.16816.F32.BF16 R4, R248, R28.reuse, R4 ;  /* 0x0000001cf804723c */ /* 0x088ff00000041804 */
[C---:B------:R-:W-:Y:S04]  /*6e00*/  HMMA.16816.F32.BF16 R8, R24.reuse, R28, R8 ;  /* 0x0000001c1808723c */ /* 0x040fe80000041808 */
[----:B-1----:R-:W-:Y:S04]  /*6e10*/  IMAD R20, R2, UR9, RZ ;  /* 0x0000000902147c24 */ /* 0x002fe8000f8e02ff */
[-C--:B------:R-:W-:Y:S03]  /*6e20*/  HMMA.16816.F32.BF16 R12, R24, R30.reuse, R12 ;  /* 0x0000001e180c723c */ /* 0x080fe6000004180c */
[C---:B------:R-:W-:Y:S02]  /*6e30*/  IMAD.U32 R2, R20.reuse, -0x40, RZ ;  /* 0xffffffc014027824 */ /* 0x040fe400078e00ff */
[----:B------:R-:W-:Y:S03]  /*6e40*/  IMAD.SHL.U32 R21, R20, 0x8, RZ ;  /* 0x0000000814157824 */ /* 0x000fe600078e00ff */
[C---:B------:R-:W-:Y:S08]  /*6e50*/  HMMA.16816.F32.BF16 R16, R248.reuse, R30, R16 ;  /* 0x0000001ef810723c */ /* 0x040ff00000041810 */
[-C--:B--2---:R-:W-:Y:S03]  /*6e60*/  HMMA.16816.F32.BF16 R68, R248, R244.reuse, R68 ;  /* 0x000000f4f844723c */ /* 0x084fe60000041844 */
[C---:B------:R-:W-:Y:S04]  /*6e70*/  LEA R3, P0, R2.reuse, R22, 0x2 ;  /* 0x0000001602037211 */ /* 0x040fe800078010ff */
[----:B------:R-:W-:Y:S01]  /*6e80*/  LEA.HI.X.SX32 R2, R2, R23, 0x2, P0 ;  /* 0x0000001702027211 */ /* 0x000fe200000f16ff */
[C---:B------:R-:W-:Y:S04]  /*6e90*/  HMMA.16816.F32.BF16 R72, R24.reuse, R244, R72 ;  /* 0x000000f41848723c */ /* 0x040fe80000041848 */
[----:B------:R-:W-:Y:S02]  /*6ea0*/  IMAD.MOV.U32 R22, RZ, RZ, R3 ;  /* 0x000000ffff167224 */ /* 0x000fe400078e0003 */
[----:B------:R-:W-:Y:S02]  /*6eb0*/  IMAD.MOV.U32 R23, RZ, RZ, R2 ;  /* 0x000000ffff177224 */ /* 0x000fe400078e0002 */
[-C--:B------:R-:W-:Y:S03]  /*6ec0*/  HMMA.16816.F32.BF16 R76, R24, R246.reuse, R76 ;  /* 0x000000f6184c723c */ /* 0x080fe6000004184c */
[----:B------:R-:W-:Y:S01]  /*6ed0*/  STL.64 [R1+0x30], R22 ;  /* 0x0000301601007387 */ /* 0x000fe20000100a00 */
[C---:B------:R-:W-:Y:S03]  /*6ee0*/  LEA R36, P0, R21.reuse, R22, 0x2 ;  /* 0x0000001615247211 */ /* 0x040fe600078010ff */
[----:B------:R1:W2:Y:S01]  /*6ef0*/  LDL R47, [R1+0x48] ;  /* 0x00004800012f7983 */ /* 0x0002a20000100800 */
[C---:B------:R-:W-:Y:S03]  /*6f00*/  HMMA.16816.F32.BF16 R80, R248.reuse, R246, R80 ;  /* 0x000000f6f850723c */ /* 0x040fe60000041850 */
[----:B------:R1:W3:Y:S01]  /*6f10*/  LDL R46, [R1+0x4c] ;  /* 0x00004c00012e7983 */ /* 0x0002e20000100800 */
[----:B------:R-:W-:Y:S02]  /*6f20*/  LEA.HI.X.SX32 R37, R21, R23, 0x2, P0 ;  /* 0x0000001715257211 */ /* 0x000fe400000f16ff */
[C---:B------:R-:W-:Y:S02]  /*6f30*/  LEA R34, P0, R20.reuse, R36, 0x5 ;  /* 0x0000002414227211 */ /* 0x040fe400078028ff */
[-C--:B------:R-:W-:Y:S03]  /*6f40*/  HMMA.16816.F32.BF16 R84, R248, R40.reuse, R84 ;  /* 0x00000028f854723c */ /* 0x080fe60000041854 */
        /* <DEDUP_REMOVED lines=8> */
[----:B------:R-:W-:Y:S01]  /*6fd0*/  HMMA.16816.F32.BF16 R96, R248, R42, R96 ;  /* 0x0000002af860723c */ /* 0x000fe20000041860 */
[----:B------:R-:W-:Y:S03]  /*6fe0*/  IMAD.MOV.U32 R250, RZ, RZ, 0x4 ;  /* 0x00000004fffa7424 */ /* 0x000fe600078e00ff */
[--C-:B------:R-:W-:Y:S02]  /*6ff0*/  SHF.R.U32.HI R43, RZ, 0x1, R44.reuse ;  /* 0x00000001ff2b7819 */ /* 0x100fe4000001162c */
[----:B------:R-:W-:Y:S02]  /*7000*/  SHF.R.U32.HI R44, RZ, 0x2, R44 ;  /* 0x00000002ff2c7819 */ /* 0x000fe4000001162c */
[----:B------:R-:W-:Y:S02]  /*7010*/  @P1 LOP3.LUT R3, R43, 0x30, RZ, 0xc0, !PT ;  /* 0x000000302b031812 */ /* 0x000fe400078ec0ff */
[C---:B------:R-:W-:Y:S02]  /*7020*/  LEA.HI.X.SX32 R29, R20.reuse, R31, 0x5, P0 ;  /* 0x0000001f141d7211 */ /* 0x040fe400000f2eff */
[----:B----4-:R-:W-:Y:S02]  /*7030*/  @P1 LOP3.LUT R45, R3, 0x7, R44, 0xf8, !PT ;  /* 0x00000007032d1812 */ /* 0x010fe400078ef82c */
[C---:B------:R-:W-:Y:S03]  /*7040*/  LEA R246, P0, R20.reuse, R28, 0x5 ;  /* 0x0000001c14f67211 */ /* 0x040fe600078028ff */
[----:B------:R-:W-:Y:S01]  /*7050*/  @P1 IMAD.WIDE.U32 R250, R45, R250, UR18 ;  /* 0x000000122dfa1e25 */ /* 0x000fe2000f8e00fa */
[----:B------:R-:W-:Y:S01]  /*7060*/  @P1 STL [R1+0x44], R45 ;  /* 0x0000442d01001387 */ /* 0x000fe20000100800 */
[----:B------:R-:W-:Y:S01]  /*7070*/  @UP0 UMOV UR18, UR30 ;  /* 0x0000001e00120c82 */ /* 0x000fe20008000000 */
[C---:B------:R-:W-:Y:S01]  /*7080*/  LEA.HI.X.SX32 R247, R20.reuse, R29, 0x5, P0 ;  /* 0x0000001d14f77211 */ /* 0x040fe200000f2eff */
[----:B------:R-:W-:Y:S01]  /*7090*/  @UP0 UMOV UR19, UR27 ;  /* 0x0000001b00130c82 */ /* 0x000fe20008000000 */
        /* <DEDUP_REMOVED lines=32> */
[----:B------:R-:W-:Y:S01]  /*72a0*/  REDG.E.ADD.F32.FTZ.RN.STRONG.GPU desc[UR34][R4.64+0x80], R14 ;  /* 0x0000800e040079a6 */ /* 0x000fe2000c12f322 */
[C---:B------:R-:W-:Y:S03]  /*72b0*/  LEA.HI.X.SX32 R45, R20.reuse, R5, 0x5, P0 ;  /* 0x00000005142d7211 */ /* 0x040fe600000f2eff */
[C---:B------:R-:W-:Y:S02]  /*72c0*/  IMAD.WIDE R42, R20.reuse, -0xc0, R44 ;  /* 0xffffff40142a7825 */ /* 0x040fe400078e022c */
[----:B------:R3:W-:Y:S01]  /*72d0*/  REDG.E.ADD.F32.FTZ.RN.STRONG.GPU desc[UR34][R44.64+0x80], R15 ;  /* 0x0000800f2c0079a6 */ /* 0x0007e2000c12f322 */
[C---:B------:R-:W-:Y:S03]  /*72e0*/  LEA R6, P0, R20.reuse, R42, 0x5 ;  /* 0x0000002a14067211 */ /* 0x040fe600078028ff */
[----:B------:R-:W-:Y:S01]  /*72f0*/  REDG.E.ADD.F32.FTZ.RN.STRONG.GPU desc[UR34][R22.64+0x100], R68 ;  /* 0x00010044160079a6 */ /* 0x000fe2000c12f322 */
[C---:B------:R-:W-:Y:S03]  /*7300*/  LEA.HI.X.SX32 R7, R20.reuse, R43, 0x5, P0 ;  /* 0x0000002b14077211 */ /* 0x040fe600000f2eff */
[----:B------:R-:W-:Y:S01]  /*7310*/  REDG.E.ADD.F32.FTZ.RN.STRONG.GPU desc[UR34][R42.64+0x100], R69 ;  /* 0x000100452a0079a6 */ /* 0x000fe2000c12f322 */
[C---:B------:R-:W-:Y:S03]  /*7320*/  LEA R40, P0, R20.reuse, R6, 0x5 ;  /* 0x0000000614287211 */ /* 0x040fe600078028ff */
[----:B------:R4:W-:Y:S01]  /*7330*/  REDG.E.ADD.F32.FTZ.RN.STRONG.GPU desc[UR34][R6.64+0x100], R70 ;  /* 0x00010046060079a6 */ /* 0x0009e2000c12f322 */
[C---:B------:R-:W-:Y:S02]  /*7340*/  LEA.HI.X.SX32 R41, R20.reuse, R7, 0x5, P0 ;  /* 0x0000000714297211 */ /* 0x040fe400000f2eff */
[C---:B------:R-:W-:Y:S01]  /*7350*/  LEA R38, P0, R20.reuse, R40, 0x5 ;  /* 0x0000002814267211 */ /* 0x040fe200078028ff */
[----:B--2---:R1:W5:Y:S03]  /*7360*/  LDL.LU.64 R46, [R1+0xc0] ;  /* 0x0000c000012e7983 */ /* 0x0043660000300a00 */
[C---:B------:R-:W-:Y:S01]  /*7370*/  LEA.HI.X.SX32 R39, R20.reuse, R41, 0x5, P0 ;  /* 0x0000002914277211 */ /* 0x040fe200000f2eff */
[----:B------:R2:W-:Y:S01]  /*7380*/  REDG.E.ADD.F32.FTZ.RN.STRONG.GPU desc[UR34][R40.64+0x100], R71 ;  /* 0x00010047280079a6 */ /* 0x0005e2000c12f322 */
        /* <DEDUP_REMOVED lines=8> */
[----:B------:R-:W-:Y:S01]  /*7410*/  REDG.E.ADD.F32.FTZ.RN.STRONG.GPU desc[UR34][R34.64+0x100], R74 ;  /* 0x0001004a220079a6 */ /* 0x000fe2000c12f322 */
[C---:B------:R-:W-:Y:S01]  /*7420*/  LEA.HI.X.SX32 R33, R20.reuse, R35, 0x5, P0 ;  /* 0x0000002314217211 */ /* 0x040fe200000f2eff */
[----:B----4-:R-:W4:Y:S02]  /*7430*/  LDC R70, c[0x0][0x44c] ;  /* 0x00011300ff467b82 */ /* 0x010f240000000800 */
        /* <DEDUP_REMOVED lines=14> */
[----:B------:R-:W-:Y:S01]  /*7520*/  LEA R246, P0, R20, R248, 0x5 ;  /* 0x000000f814f67211 */ /* 0x000fe200078028ff */
[----:B----4-:R-:W-:Y:S02]  /*7530*/  IMAD R70, R70, UR9, RZ ;  /* 0x0000000946467c24 */ /* 0x010fe4000f8e02ff */
[----:B------:R4:W-:Y:S01]  /*7540*/  REDG.E.ADD.F32.FTZ.RN.STRONG.GPU desc[UR34][R248.64+0x180], R76 ;  /* 0x0001804cf80079a6 */ /* 0x0009e2000c12f322 */
[C---:B------:R-:W-:Y:S02]  /*7550*/  LEA.HI.X.SX32 R247, R20.reuse, R249, 0x5, P0 ;  /* 0x000000f914f77211 */ /* 0x040fe400000f2eff */
[C---:B------:R-:W-:Y:S01]  /*7560*/  LEA R2, P0, R20.reuse, R246, 0x5 ;  /* 0x000000f614027211 */ /* 0x040fe200078028ff */
[----:B--2---:R3:W5:Y:S03]  /*7570*/  LDL.LU.64 R40, [R1+0xa8] ;  /* 0x0000a80001287983 */ /* 0x0047660000300a00 */
[C---:B------:R-:W-:Y:S01]  /*7580*/  LEA.HI.X.SX32 R3, R20.reuse, R247, 0x5, P0 ;  /* 0x000000f714037211 */ /* 0x040fe200000f2eff */
[----:B------:R-:W-:Y:S01]  /*7590*/  REDG.E.ADD.F32.FTZ.RN.STRONG.GPU desc[UR34][R246.64+0x180], R77 ;  /* 0x0001804df60079a6 */ /* 0x000fe2000c12f322 */
[C---:B------:R-:W-:Y:S03]  /*75a0*/  LEA R26, P0, R20.reuse, R2, 0x5 ;  /* 0x00000002141a7211 */ /* 0x040fe600078028ff */
[----:B------:R2:W-:Y:S01]  /*75b0*/  REDG.E.ADD.F32.FTZ.RN.STRONG.GPU desc[UR34][R2.64+0x180], R78 ;  /* 0x0001804e020079a6 */ /* 0x0005e2000c12f322 */
[C---:B------:R-:W-:Y:S03]  /*75c0*/  LEA.HI.X.SX32 R27, R20.reuse, R3, 0x5, P0 ;  /* 0x00000003141b7211 */ /* 0x040fe600000f2eff */
[----:B-1----:R3:W5:Y:S01]  /*75d0*/  LDL.LU.64 R38, [R1+0xa0] ;  /* 0x0000a00001267983 */ /* 0x0027620000300a00 */
        /* <DEDUP_REMOVED lines=10> */
[----:B----4-:R-:W1:Y:S03]  /*7680*/  S2R R249, SR_TID.X ;  /* 0x0000000000f97919 */ /* 0x010e660000002100 */
        /* <DEDUP_REMOVED lines=15> */
[C---:B------:R-:W-:Y:S03]  /*7780*/  LEA R10, P0, R70.reuse, R20, 0x5 ;  /* 0x00000014460a7211 */ /* 0x040fe600078028ff */
[----:B------:R-:W-:Y:S01]  /*7790*/  REDG.E.ADD.F32.FTZ.RN.STRONG.GPU desc[UR34][R22.64+0x280], R96 ;  /* 0x00028060160079a6 */ /* 0x000fe2000c12f322 */
[C---:B-1----:R-:W-:Y:S01]  /*77a0*/  IMAD.SHL.U32 R250, R249.reuse, 0x8, RZ ;  /* 0x00000008f9fa7824 */ /* 0x042fe200078e00ff */
        /* <DEDUP_REMOVED lines=17> */
[C---:B----4-:R-:W-:Y:S03]  /*78c0*/  LEA R12, P0, R70.reuse, R2, 0x5 ;  /* 0x00000002460c7211 */ /* 0x050fe600078028ff */
[----:B------:R-:W2:Y:S01]  /*78d0*/  LDSM.16.MT88.4 R4, [R252+0x12000] ;  /* 0x01200000fc04783b */ /* 0x000ea20000004200 */
        /* <DEDUP_REMOVED lines=12> */
[----:B------:R3:W5:Y:S02]  /*79a0*/  LDL.LU.64 R34, [R1+0x90] ;  /* 0x0000900001227983 */ /* 0x0007640000300a00 */
[-C--:B--2--5:R-:W-:Y:S02]  /*79b0*/  HMMA.16816.F32.BF16 R100, R4, R8.reuse, R100 ;  /* 0x000000080464723c */ /* 0x0a4fe40000041864 */
[----:B------:R3:W5:Y:S04]  /*79c0*/  LDL.LU.64 R32, [R1+0x88] ;  /* 0x0000880001207983 */ /* 0x0007680000300a00 */
[----:B------:R3:W5:Y:S04]  /*79d0*/  LDL.LU.64 R30, [R1+0x80] ;  /* 0x00008000011e7983 */ /* 0x0007680000300a00 */
[----:B------:R3:W5:Y:S04]  /*79e0*/  LDL.LU.64 R28, [R1+0x78] ;  /* 0x00007800011c7983 */ /* 0x0007680000300a00 */
[----:B------:R3:W5:Y:S04]  /*79f0*/  LDL.LU.64 R26, [R1+0x70] ;  /* 0x00007000011a7983 */ /* 0x0007680000300a00 */
[----:B------:R3:W5:Y:S04]  /*7a00*/  LDL.LU.64 R24, [R1+0x68] ;  /* 0x0000680001187983 */ /* 0x0007680000300a00 */
[----:B------:R3:W5:Y:S01]  /*7a10*/  LDL.LU.64 R22, [R1+0x60] ;  /* 0x0000600001167983 */ /* 0x0007620000300a00 */
[C---:B-1----:R-:W-:Y:S03]  /*7a20*/  HMMA.16816.F32.BF16 R104, R12.reuse, R8, R104 ;  /* 0x000000080c68723c */ /* 0x042fe60000041868 */
[----:B------:R3:W5:Y:S05]  /*7a30*/  LDL.LU.64 R20, [R1+0x58] ;  /* 0x0000580001147983 */ /* 0x00076a0000300a00 */
[-C--:B------:R-:W-:Y:S08]  /*7a40*/  HMMA.16816.F32.BF16 R108, R12, R10.reuse, R108 ;  /* 0x0000000a0c6c723c */ /* 0x080ff0000004186c */
[C---:B------:R-:W-:Y:S01]  /*7a50*/  HMMA.16816.F32.BF16 R112, R4.reuse, R10, R112 ;  /* 0x0000000a0470723c */ /* 0x040fe20000041870 */
[----:B------:R-:W1:Y:S07]  /*7a60*/  LDSM.16.MT88.4 R8, [R0+0x4800] ;  /* 0x004800000008783b */ /* 0x000e6e0000004200 */
        /* <DEDUP_REMOVED lines=23> */
[-C--:B-1----:R-:W-:Y:S08]  /*7be0*/  HMMA.16816.F32.BF16 R132, R72, R8.reuse, R132 ;  /* 0x000000084884723c */ /* 0x082ff00000041884 */
[C---:B------:R-:W-:Y:S08]  /*7bf0*/  HMMA.16816.F32.BF16 R136, R80.reuse, R8, R136 ;  /* 0x000000085088723c */ /* 0x040ff00000041888 */
[-C--:B------:R-:W-:Y:S01]  /*7c00*/  HMMA.16816.F32.BF16 R140, R80, R10.reuse, R140 ;  /* 0x0000000a508c723c */ /* 0x080fe2000004188c */
[----:B------:R-:W1:Y:S07]  /*7c10*/  LDSM.16.MT88.4 R80, [R0+0x3800] ;  /* 0x003800000050783b */ /* 0x000e6e0000004200 */
[----:B------:R-:W-:Y:S08]  /*7c20*/  HMMA.16816.F32.BF16 R144, R72, R10, R144 ;  /* 0x0000000a4890723c */ /* 0x000ff00000041890 */
[-C--:B--2---:R-:W-:Y:S08]  /*7c30*/  HMMA.16816.F32.BF16 R100, R4, R12.reuse, R100 ;  /* 0x0000000c0464723c */ /* 0x084ff00000041864 */
[C---:B------:R-:W-:Y:S08]  /*7c40*/  HMMA.16816.F32.BF16 R104, R16.reuse, R12, R104 ;  /* 0x0000000c1068723c */ /* 0x040ff00000041868 */
[-C--:B------:R-:W-:Y:S08]  /*7c50*/  HMMA.16816.F32.BF16 R108, R16, R14.reuse, R108 ;  /* 0x0000000e106c723c */ /* 0x080ff0000004186c */
[C---:B------:R-:W-:Y:S08]  /*7c60*/  HMMA.16816.F32.BF16 R112, R4.reuse, R14, R112 ;  /* 0x0000000e0470723c */ /* 0x040ff00000041870 */
[-C--:B---3--:R-:W-:Y:S08]  /*7c70*/  HMMA.16816.F32.BF16 R116, R4, R68.reuse, R116 ;  /* 0x000000440474723c */ /* 0x088ff00000041874 */
        /* <DEDUP_REMOVED lines=8> */
[----:B------:R-:W-:Y:S04]  /*7d00*/  HMMA.16816.F32.BF16 R144, R4, R78, R144 ;  /* 0x0000004e0490723c */ /* 0x000fe80000041890 */
[----:B------:R-:W-:Y:S04]  /*7d10*/  LOP3.LUT R4, R250, 0x1f8, RZ, 0xc0, !PT ;  /* 0x000001f8fa047812 */ /* 0x000fe800078ec0ff */
[-C--:B------:R-:W-:Y:S05]  /*7d20*/  HMMA.16816.F32.BF16 R100, R84, R88.reuse, R100 ;  /* 0x000000585464723c */ /* 0x080fea0000041864 */
[----:B------:R-:W-:Y:S03]  /*7d30*/  LOP3.LUT R4, R4, 0x38, R249, 0x78, !PT ;  /* 0x0000003804047812 */ /* 0x000fe600078e78f9 */
[C---:B------:R-:W-:Y:S04]  /*7d40*/  HMMA.16816.F32.BF16 R104, R92.reuse, R88, R104 ;  /* 0x000000585c68723c */ /* 0x040fe80000041868 */
[----:B------:R-:W-:Y:S04]  /*7d50*/  LOP3.LUT R4, R4, 0x1e00, R250, 0xf8, !PT ;  /* 0x00001e0004047812 */ /* 0x000fe800078ef8fa */
[-C--:B------:R-:W-:Y:S03]  /*7d60*/  HMMA.16816.F32.BF16 R108, R92, R90.reuse, R108 ;  /* 0x0000005a5c6c723c */ /* 0x080fe6000004186c */
[----:B------:R-:W-:Y:S05]  /*7d70*/  LEA R4, R4, UR4, 0x1 ;  /* 0x0000000404047c11 */ /* 0x000fea000f8e08ff */
[C---:B------:R-:W-:Y:S08]  /*7d80*/  HMMA.16816.F32.BF16 R112, R84.reuse, R90, R112 ;  /* 0x0000005a5470723c */ /* 0x040ff00000041870 */
[-C--:B-1----:R-:W-:Y:S08]  /*7d90*/  HMMA.16816.F32.BF16 R116, R84, R80.reuse, R116 ;  /* 0x000000505474723c */ /* 0x082ff00000041874 */
        /* <DEDUP_REMOVED lines=71> */
.L_x_962:
        /* <DEDUP_REMOVED lines=10> */
[----:B------:R-:W-:Y:S01]  /*82b0*/  F2FP.BF16.F32.PACK_AB R72, R23, R22 ;  /* 0x000000161748723e */ /* 0x000fe200000010ff */
        /* <DEDUP_REMOVED lines=22> */
[----:B------:R-:W-:Y:S02]  /*8420*/  IMAD.SHL.U32 R0, R249, 0x20, RZ ;  /* 0x00000020f9007824 */ /* 0x000fe400078e00ff */
[----:B------:R-:W-:Y:S01]  /*8430*/  FMUL.FTZ R21, R109, UR8 ;  /* 0x000000086d157c20 */ /* 0x000fe20008410000 */
[----:B------:R-:W-:Y:S01]  /*8440*/  FMUL.FTZ R110, R110, UR8 ;  /* 0x000000086e6e7c20 */ /* 0x000fe20008410000 */
[----:B------:R-:W-:Y:S01]  /*8450*/  LOP3.LUT R2, R2, 0x1c0, RZ, 0xc0, !PT ;  /* 0x000001c002027812 */ /* 0x000fe200078ec0ff */
        /* <DEDUP_REMOVED lines=21> */
[----:B------:R-:W-:-:S02]  /*85b0*/  VIADD R3, R0, 0xc000 ;  /* 0x0000c00000037836 */ /* 0x000fc40000000000 */
[----:B------:R-:W-:Y:S01]  /*85c0*/  FMUL.FTZ R16, R123, UR8 ;  /* 0x000000087b107c20 */ /* 0x000fe20008410000 */
[----:B------:R-:W-:Y:S01]  /*85d0*/  VIADD R2, R0, 0xc040 ;  /* 0x0000c04000027836 */ /* 0x000fe20000000000 */
        /* <DEDUP_REMOVED lines=125> */
.L_x_964:
[----:B------:R-:W-:Y:S05]  /*8db0*/  BRA.U UP1, `(.L_x_965) ;  /* 0x00000001012c7547 */ /* 0x000fea000b800000 */
[----:B------:R-:W1:Y:S01]  /*8dc0*/  LDCU.64 UR8, c[0x0][0x5c8] ;  /* 0x0000b900ff0877ac */ /* 0x000e620008000a00 */
[----:B------:R-:W3:Y:S01]  /*8dd0*/  LDCU.64 UR14, c[0x0][0x5b0] ;  /* 0x0000b600ff0e77ac */ /* 0x000ee20008000a00 */
[----:B------:R-:W-:-:S04]  /*8de0*/  USHF.R.S32.HI UR16, URZ, 0x1f, UR37 ;  /* 0x0000001fff107899 */ /* 0x000fc80008011425 */
[----:B-1----:R-:W-:Y:S02]  /*8df0*/  UIMAD UR16, UR16, UR8, URZ ;  /* 0x00000008101072a4 */ /* 0x002fe4000f8e02ff */
[----:B------:R-:W-:Y:S02]  /*8e00*/  UIMAD.WIDE.U32 UR42, UR37, UR8, URZ ;  /* 0x00000008252a72a5 */ /* 0x000fe4000f8e00ff */
[----:B------:R-:W-:-:S04]  /*8e10*/  UIMAD UR16, UR37, UR9, UR16 ;  /* 0x00000009251072a4 */ /* 0x000fc8000f8e0210 */
[----:B------:R-:W-:-:S04]  /*8e20*/  UIADD3 UR43, UPT, UPT, UR43, UR16, URZ ;  /* 0x000000102b2b7290 */ /* 0x000fc8000fffe0ff */
[----:B---3--:R-:W-:-:S04]  /*8e30*/  UIMAD.WIDE.U32 UR42, UR40, UR14, UR42 ;  /* 0x0000000e282a72a5 */ /* 0x008fc8000f8e002a */
[----:B------:R-:W-:-:S06]  /*8e40*/  UIMAD UR15, UR40, UR15, UR43 ;  /* 0x0000000f280f72a4 */ /* 0x000fcc000f8e022b */
[----:B--2---:R-:W-:Y:S01]  /*8e50*/  MOV R25, UR15 ;  /* 0x0000000f00197c02 */ /* 0x004fe20008000f00 */
[----:B------:R-:W-:Y:S06]  /*8e60*/  BRA `(.L_x_966) ;  /* 0x0000000000187947 */ /* 0x000fec0003800000 */
.L_x_965:
[----:B------:R-:W1:Y:S01]  /*8e70*/  LDCU.64 UR8, c[0x0][0x5c8] ;  /* 0x0000b900ff0877ac */ /* 0x000e620008000a00 */
[----:B------:R-:W-:-:S04]  /*8e80*/  UIADD3 UR14, UPT, UPT, UR37, UR41, URZ ;  /* 0x00000029250e7290 */ /* 0x000fc8000fffe0ff */
[----:B-1----:R-:W-:Y:S02]  /*8e90*/  UIMAD.WIDE.U32 UR42, UR14, UR8, URZ ;  /* 0x000000080e2a72a5 */ /* 0x002fe4000f8e00ff */
[----:B------:R-:W-:-:S04]  /*8ea0*/  UIMAD UR14, UR14, UR9, URZ ;  /* 0x000000090e0e72a4 */ /* 0x000fc8000f8e02ff */
[----:B------:R-:W-:-:S06]  /*8eb0*/  UIADD3 UR14, UPT, UPT, UR43, UR14, URZ ;  /* 0x0000000e2b0e7290 */ /* 0x000fcc000fffe0ff */
[----:B--2---:R-:W-:-:S07]  /*8ec0*/  MOV R25, UR14 ;  /* 0x0000000e00197c02 */ /* 0x004fce0008000f00 */
.L_x_966:
        /* <DEDUP_REMOVED lines=51> */
.L_x_968:
[----:B------:R-:W-:Y:S05]  /*9200*/  BSYNC.RECONVERGENT B0 ;  /* 0x0000000000007941 */ /* 0x000fea0003800200 */
.L_x_967:
[----:B------:R2:W1:Y:S01]  /*9210*/  LDS.128 R8, [R4+0x11000] ;  /* 0x0110000004087984 */ /* 0x0004620000000c00 */
[----:B------:R-:W-:Y:S04]  /*9220*/  BSSY.RECONVERGENT B0, `(.L_x_969) ;  /* 0x0000012000007945 */ /* 0x000fe80003800200 */
[----:B------:R-:W-:Y:S05]  /*9230*/  @P5 BRA `(.L_x_970) ;  /* 0x0000000000405947 */ /* 0x000fea0003800000 */
[----:B------:R-:W5:Y:S01]  /*9240*/  LDCU UR18, c[0x0][0x440] ;  /* 0x00008800ff1277ac */ /* 0x000f620008000800 */
[----:B----4-:R-:W-:Y:S01]  /*9250*/  MOV R3, R5 ;  /* 0x0000000500037202 */ /* 0x010fe20000000f00 */
[----:B------:R-:W-:Y:S01]  /*9260*/  IMAD R0, R26, UR10, RZ ;  /* 0x0000000a1a007c24 */ /* 0x000fe2000f8e02ff */
[----:B------:R-:W4:Y:S01]  /*9270*/  LDCU.64 UR14, c[0x0][0x560] ;  /* 0x0000ac00ff0e77ac */ /* 0x000f220008000a00 */
[----:B------:R-:W-:Y:S02]  /*9280*/  IMAD.MOV.U32 R2, RZ, RZ, R6 ;  /* 0x000000ffff027224 */ /* 0x000fe400078e0006 */
[C---:B------:R-:W-:Y:S02]  /*9290*/  IMAD R0, R24.reuse, UR11, R0 ;  /* 0x0000000b18007c24 */ /* 0x040fe4000f8e0200 */
[----:B--23--:R-:W-:-:S04]  /*92a0*/  IMAD.WIDE.U32 R4, R24, UR10, R2 ;  /* 0x0000000a18047c25 */ /* 0x00cfc8000f8e0002 */
[----:B------:R-:W-:Y:S01]  /*92b0*/  IMAD.IADD R0, R0, 0x1, R5 ;  /* 0x0000000100007824 */ /* 0x000fe200078e0205 */
[----:B-----5:R-:W-:Y:S02]  /*92c0*/  ISETP.GE.AND P2, PT, R251, UR18, PT ;  /* 0x00000012fb007c0c */ /* 0x020fe4000bf46270 */
[----:B------:R-:W-:Y:S02]  /*92d0*/  ISETP.GE.AND P1, PT, R68, UR18, PT ;  /* 0x0000001244007c0c */ /* 0x000fe4000bf26270 */
[----:B------:R-:W-:Y:S02]  /*92e0*/  ISETP.GE.AND P0, PT, R69, UR18, PT ;  /* 0x0000001245007c0c */ /* 0x000fe4000bf06270 */
[----:B----4-:R-:W-:-:S04]  /*92f0*/  LEA R2, P4, R4, UR14, 0x1 ;  /* 0x0000000e04027c11 */ /* 0x010fc8000f8808ff */
[----:B------:R-:W-:-:S05]  /*9300*/  LEA.HI.X R3, R4, UR15, R0, 0x1, P4 ;  /* 0x0000000f04037c11 */ /* 0x000fca000a0f0c00 */
[----:B------:R2:W-:Y:S04]  /*9310*/  @!P2 STG.E.128 desc[UR34][R2.64], R32 ;  /* 0x000000200200a986 */ /* 0x0005e8000c101d22 */
[----:B------:R2:W-:Y:S04]  /*9320*/  @!P1 STG.E.128 desc[UR34][R2.64+0x80], R28 ;  /* 0x0000801c02009986 */ /* 0x0005e8000c101d22 */
[----:B-1----:R2:W-:Y:S02]  /*9330*/  @!P0 STG.E.128 desc[UR34][R2.64+0x100], R8 ;  /* 0x0001000802008986 */ /* 0x0025e4000c101d22 */
.L_x_970:
[----:B------:R-:W-:Y:S05]  /*9340*/  BSYNC.RECONVERGENT B0 ;  /* 0x0000000000007941 */ /* 0x000fea0003800200 */
.L_x_969:
        /* <DEDUP_REMOVED lines=8> */
[----:B---3--:R-:W-:-:S04]  /*93d0*/  IMAD.WIDE.U32 R4, R60, UR21, R2 ;  /* 0x000000153c047c25 */ /* 0x008fc8000f8e0002 */
[----:B------:R-:W-:Y:S01]  /*93e0*/  IMAD R0, R61, UR21, R5 ;  /* 0x000000153d007c24 */ /* 0x000fe2000f8e0205 */
        /* <DEDUP_REMOVED lines=15> */
.L_x_972:
[----:B------:R-:W-:Y:S05]  /*94e0*/  BSYNC.RECONVERGENT B0 ;  /* 0x0000000000007941 */ /* 0x000fea0003800200 */
.L_x_971:
        /* <DEDUP_REMOVED lines=17> */
.L_x_930:
[----:B------:R-:W-:Y:S05]  /*9600*/  BSYNC.RECONVERGENT B1 ;  /* 0x0000000000017941 */ /* 0x000fea0003800200 */
.L_x_908:
        /* <DEDUP_REMOVED lines=11> */
.L_x_974:
        /* <DEDUP_REMOVED lines=12> */
.L_x_2168:


//--------------------- .text._ZN5flash44flash_bwd_dq_dk_dv_loop_seqk_parallel_kernelI23Flash_bwd_kernel_traitsILi192ELi64ELi64ELi8ELi4ELi2ELi2ELb1ELb1EN7cutlass10bfloat16_tE19Flash_kernel_traitsILi192ELi64ELi64ELi8ES3_EELb1ELb0ELb0ELb0ELb0ELb1ELb0EEEvNS_16Flash_bwd_paramsE --------------------------
	.section	.text._ZN5flash44flash_bwd_dq_dk_dv_loop_seqk_parallel_kernelI23Flash_bwd_kernel_traitsILi192ELi64ELi64ELi8ELi4ELi2ELi2ELb1ELb1EN7cutlass10bfloat16_tE19Flash_kernel_traitsILi192ELi64ELi64ELi8ES3_EELb1ELb0ELb0ELb0ELb0ELb1ELb0EEEvNS_16Flash_bwd_paramsE,"ax",@progbits
	.align	128
        .global         _ZN5flash44flash_bwd_dq_dk_dv_loop_seqk_parallel_kernelI23Flash_bwd_kernel_traitsILi192ELi64ELi64ELi8ELi4ELi2ELi2ELb1ELb1EN7cutlass10bfloat16_tE19Flash_kernel_traitsILi192ELi64ELi64ELi8ES3_EELb1ELb0ELb0ELb0ELb0ELb1ELb0EEEvNS_16Flash_bwd_paramsE
        .type           _ZN5flash44flash_bwd_dq_dk_dv_loop_seqk_parallel_kernelI23Flash_bwd_kernel_traitsILi192ELi64ELi64ELi8ELi4ELi2ELi2ELb1ELb1EN7cutlass10bfloat16_tE19Flash_kernel_traitsILi192ELi64ELi64ELi8ES3_EELb1ELb0ELb0ELb0ELb0ELb1ELb0EEEvNS_16Flash_bwd_paramsE,@function
        .size           _ZN5flash44flash_bwd_dq_dk_dv_loop_seqk_parallel_kernelI23Flash_bwd_kernel_traitsILi192ELi64ELi64ELi8ELi4ELi2ELi2ELb1ELb1EN7cutlass10bfloat16_tE19Flash_kernel_traitsILi192ELi64ELi64ELi8ES3_EELb1ELb0ELb0ELb0ELb0ELb1ELb0EEEvNS_16Flash_bwd_paramsE,(.L_x_2169 - _ZN5flash44flash_bwd_dq_dk_dv_loop_seqk_parallel_kernelI23Flash_bwd_kernel_traitsILi192ELi64ELi64ELi8ELi4ELi2ELi2ELb1ELb1EN7cutlass10bfloat16_tE19Flash_kernel_traitsILi192ELi64ELi64ELi8ES3_EELb1ELb0ELb0ELb0ELb0ELb1ELb0EEEvNS_16Flash_bwd_paramsE)
        .other          _ZN5flash44flash_bwd_dq_dk_dv_loop_seqk_parallel_kernelI23Flash_bwd_kernel_traitsILi192ELi64ELi64ELi8ELi4ELi2ELi2ELb1ELb1EN7cutlass10bfloat16_tE19Flash_kernel_traitsILi192ELi64ELi64ELi8ES3_EELb1ELb0ELb0ELb0ELb0ELb1ELb0EEEvNS_16Flash_bwd_paramsE,@"STO_CUDA_ENTRY STV_DEFAULT"
_ZN5flash44flash_bwd_dq_dk_dv_loop_seqk_parallel_kernelI23Flash_bwd_kernel_traitsILi192ELi64ELi64ELi8ELi4ELi2ELi2ELb1ELb1EN7cutlass10bfloat16_tE19Flash_kernel_traitsILi192ELi64ELi64ELi8ES3_EELb1ELb0ELb0ELb0ELb0ELb1ELb0EEEvNS_16Flash_bwd_paramsE:
.text._ZN5flash44flash_bwd_dq_dk_dv_loop_seqk_parallel_kernelI23Flash_bwd_kernel_traitsILi192ELi64ELi64ELi8ELi4ELi2ELi2ELb1ELb1EN7cutlass10bfloat16_tE19Flash_kernel_traitsILi192ELi64ELi64ELi8ES3_EELb1ELb0ELb0ELb0ELb0ELb1ELb0EEEvNS_16Flash_bwd_paramsE:
        /* <DEDUP_REMOVED lines=49> */
.L_x_1012:
        /* <DEDUP_REMOVED lines=52> */
.L_x_975:
        /* <DEDUP_REMOVED lines=13> */
[----:B------:R-:W-:Y:S02]  /*0720*/  ULEA UR49, UR42, 0xffffffc0, 0x6 ;  /* 0xffffffc02a317891 */ /* 0x000fe4000f8e30ff */
[----:B-1----:R-:W-:Y:S02]  /*0730*/  @!UP1 UIMAD.WIDE.U32 UR50, UR25, UR10, URZ ;  /* 0x0000000a193292a5 */ /* 0x002fe4000f8e00ff */
[----:B--2---:R-:W-:Y:S02]  /*0740*/  @UP1 UIMAD.WIDE.U32 UR16, UR18, UR8, URZ ;  /* 0x00000008121012a5 */ /* 0x004fe4000f8e00ff */
[----:B------:R-:W-:Y:S02]  /*0750*/  @!UP1 UIMAD UR47, UR25, UR11, UR51 ;  /* 0x0000000b192f92a4 */ /* 0x000fe4000f8e0233 */
        /* <DEDUP_REMOVED lines=16> */
.L_x_977:
[----:B------:R-:W1:Y:S01]  /*0860*/  LDCU.64 UR16, c[0x0][0x3b8] ;  /* 0x00007700ff1077ac */ /* 0x000e620008000a00 */
[----:B------:R-:W-:-:S04]  /*0870*/  UIADD3 UR8, UPT, UPT, UR35, UR40, URZ ;  /* 0x0000002823087290 */ /* 0x000fc8000fffe0ff */
[----:B-1----:R-:W-:Y:S02]  /*0880*/  UIMAD.WIDE.U32 UR44, UR8, UR16, URZ ;  /* 0x00000010082c72a5 */ /* 0x002fe4000f8e00ff */
[----:B------:R-:W-:-:S04]  /*0890*/  UIMAD UR8, UR8, UR17, URZ ;  /* 0x00000011080872a4 */ /* 0x000fc8000f8e02ff */
[----:B------:R-:W-:-:S06]  /*08a0*/  UIADD3 UR8, UPT, UPT, UR45, UR8, URZ ;  /* 0x000000082d087290 */ /* 0x000fcc000fffe0ff */
[----:B------:R-:W-:Y:S02]  /*08b0*/  MOV R21, UR8 ;  /* 0x0000000800157c02 */ /* 0x000fe40008000f00 */
.L_x_978:
        /* <DEDUP_REMOVED lines=44> */
.L_x_979:
[----:B------:R-:W1:Y:S01]  /*0b80*/  LDCU.64 UR14, c[0x0][0x3c0] ;  /* 0x00007800ff0e77ac */ /* 0x000e620008000a00 */
[----:B------:R-:W-:-:S04]  /*0b90*/  UIADD3 UR8, UPT, UPT, UR35, UR40, URZ ;  /* 0x0000002823087290 */ /* 0x000fc8000fffe0ff */
[----:B-1----:R-:W-:Y:S02]  /*0ba0*/  UIMAD.WIDE.U32 UR10, UR8, UR14, URZ ;  /* 0x0000000e080a72a5 */ /* 0x002fe4000f8e00ff */
[----:B------:R-:W-:-:S04]  /*0bb0*/  UIMAD UR8, UR8, UR15, URZ ;  /* 0x0000000f080872a4 */ /* 0x000fc8000f8e02ff */
[----:B------:R-:W-:Y:S01]  /*0bc0*/  UIADD3 UR8, UPT, UPT, UR11, UR8, URZ ;  /* 0x000000080b087290 */ /* 0x000fe2000fffe0ff */
[----:B------:R-:W-:-:S05]  /*0bd0*/  UMOV UR46, UR10 ;  /* 0x0000000a002e7c82 */ /* 0x000fca0008000000 */
[----:B------:R-:W-:-:S07]  /*0be0*/  MOV R19, UR8 ;  /* 0x0000000800137c02 */ /* 0x000fce0008000f00 */
.L_x_980:
        /* <DEDUP_REMOVED lines=28> */
.L_x_981:
[----:B------:R-:W-:Y:S02]  /*0db0*/  UIMAD.WIDE.U32 UR10, UR62, UR18, URZ ;  /* 0x000000123e0a72a5 */ /* 0x000fe4000f8e00ff */
[----:B------:R-:W-:-:S04]  /*0dc0*/  UIMAD UR8, UR63, UR18, URZ ;  /* 0x000000123f0872a4 */ /* 0x000fc8000f8e02ff */
[----:B------:R-:W-:-:S12]  /*0dd0*/  UIADD3 UR8, UPT, UPT, UR11, UR8, URZ ;  /* 0x000000080b087290 */ /* 0x000fd8000fffe0ff */
.L_x_982:
        /* <DEDUP_REMOVED lines=20> */
.L_x_983:
[----:B------:R-:W1:Y:S01]  /*0f20*/  LDCU UR55, c[0x0][0x434] ;  /* 0x00008680ff3777ac */ /* 0x000e620008000800 */
[----:B------:R-:W-:-:S04]  /*0f30*/  UIMAD UR9, UR25, UR45, UR24 ;  /* 0x0000002d190972a4 */ /* 0x000fc8000f8e0218 */
[----:B-1----:R-:W-:Y:S02]  /*0f40*/  UIMAD UR55, UR9, UR55, URZ ;  /* 0x00000037093772a4 */ /* 0x002fe4000f8e02ff */
.L_x_984:
        /* <DEDUP_REMOVED lines=11> */
.L_x_985:
[----:B------:R-:W1:Y:S01]  /*1000*/  LDCU UR54, c[0x0][0x444] ;  /* 0x00008880ff3677ac */ /* 0x000e620008000800 */
[----:B------:R-:W-:-:S04]  /*1010*/  UIMAD UR9, UR25, UR45, UR24 ;  /* 0x0000002d190972a4 */ /* 0x000fc8000f8e0218 */
[----:B-1----:R-:W-:-:S12]  /*1020*/  UIMAD UR54, UR9, UR54, URZ ;  /* 0x00000036093672a4 */ /* 0x002fd8000f8e02ff */
.L_x_986:
        /* <DEDUP_REMOVED lines=9> */
[----:B------:R-:W-:Y:S01]  /*10c0*/  UISETP.GT.AND UP0, UPT, UR43, URZ, UPT ;  /* 0x000000ff2b00728c */ /* 0x000fe2000bf04270 */
[----:B------:R-:W3:Y:S01]  /*10d0*/  LDC.64 R16, c[0x0][0x5f8] ;  /* 0x00017e00ff107b82 */ /* 0x000ee20000000a00 */
[----:B------:R-:W-:Y:S01]  /*10e0*/  ULEA UR54, UR48, UR54, 0x6 ;  /* 0x0000003630367291 */ /* 0x000fe2000f8e30ff */
[----:B------:R-:W4:Y:S01]  /*10f0*/  LDCU.128 UR8, c[0x0][0x590] ;  /* 0x0000b200ff0877ac */ /* 0x000f220008000c00 */
[----:B------:R-:W-:Y:S01]  /*1100*/  ULEA UR55, UR48, UR55, 0x6 ;  /* 0x0000003730377291 */ /* 0x000fe2000f8e30ff */
[----:B--2---:R-:W-:Y:S01]  /*1110*/  IMAD R6, R12, UR51, RZ ;  /* 0x000000330c067c24 */ /* 0x004fe2000f8e02ff */
[----:B----4-:R-:W-:Y:S01]  /*1120*/  UIMAD UR18, UR51, UR8, URZ ;  /* 0x00000008331272a4 */ /* 0x010fe2000f8e02ff */
[C---:B-1----:R-:W-:Y:S01]  /*1130*/  IMAD.SHL.U32 R26, R25.reuse, 0x8, RZ ;  /* 0x00000008191a7824 */ /* 0x042fe200078e00ff */
[----:B------:R-:W-:Y:S01]  /*1140*/  SHF.R.U32.HI R24, RZ, 0x3, R25 ;  /* 0x00000003ff187819 */ /* 0x000fe20000011619 */
[----:B------:R-:W-:Y:S01]  /*1150*/  IMAD.U32 R0, RZ, RZ, UR8 ;  /* 0x00000008ff007e24 */ /* 0x000fe2000f8e00ff */
[----:B------:R-:W-:Y:S01]  /*1160*/  UIMAD UR18, UR49, UR9, UR18 ;  /* 0x00000009311272a4 */ /* 0x000fe2000f8e0212 */
[----:B------:R-:W-:-:S02]  /*1170*/  LOP3.LUT R29, R25, 0x1f, RZ, 0xc0, !PT ;  /* 0x0000001f191d7812 */ /* 0x000fc400078ec0ff */
[----:B------:R-:W-:Y:S02]  /*1180*/  LOP3.LUT R8, R26, 0x38, RZ, 0xc0, !PT ;  /* 0x000000381a087812 */ /* 0x000fe400078ec0ff */
[----:B------:R-:W-:Y:S02]  /*1190*/  SHF.R.U32.HI R28, RZ, 0x5, R25 ;  /* 0x00000005ff1c7819 */ /* 0x000fe40000011619 */
[----:B------:R-:W-:Y:S01]  /*11a0*/  IADD3 R2, P0, PT, R8, UR58, RZ ;  /* 0x0000003a08027c10 */ /* 0x000fe2000ff1e0ff */
[----:B------:R-:W-:Y:S01]  /*11b0*/  IMAD.WIDE.U32 R4, R12, UR49, R8 ;  /* 0x000000310c047c25 */ /* 0x000fe2000f8e0008 */
[----:B------:R-:W1:Y:S03]  /*11c0*/  LDCU.64 UR58, c[0x0][0x420] ;  /* 0x00008400ff3a77ac */ /* 0x000e660008000a00 */
[----:B------:R-:W-:Y:S02]  /*11d0*/  IMAD.X R3, RZ, RZ, UR19, P0 ;  /* 0x00000013ff037e24 */ /* 0x000fe400080e06ff */
[----:B------:R-:W-:-:S04]  /*11e0*/  IMAD.WIDE.U32 R2, R0, UR49, R2 ;  /* 0x0000003100027c25 */ /* 0x000fc8000f8e0002 */
[----:B------:R-:W-:Y:S01]  /*11f0*/  IMAD.U32 R0, RZ, RZ, UR10 ;  /* 0x0000000aff007e24 */ /* 0x000fe2000f8e00ff */
[----:B------:R-:W-:Y:S01]  /*1200*/  IADD3 R3, PT, PT, R3, UR18, RZ ;  /* 0x0000001203037c10 */ /* 0x000fe2000fffe0ff */
[----:B------:R-:W2:Y:S02]  /*1210*/  LDCU.64 UR18, c[0x0][0x3c8] ;  /* 0x00007900ff1277ac */ /* 0x000ea40008000a00 */
[----:B------:R-:W-:-:S04]  /*1220*/  IMAD.WIDE.U32 R2, R0, UR24, R2 ;  /* 0x0000001800027c25 */ /* 0x000fc8000f8e0002 */
[----:B------:R-:W-:Y:S01]  /*1230*/  IMAD.U32 R0, RZ, RZ, UR11 ;  /* 0x0000000bff007e24 */ /* 0x000fe2000f8e00ff */
[----:B------:R-:W4:Y:S03]  /*1240*/  LDCU.64 UR10, c[0x0][0x550] ;  /* 0x0000aa00ff0a77ac */ /* 0x000f260008000a00 */
[----:B------:R-:W-:Y:S02]  /*1250*/  IMAD R3, R0, UR24, R3 ;  /* 0x0000001800037c24 */ /* 0x000fe4000f8e0203 */
[----:B------:R-:W-:Y:S01]  /*1260*/  IMAD R0, R13, UR49, R6 ;  /* 0x000000310d007c24 */ /* 0x000fe2000f8e0206 */
[----:B------:R-:W-:Y:S01]  /*1270*/  IADD3 R6, P0, PT, R4, UR50, RZ ;  /* 0x0000003204067c10 */ /* 0x000fe2000ff1e0ff */
[C---:B------:R-:W-:Y:S01]  /*1280*/  IMAD.WIDE.U32 R2, R24.reuse, UR8, R2 ;  /* 0x0000000818027c25 */ /* 0x040fe2000f8e0002 */
[----:B------:R-:W-:Y:S02]  /*1290*/  USHF.L.U32 UR49, UR8, 0x5, URZ ;  /* 0x0000000508317899 */ /* 0x000fe400080006ff */
[----:B------:R-:W-:Y:S01]  /*12a0*/  IADD3.X R7, PT, PT, R5, UR47, R0, P0, !PT ;  /* 0x0000002f05077c10 */ /* 0x000fe200087fe400 */
[----:B--2---:R-:W-:Y:S01]  /*12b0*/  IMAD.U32 R0, RZ, RZ, UR18 ;  /* 0x00000012ff007e24 */ /* 0x004fe2000f8e00ff */
[----:B------:R-:W-:Y:S01]  /*12c0*/  USHF.L.U64.HI UR47, UR8, 0x5, UR9 ;  /* 0x00000005082f7899 */ /* 0x000fe20008010209 */
[----:B------:R-:W-:Y:S01]  /*12d0*/  IMAD R15, R24, UR9, R3 ;  /* 0x00000009180f7c24 */ /* 0x000fe2000f8e0203 */
[----:B------:R-:W2:Y:S01]  /*12e0*/  LDCU.64 UR8, c[0x0][0x380] ;  /* 0x00007000ff0877ac */ /* 0x000ea20008000a00 */
[----:B---3--:R-:W-:Y:S01]  /*12f0*/  IMAD.WIDE.U32 R4, R16, UR22, RZ ;  /* 0x0000001610047c25 */ /* 0x008fe2000f8e00ff */
[----:B----4-:R-:W-:-:S03]  /*1300*/  LEA R34, P2, R2, UR10, 0x1 ;  /* 0x0000000a02227c11 */ /* 0x010fc6000f8408ff */
[----:B------:R-:W-:Y:S01]  /*1310*/  IMAD.U32 R3, RZ, RZ, UR19 ;  /* 0x00000013ff037e24 */ /* 0x000fe2000f8e00ff */
[----:B------:R-:W3:Y:S01]  /*1320*/  LDCU.64 UR18, c[0x0][0x570] ;  /* 0x0000ae00ff1277ac */ /* 0x000ee20008000a00 */
[----:B------:R-:W-:Y:S01]  /*1330*/  IMAD.WIDE.U32 R6, R0, UR24, R6 ;  /* 0x0000001800067c25 */ /* 0x000fe2000f8e0006 */
[----:B------:R-:W-:Y:S02]  /*1340*/  SEL R4, R4, RZ, P3 ;  /* 0x000000ff04047207 */ /* 0x000fe40001800000 */
[----:B------:R-:W-:Y:S01]  /*1350*/  LEA.HI.X R35, R2, UR11, R15, 0x1, P2 ;  /* 0x0000000b02237c11 */ /* 0x000fe200090f0c0f */
[----:B------:R-:W-:Y:S01]  /*1360*/  IMAD R0, R28, UR56, R29 ;  /* 0x000000381c007c24 */ /* 0x000fe2000f8e021d */
[----:B------:R-:W-:Y:S01]  /*1370*/  USHF.L.U32 UR56, UR56, 0x6, URZ ;  /* 0x0000000638387899 */ /* 0x000fe200080006ff */
[----:B------:R-:W-:Y:S01]  /*1380*/  IMAD R10, R17, UR22, R5 ;  /* 0x00000016110a7c24 */ /* 0x000fe2000f8e0205 */
[----:B------:R-:W-:Y:S01]  /*1390*/  MOV R2, R6 ;  /* 0x0000000600027202 */ /* 0x000fe20000000f00 */
[----:B------:R-:W-:Y:S01]  /*13a0*/  IMAD R3, R3, UR24, R7 ;  /* 0x0000001803037c24 */ /* 0x000fe2000f8e0207 */
[----:B------:R-:W-:Y:S01]  /*13b0*/  IADD3 R14, P1, P0, R0, UR53, R4 ;  /* 0x00000035000e7c10 */ /* 0x000fe2000f83e004 */
[----:B------:R-:W4:Y:S01]  /*13c0*/  LDCU.64 UR50, c[0x0][0x5e8] ;  /* 0x0000bd00ff3277ac */ /* 0x000f220008000a00 */
[----:B------:R-:W-:Y:S01]  /*13d0*/  SHF.R.S32.HI R5, RZ, 0x1f, R0 ;  /* 0x0000001fff057819 */ /* 0x000fe20000011400 */
[----:B------:R-:W-:Y:S01]  /*13e0*/  IMAD.WIDE.U32 R2, R24, R12, R2 ;  /* 0x0000000c18027225 */ /* 0x000fe200078e0002 */
[----:B------:R-:W-:Y:S01]  /*13f0*/  SEL R0, R10, RZ, P3 ;  /* 0x000000ff0a007207 */ /* 0x000fe20001800000 */
[----:B------:R1:W-:Y:S01]  /*1400*/  STL.64 [R1+0x40], R34 ;  /* 0x0000402201007387 */ /* 0x0003e20000100a00 */
[C---:B------:R-:W-:Y:S01]  /*1410*/  IADD3 R6, PT, PT, R24.reuse, 0x20, RZ ;  /* 0x0000002018067810 */ /* 0x040fe20007ffe0ff */
[----:B------:R-:W-:Y:S01]  /*1420*/  IMAD.U32 R4, RZ, RZ, UR56 ;  /* 0x00000038ff047e24 */ /* 0x000fe2000f8e00ff */
[----:B------:R-:W-:Y:S01]  /*1430*/  IADD3.X R5, PT, PT, R5, UR52, R0, P1, P0 ;  /* 0x0000003405057c10 */ /* 0x000fe20008fe0400 */
[----:B------:R-:W-:Y:S01]  /*1440*/  IMAD R3, R24, R13, R3 ;  /* 0x0000000d18037224 */ /* 0x000fe200078e0203 */
[----:B------:R-:W-:Y:S01]  /*1450*/  IADD3 R0, P0, PT, R14, UR56, RZ ;  /* 0x000000380e007c10 */ /* 0x000fe2000ff1e0ff */
[----:B------:R-:W-:Y:S01]  /*1460*/  IMAD.SHL.U32 R7, R12, 0x20, RZ ;  /* 0x000000200c077824 */ /* 0x000fe200078e00ff */
[----:B--2---:R-:W-:-:S02]  /*1470*/  LEA R32, P1, R2, UR8, 0x1 ;  /* 0x0000000802207c11 */ /* 0x004fc4000f8208ff */
[----:B------:R-:W-:Y:S02]  /*1480*/  LEA.HI.X.SX32 R4, R4, R5, 0x1, P0 ;  /* 0x0000000504047211 */ /* 0x000fe400000f0eff */
[----:B---3--:R-:W-:Y:S02]  /*1490*/  LEA R22, P0, R0, UR18, 0x2 ;  /* 0x0000001200167c11 */ /* 0x008fe4000f8010ff */
[----:B------:R-:W-:Y:S01]  /*14a0*/  LEA.HI.X R33, R2, UR9, R3, 0x1, P1 ;  /* 0x0000000902217c11 */ /* 0x000fe200088f0c03 */
[----:B----4-:R-:W-:Y:S01]  /*14b0*/  UIMAD.WIDE UR10, UR54, 0x4, UR50 ;  /* 0x00000004360a78a5 */ /* 0x010fe2000f8e0232 */
[----:B------:R-:W-:Y:S01]  /*14c0*/  LEA.HI.X R23, R0, UR19, R4, 0x2, P0 ;  /* 0x0000001300177c11 */ /* 0x000fe200080f1404 */
[----:B-1----:R-:W-:Y:S01]  /*14d0*/  UIMAD.WIDE UR50, UR55, 0x4, UR58 ;  /* 0x00000004373278a5 */ /* 0x002fe2000f8e023a */
[----:B------:R-:W-:Y:S01]  /*14e0*/  IADD3 R17, P0, PT, R24, 0x20, RZ ;  /* 0x0000002018117810 */ /* 0x000fe20007f1e0ff */
[----:B------:R1:W-:Y:S01]  /*14f0*/  STL.64 [R1+0x38], R32 ;  /* 0x0000382001007387 */ /* 0x0003e20000100a00 */
[----:B------:R-:W-:-:S02]  /*1500*/  SHF.L.U64.HI R13, R12, 0x5, R13 ;  /* 0x000000050c0d7819 */ /* 0x000fc4000001020d */
[----:B------:R-:W-:Y:S01]  /*1510*/  UMOV UR18, UR10 ;  /* 0x0000000a00127c82 */ /* 0x000fe20008000000 */
[----:B------:R1:W-:Y:S01]  /*1520*/  STL.64 [R1+0x28], R22 ;  /* 0x0000281601007387 */ /* 0x0003e20000100a00 */
[----:B------:R-:W-:Y:S01]  /*1530*/  IMAD.X R18, RZ, RZ, RZ, P0 ;  /* 0x000000ffff127224 */ /* 0x000fe200000e06ff */
[----:B------:R-:W-:Y:S01]  /*1540*/  UMOV UR19, UR11 ;  /* 0x0000000b00137c82 */ /* 0x000fe20008000000 */
[----:B------:R-:W-:Y:S05]  /*1550*/  BRA.U UP0, `(.L_x_987) ;  /* 0x0000000500d07547 */ /* 0x000fea000b800000 */
        /* <DEDUP_REMOVED lines=11> */
[----:B------:R-:W-:Y:S01]  /*1610*/  MOV R0, UR9 ;  /* 0x0000000900007c02 */ /* 0x000fe20008000f00 */
[----:B------:R-:W-:Y:S05]  /*1620*/  BRA `(.L_x_989) ;  /* 0x0000000000187947 */ /* 0x000fea0003800000 */
.L_x_988:
[----:B------:R-:W2:Y:S01]  /*1630*/  LDCU.64 UR14, c[0x0][0x5c0] ;  /* 0x0000b800ff0e77ac */ /* 0x000ea20008000a00 */
[----:B------:R-:W-:-:S04]  /*1640*/  UIADD3 UR8, UPT, UPT, UR35, UR40, URZ ;  /* 0x0000002823087290 */ /* 0x000fc8000fffe0ff */
[----:B--2---:R-:W-:Y:S02]  /*1650*/  UIMAD.WIDE.U32 UR18, UR8, UR14, URZ ;  /* 0x0000000e081272a5 */ /* 0x004fe4000f8e00ff */
[----:B------:R-:W-:-:S04]  /*1660*/  UIMAD UR8, UR8, UR15, URZ ;  /* 0x0000000f080872a4 */ /* 0x000fc8000f8e02ff */
[----:B------:R-:W-:-:S06]  /*1670*/  UIADD3 UR8, UPT, UPT, UR19, UR8, URZ ;  /* 0x0000000813087290 */ /* 0x000fcc000fffe0ff */
[----:B------:R-:W-:Y:S02]  /*1680*/  MOV R0, UR8 ;  /* 0x0000000800007c02 */ /* 0x000fe40008000f00 */
.L_x_989:
        /* <DEDUP_REMOVED lines=12> */
[----:B------:R-:W-:Y:S06]  /*1750*/  BRA `(.L_x_991) ;  /* 0x0000000000187947 */ /* 0x000fec0003800000 */
.L_x_990:
[----:B------:R-:W2:Y:S01]  /*1760*/  LDCU.64 UR10, c[0x0][0x5c8] ;  /* 0x0000b900ff0a77ac */ /* 0x000ea20008000a00 */
[----:B------:R-:W-:-:S04]  /*1770*/  UIADD3 UR35, UPT, UPT, UR35, UR40, URZ ;  /* 0x0000002823237290 */ /* 0x000fc8000fffe0ff */
[----:B--2---:R-:W-:Y:S02]  /*1780*/  UIMAD.WIDE.U32 UR16, UR35, UR10, URZ ;  /* 0x0000000a231072a5 */ /* 0x004fe4000f8e00ff */
[----:B------:R-:W-:-:S04]  /*1790*/  UIMAD UR35, UR35, UR11, URZ ;  /* 0x0000000b232372a4 */ /* 0x000fc8000f8e02ff */
[----:B------:R-:W-:-:S06]  /*17a0*/  UIADD3 UR35, UPT, UPT, UR17, UR35, URZ ;  /* 0x0000002311237290 */ /* 0x000fcc000fffe0ff */
[----:B------:R-:W-:-:S07]  /*17b0*/  MOV R10, UR35 ;  /* 0x00000023000a7c02 */ /* 0x000fce0008000f00 */
.L_x_991:
[----:B------:R-:W2:Y:S01]  /*17c0*/  LDCU.64 UR8, c[0x0][0x5d8] ;  /* 0x0000bb00ff0877ac */ /* 0x000ea20008000a00 */
        /* <DEDUP_REMOVED lines=10> */
[----:B--2---:R-:W-:Y:S01]  /*1870*/  IMAD.U32 R0, RZ, RZ, UR9 ;  /* 0x00000009ff007e24 */ /* 0x004fe2000f8e00ff */
[----:B------:R-:W-:-:S05]  /*1880*/  MOV R4, UR8 ;  /* 0x0000000800047c02 */ /* 0x000fca0008000f00 */
        /* <DEDUP_REMOVED lines=13> */
.L_x_993:
[----:B------:R-:W-:Y:S05]  /*1960*/  BSYNC.RECONVERGENT B0 ;  /* 0x0000000000007941 */ /* 0x000fea0003800200 */
.L_x_992:
[----:B------:R-:W-:Y:S04]  /*1970*/  BSSY.RECONVERGENT B0, `(.L_x_994) ;  /* 0x000000d000007945 */ /* 0x000fe80003800200 */
[----:B------:R-:W-:Y:S05]  /*1980*/  @P1 BRA `(.L_x_995) ;  /* 0x00000000002c1947 */ /* 0x000fea0003800000 */
[----:B------:R-:W3:Y:S01]  /*1990*/  LDCU.64 UR8, c[0x0][0x560] ;  /* 0x0000ac00ff0877ac */ /* 0x000ee20008000a00 */
[----:B------:R-:W-:Y:S01]  /*19a0*/  MOV R5, R0 ;  /* 0x0000000000057202 */ /* 0x000fe20000000f00 */
[----:B--2---:R-:W-:Y:S02]  /*19b0*/  IMAD R2, R18, UR14, RZ ;  /* 0x0000000e12027c24 */ /* 0x004fe4000f8e02ff */
[----:B------:R-:W-:-:S04]  /*19c0*/  IMAD.WIDE.U32 R4, R17, UR14, R4 ;  /* 0x0000000e11047c25 */ /* 0x000fc8000f8e0004 */
[----:B------:R-:W-:-:S05]  /*19d0*/  IMAD R0, R17, UR15, R2 ;  /* 0x0000000f11007c24 */ /* 0x000fca000f8e0202 */
[----:B------:R-:W-:Y:S02]  /*19e0*/  IADD3 R0, PT, PT, R5, R0, RZ ;  /* 0x0000000005007210 */ /* 0x000fe40007ffe0ff */
[----:B---3--:R-:W-:-:S04]  /*19f0*/  LEA R2, P0, R4, UR8, 0x1 ;  /* 0x0000000804027c11 */ /* 0x008fc8000f8008ff */
[----:B------:R-:W-:-:S05]  /*1a00*/  LEA.HI.X R3, R4, UR9, R0, 0x1, P0 ;  /* 0x0000000904037c11 */ /* 0x000fca00080f0c00 */
[----:B------:R3:W-:Y:S04]  /*1a10*/  STG.E.128 desc[UR32][R2.64], RZ ;  /* 0x000000ff02007986 */ /* 0x0007e8000c101d20 */
[----:B------:R3:W-:Y:S04]  /*1a20*/  STG.E.128 desc[UR32][R2.64+0x80], RZ ;  /* 0x000080ff02007986 */ /* 0x0007e8000c101d20 */
[----:B------:R3:W-:Y:S02]  /*1a30*/  STG.E.128 desc[UR32][R2.64+0x100], RZ ;  /* 0x000100ff02007986 */ /* 0x0007e4000c101d20 */
.L_x_995:
[----:B------:R-:W-:Y:S05]  /*1a40*/  BSYNC.RECONVERGENT B0 ;  /* 0x0000000000007941 */ /* 0x000fea0003800200 */
.L_x_994:
[----:B------:R-:W4:Y:S01]  /*1a50*/  LDCU.64 UR8, c[0x0][0x5e0] ;  /* 0x0000bc00ff0877ac */ /* 0x000f220008000a00 */
[----:B--23--:R-:W-:Y:S01]  /*1a60*/  MOV R2, UR10 ;  /* 0x0000000a00027c02 */ /* 0x00cfe20008000f00 */
        /* <DEDUP_REMOVED lines=21> */
.L_x_997:
[----:B------:R-:W-:Y:S05]  /*1bc0*/  BSYNC.RECONVERGENT B0 ;  /* 0x0000000000007941 */ /* 0x000fea0003800200 */
.L_x_996:
        /* <DEDUP_REMOVED lines=11> */
[----:B------:R2:W-:Y:S01]  /*1c80*/  STG.E.128 desc[UR32][R2.64+0x100], RZ ;  /* 0x000100ff02007986 */ /* 0x0005e2000c101d20 */
[----:B------:R-:W-:Y:S05]  /*1c90*/  BRA `(.L_x_998) ;  /* 0x0000006800107947 */ /* 0x000fea0003800000 */
.L_x_987:
[----:B------:R-:W-:Y:S01]  /*1ca0*/  UIADD3 UR52, UPT, UPT, -UR37, UR34, URZ ;  /* 0x0000002225347290 */ /* 0x000fe2000fffe1ff */
[----:B------:R-:W-:Y:S01]  /*1cb0*/  IMAD.U32 R2, RZ, RZ, UR14 ;  /* 0x0000000eff027e24 */ /* 0x000fe2000f8e00ff */
[----:B------:R-:W2:Y:S01]  /*1cc0*/  LDCU.64 UR10, c[0x0][0x3d8] ;  /* 0x00007b00ff0a77ac */ /* 0x000ea20008000a00 */
[----:B------:R-:W-:Y:S01]  /*1cd0*/  IMAD.U32 R4, RZ, RZ, UR16 ;  /* 0x00000010ff047e24 */ /* 0x000fe2000f8e00ff */
[----:B------:R-:W-:Y:S01]  /*1ce0*/  SHF.R.U32.HI R27, RZ, 0x1, R25 ;  /* 0x00000001ff1b7819 */ /* 0x000fe20000011619 */
[--C-:B------:R-:W-:Y:S01]  /*1cf0*/  IMAD.WIDE.U32 R2, R2, UR37, R8.reuse ;  /* 0x0000002502027c25 */ /* 0x100fe2000f8e0008 */
[----:B------:R-:W-:Y:S01]  /*1d00*/  ISETP.GE.AND P5, PT, R24, UR52, PT ;  /* 0x0000003418007c0c */ /* 0x000fe2000bfa6270 */
[----:B------:R-:W-:Y:S01]  /*1d10*/  UIMAD UR43, UR48, -0x40, UR43 ;  /* 0xffffffc0302b78a4 */ /* 0x000fe2000f8e022b */
[----:B------:R-:W-:Y:S01]  /*1d20*/  LOP3.LUT R0, R27, 0x30, RZ, 0xc0, !PT ;  /* 0x000000301b007812 */ /* 0x000fe200078ec0ff */
[----:B------:R-:W-:Y:S01]  /*1d30*/  IMAD.WIDE.U32 R4, R4, UR37, R8 ;  /* 0x0000002504047c25 */ /* 0x000fe2000f8e0008 */
[----:B------:R-:W-:Y:S01]  /*1d40*/  SHF.R.U32.HI R8, RZ, 0x2, R25 ;  /* 0x00000002ff087819 */ /* 0x000fe20000011619 */
[----:B------:R-:W-:Y:S01]  /*1d50*/  UIMAD UR53, UR41, UR14, URZ ;  /* 0x0000000e293572a4 */ /* 0x000fe2000f8e02ff */
[C---:B------:R-:W-:Y:S01]  /*1d60*/  ISETP.GE.AND P4, PT, R6.reuse, UR52, PT ;  /* 0x0000003406007c0c */ /* 0x040fe2000bf86270 */
[----:B------:R-:W-:Y:S01]  /*1d70*/  UIMAD UR41, UR41, UR16, URZ ;  /* 0x00000010292972a4 */ /* 0x000fe2000f8e02ff */
[----:B------:R-:W-:Y:S01]  /*1d80*/  ISETP.GE.AND P2, PT, R6, UR43, PT ;  /* 0x0000002b06007c0c */ /* 0x000fe2000bf46270 */
[----:B------:R-:W-:Y:S01]  /*1d90*/  UIMAD UR53, UR37, UR15, UR53 ;  /* 0x0000000f253572a4 */ /* 0x000fe2000f8e0235 */
[----:B------:R-:W-:Y:S01]  /*1da0*/  LOP3.LUT R30, R0, 0x7, R8, 0xf8, !PT ;  /* 0x00000007001e7812 */ /* 0x000fe200078ef808 */
[----:B------:R-:W3:Y:S01]  /*1db0*/  LDCU.64 UR8, c[0x0][0x3d0] ;  /* 0x00007a00ff0877ac */ /* 0x000ee20008000a00 */
[----:B------:R-:W-:Y:S01]  /*1dc0*/  IADD3 R2, P1, PT, R2, UR46, RZ ;  /* 0x0000002e02027c10 */ /* 0x000fe2000ff3e0ff */
[----:B------:R-:W4:Y:S01]  /*1dd0*/  @!P5 LDC.64 R8, c[0x0][0x390] ;  /* 0x0000e400ff08db82 */ /* 0x000f220000000a00 */
[----:B------:R-:W-:Y:S01]  /*1de0*/  IADD3 R4, P0, PT, R4, UR44, RZ ;  /* 0x0000002c04047c10 */ /* 0x000fe2000ff1e0ff */
[----:B------:R-:W-:Y:S01]  /*1df0*/  UIMAD UR41, UR37, UR17, UR41 ;  /* 0x00000011252972a4 */ /* 0x000fe2000f8e0229 */
[----:B------:R-:W-:Y:S01]  /*1e00*/  IMAD.U32 R14, RZ, RZ, UR49 ;  /* 0x00000031ff0e7e24 */ /* 0x000fe2000f8e00ff */
[----:B------:R-:W-:Y:S01]  /*1e10*/  IADD3.X R3, PT, PT, R19, UR53, R3, P1, !PT ;  /* 0x0000003513037c10 */ /* 0x000fe20008ffe403 */
[----:B--2---:R-:W-:-:S03]  /*1e20*/  IMAD R0, R20, UR10, RZ ;  /* 0x0000000a14007c24 */ /* 0x004fc6000f8e02ff */
[----:B------:R-:W-:Y:S01]  /*1e30*/  @P3 BAR.SYNC.DEFER_BLOCKING 0x0 ;  /* 0x0000000000003b1d */ /* 0x000fe20000010000 */
[----:B------:R-:W-:Y:S01]  /*1e40*/  IMAD.U32 R12, RZ, RZ, UR49 ;  /* 0x00000031ff0c7e24 */ /* 0x000fe2000f8e00ff */
[----:B------:R-:W-:Y:S01]  /*1e50*/  IADD3.X R5, PT, PT, R21, UR41, R5, P0, !PT ;  /* 0x0000002915057c10 */ /* 0x000fe200087fe405 */
[----:B------:R-:W-:Y:S01]  /*1e60*/  IMAD.U32 R10, RZ, RZ, UR47 ;  /* 0x0000002fff0a7e24 */ /* 0x000fe2000f8e00ff */
[----:B------:R-:W-:Y:S01]  /*1e70*/  @!P2 LEA R14, P0, R14, R34, 0x1 ;  /* 0x000000220e0ea211 */ /* 0x000fe200078008ff */
[----:B------:R-:W-:-:S03]  /*1e80*/  IMAD R6, R11, UR11, R0 ;  /* 0x0000000b0b067c24 */ /* 0x000fc6000f8e0200 */
[----:B-1----:R-:W1:Y:S01]  /*1e90*/  @!P4 LDC.64 R22, c[0x0][0x390] ;  /* 0x0000e400ff16cb82 */ /* 0x002e620000000a00 */
[----:B------:R-:W-:Y:S01]  /*1ea0*/  IMAD.WIDE.U32 R2, R11, UR10, R2 ;  /* 0x0000000a0b027c25 */ /* 0x000fe2000f8e0002 */
[----:B------:R-:W-:Y:S01]  /*1eb0*/  @!P2 LEA.HI.X R15, R12, R35, R10, 0x1, P0 ;  /* 0x000000230c0fa211 */ /* 0x000fe200000f0c0a */
[----:B------:R-:W-:Y:S01]  /*1ec0*/  STL [R1+0x30], R30 ;  /* 0x0000301e01007387 */ /* 0x000fe20000100800 */
[----:B------:R-:W-:Y:S01]  /*1ed0*/  @!P2 LEA R12, P0, R7, R32, 0x1 ;  /* 0x00000020070ca211 */ /* 0x000fe200078008ff */
[----:B------:R-:W-:Y:S01]  /*1ee0*/  IMAD.IADD R3, R3, 0x1, R6 ;  /* 0x0000000103037824 */ /* 0x000fe200078e0206 */
[----:B------:R-:W-:Y:S01]  /*1ef0*/  LOP3.LUT R16, R26, 0x1f8, RZ, 0xc0, !PT ;  /* 0x000001f81a107812 */ /* 0x000fe200078ec0ff */
[--C-:B------:R-:W-:Y:S01]  /*1f00*/  @!P4 IMAD.MOV.U32 R6, RZ, RZ, R2.reuse ;  /* 0x000000ffff06c224 */ /* 0x100fe200078e0002 */
[----:B------:R-:W-:Y:S01]  /*1f10*/  @!P2 LEA.HI.X R13, R7, R33, R13, 0x1, P0 ;  /* 0x00000021070da211 */ /* 0x000fe200000f0c0d */
[----:B------:R-:W-:Y:S01]  /*1f20*/  @!P4 IMAD.MOV.U32 R7, RZ, RZ, R3 ;  /* 0x000000ffff07c224 */ /* 0x000fe200078e0003 */
[----:B------:R-:W-:Y:S01]  /*1f30*/  LOP3.LUT R16, R16, 0x38, R25, 0x78, !PT ;  /* 0x0000003810107812 */ /* 0x000fe200078e7819 */
[----:B---3--:R-:W-:Y:S01]  /*1f40*/  IMAD R0, R20, UR8, RZ ;  /* 0x0000000814007c24 */ /* 0x008fe2000f8e02ff */
[C---:B------:R-:W-:Y:S01]  /*1f50*/  ISETP.GE.AND P3, PT, R24.reuse, UR43, PT ;  /* 0x0000002b18007c0c */ /* 0x040fe2000bf66270 */
[----:B------:R-:W-:Y:S01]  /*1f60*/  @!P5 IMAD.WIDE.U32 R2, R24, UR14, R2 ;  /* 0x0000000e1802dc25 */ /* 0x000fe2000f8e0002 */
[----:B------:R-:W2:Y:S01]  /*1f70*/  @!P4 LDC.64 R20, c[0x0][0x388] ;  /* 0x0000e200ff14cb82 */ /* 0x000ea20000000a00 */
[----:B------:R-:W-:-:S02]  /*1f80*/  UIADD3 UR37, UPT, UPT, UR37, 0x40, URZ ;  /* 0x0000004025257890 */ /* 0x000fc4000fffe0ff */
[C---:B------:R-:W-:Y:S01]  /*1f90*/  IMAD R0, R11.reuse, UR9, R0 ;  /* 0x000000090b007c24 */ /* 0x040fe2000f8e0200 */
[----:B----4-:R-:W-:Y:S01]  /*1fa0*/  @!P5 LEA R8, P0, R2, R8, 0x1 ;  /* 0x000000080208d211 */ /* 0x010fe200078008ff */
[----:B------:R-:W-:Y:S01]  /*1fb0*/  IMAD.WIDE.U32 R4, R11, UR8, R4 ;  /* 0x000000080b047c25 */ /* 0x000fe2000f8e0004 */
[----:B------:R-:W-:Y:S02]  /*1fc0*/  CS2R R142, SRZ ;  /* 0x00000000008e7805 */ /* 0x000fe4000001ff00 */
[----:B------:R-:W-:Y:S02]  /*1fd0*/  CS2R R140, SRZ ;  /* 0x00000000008c7805 */ /* 0x000fe4000001ff00 */
[----:B------:R-:W-:Y:S01]  /*1fe0*/  CS2R R146, SRZ ;  /* 0x0000000000927805 */ /* 0x000fe2000001ff00 */
[----:B------:R-:W-:Y:S01]  /*1ff0*/  @!P5 IMAD R3, R24, UR15, R3 ;  /* 0x0000000f1803dc24 */ /* 0x000fe2000f8e0203 */
[----:B------:R-:W-:Y:S01]  /*2000*/  CS2R R144, SRZ ;  /* 0x0000000000907805 */ /* 0x000fe2000001ff00 */
[----:B------:R-:W-:Y:S01]  /*2010*/  IMAD.IADD R5, R5, 0x1, R0 ;  /* 0x0000000105057824 */ /* 0x000fe200078e0200 */
[----:B------:R-:W-:Y:S01]  /*2020*/  CS2R R138, SRZ ;  /* 0x00000000008a7805 */ /* 0x000fe2000001ff00 */
[----:B------:R-:W-:Y:S01]  /*2030*/  @!P4 IMAD R0, R18, UR14, RZ ;  /* 0x0000000e1200cc24 */ /* 0x000fe2000f8e02ff */
[----:B------:R-:W-:Y:S01]  /*2040*/  @!P5 LEA.HI.X R9, R2, R9, R3, 0x1, P0 ;  /* 0x000000090209d211 */ /* 0x000fe200000f0c03 */
[----:B------:R-:W-:Y:S01]  /*2050*/  @!P4 IMAD.WIDE.U32 R6, R17, UR14, R6 ;  /* 0x0000000e1106cc25 */ /* 0x000fe2000f8e0006 */
[----:B------:R-:W-:Y:S01]  /*2060*/  LOP3.LUT R3, R16, 0x1e00, R26, 0xf8, !PT ;  /* 0x00001e0010037812 */ /* 0x000fe200078ef81a */
[----:B------:R-:W-:-:S02]  /*2070*/  UIMAD UR9, UR25, UR45, UR24 ;  /* 0x0000002d190972a4 */ /* 0x000fc4000f8e0218 */
[----:B------:R-:W-:Y:S01]  /*2080*/  @!P4 IMAD R16, R18, UR16, RZ ;  /* 0x000000101210cc24 */ /* 0x000fe2000f8e02ff */
[C---:B-1----:R-:W-:Y:S01]  /*2090*/  @!P4 LEA R2, P0, R6.reuse, R22, 0x1 ;  /* 0x000000160602c211 */ /* 0x042fe200078008ff */
[----:B------:R-:W1:Y:S01]  /*20a0*/  @!P5 LDC.64 R18, c[0x0][0x388] ;  /* 0x0000e200ff12db82 */ /* 0x000e620000000a00 */
[----:B------:R-:W-:Y:S01]  /*20b0*/  @!P4 IMAD R0, R17, UR15, R0 ;  /* 0x0000000f1100cc24 */ /* 0x000fe2000f8e0200 */
[----:B------:R-:W-:Y:S01]  /*20c0*/  CS2R R136, SRZ ;  /* 0x0000000000887805 */ /* 0x000fe2000001ff00 */
[----:B------:R-:W-:Y:S01]  /*20d0*/  @!P4 IMAD.MOV.U32 R10, RZ, RZ, R4 ;  /* 0x000000ffff0ac224 */ /* 0x000fe200078e0004 */
[----:B------:R-:W-:Y:S01]  /*20e0*/  CS2R R134, SRZ ;  /* 0x0000000000867805 */ /* 0x000fe2000001ff00 */
[----:B------:R-:W-:Y:S01]  /*20f0*/  @!P4 IMAD.IADD R7, R7, 0x1, R0 ;  /* 0x000000010707c824 */ /* 0x000fe200078e0200 */
[----:B------:R-:W-:Y:S01]  /*2100*/  LEA R0, R3, UR6, 0x1 ;  /* 0x0000000603007c11 */ /* 0x000fe2000f8e08ff */
[----:B------:R-:W-:Y:S01]  /*2110*/  @!P4 IMAD.MOV.U32 R11, RZ, RZ, R5 ;  /* 0x000000ffff0bc224 */ /* 0x000fe200078e0005 */
[----:B------:R-:W-:Y:S01]  /*2120*/  CS2R R132, SRZ ;  /* 0x0000000000847805 */ /* 0x000fe2000001ff00 */
[----:B------:R-:W-:Y:S01]  /*2130*/  @!P4 IMAD R16, R17, UR17, R16 ;  /* 0x000000111110cc24 */ /* 0x000fe2000f8e0210 */
[----:B------:R-:W-:Y:S01]  /*2140*/  @!P4 LEA.HI.X R3, R6, R23, R7, 0x1, P0 ;  /* 0x000000170603c211 */ /* 0x000fe200000f0c07 */
[----:B------:R-:W-:Y:S01]  /*2150*/  @!PT LDS RZ, [RZ] ;  /* 0x00000000fffff984 */ /* 0x000fe20000000800 */
[----:B------:R-:W-:Y:S01]  /*2160*/  @!PT LDS RZ, [RZ] ;  /* 0x00000000fffff984 */ /* 0x000fe20000000800 */
[----:B------:R-:W-:Y:S01]  /*2170*/  @!PT LDS RZ, [RZ] ;  /* 0x00000000fffff984 */ /* 0x000fe20000000800 */
[----:B------:R-:W-:Y:S01]  /*2180*/  @!P5 LDGSTS.E.BYPASS.LTC128B.128 [R0+0x12000], desc[UR32][R8.64] ;  /* 0x120000000800dfae */ /* 0x000fe2000b981a20 */
[----:B------:R-:W-:Y:S01]  /*2190*/  @!P5 IMAD.WIDE.U32 R6, R24, UR16, R4 ;  /* 0x000000101806dc25 */ /* 0x000fe2000f8e0004 */
[----:B------:R-:W-:-:S02]  /*21a0*/  CS2R R126, SRZ ;  /* 0x00000000007e7805 */ /* 0x000fc4000001ff00 */
[----:B------:R-:W-:Y:S01]  /*21b0*/  CS2R R124, SRZ ;  /* 0x00000000007c7805 */ /* 0x000fe2000001ff00 */
[----:B------:R-:W-:Y:S01]  /*21c0*/  @!P5 LDGSTS.E.BYPASS.LTC128B.128 [R0+0x14000], desc[UR32][R8.64+0x80] ;  /* 0x140000800800dfae */ /* 0x000fe2000b981a20 */
[----:B------:R-:W-:Y:S01]  /*21d0*/  @!P4 IMAD.WIDE.U32 R10, R17, UR16, R10 ;  /* 0x00000010110acc25 */ /* 0x000fe2000f8e000a */
[----:B------:R-:W-:Y:S02]  /*21e0*/  CS2R R130, SRZ ;  /* 0x0000000000827805 */ /* 0x000fe4000001ff00 */
[----:B------:R-:W-:Y:S01]  /*21f0*/  CS2R R128, SRZ ;  /* 0x0000000000807805 */ /* 0x000fe2000001ff00 */
[----:B------:R3:W-:Y:S01]  /*2200*/  @!P5 LDGSTS.E.BYPASS.LTC128B.128 [R0+0x16000], desc[UR32][R8.64+0x100] ;  /* 0x160001000800dfae */ /* 0x0007e2000b981a20 */
[----:B------:R-:W-:Y:S02]  /*2210*/  CS2R R122, SRZ ;  /* 0x00000000007a7805 */ /* 0x000fe4000001ff00 */
[----:B------:R-:W-:Y:S02]  /*2220*/  CS2R R120, SRZ ;  /* 0x0000000000787805 */ /* 0x000fe4000001ff00 */
[----:B------:R-:W-:Y:S01]  /*2230*/  CS2R R118, SRZ ;  /* 0x0000000000767805 */ /* 0x000fe2000001ff00 */
[----:B------:R-:W-:Y:S01]  /*2240*/  @P5 STS.128 [R0+0x12000], RZ ;  /* 0x012000ff00005388 */ /* 0x000fe20000000c00 */
[----:B-1----:R-:W-:-:S02]  /*2250*/  @!P5 LEA R4, P1, R6, R18, 0x1 ;  /* 0x000000120604d211 */ /* 0x002fc400078208ff */
        /* <DEDUP_REMOVED lines=20> */
[----:B------:R-:W-:Y:S01]  /*23a0*/  CS2R R54, SRZ ;  /* 0x0000000000367805 */ /* 0x000fe2000001ff00 */
[----:B---3--:R-:W1:Y:S01]  /*23b0*/  LDC.64 R8, c[0x0][0x528] ;  /* 0x00014a00ff087b82 */ /* 0x008e620000000a00 */
[----:B------:R-:W-:Y:S01]  /*23c0*/  @!PT LDS RZ, [RZ] ;  /* 0x00000000fffff984 */ /* 0x000fe20000000800 */
[----:B------:R-:W-:Y:S01]  /*23d0*/  @!PT LDS RZ, [RZ] ;  /* 0x00000000fffff984 */ /* 0x000fe20000000800 */
[----:B------:R-:W-:Y:S01]  /*23e0*/  @!PT LDS RZ, [RZ] ;  /* 0x00000000fffff984 */ /* 0x000fe20000000800 */
[----:B------:R-:W-:Y:S01]  /*23f0*/  @!P4 LDGSTS.E.BYPASS.LTC128B.128 [R0+0x13000], desc[UR32][R2.64] ;  /* 0x130000000200cfae */ /* 0x000fe2000b981a20 */
[----:B------:R-:W-:Y:S02]  /*2400*/  CS2R R52, SRZ ;  /* 0x0000000000347805 */ /* 0x000fe4000001ff00 */
[----:B------:R-:W-:-:S02]  /*2410*/  CS2R R46, SRZ ;  /* 0x00000000002e7805 */ /* 0x000fc4000001ff00 */
[----:B------:R-:W-:Y:S01]  /*2420*/  CS2R R44, SRZ ;  /* 0x00000000002c7805 */ /* 0x000fe2000001ff00 */
[----:B------:R-:W-:Y:S01]  /*2430*/  @!P4 LDGSTS.E.BYPASS.LTC128B.128 [R0+0x15000], desc[UR32][R2.64+0x80] ;  /* 0x150000800200cfae */ /* 0x000fe2000b981a20 */
[----:B------:R-:W-:Y:S02]  /*2440*/  CS2R R50, SRZ ;  /* 0x0000000000327805 */ /* 0x000fe4000001ff00 */
[----:B------:R-:W-:Y:S02]  /*2450*/  CS2R R48, SRZ ;  /* 0x0000000000307805 */ /* 0x000fe4000001ff00 */
[----:B------:R-:W-:Y:S01]  /*2460*/  CS2R R42, SRZ ;  /* 0x00000000002a7805 */ /* 0x000fe2000001ff00 */
[----:B------:R3:W-:Y:S01]  /*2470*/  @!P4 LDGSTS.E.BYPASS.LTC128B.128 [R0+0x17000], desc[UR32][R2.64+0x100] ;  /* 0x170001000200cfae */ /* 0x0007e2000b981a20 */
[----:B------:R-:W-:Y:S02]  /*2480*/  CS2R R40, SRZ ;  /* 0x0000000000287805 */ /* 0x000fe4000001ff00 */
[----:B------:R-:W-:-:S02]  /*2490*/  CS2R R38, SRZ ;  /* 0x0000000000267805 */ /* 0x000fc4000001ff00 */
[----:B------:R-:W-:Y:S01]  /*24a0*/  CS2R R36, SRZ ;  /* 0x0000000000247805 */ /* 0x000fe2000001ff00 */
[----:B------:R-:W0:Y:S01]  /*24b0*/  LDGDEPBAR ;  /* 0x00000000000079af */ /* 0x000e220000000000 */
[----:B------:R-:W-:Y:S01]  /*24c0*/  UISETP.GE.AND UP1, UPT, UR37, UR34, UPT ;  /* 0x000000222500728c */ /* 0x000fe2000bf26270 */
[----:B------:R-:W4:Y:S02]  /*24d0*/  LDCU UR8, c[0x0][0x3e0] ;  /* 0x00007c00ff0877ac */ /* 0x000f240008000800 */
[----:B------:R-:W-:Y:S01]  /*24e0*/  @!P3 LDGSTS.E.BYPASS.LTC128B.128 [R0+0x6000], desc[UR32][R34.64] ;  /* 0x060000002200bfae */ /* 0x000fe2000b981a20 */
[----:B------:R-:W1:Y:S03]  /*24f0*/  LDCU UR10, c[0x0][0x45c] ;  /* 0x00008b80ff0a77ac */ /* 0x000e660008000800 */
[----:B------:R-:W-:Y:S04]  /*2500*/  @!P3 LDGSTS.E.BYPASS.LTC128B.128 [R0+0x8000], desc[UR32][R34.64+0x80] ;  /* 0x080000802200bfae */ /* 0x000fe8000b981a20 */
[----:B------:R-:W-:Y:S04]  /*2510*/  @!P3 LDGSTS.E.BYPASS.LTC128B.128 [R0+0xa000], desc[UR32][R34.64+0x100] ;  /* 0x0a0001002200bfae */ /* 0x000fe8000b981a20 */
[----:B------:R-:W-:Y:S04]  /*2520*/  @P3 STS.128 [R0+0x6000], RZ ;  /* 0x006000ff00003388 */ /* 0x000fe80000000c00 */
[----:B------:R-:W-:Y:S01]  /*2530*/  @P3 STS.128 [R0+0x8000], RZ ;  /* 0x008000ff00003388 */ /* 0x000fe20000000c00 */
[----:B---3--:R-:W-:-:S03]  /*2540*/  @!P5 IMAD R3, R24, UR17, R7 ;  /* 0x000000111803dc24 */ /* 0x008fc6000f8e0207 */
[----:B------:R-:W-:Y:S01]  /*2550*/  @P3 STS.128 [R0+0xa000], RZ ;  /* 0x00a000ff00003388 */ /* 0x000fe20000000c00 */
[----:B------:R-:W-:Y:S01]  /*2560*/  @!P4 IMAD.IADD R7, R11, 0x1, R16 ;  /* 0x000000010b07c824 */ /* 0x000fe200078e0210 */
[----:B--2---:R-:W-:Y:S02]  /*2570*/  @!P4 LEA R2, P0, R10, R20, 0x1 ;  /* 0x000000140a02c211 */ /* 0x004fe400078008ff */
[----:B------:R-:W-:Y:S01]  /*2580*/  @P2 STS.128 [R0+0x7000], RZ ;  /* 0x007000ff00002388 */ /* 0x000fe20000000c00 */
[----:B------:R-:W-:Y:S01]  /*2590*/  @!P5 LEA.HI.X R5, R6, R19, R3, 0x1, P1 ;  /* 0x000000130605d211 */ /* 0x000fe200008f0c03 */
[----:B------:R-:W-:Y:S01]  /*25a0*/  IMAD.MOV.U32 R6, RZ, RZ, 0x7f800000 ;  /* 0x7f800000ff067424 */ /* 0x000fe200078e00ff */
[----:B------:R-:W-:Y:S01]  /*25b0*/  @!P4 LEA.HI.X R3, R10, R21, R7, 0x1, P0 ;  /* 0x000000150a03c211 */ /* 0x000fe200000f0c07 */
[----:B------:R-:W-:Y:S01]  /*25c0*/  @P2 STS.128 [R0+0x9000], RZ ;  /* 0x009000ff00002388 */ /* 0x000fe20000000c00 */
[----:B------:R-:W-:-:S03]  /*25d0*/  ISETP.GE.AND P1, PT, R30, UR43, PT ;  /* 0x0000002b1e007c0c */ /* 0x000fc6000bf26270 */
[----:B------:R-:W-:Y:S04]  /*25e0*/  @P2 STS.128 [R0+0xb000], RZ ;  /* 0x00b000ff00002388 */ /* 0x000fe80000000c00 */
        /* <DEDUP_REMOVED lines=23> */
[----:B------:R-:W-:Y:S04]  /*2760*/  @!P5 LDGSTS.E.BYPASS.LTC128B.128 [R0+0x10000], desc[UR32][R4.64+0x100] ;  /* 0x100001000400dfae */ /* 0x000fe8000b981a20 */
[----:B------:R-:W-:Y:S04]  /*2770*/  @P5 STS.128 [R0+0xc000], RZ ;  /* 0x00c000ff00005388 */ /* 0x000fe80000000c00 */
[----:B------:R-:W-:Y:S04]  /*2780*/  @P5 STS.128 [R0+0xe000], RZ ;  /* 0x00e000ff00005388 */ /* 0x000fe80000000c00 */
[----:B------:R-:W-:Y:S04]  /*2790*/  @P5 STS.128 [R0+0x10000], RZ ;  /* 0x010000ff00005388 */ /* 0x000fe80000000c00 */
[----:B------:R-:W-:Y:S04]  /*27a0*/  @P4 STS.128 [R0+0xd000], RZ ;  /* 0x00d000ff00004388 */ /* 0x000fe80000000c00 */
[----:B------:R-:W-:Y:S04]  /*27b0*/  @P4 STS.128 [R0+0xf000], RZ ;  /* 0x00f000ff00004388 */ /* 0x000fe80000000c00 */
[----:B------:R2:W-:Y:S04]  /*27c0*/  @P4 STS.128 [R0+0x11000], RZ ;  /* 0x011000ff00004388 */ /* 0x0005e80000000c00 */
[----:B------:R-:W-:Y:S01]  /*27d0*/  @!PT LDS RZ, [RZ] ;  /* 0x00000000fffff984 */ /* 0x000fe20000000800 */
[----:B------:R-:W-:Y:S01]  /*27e0*/  @!PT LDS RZ, [RZ] ;  /* 0x00000000fffff984 */ /* 0x000fe20000000800 */
[----:B------:R-:W-:Y:S01]  /*27f0*/  @!PT LDS RZ, [RZ] ;  /* 0x00000000fffff984 */ /* 0x000fe20000000800 */
[----:B------:R-:W-:Y:S04]  /*2800*/  @!P4 LDGSTS.E.BYPASS.LTC128B.128 [R0+0xd000], desc[UR32][R2.64] ;  /* 0x0d0000000200cfae */ /* 0x000fe8000b981a20 */
[----:B------:R-:W-:Y:S04]  /*2810*/  @!P4 LDGSTS.E.BYPASS.LTC128B.128 [R0+0xf000], desc[UR32][R2.64+0x80] ;  /* 0x0f0000800200cfae */ /* 0x000fe8000b981a20 */
[----:B------:R3:W-:Y:S04]  /*2820*/  @!P4 LDGSTS.E.BYPASS.LTC128B.128 [R0+0x11000], desc[UR32][R2.64+0x100] ;  /* 0x110001000200cfae */ /* 0x0007e8000b981a20 */
[----:B------:R-:W0:Y:S01]  /*2830*/  LDGDEPBAR ;  /* 0x00000000000079af */ /* 0x000e220000000000 */
[----:B---3--:R-:W-:Y:S01]  /*2840*/  IMAD.MOV.U32 R2, RZ, RZ, 0x4 ;  /* 0x00000004ff027424 */ /* 0x008fe200078e00ff */
[----:B------:R-:W-:-:S04]  /*2850*/  DEPBAR.LE SB0, 0x1 ;  /* 0x000080400000791a */ /* 0x000fc80000000000 */
[----:B------:R-:W-:-:S04]  /*2860*/  IMAD.WIDE.U32 R2, R30, R2, UR50 ;  /* 0x000000321e027e25 */ /* 0x000fc8000f8e0002 */
[----:B--2---:R-:W-:Y:S01]  /*2870*/  VIADD R0, R30, 0x8 ;  /* 0x000000081e007836 */ /* 0x004fe20000000000 */
[----:B------:R-:W2:Y:S04]  /*2880*/  @!P1 LDG.E R6, desc[UR32][R2.64] ;  /* 0x0000002002069981 */ /* 0x000ea8000c1e1900 */
[----:B------:R-:W-:Y:S01]  /*2890*/  ISETP.GE.AND P0, PT, R0, UR43, PT ;  /* 0x0000002b00007c0c */ /* 0x000fe2000bf06270 */
[----:B------:R-:W-:-:S12]  /*28a0*/  IMAD.MOV.U32 R0, RZ, RZ, 0x7f800000 ;  /* 0x7f800000ff007424 */ /* 0x000fd800078e00ff */
[----:B------:R3:W5:Y:S01]  /*28b0*/  @!P0 LDG.E R0, desc[UR32][R2.64+0x20] ;  /* 0x0000202002008981 */ /* 0x000762000c1e1900 */
[----:B------:R-:W-:Y:S06]  /*28c0*/  BAR.SYNC.DEFER_BLOCKING 0x0 ;  /* 0x0000000000007b1d */ /* 0x000fec0000010000 */
[----:B------:R-:W4:Y:S01]  /*28d0*/  S2R R14, SR_TID.X ;  /* 0x00000000000e7919 */ /* 0x000f220000002100 */
[----:B--2---:R1:W-:Y:S04]  /*28e0*/  STL [R1+0x4c], R6 ;  /* 0x00004c0601007387 */ /* 0x0043e80000100800 */
[----:B-1----:R-:W2:Y:S04]  /*28f0*/  LDG.E.64 R6, desc[UR32][R8.64+0x8] ;  /* 0x0000082008067981 */ /* 0x002ea8000c1e1b00 */
[----:B------:R-:W2:Y:S01]  /*2900*/  LDG.E.64 R8, desc[UR32][R8.64] ;  /* 0x0000002008087981 */ /* 0x000ea2000c1e1b00 */
[----:B---3--:R-:W-:Y:S01]  /*2910*/  IMAD.SHL.U32 R2, R25, 0x40, RZ ;  /* 0x0000004019027824 */ /* 0x008fe200078e00ff */
[----:B------:R-:W-:-:S02]  /*2920*/  LOP3.LUT R3, R28, 0x3, RZ, 0xc0, !PT ;  /* 0x000000031c037812 */ /* 0x000fc400078ec0ff */
[----:B-----5:R1:W-:Y:S01]  /*2930*/  STL [R1+0x48], R0 ;  /* 0x0000480001007387 */ /* 0x0203e20000100800 */
[C---:B------:R-:W-:Y:S01]  /*2940*/  IMAD.SHL.U32 R5, R25.reuse, 0x20, RZ ;  /* 0x0000002019057824 */ /* 0x040fe200078e00ff */
[C---:B------:R-:W-:Y:S01]  /*2950*/  LOP3.LUT R4, R2.reuse, 0x1c0, RZ, 0xc0, !PT ;  /* 0x000001c002047812 */ /* 0x040fe200078ec0ff */
[----:B------:R-:W-:Y:S01]  /*2960*/  IMAD.SHL.U32 R11, R25, 0x10, RZ ;  /* 0x00000010190b7824 */ /* 0x000fe200078e00ff */
[----:B------:R-:W-:Y:S02]  /*2970*/  LOP3.LUT R2, R2, 0x200, RZ, 0xc0, !PT ;  /* 0x0000020002027812 */ /* 0x000fe400078ec0ff */
[----:B------:R-:W-:Y:S01]  /*2980*/  LOP3.LUT R10, R5, 0x200, RZ, 0xc0, !PT ;  /* 0x00000200050a7812 */ /* 0x000fe200078ec0ff */
[----:B----4-:R-:W-:Y:S01]  /*2990*/  IMAD.SHL.U32 R17, R14, 0x2, RZ ;  /* 0x000000020e117824 */ /* 0x010fe200078e00ff */
[----:B------:R-:W-:Y:S01]  /*29a0*/  LOP3.LUT R5, R2, 0xc00, R5, 0xf8, !PT ;  /* 0x00000c0002057812 */ /* 0x000fe200078ef805 */
[----:B------:R-:W-:Y:S01]  /*29b0*/  IMAD.SHL.U32 R13, R14, 0x20, RZ ;  /* 0x000000200e0d7824 */ /* 0x000fe200078e00ff */
[----:B------:R-:W-:Y:S01]  /*29c0*/  USHF.L.U32 UR9, UR9, 0x5, URZ ;  /* 0x0000000509097899 */ /* 0x000fe200080006ff */
[----:B-1----:R-:W-:-:S04]  /*29d0*/  IMAD.U32 R0, RZ, RZ, UR42 ;  /* 0x0000002aff007e24 */ /* 0x002fc8000f8e00ff */
[----:B------:R-:W-:Y:S01]  /*29e0*/  IMAD R3, R0, 0x4, R3 ;  /* 0x0000000400037824 */ /* 0x000fe200078e0203 */
[----:B------:R-:W-:Y:S02]  /*29f0*/  LOP3.LUT R0, R4, 0x38, R26, 0xf8, !PT ;  /* 0x0000003804007812 */ /* 0x000fe400078ef81a */
[----:B------:R-:W-:Y:S02]  /*2a00*/  LOP3.LUT R4, R10, 0x3800, R11, 0xf8, !PT ;  /* 0x000038000a047812 */ /* 0x000fe400078ef80b */
[----:B------:R1:W-:Y:S01]  /*2a10*/  STL [R1+0x50], R3 ;  /* 0x0000500301007387 */ /* 0x0003e20000100800 */
[----:B------:R-:W-:Y:S02]  /*2a20*/  LOP3.LUT R2, R0, 0x8, R27, 0x78, !PT ;  /* 0x0000000800027812 */ /* 0x000fe400078e781b */
[----:B------:R-:W-:Y:S02]  /*2a30*/  SHF.R.U32.HI R11, RZ, 0x3, R14 ;  /* 0x00000003ff0b7819 */ /* 0x000fe4000001160e */
[----:B------:R-:W-:-:S02]  /*2a40*/  LOP3.LUT R252, R5, R2, RZ, 0xfc, !PT ;  /* 0x0000000205fc7212 */ /* 0x000fc400078efcff */
[----:B------:R-:W-:Y:S02]  /*2a50*/  LOP3.LUT R10, R17, 0x20, RZ, 0xc0, !PT ;  /* 0x00000020110a7812 */ /* 0x000fe400078ec0ff */
[----:B------:R-:W-:Y:S02]  /*2a60*/  SHF.R.U32.HI R16, RZ, 0x2, R14 ;  /* 0x00000002ff107819 */ /* 0x000fe4000001160e */
[----:B------:R-:W-:Y:S01]  /*2a70*/  LOP3.LUT R2, R13, 0xc00, RZ, 0xc0, !PT ;  /* 0x00000c000d027812 */ /* 0x000fe200078ec0ff */
[----:B------:R-:W-:Y:S01]  /*2a80*/  USHF.R.S32.HI UR11, URZ, 0x1f, UR9 ;  /* 0x0000001fff0b7899 */ /* 0x000fe20008011409 */
[----:B------:R-:W-:Y:S02]  /*2a90*/  LOP3.LUT R10, R10, 0x18, R11, 0xf8, !PT ;  /* 0x000000180a0a7812 */ /* 0x000fe400078ef80b */
[----:B------:R-:W-:Y:S02]  /*2aa0*/  LOP3.LUT R2, R2, 0x6, R17, 0xf8, !PT ;  /* 0x0000000602027812 */ /* 0x000fe400078ef811 */
[----:B-1----:R-:W-:-:S04]  /*2ab0*/  LOP3.LUT R3, R0, 0x8, R25, 0x78, !PT ;  /* 0x0000000800037812 */ /* 0x002fc800078e7819 */
[----:B------:R-:W-:Y:S01]  /*2ac0*/  LOP3.LUT R0, R4, R3, RZ, 0xfc, !PT ;  /* 0x0000000304007212 */ /* 0x000fe200078efcff */
[----:B------:R-:W-:Y:S01]  /*2ad0*/  IMAD.SHL.U32 R4, R14, 0x10, RZ ;  /* 0x000000100e047824 */ /* 0x000fe200078e00ff */
[----:B------:R-:W-:Y:S02]  /*2ae0*/  LOP3.LUT R3, R17, 0x38, RZ, 0xc0, !PT ;  /* 0x0000003811037812 */ /* 0x000fe400078ec0ff */
[----:B------:R-:W-:Y:S02]  /*2af0*/  LEA R12, R0, UR6, 0x1 ;  /* 0x00000006000c7c11 */ /* 0x000fe4000f8e08ff */
[----:B------:R-:W-:Y:S02]  /*2b00*/  LOP3.LUT R15, R4, 0x1c0, RZ, 0xc0, !PT ;  /* 0x000001c0040f7812 */ /* 0x000fe400078ec0ff */
[----:B------:R-:W-:Y:S02]  /*2b10*/  LOP3.LUT R0, R3, 0x20, R16, 0x78, !PT ;  /* 0x0000002003007812 */ /* 0x000fe400078e7810 */
[----:B------:R-:W-:-:S02]  /*2b20*/  LOP3.LUT P3, RZ, R25, 0x2, RZ, 0xc0, !PT ;  /* 0x0000000219ff7812 */ /* 0x000fc4000786c0ff */
[----:B------:R-:W-:Y:S01]  /*2b30*/  LOP3.LUT P2, RZ, R25, 0x4, RZ, 0xc0, !PT ;  /* 0x0000000419ff7812 */ /* 0x000fe2000784c0ff */
[----:B------:R-:W-:Y:S01]  /*2b40*/  IMAD.MOV.U32 R5, RZ, RZ, 0x40 ;  /* 0x00000040ff057424 */ /* 0x000fe200078e00ff */
[----:B------:R-:W-:Y:S01]  /*2b50*/  LOP3.LUT R0, R2, R0, R15, 0xfe, !PT ;  /* 0x0000000002007212 */ /* 0x000fe200078efe0f */
[----:B------:R-:W-:Y:S01]  /*2b60*/  STL [R1+0xc], R12 ;  /* 0x00000c0c01007387 */ /* 0x000fe20000100800 */
[C---:B------:R-:W-:Y:S02]  /*2b70*/  IMAD.SHL.U32 R4, R14.reuse, 0x40, RZ ;  /* 0x000000400e047824 */ /* 0x040fe400078e00ff */
[----:B------:R-:W-:Y:S01]  /*2b80*/  IMAD.SHL.U32 R15, R14, 0x8, RZ ;  /* 0x000000080e0f7824 */ /* 0x000fe200078e00ff */
[----:B------:R-:W-:Y:S01]  /*2b90*/  LEA R252, R252, UR6, 0x1 ;  /* 0x00000006fcfc7c11 */ /* 0x000fe2000f8e08ff */
[----:B------:R-:W1:Y:S01]  /*2ba0*/  LDSM.16.M88.4 R148, [R12+0x12000] ;  /* 0x012000000c94783b */ /* 0x000e620000000200 */
[----:B------:R-:W-:-:S03]  /*2bb0*/  LOP3.LUT R2, R10, 0x1c0, R4, 0xf8, !PT ;  /* 0x000001c00a027812 */ /* 0x000fc600078ef804 */
[----:B------:R-:W3:Y:S01]  /*2bc0*/  LDSM.16.M88.4 R152, [R12+0x12800] ;  /* 0x012800000c98783b */ /* 0x000ee20000000200 */
[----:B------:R-:W-:-:S03]  /*2bd0*/  LOP3.LUT R2, R2, 0x38, R15, 0x78, !PT ;  /* 0x0000003802027812 */ /* 0x000fc600078e780f */
[----:B------:R-:W4:Y:S01]  /*2be0*/  LDSM.16.M88.4 R180, [R12+0x14000] ;  /* 0x014000000cb4783b */ /* 0x000f220000000200 */
[----:B------:R-:W-:Y:S01]  /*2bf0*/  LOP3.LUT R2, R2, 0x200, R4, 0xf8, !PT ;  /* 0x0000020002027812 */ /* 0x000fe200078ef804 */
[C---:B------:R-:W-:Y:S02]  /*2c00*/  VIADD R3, R12.reuse, 0x12000 ;  /* 0x000120000c037836 */ /* 0x040fe40000000000 */
[----:B------:R-:W-:Y:S01]  /*2c10*/  VIADD R232, R12, 0x12040 ;  /* 0x000120400ce87836 */ /* 0x000fe20000000000 */
[----:B------:R-:W1:Y:S01]  /*2c20*/  LDSM.16.M88.4 R184, [R12+0x14800] ;  /* 0x014800000cb8783b */ /* 0x000e620000000200 */
[----:B------:R-:W-:Y:S02]  /*2c30*/  @P2 VIADD R232, R3, 0xffffffc0 ;  /* 0xffffffc003e82836 */ /* 0x000fe40000000000 */
[----:B------:R-:W-:Y:S01]  /*2c40*/  IMAD.MOV.U32 R3, RZ, RZ, 0x40 ;  /* 0x00000040ff037424 */ /* 0x000fe200078e00ff */
[----:B------:R-:W1:Y:S04]  /*2c50*/  LDSM.16.M88.4 R212, [R12+0x16000] ;  /* 0x016000000cd4783b */ /* 0x000e680000000200 */
[----:B------:R-:W-:Y:S01]  /*2c60*/  SEL R3, R3, 0xffffffc0, !P2 ;  /* 0xffffffc003037807 */ /* 0x000fe20005000000 */
[----:B------:R-:W1:Y:S04]  /*2c70*/  LDSM.16.M88.4 R164, [R232] ;  /* 0x00000000e8a4783b */ /* 0x000e680000000200 */
[----:B------:R-:W1:Y:S04]  /*2c80*/  LDSM.16.M88.4 R168, [R232+0x800] ;  /* 0x00080000e8a8783b */ /* 0x000e680000000200 */
[----:B------:R-:W1:Y:S04]  /*2c90*/  LDSM.16.M88.4 R196, [R232+0x2000] ;  /* 0x00200000e8c4783b */ /* 0x000e680000000200 */
[----:B------:R-:W1:Y:S04]  /*2ca0*/  LDSM.16.M88.4 R200, [R232+0x2800] ;  /* 0x00280000e8c8783b */ /* 0x000e680000000200 */
[----:B------:R-:W1:Y:S04]  /*2cb0*/  LDSM.16.M88.4 R228, [R232+0x4000] ;  /* 0x00400000e8e4783b */ /* 0x000e680000000200 */
[----:B------:R-:W1:Y:S01]  /*2cc0*/  LDSM.16.M88.4 R216, [R12+0x16800] ;  /* 0x016800000cd8783b */ /* 0x000e620000000200 */
[----:B------:R-:W-:-:S02]  /*2cd0*/  CS2R R30, SRZ ;  /* 0x00000000001e7805 */ /* 0x000fc4000001ff00 */
[----:B------:R-:W-:Y:S02]  /*2ce0*/  CS2R R34, SRZ ;  /* 0x0000000000227805 */ /* 0x000fe4000001ff00 */
[----:B------:R-:W-:Y:S02]  /*2cf0*/  CS2R R32, SRZ ;  /* 0x0000000000207805 */ /* 0x000fe4000001ff00 */
[----:B------:R-:W-:Y:S02]  /*2d00*/  CS2R R26, SRZ ;  /* 0x00000000001a7805 */ /* 0x000fe4000001ff00 */
[----:B------:R-:W-:Y:S02]  /*2d10*/  CS2R R24, SRZ ;  /* 0x0000000000187805 */ /* 0x000fe4000001ff00 */
[----:B------:R-:W-:Y:S02]  /*2d20*/  CS2R R22, SRZ ;  /* 0x0000000000167805 */ /* 0x000fe4000001ff00 */
[----:B------:R-:W-:-:S02]  /*2d30*/  CS2R R20, SRZ ;  /* 0x0000000000147805 */ /* 0x000fc4000001ff00 */
[----:B------:R-:W-:Y:S02]  /*2d40*/  LOP3.LUT P2, RZ, R14, 0x8, RZ, 0xc0, !PT ;  /* 0x000000080eff7812 */ /* 0x000fe4000784c0ff */
[----:B--2---:R-:W-:Y:S01]  /*2d50*/  IADD3 R11, P1, P0, R6, UR9, R29 ;  /* 0x00000009060b7c10 */ /* 0x004fe2000f83e01d */
[----:B------:R-:W-:Y:S01]  /*2d60*/  IMAD.MOV.U32 R6, RZ, RZ, 0x20 ;  /* 0x00000020ff067424 */ /* 0x000fe200078e00ff */
[----:B------:R-:W2:Y:S02]  /*2d70*/  LDCU.U8 UR9, c[0x0][0x4f8] ;  /* 0x00009f00ff0977ac */ /* 0x000ea40008000000 */
[----:B------:R-:W-:Y:S02]  /*2d80*/  IADD3.X R0, PT, PT, R7, UR11, RZ, P1, P0 ;  /* 0x0000000b07007c10 */ /* 0x000fe40008fe04ff */
[----:B------:R-:W-:Y:S01]  /*2d90*/  LOP3.LUT R7, R4, 0x1c0, RZ, 0xc0, !PT ;  /* 0x000001c004077812 */ /* 0x000fe200078ec0ff */
[----:B------:R-:W5:Y:S02]  /*2da0*/  LDCU UR11, c[0x0][0x590] ;  /* 0x0000b200ff0b77ac */ /* 0x000f640008000800 */
[----:B------:R3:W-:Y:S01]  /*2db0*/  STL [R1+0x64], R0 ;  /* 0x0000640001007387 */ /* 0x0007e20000100800 */
[----:B------:R-:W-:-:S02]  /*2dc0*/  LOP3.LUT P0, RZ, R14, 0x2, RZ, 0xc0, !PT ;  /* 0x000000020eff7812 */ /* 0x000fc4000780c0ff */
[----:B------:R-:W-:Y:S01]  /*2dd0*/  LOP3.LUT P1, RZ, R14, 0x4, RZ, 0xc0, !PT ;  /* 0x000000040eff7812 */ /* 0x000fe2000782c0ff */
[----:B---3--:R-:W-:-:S05]  /*2de0*/  IMAD.MOV.U32 R0, RZ, RZ, 0x20 ;  /* 0x00000020ff007424 */ /* 0x008fca00078e00ff */
[----:B------:R-:W-:-:S05]  /*2df0*/  SEL R0, R0, 0xffffffe0, !P3 ;  /* 0xffffffe000007807 */ /* 0x000fca0005800000 */
[----:B------:R-:W-:Y:S01]  /*2e00*/  IMAD.IADD R10, R0, 0x1, R12 ;  /* 0x00000001000a7824 */ /* 0x000fe200078e020c */
[----:B------:R-:W-:-:S04]  /*2e10*/  R2UR UR54, R9 ;  /* 0x00000000093672ca */ /* 0x000fc800000e0000 */
[----:B------:R-:W-:Y:S04]  /*2e20*/  STL [R1+0x10], R10 ;  /* 0x0000100a01007387 */ /* 0x000fe80000100800 */
[----:B------:R-:W3:Y:S04]  /*2e30*/  LDSM.16.M88.4 R156, [R10+0x12000] ;  /* 0x012000000a9c783b */ /* 0x000ee80000000200 */
[----:B------:R-:W1:Y:S04]  /*2e40*/  LDSM.16.M88.4 R160, [R10+0x12800] ;  /* 0x012800000aa0783b */ /* 0x000e680000000200 */
[----:B------:R-:W1:Y:S04]  /*2e50*/  LDSM.16.M88.4 R188, [R10+0x14000] ;  /* 0x014000000abc783b */ /* 0x000e680000000200 */
[----:B------:R-:W1:Y:S04]  /*2e60*/  LDSM.16.M88.4 R192, [R10+0x14800] ;  /* 0x014800000ac0783b */ /* 0x000e680000000200 */
[----:B------:R-:W1:Y:S04]  /*2e70*/  LDSM.16.M88.4 R220, [R10+0x16000] ;  /* 0x016000000adc783b */ /* 0x000e680000000200 */
[----:B------:R4:W1:Y:S01]  /*2e80*/  LDSM.16.M88.4 R224, [R10+0x16800] ;  /* 0x016800000ae0783b */ /* 0x0008620000000200 */
[----:B------:R-:W-:-:S02]  /*2e90*/  SHF.R.U32.HI R9, RZ, 0x1, R14 ;  /* 0x00000001ff097819 */ /* 0x000fc4000001160e */
[----:B------:R-:W-:Y:S01]  /*2ea0*/  R2UR UR55, R8 ;  /* 0x00000000083772ca */ /* 0x000fe200000e0000 */
[----:B------:R-:W-:Y:S01]  /*2eb0*/  IMAD.MOV.U32 R8, RZ, RZ, 0x10 ;  /* 0x00000010ff087424 */ /* 0x000fe200078e00ff */
[----:B------:R2:W-:Y:S01]  /*2ec0*/  STL [R1+0x24], R2 ;  /* 0x0000240201007387 */ /* 0x0005e20000100800 */
[----:B------:R-:W-:Y:S02]  /*2ed0*/  SEL R5, R5, 0xffffffc0, !P1 ;  /* 0xffffffc005057807 */ /* 0x000fe40004800000 */
[----:B----4-:R-:W-:Y:S02]  /*2ee0*/  LOP3.LUT R10, R4, 0x200, RZ, 0xc0, !PT ;  /* 0x00000200040a7812 */ /* 0x010fe400078ec0ff */
[----:B------:R-:W-:-:S05]  /*2ef0*/  SEL R4, R6, 0xffffffe0, !P0 ;  /* 0xffffffe006047807 */ /* 0x000fca0004000000 */
[----:B------:R4:W-:Y:S01]  /*2f00*/  STL [R1+0x1c], R4 ;  /* 0x00001c0401007387 */ /* 0x0009e20000100800 */
[----:B--2---:R-:W-:Y:S02]  /*2f10*/  SEL R2, R8, 0xfffffff0, !P1 ;  /* 0xfffffff008027807 */ /* 0x004fe40004800000 */
[----:B------:R-:W-:Y:S02]  /*2f20*/  LOP3.LUT R2, R7, 0x38, R15, 0xf8, !PT ;  /* 0x0000003807027812 */ /* 0x000fe400078ef80f */
[----:B------:R-:W-:Y:S02]  /*2f30*/  LOP3.LUT R5, R10, 0xc00, R13, 0xf8, !PT ;  /* 0x00000c000a057812 */ /* 0x000fe400078ef80d */
[----:B------:R-:W-:Y:S01]  /*2f40*/  LOP3.LUT R6, R2, 0x8, R9, 0x78, !PT ;  /* 0x0000000802067812 */ /* 0x000fe200078e7809 */
[----:B------:R-:W-:Y:S02]  /*2f50*/  IMAD.IADD R240, R0, 0x1, R232 ;  /* 0x0000000100f07824 */ /* 0x000fe400078e02e8 */
[----:B------:R-:W2:Y:S04]  /*2f60*/  LDSM.16.M88.4 R232, [R232+0x4800] ;  /* 0x00480000e8e8783b */ /* 0x000ea80000000200 */
[----:B------:R-:W1:Y:S04]  /*2f70*/  LDSM.16.M88.4 R172, [R240] ;  /* 0x00000000f0ac783b */ /* 0x000e680000000200 */
[----:B------:R-:W1:Y:S04]  /*2f80*/  LDSM.16.M88.4 R176, [R240+0x800] ;  /* 0x00080000f0b0783b */ /* 0x000e680000000200 */
[----:B------:R-:W1:Y:S01]  /*2f90*/  LDSM.16.M88.4 R204, [R240+0x2000] ;  /* 0x00200000f0cc783b */ /* 0x000e620000000200 */
[----:B----4-:R-:W-:-:S03]  /*2fa0*/  LOP3.LUT R4, R9, 0x10, RZ, 0xc0, !PT ;  /* 0x0000001009047812 */ /* 0x010fc600078ec0ff */
[----:B------:R-:W4:Y:S01]  /*2fb0*/  LDSM.16.M88.4 R208, [R240+0x2800] ;  /* 0x00280000f0d0783b */ /* 0x000f220000000200 */
[----:B------:R-:W-:-:S03]  /*2fc0*/  LOP3.LUT R4, R4, 0x8, R14, 0xf8, !PT ;  /* 0x0000000804047812 */ /* 0x000fc600078ef80e */
[----:B------:R-:W1:Y:S01]  /*2fd0*/  LDSM.16.M88.4 R236, [R240+0x4000] ;  /* 0x00400000f0ec783b */ /* 0x000e620000000200 */
[----:B------:R-:W-:-:S03]  /*2fe0*/  LOP3.LUT R4, R4, R2, RZ, 0x3c, !PT ;  /* 0x0000000204047212 */ /* 0x000fc600078e3cff */
[----:B------:R-:W1:Y:S01]  /*2ff0*/  LDSM.16.M88.4 R240, [R240+0x4800] ;  /* 0x00480000f0f0783b */ /* 0x000e620000000200 */
[----:B------:R-:W-:Y:S02]  /*3000*/  LOP3.LUT R2, R5, R6, RZ, 0xfc, !PT ;  /* 0x0000000605027212 */ /* 0x000fe400078efcff */
[----:B------:R-:W-:Y:S01]  /*3010*/  LOP3.LUT R4, R4, 0x200, R13, 0xf8, !PT ;  /* 0x0000020004047812 */ /* 0x000fe200078ef80d */
[----:B------:R-:W-:-:S04]  /*3020*/  IMAD.IADD R5, R0, 0x1, R252 ;  /* 0x0000000100057824 */ /* 0x000fc800078e02fc */
[----:B------:R5:W-:Y:S04]  /*3030*/  STL [R1+0x20], R4 ;  /* 0x0000200401007387 */ /* 0x000be80000100800 */
[----:B------:R3:W-:Y:S01]  /*3040*/  STL [R1+0x60], R2 ;  /* 0x0000600201007387 */ /* 0x0007e20000100800 */
[----:B-----5:R-:W-:Y:S02]  /*3050*/  IMAD.IADD R4, R12, 0x1, R3 ;  /* 0x000000010c047824 */ /* 0x020fe400078e0203 */
[----:B---3--:R-:W-:Y:S02]  /*3060*/  IMAD.IADD R2, R3, 0x1, R252 ;  /* 0x0000000103027824 */ /* 0x008fe400078e02fc */
[C---:B------:R-:W-:Y:S01]  /*3070*/  IMAD.IADD R3, R0.reuse, 0x1, R4 ;  /* 0x0000000100037824 */ /* 0x040fe200078e0204 */
[----:B------:R-:W-:Y:S01]  /*3080*/  STL [R1+0x14], R4 ;  /* 0x0000140401007387 */ /* 0x000fe20000100800 */
[----:B------:R-:W-:-:S03]  /*3090*/  IMAD.IADD R0, R0, 0x1, R2 ;  /* 0x0000000100007824 */ /* 0x000fc600078e0202 */
[----:B------:R-:W-:Y:S04]  /*30a0*/  STL [R1], R2 ;  /* 0x0000000201007387 */ /* 0x000fe80000100800 */
[----:B------:R-:W-:Y:S04]  /*30b0*/  STL [R1+0x4], R5 ;  /* 0x0000040501007387 */ /* 0x000fe80000100800 */
[----:B------:R3:W-:Y:S02]  /*30c0*/  STL [R1+0x18], R3 ;  /* 0x0000180301007387 */ /* 0x0007e40000100800 */
[----:B---3--:R-:W-:-:S05]  /*30d0*/  IMAD.WIDE.U32 R2, R11, -0x2daee0ad, RZ ;  /* 0xd2511f530b027825 */ /* 0x008fca00078e00ff */
[----:B------:R3:W-:Y:S04]  /*30e0*/  STL.64 [R1+0x58], R2 ;  /* 0x0000580201007387 */ /* 0x0007e80000100a00 */
[----:B------:R3:W-:Y:S01]  /*30f0*/  STL [R1+0x8], R0 ;  /* 0x0000080001007387 */ /* 0x0007e20000100800 */
[----:B------:R-:W-:Y:S01]  /*3100*/  CS2R R28, SRZ ;  /* 0x00000000001c7805 */ /* 0x000fe2000001ff00 */
[----:B------:R-:W-:Y:S02]  /*3110*/  USHF.L.U32 UR11, UR11, 0x6, URZ ;  /* 0x000000060b0b7899 */ /* 0x000fe400080006ff */
[----:B------:R-:W-:Y:S02]  /*3120*/  UIADD3 UR53, UPT, UPT, UR55, -0x61c88647, URZ ;  /* 0x9e3779b937357890 */ /* 0x000fe4000fffe0ff */
[----:B------:R-:W-:-:S02]  /*3130*/  UIADD3 UR52, UPT, UPT, UR54, -0x4498517b, URZ ;  /* 0xbb67ae8536347890 */ /* 0x000fc4000fffe0ff */
[----:B------:R-:W-:Y:S02]  /*3140*/  UIADD3 UR46, UPT, UPT, UR55, 0x3c6ef372, URZ ;  /* 0x3c6ef372372e7890 */ /* 0x000fe4000fffe0ff */
[----:B------:R-:W-:Y:S02]  /*3150*/  UIADD3 UR45, UPT, UPT, UR54, 0x76cf5d0a, URZ ;  /* 0x76cf5d0a362d7890 */ /* 0x000fe4000fffe0ff */
[----:B------:R-:W-:Y:S02]  /*3160*/  UIADD3 UR44, UPT, UPT, UR55, -0x255992d5, URZ ;  /* 0xdaa66d2b372c7890 */ /* 0x000fe4000fffe0ff */
[----:B------:R-:W-:Y:S02]  /*3170*/  UIADD3 UR43, UPT, UPT, UR54, 0x32370b8f, URZ ;  /* 0x32370b8f362b7890 */ /* 0x000fe4000fffe0ff */
[----:B------:R-:W-:Y:S02]  /*3180*/  UIADD3 UR42, UPT, UPT, UR55, 0x78dde6e4, URZ ;  /* 0x78dde6e4372a7890 */ /* 0x000fe4000fffe0ff */
[----:B------:R-:W-:-:S02]  /*3190*/  UIADD3 UR41, UPT, UPT, UR54, -0x126145ec, URZ ;  /* 0xed9eba1436297890 */ /* 0x000fc4000fffe0ff */
[----:B------:R-:W-:Y:S02]  /*31a0*/  UIADD3 UR37, UPT, UPT, UR55, 0x1715609d, URZ ;  /* 0x1715609d37257890 */ /* 0x000fe4000fffe0ff */
[----:B------:R-:W-:Y:S02]  /*31b0*/  UIADD3 UR25, UPT, UPT, UR54, -0x56f99767, URZ ;  /* 0xa906689936197890 */ /* 0x000fe4000fffe0ff */
[----:B------:R-:W-:Y:S02]  /*31c0*/  UIADD3 UR17, UPT, UPT, UR55, -0x4ab325aa, URZ ;  /* 0xb54cda5637117890 */ /* 0x000fe4000fffe0ff */
[----:B-1234-:R-:W-:-:S12]  /*31d0*/  UIADD3 UR16, UPT, UPT, UR54, 0x646e171e, URZ ;  /* 0x646e171e36107890 */ /* 0x01efd8000fffe0ff */
.L_x_1001:
[----:B------:R-:W2:Y:S01]  /*31e0*/  LDL R248, [R1+0xc] ;  /* 0x00000c0001f87983 */ /* 0x000ea20000100800 */
[----:B------:R-:W-:Y:S01]  /*31f0*/  PLOP3.LUT P4, PT, PT, PT, UP1, 0x80, 0x8 ;  /* 0x000000000008781c */ /* 0x000fe20003f8f018 */
[----:B------:R-:W-:Y:S01]  /*3200*/  IMAD.U32 R244, RZ, RZ, UR18 ;  /* 0x00000012fff47e24 */ /* 0x000fe2000f8e00ff */
[----:B------:R-:W-:Y:S01]  /*3210*/  PLOP3.LUT P6, PT, PT, PT, UP1, 0x80, 0x8 ;  /* 0x000000000008781c */ /* 0x000fe20003fcf018 */
[----:B------:R-:W3:Y:S01]  /*3220*/  LDL.LU R247, [R1+0x4] ;  /* 0x0000040001f77983 */ /* 0x000ee20000300800 */
[----:B------:R-:W-:Y:S01]  /*3230*/  IMAD.U32 R245, RZ, RZ, UR19 ;  /* 0x00000013fff57e24 */ /* 0x000fe2000f8e00ff */
[----:B------:R-:W-:Y:S01]  /*3240*/  PLOP3.LUT P0, PT, PT, PT, UP1, 0x80, 0x8 ;  /* 0x000000000008781c */ /* 0x000fe20003f0f018 */
[----:B------:R-:W-:Y:S01]  /*3250*/  UISETP.NE.AND UP2, UPT, UR48, URZ, UPT ;  /* 0x000000ff3000728c */ /* 0x000fe2000bf45270 */
[----:B------:R-:W4:Y:S01]  /*3260*/  LDL R246, [R1+0x10] ;  /* 0x0000100001f67983 */ /* 0x000f220000100800 */
[----:B------:R-:W-:Y:S02]  /*3270*/  PLOP3.LUT P3, PT, PT, PT, UP1, 0x80, 0x8 ;  /* 0x000000000008781c */ /* 0x000fe40003f6f018 */
[----:B------:R-:W-:Y:S01]  /*3280*/  PLOP3.LUT P5, PT, PT, PT, UP1, 0x80, 0x8 ;  /* 0x000000000008781c */ /* 0x000fe20003faf018 */
[----:B-1---5:R-:W5:Y:S04]  /*3290*/  LDL.LU R3, [R1] ;  /* 0x0000000001037983 */ /* 0x022f680000300800 */
[----:B------:R-:W5:Y:S02]  /*32a0*/  LDL R2, [R1+0x14] ;  /* 0x0000140001027983 */ /* 0x000f640000100800 */
[----:B------:R-:W-:Y:S02]  /*32b0*/  @UP2 UIADD3 UR15, UP0, UPT, UR50, -0x100, URZ ;  /* 0xffffff00320f2890 */ /* 0x000fe4000ff1e0ff */
[----:B------:R-:W5:Y:S02]  /*32c0*/  LDL.LU R0, [R1+0x8] ;  /* 0x0000080001007983 */ /* 0x000f640000300800 */
[----:B------:R-:W-:Y:S02]  /*32d0*/  @UP2 UIADD3.X UR14, UPT, UPT, UR51, -0x1, URZ, UP0, !UPT ;  /* 0xffffffff330e2890 */ /* 0x000fe400087fe4ff */
[----:B------:R-:W5:Y:S01]  /*32e0*/  LDL R250, [R1+0x18] ;  /* 0x0000180001fa7983 */ /* 0x000f620000100800 */
[----:B------:R-:W-:Y:S03]  /*32f0*/  @UP2 UIADD3 UR18, UP0, UPT, UR18, -0x100, URZ ;  /* 0xffffff0012122890 */ /* 0x000fe6000ff1e0ff */
[----:B------:R-:W0:Y:S01]  /*3300*/  LDGDEPBAR ;  /* 0x00000000000079af */ /* 0x000e220000000000 */
[----:B------:R-:W-:Y:S01]  /*3310*/  @UP2 UIADD3.X UR19, UPT, UPT, UR19, -0x1, URZ, UP0, !UPT ;  /* 0xffffffff13132890 */ /* 0x000fe200087fe4ff */
[----:B------:R-:W-:Y:S04]  /*3320*/  DEPBAR.LE SB0, 0x0 ;  /* 0x000080000000791a */ /* 0x000fe80000000000 */
[----:B------:R-:W-:Y:S06]  /*3330*/  BAR.SYNC.DEFER_BLOCKING 0x0 ;  /* 0x0000000000007b1d */ /* 0x000fec0000010000 */
[----:B------:R-:W-:Y:S08]  /*3340*/  LDSM.16.M88.4 R16, [R252] ;  /* 0x00000000fc10783b */ /* 0x000ff00000000200 */
[----:B--2---:R-:W1:Y:S08]  /*3350*/  LDSM.16.M88.4 R8, [R248+0xc000] ;  /* 0x00c00000f808783b */ /* 0x004e700000000200 */
[----:B------:R-:W2:Y:S08]  /*3360*/  LDSM.16.M88.4 R68, [R248+0xc800] ;  /* 0x00c80000f844783b */ /* 0x000eb00000000200 */
[----:B---3--:R-:W-:Y:S08]  /*3370*/  LDSM.16.M88.4 R72, [R247] ;  /* 0x00000000f748783b */ /* 0x008ff00000000200 */
[----:B----4-:R-:W3:Y:S08]  /*3380*/  LDSM.16.M88.4 R76, [R246+0xc000] ;  /* 0x00c00000f64c783b */ /* 0x010ef00000000200 */
[----:B------:R-:W4:Y:S01]  /*3390*/  LDSM.16.M88.4 R80, [R246+0xc800] ;  /* 0x00c80000f650783b */ /* 0x000f220000000200 */
[C---:B-1----:R-:W-:Y:S07]  /*33a0*/  HMMA.16816.F32.BF16 R4, R16.reuse, R8, RZ ;  /* 0x000000081004723c */ /* 0x042fee00000418ff */
[----:B-----5:R-:W-:Y:S01]  /*33b0*/  LDSM.16.M88.4 R84, [R3] ;  /* 0x000000000354783b */ /* 0x020fe20000000200 */
[C---:B------:R-:W-:Y:S07]  /*33c0*/  HMMA.16816.F32.BF16 R8, R16.reuse, R10, RZ ;  /* 0x0000000a1008723c */ /* 0x040fee00000418ff */
[----:B------:R-:W1:Y:S01]  /*33d0*/  LDSM.16.M88.4 R88, [R2+0xc000] ;  /* 0x00c000000258783b */ /* 0x000e620000000200 */
[C---:B--2---:R-:W-:Y:S07]  /*33e0*/  HMMA.16816.F32.BF16 R12, R16.reuse, R68, RZ ;  /* 0x00000044100c723c */ /* 0x044fee00000418ff */
[----:B------:R-:W-:Y:S01]  /*33f0*/  LDSM.16.M88.4 R92, [R0] ;  /* 0x00000000005c783b */ /* 0x000fe20000000200 */
[----:B------:R-:W-:Y:S07]  /*3400*/  HMMA.16816.F32.BF16 R16, R16, R70, RZ ;  /* 0x000000461010723c */ /* 0x000fee00000418ff */
[----:B------:R-:W2:Y:S01]  /*3410*/  LDSM.16.M88.4 R68, [R2+0xc800] ;  /* 0x00c800000244783b */ /* 0x000ea20000000200 */
[C---:B---3--:R-:W-:Y:S07]  /*3420*/  HMMA.16816.F32.BF16 R4, R72.reuse, R76, R4 ;  /* 0x0000004c4804723c */ /* 0x048fee0000041804 */
[----:B------:R-:W3:Y:S01]  /*3430*/  LDSM.16.M88.4 R96, [R250+0xc000] ;  /* 0x00c00000fa60783b */ /* 0x000ee20000000200 */
[C---:B------:R-:W-:Y:S07]  /*3440*/  HMMA.16816.F32.BF16 R8, R72.reuse, R78, R8 ;  /* 0x0000004e4808723c */ /* 0x040fee0000041808 */
[----:B------:R-:W-:Y:S01]  /*3450*/  LDSM.16.M88.4 R76, [R252+0x2000] ;  /* 0x00200000fc4c783b */ /* 0x000fe20000000200 */
        /* <DEDUP_REMOVED lines=487> */
[-C--:B--2---:R-:W-:Y:S01]  /*52d0*/  HMMA.16816.F32.BF16 R36, R4, R16.reuse, R36 ;  /* 0x000000100424723c */ /* 0x084fe20000041824 */
[----:B------:R-:W2:Y:S07]  /*52e0*/  S2R R248, SR_TID.X ;  /* 0x0000000000f87919 */ /* 0x000eae0000002100 */
        /* <DEDUP_REMOVED lines=10> */
[----:B------:R-:W3:Y:S07]  /*5390*/  LDSM.16.MT88.4 R4, [R3+0x15000] ;  /* 0x015000000304783b */ /* 0x000eee0000004200 */
[-C--:B----4-:R-:W-:Y:S01]  /*53a0*/  HMMA.16816.F32.BF16 R20, R72, R76.reuse, R20 ;  /* 0x0000004c4814723c */ /* 0x090fe20000041814 */
[----:B------:R-:W4:Y:S07]  /*53b0*/  LDSM.16.MT88.4 R68, [R0+0x9000] ;  /* 0x009000000044783b */ /* 0x000f2e0000004200 */
[C---:B------:R-:W-:Y:S08]  /*53c0*/  HMMA.16816.F32.BF16 R24, R80.reuse, R76, R24 ;  /* 0x0000004c5018723c */ /* 0x040ff00000041818 */
[-C--:B------:R-:W-:Y:S08]  /*53d0*/  HMMA.16816.F32.BF16 R28, R80, R78.reuse, R28 ;  /* 0x0000004e501c723c */ /* 0x080ff0000004181c */
[C---:B------:R-:W-:Y:S01]  /*53e0*/  HMMA.16816.F32.BF16 R32, R72.reuse, R78, R32 ;  /* 0x0000004e4820723c */ /* 0x040fe20000041820 */
[----:B------:R-:W2:Y:S07]  /*53f0*/  LDSM.16.MT88.4 R76, [R0+0xb000] ;  /* 0x00b00000004c783b */ /* 0x000eae0000004200 */
        /* <DEDUP_REMOVED lines=66> */
.L_x_999:
        /* <DEDUP_REMOVED lines=95> */
[--C-:B------:R-:W-:Y:S02]  /*5e10*/  SHF.R.U32.HI R24, RZ, 0x1, R40.reuse ;  /* 0x00000001ff187819 */ /* 0x100fe40000011628 */
[----:B------:R-:W-:Y:S03]  /*5e20*/  SHF.R.U32.HI R40, RZ, 0x2, R40 ;  /* 0x00000002ff287819 */ /* 0x000fe60000011628 */
[----:B------:R-:W-:Y:S01]  /*5e30*/  HMMA.16816.F32.BF16 R96, R244, R38, R96 ;  /* 0x00000026f460723c */ /* 0x000fe20000041860 */
[----:B------:R-:W-:Y:S03]  /*5e40*/  IMAD.MOV.U32 R246, RZ, RZ, 0x4 ;  /* 0x00000004fff67424 */ /* 0x000fe600078e00ff */
        /* <DEDUP_REMOVED lines=231> */
[----:B------:R-:W-:Y:S02]  /*6cc0*/  IADD3 R2, P0, PT, RZ, -UR31, RZ ;  /* 0x8000001fff027c10 */ /* 0x000fe4000ff1e0ff */
[----:B------:R-:W-:Y:S04]  /*6cd0*/  LOP3.LUT R3, R251, 0x1f8, RZ, 0xc0, !PT ;  /* 0x000001f8fb037812 */ /* 0x000fe800078ec0ff */
[----:B------:R-:W-:Y:S04]  /*6ce0*/  LOP3.LUT R3, R3, 0x38, R250, 0x78, !PT ;  /* 0x0000003803037812 */ /* 0x000fe800078e78fa */
[----:B------:R-:W-:Y:S01]  /*6cf0*/  LOP3.LUT R3, R3, 0x1e00, R251, 0xf8, !PT ;  /* 0x00001e0003037812 */ /* 0x000fe200078ef8fb */
[----:B------:R-:W3:Y:S01]  /*6d00*/  LDC R7, c[0x0][0x3b4] ;  /* 0x0000ed00ff077b82 */ /* 0x000ee20000000800 */
[----:B-1----:R-:W-:Y:S04]  /*6d10*/  IMAD.SHL.U32 R0, R6, 0x40, RZ ;  /* 0x0000004006007824 */ /* 0x002fe800078e00ff */
[----:B------:R-:W-:Y:S05]  /*6d20*/  IMAD.X R0, RZ, RZ, ~R0, P0 ;  /* 0x000000ffff007224 */ /* 0x000fea00000e0e00 */
[----:B------:R-:W-:Y:S04]  /*6d30*/  SHF.R.S64 R2, R2, 0x1f, R0 ;  /* 0x0000001f02027819 */ /* 0x000fe80000001000 */
[----:B--2---:R-:W-:Y:S04]  /*6d40*/  IADD3 R5, P0, PT, R244, R2, RZ ;  /* 0x00000002f4057210 */ /* 0x004fe80007f1e0ff */
[----:B------:R-:W-:Y:S01]  /*6d50*/  LEA.HI.X.SX32 R4, R0, R245, 0x1, P0 ;  /* 0x000000f500047211 */ /* 0x000fe200000f0eff */
[----:B------:R-:W-:Y:S01]  /*6d60*/  IMAD.MOV.U32 R8, RZ, RZ, R5 ;  /* 0x000000ffff087224 */ /* 0x000fe200078e0005 */
[----:B------:R-:W-:Y:S02]  /*6d70*/  LEA R0, R3, UR4, 0x1 ;  /* 0x0000000403007c11 */ /* 0x000fe4000f8e08ff */
[C---:B------:R-:W-:Y:S01]  /*6d80*/  LEA R2, P0, R6.reuse, R5, 0x6 ;  /* 0x0000000506027211 */ /* 0x040fe200078030ff */
[----:B------:R-:W-:Y:S03]  /*6d90*/  IMAD.MOV.U32 R9, RZ, RZ, R4 ;  /* 0x000000ffff097224 */ /* 0x000fe600078e0004 */
[----:B---3--:R-:W-:Y:S02]  /*6da0*/  LEA.HI.X R3, R6, R4, R7, 0x6, P0 ;  /* 0x0000000406037211 */ /* 0x008fe400000f3407 */
        /* <DEDUP_REMOVED lines=11> */
.L_x_1000:
        /* <DEDUP_REMOVED lines=231> */
.L_x_1002:
[----:B------:R-:W2:Y:S01]  /*7cd0*/  LDCU.64 UR14, c[0x0][0x5c0] ;  /* 0x0000b800ff0e77ac */ /* 0x000ea20008000a00 */
[----:B------:R-:W-:-:S04]  /*7ce0*/  UIADD3 UR8, UPT, UPT, UR35, UR40, URZ ;  /* 0x0000002823087290 */ /* 0x000fc8000fffe0ff */
[----:B--2---:R-:W-:Y:S02]  /*7cf0*/  UIMAD.WIDE.U32 UR18, UR8, UR14, URZ ;  /* 0x0000000e081272a5 */ /* 0x004fe4000f8e00ff */
[----:B------:R-:W-:-:S04]  /*7d00*/  UIMAD UR8, UR8, UR15, URZ ;  /* 0x0000000f080872a4 */ /* 0x000fc8000f8e02ff */
[----:B------:R-:W-:-:S06]  /*7d10*/  UIADD3 UR8, UPT, UPT, UR19, UR8, URZ ;  /* 0x0000000813087290 */ /* 0x000fcc000fffe0ff */
[----:B-1----:R-:W-:Y:S02]  /*7d20*/  MOV R4, UR8 ;  /* 0x0000000800047c02 */ /* 0x002fe40008000f00 */
.L_x_1003:
        /* <DEDUP_REMOVED lines=12> */
.L_x_1004:
[----:B------:R-:W1:Y:S01]  /*7df0*/  LDCU.64 UR10, c[0x0][0x5c8] ;  /* 0x0000b900ff0a77ac */ /* 0x000e620008000a00 */
[----:B------:R-:W-:-:S04]  /*7e00*/  UIADD3 UR8, UPT, UPT, UR35, UR40, URZ ;  /* 0x0000002823087290 */ /* 0x000fc8000fffe0ff */
[----:B-1----:R-:W-:Y:S02]  /*7e10*/  UIMAD.WIDE.U32 UR40, UR8, UR10, URZ ;  /* 0x0000000a082872a5 */ /* 0x002fe4000f8e00ff */
[----:B------:R-:W-:-:S04]  /*7e20*/  UIMAD UR8, UR8, UR11, URZ ;  /* 0x0000000b080872a4 */ /* 0x000fc8000f8e02ff */
[----:B------:R-:W-:-:S06]  /*7e30*/  UIADD3 UR8, UPT, UPT, UR41, UR8, URZ ;  /* 0x0000000829087290 */ /* 0x000fcc000fffe0ff */
[----:B------:R-:W-:-:S07]  /*7e40*/  MOV R23, UR8 ;  /* 0x0000000800177c02 */ /* 0x000fce0008000f00 */
.L_x_1005:
[----:B------:R-:W-:Y:S01]  /*7e50*/  BAR.SYNC.DEFER_BLOCKING 0x0 ;  /* 0x0000000000007b1d */ /* 0x000fe20000010000 */
[----:B------:R-:W-:Y:S01]  /*7e60*/  LOP3.LUT R0, R251, 0x1f8, RZ, 0xc0, !PT ;  /* 0x000001f8fb007812 */ /* 0x000fe200078ec0ff */
[----:B------:R-:W-:Y:S01]  /*7e70*/  USHF.L.U32 UR16, UR36, 0x6, URZ ;  /* 0x0000000624107899 */ /* 0x000fe200080006ff */
[----:B------:R-:W-:Y:S01]  /*7e80*/  VIADD R5, R61, 0x20 ;  /* 0x000000203d057836 */ /* 0x000fe20000000000 */
[----:B------:R-:W-:Y:S01]  /*7e90*/  USHF.L.U32 UR9, UR36, 0x6, URZ ;  /* 0x0000000624097899 */ /* 0x000fe200080006ff */
[----:B------:R-:W-:Y:S01]  /*7ea0*/  LOP3.LUT R0, R0, 0x38, R250, 0x78, !PT ;  /* 0x0000003800007812 */ /* 0x000fe200078e78fa */
[----:B------:R-:W-:Y:S02]  /*7eb0*/  UIMAD.WIDE.U32 UR42, UR16, UR14, URZ ;  /* 0x0000000e102a72a5 */ /* 0x000fe4000f8e00ff */
[----:B------:R-:W1:Y:S01]  /*7ec0*/  LDC.64 R6, c[0x0][0x5d8] ;  /* 0x00017600ff067b82 */ /* 0x000e620000000a00 */
[----:B------:R-:W-:Y:S01]  /*7ed0*/  USHF.R.S32.HI UR17, URZ, 0x1f, UR16 ;  /* 0x0000001fff117899 */ /* 0x000fe20008011410 */
[--C-:B------:R-:W-:Y:S01]  /*7ee0*/  LOP3.LUT R0, R0, 0x1e00, R251.reuse, 0xf8, !PT ;  /* 0x00001e0000007812 */ /* 0x100fe200078ef8fb */
[----:B------:R-:W-:Y:S01]  /*7ef0*/  UIADD3 UR34, UPT, UPT, -UR9, UR34, URZ ;  /* 0x0000002209227290 */ /* 0x000fe2000fffe1ff */
[----:B------:R-:W-:Y:S01]  /*7f00*/  IMAD.SHL.U32 R57, R57, 0x8, RZ ;  /* 0x0000000839397824 */ /* 0x000fe200078e00ff */
[----:B------:R-:W-:Y:S01]  /*7f10*/  UIMAD UR8, UR17, UR14, URZ ;  /* 0x0000000e110872a4 */ /* 0x000fe2000f8e02ff */
[----:B------:R-:W-:Y:S01]  /*7f20*/  LEA R0, R0, UR4, 0x1 ;  /* 0x0000000400007c11 */ /* 0x000fe2000f8e08ff */
[----:B------:R-:W-:Y:S01]  /*7f30*/  IMAD.U32 R2, RZ, RZ, UR42 ;  /* 0x0000002aff027e24 */ /* 0x000fe2000f8e00ff */
[----:B------:R-:W2:Y:S01]  /*7f40*/  LDC.64 R58, c[0x0][0x5e0] ;  /* 0x00017800ff3a7b82 */ /* 0x000ea20000000a00 */
[----:B------:R-:W-:Y:S01]  /*7f50*/  UIMAD UR8, UR16, UR15, UR8 ;  /* 0x0000000f100872a4 */ /* 0x000fe2000f8e0208 */
[----:B------:R-:W-:Y:S01]  /*7f60*/  IMAD.U32 R3, RZ, RZ, UR43 ;  /* 0x0000002bff037e24 */ /* 0x000fe2000f8e00ff */
[----:B------:R-:W-:Y:S01]  /*7f70*/  ISETP.GE.AND P1, PT, R61, UR34, PT ;  /* 0x000000223d007c0c */ /* 0x000fe2000bf26270 */
[----:B------:R-:W-:Y:S01]  /*7f80*/  BSSY.RECONVERGENT B0, `(.L_x_1006) ;  /* 0x0000022000007945 */ /* 0x000fe20003800200 */
[----:B------:R-:W-:Y:S01]  /*7f90*/  LOP3.LUT R2, R2, 0x38, R251, 0xf8, !PT ;  /* 0x0000003802027812 */ /* 0x000fe200078ef8fb */
[----:B------:R-:W-:Y:S01]  /*7fa0*/  IMAD.U32 R56, RZ, RZ, UR10 ;  /* 0x0000000aff387e24 */ /* 0x000fe2000f8e00ff */
[----:B------:R-:W-:Y:S01]  /*7fb0*/  ISETP.GE.AND P2, PT, R5, UR34, PT ;  /* 0x0000002205007c0c */ /* 0x000fe2000bf46270 */
[----:B------:R-:W-:Y:S01]  /*7fc0*/  IMAD.U32 R3, RZ, RZ, UR8 ;  /* 0x00000008ff037e24 */ /* 0x000fe2000f8e00ff */
[----:B------:R3:W4:Y:S01]  /*7fd0*/  LDS.128 R28, [R0+0xd000] ;  /* 0x00d00000001c7984 */ /* 0x0007220000000c00 */
[----:B------:R-:W-:-:S02]  /*7fe0*/  IADD3 R2, P0, PT, R2, UR18, RZ ;  /* 0x0000001202027c10 */ /* 0x000fc4000ff1e0ff */
[----:B------:R-:W-:Y:S01]  /*7ff0*/  LOP3.LUT R57, R57, 0x38, RZ, 0xc0, !PT ;  /* 0x0000003839397812 */ /* 0x000fe200078ec0ff */
        /* <DEDUP_REMOVED lines=26> */
.L_x_1007:
[----:B------:R-:W-:Y:S05]  /*81a0*/  BSYNC.RECONVERGENT B0 ;  /* 0x0000000000007941 */ /* 0x000fea0003800200 */
.L_x_1006:
[----:B--2---:R2:W4:Y:S01]  /*81b0*/  LDS.128 R8, [R0+0x11000] ;  /* 0x0110000000087984 */ /* 0x0045220000000c00 */
[----:B------:R-:W-:Y:S04]  /*81c0*/  BSSY.RECONVERGENT B0, `(.L_x_1008) ;  /* 0x000000e000007945 */ /* 0x000fe80003800200 */
[----:B------:R-:W-:Y:S05]  /*81d0*/  @P2 BRA `(.L_x_1009) ;  /* 0x0000000000302947 */ /* 0x000fea0003800000 */
[----:B------:R-:W5:Y:S01]  /*81e0*/  LDCU.64 UR8, c[0x0][0x560] ;  /* 0x0000ac00ff0877ac */ /* 0x000f620008000a00 */
[----:B------:R-:W-:Y:S01]  /*81f0*/  MOV R2, R4 ;  /* 0x0000000400027202 */ /* 0x000fe20000000f00 */
[----:B--23--:R-:W-:Y:S01]  /*8200*/  IMAD R0, R22, UR14, RZ ;  /* 0x0000000e16007c24 */ /* 0x00cfe2000f8e02ff */
[----:B------:R-:W-:-:S03]  /*8210*/  MOV R3, R20 ;  /* 0x0000001400037202 */ /* 0x000fc60000000f00 */
[C---:B------:R-:W-:Y:S02]  /*8220*/  IMAD R0, R21.reuse, UR15, R0 ;  /* 0x0000000f15007c24 */ /* 0x040fe4000f8e0200 */
[----:B------:R-:W-:-:S05]  /*8230*/  IMAD.WIDE.U32 R4, R21, UR14, R2 ;  /* 0x0000000e15047c25 */ /* 0x000fca000f8e0002 */
[----:B------:R-:W-:Y:S02]  /*8240*/  IADD3 R0, PT, PT, R0, R5, RZ ;  /* 0x0000000500007210 */ /* 0x000fe40007ffe0ff */
[----:B-----5:R-:W-:-:S04]  /*8250*/  LEA R2, P0, R4, UR8, 0x1 ;  /* 0x0000000804027c11 */ /* 0x020fc8000f8008ff */
[----:B------:R-:W-:-:S05]  /*8260*/  LEA.HI.X R3, R4, UR9, R0, 0x1, P0 ;  /* 0x0000000904037c11 */ /* 0x000fca00080f0c00 */
[----:B------:R2:W-:Y:S04]  /*8270*/  STG.E.128 desc[UR32][R2.64], R28 ;  /* 0x0000001c02007986 */ /* 0x0005e8000c101d20 */
[----:B------:R2:W-:Y:S04]  /*8280*/  STG.E.128 desc[UR32][R2.64+0x80], R24 ;  /* 0x0000801802007986 */ /* 0x0005e8000c101d20 */
[----:B----4-:R2:W-:Y:S02]  /*8290*/  STG.E.128 desc[UR32][R2.64+0x100], R8 ;  /* 0x0001000802007986 */ /* 0x0105e4000c101d20 */
.L_x_1009:
[----:B------:R-:W-:Y:S05]  /*82a0*/  BSYNC.RECONVERGENT B0 ;  /* 0x0000000000007941 */ /* 0x000fea0003800200 */
.L_x_1008:
        /* <DEDUP_REMOVED lines=21> */
.L_x_1011:
[----:B------:R-:W-:Y:S05]  /*8400*/  BSYNC.RECONVERGENT B0 ;  /* 0x0000000000007941 */ /* 0x000fea0003800200 */
.L_x_1010:
[----:B------:R-:W-:Y:S05]  /*8410*/  @P2 BRA `(.L_x_998) ;  /* 0x0000000000302947 */ /* 0x000fea0003800000 */
[----:B------:R-:W3:Y:S01]  /*8420*/  LDCU.64 UR8, c[0x0][0x568] ;  /* 0x0000ad00ff0877ac */ /* 0x000ee20008000a00 */
[----:B--2---:R-:W-:Y:S01]  /*8430*/  MOV R2, R4 ;  /* 0x0000000400027202 */ /* 0x004fe20000000f00 */
[----:B------:R-:W-:Y:S01]  /*8440*/  IMAD R6, R22, UR10, RZ ;  /* 0x0000000a16067c24 */ /* 0x000fe2000f8e02ff */
[----:B------:R-:W-:-:S03]  /*8450*/  MOV R3, R0 ;  /* 0x0000000000037202 */ /* 0x000fc60000000f00 */
[C---:B------:R-:W-:Y:S02]  /*8460*/  IMAD R0, R21.reuse, UR11, R6 ;  /* 0x0000000b15007c24 */ /* 0x040fe4000f8e0206 */
[----:B------:R-:W-:-:S05]  /*8470*/  IMAD.WIDE.U32 R4, R21, UR10, R2 ;  /* 0x0000000a15047c25 */ /* 0x000fca000f8e0002 */
[----:B------:R-:W-:Y:S02]  /*8480*/  IADD3 R0, PT, PT, R0, R5, RZ ;  /* 0x0000000500007210 */ /* 0x000fe40007ffe0ff */
[----:B---3--:R-:W-:-:S04]  /*8490*/  LEA R2, P0, R4, UR8, 0x1 ;  /* 0x0000000804027c11 */ /* 0x008fc8000f8008ff */
[----:B------:R-:W-:-:S05]  /*84a0*/  LEA.HI.X R3, R4, UR9, R0, 0x1, P0 ;  /* 0x0000000904037c11 */ /* 0x000fca00080f0c00 */
[----:B-1----:R3:W-:Y:S04]  /*84b0*/  STG.E.128 desc[UR32][R2.64], R52 ;  /* 0x0000003402007986 */ /* 0x0027e8000c101d20 */
[----:B------:R3:W-:Y:S04]  /*84c0*/  STG.E.128 desc[UR32][R2.64+0x80], R48 ;  /* 0x0000803002007986 */ /* 0x0007e8000c101d20 */
[----:B------:R3:W-:Y:S02]  /*84d0*/  STG.E.128 desc[UR32][R2.64+0x100], R44 ;  /* 0x0001002c02007986 */ /* 0x0007e4000c101d20 */
.L_x_998:
[----:B------:R-:W-:Y:S05]  /*84e0*/  BSYNC.RECONVERGENT B1 ;  /* 0x0000000000017941 */ /* 0x000fea0003800200 */
.L_x_976:
        /* <DEDUP_REMOVED lines=11> */
.L_x_1013:
        /* <DEDUP_REMOVED lines=14> */
.L_x_2169:


//--------------------- .text._ZN5flash44flash_bwd_dq_dk_dv_loop_seqk_parallel_kernelI23Flash_bwd_kernel_traitsILi192ELi64ELi64ELi8ELi4ELi2ELi2ELb1ELb1EN7cutlass10bfloat16_tE19Flash_kernel_traitsILi192ELi64ELi64ELi8ES3_EELb0ELb0ELb0ELb0ELb0ELb1ELb1EEEvNS_16Flash_bwd_paramsE --------------------------
	.section	.text._ZN5flash44flash_bwd_dq_dk_dv_loop_seqk_parallel_kernelI23Flash_bwd_kernel_traitsILi192ELi64ELi64ELi8ELi4ELi2ELi2ELb1ELb1EN7cutlass10bfloat16_tE19Flash_kernel_traitsILi192ELi64ELi64ELi8ES3_EELb0ELb0ELb0ELb0ELb0ELb1ELb1EEEvNS_16Flash_bwd_paramsE,"ax",@progbits
	.align	128
        .global         _ZN5flash44flash_bwd_dq_dk_dv_loop_seqk_parallel_kernelI23Flash_bwd_kernel_traitsILi192ELi64ELi64ELi8ELi4ELi2ELi2ELb1ELb1EN7cutlass10bfloat16_tE19Flash_kernel_traitsILi192ELi64ELi64ELi8ES3_EELb0ELb0ELb0ELb0ELb0ELb1ELb1EEEvNS_16Flash_bwd_paramsE
        .type           _ZN5flash44flash_bwd_dq_dk_dv_loop_seqk_parallel_kernelI23Flash_bwd_kernel_traitsILi192ELi64ELi64ELi8ELi4ELi2ELi2ELb1ELb1EN7cutlass10bfloat16_tE19Flash_kernel_traitsILi192ELi64ELi64ELi8ES3_EELb0ELb0ELb0ELb0ELb0ELb1ELb1EEEvNS_16Flash_bwd_paramsE,@function
        .size           _ZN5flash44flash_bwd_dq_dk_dv_loop_seqk_parallel_kernelI23Flash_bwd_kernel_traitsILi192ELi64ELi64ELi8ELi4ELi2ELi2ELb1ELb1EN7cutlass10bfloat16_tE19Flash_kernel_traitsILi192ELi64ELi64ELi8ES3_EELb0ELb0ELb0ELb0ELb0ELb1ELb1EEEvNS_16Flash_bwd_paramsE,(.L_x_2170 - _ZN5flash44flash_bwd_dq_dk_dv_loop_seqk_parallel_kernelI23Flash_bwd_kernel_traitsILi192ELi64ELi64ELi8ELi4ELi2ELi2ELb1ELb1EN7cutlass10bfloat16_tE19Flash_kernel_traitsILi192ELi64ELi64ELi8ES3_EELb0ELb0ELb0ELb0ELb0ELb1ELb1EEEvNS_16Flash_bwd_paramsE)
        .other          _ZN5flash44flash_bwd_dq_dk_dv_loop_seqk_parallel_kernelI23Flash_bwd_kernel_traitsILi192ELi64ELi64ELi8ELi4ELi2ELi2ELb1ELb1EN7cutlass10bfloat16_tE19Flash_kernel_traitsILi192ELi64ELi64ELi8ES3_EELb0ELb0ELb0ELb0ELb0ELb1ELb1EEEvNS_16Flash_bwd_paramsE,@"STO_CUDA_ENTRY STV_DEFAULT"
_ZN5flash44flash_bwd_dq_dk_dv_loop_seqk_parallel_kernelI23Flash_bwd_kernel_traitsILi192ELi64ELi64ELi8ELi4ELi2ELi2ELb1ELb1EN7cutlass10bfloat16_tE19Flash_kernel_traitsILi192ELi64ELi64ELi8ES3_EELb0ELb0ELb0ELb0ELb0ELb1ELb1EEEvNS_16Flash_bwd_paramsE:
.text._ZN5flash44flash_bwd_dq_dk_dv_loop_seqk_parallel_kernelI23Flash_bwd_kernel_traitsILi192ELi64ELi64ELi8ELi4ELi2ELi2ELb1ELb1EN7cutlass10bfloat16_tE19Flash_kernel_traitsILi192ELi64ELi64ELi8ES3_EELb0ELb0ELb0ELb0ELb0ELb1ELb1EEEvNS_16Flash_bwd_paramsE:
        /* <DEDUP_REMOVED lines=49> */
.L_x_1051:
[----:B------:R-:W2:Y:S01]  /*0310*/  LDCU.64 UR8, c[0x0][0x478] ;  /* 0x00008f00ff0877ac */ /* 0x000ea20008000a00 */
        /* <DEDUP_REMOVED lines=51> */
.L_x_1014:
        /* <DEDUP_REMOVED lines=35> */
.L_x_1016:
[----:B------:R-:W1:Y:S01]  /*0880*/  LDCU.64 UR16, c[0x0][0x3b8] ;  /* 0x00007700ff1077ac */ /* 0x000e620008000a00 */
[----:B------:R-:W-:-:S04]  /*0890*/  UIADD3 UR8, UPT, UPT, UR40, UR41, URZ ;  /* 0x0000002928087290 */ /* 0x000fc8000fffe0ff */
[----:B-1----:R-:W-:Y:S02]  /*08a0*/  UIMAD.WIDE.U32 UR10, UR8, UR16, URZ ;  /* 0x00000010080a72a5 */ /* 0x002fe4000f8e00ff */
[----:B------:R-:W-:-:S04]  /*08b0*/  UIMAD UR8, UR8, UR17, URZ ;  /* 0x00000011080872a4 */ /* 0x000fc8000f8e02ff */
[----:B------:R-:W-:Y:S01]  /*08c0*/  UIADD3 UR8, UPT, UPT, UR11, UR8, URZ ;  /* 0x000000080b087290 */ /* 0x000fe2000fffe0ff */
[----:B------:R-:W-:-:S05]  /*08d0*/  UMOV UR44, UR10 ;  /* 0x0000000a002c7c82 */ /* 0x000fca0008000000 */
[----:B------:R-:W-:Y:S02]  /*08e0*/  MOV R21, UR8 ;  /* 0x0000000800157c02 */ /* 0x000fe40008000f00 */
.L_x_1017:
        /* <DEDUP_REMOVED lines=44> */
.L_x_1018:
[----:B------:R-:W1:Y:S01]  /*0bb0*/  LDCU.64 UR14, c[0x0][0x3c0] ;  /* 0x00007800ff0e77ac */ /* 0x000e620008000a00 */
[----:B------:R-:W-:-:S04]  /*0bc0*/  UIADD3 UR8, UPT, UPT, UR40, UR41, URZ ;  /* 0x0000002928087290 */ /* 0x000fc8000fffe0ff */
[----:B-1----:R-:W-:Y:S02]  /*0bd0*/  UIMAD.WIDE.U32 UR10, UR8, UR14, URZ ;  /* 0x0000000e080a72a5 */ /* 0x002fe4000f8e00ff */
[----:B------:R-:W-:-:S04]  /*0be0*/  UIMAD UR8, UR8, UR15, URZ ;  /* 0x0000000f080872a4 */ /* 0x000fc8000f8e02ff */
[----:B------:R-:W-:Y:S01]  /*0bf0*/  UIADD3 UR8, UPT, UPT, UR11, UR8, URZ ;  /* 0x000000080b087290 */ /* 0x000fe2000fffe0ff */
[----:B------:R-:W-:-:S05]  /*0c00*/  UMOV UR46, UR10 ;  /* 0x0000000a002e7c82 */ /* 0x000fca0008000000 */
[----:B------:R-:W-:-:S07]  /*0c10*/  MOV R18, UR8 ;  /* 0x0000000800127c02 */ /* 0x000fce0008000f00 */
.L_x_1019:
        /* <DEDUP_REMOVED lines=27> */
.L_x_1020:
[----:B------:R-:W-:Y:S02]  /*0dd0*/  UIMAD.WIDE.U32 UR52, UR62, UR18, URZ ;  /* 0x000000123e3472a5 */ /* 0x000fe4000f8e00ff */
[----:B------:R-:W-:-:S04]  /*0de0*/  UIMAD UR8, UR63, UR18, URZ ;  /* 0x000000123f0872a4 */ /* 0x000fc8000f8e02ff */
[----:B------:R-:W-:Y:S02]  /*0df0*/  UIADD3 UR8, UPT, UPT, UR53, UR8, URZ ;  /* 0x0000000835087290 */ /* 0x000fe4000fffe0ff */
.L_x_1021:
        /* <DEDUP_REMOVED lines=20> */
.L_x_1022:
[----:B------:R-:W1:Y:S01]  /*0f40*/  LDCU UR54, c[0x0][0x434] ;  /* 0x00008680ff3677ac */ /* 0x000e620008000800 */
[----:B------:R-:W-:-:S04]  /*0f50*/  UIMAD UR11, UR37, UR19, UR24 ;  /* 0x00000013250b72a4 */ /* 0x000fc8000f8e0218 */
[----:B-1----:R-:W-:Y:S02]  /*0f60*/  UIMAD UR54, UR11, UR54, URZ ;  /* 0x000000360b3672a4 */ /* 0x002fe4000f8e02ff */
.L_x_1023:
        /* <DEDUP_REMOVED lines=11> */
.L_x_1024:
[----:B------:R-:W1:Y:S01]  /*1020*/  LDCU UR53, c[0x0][0x444] ;  /* 0x00008880ff3577ac */ /* 0x000e620008000800 */
[----:B------:R-:W-:-:S04]  /*1030*/  UIMAD UR10, UR37, UR19, UR24 ;  /* 0x00000013250a72a4 */ /* 0x000fc8000f8e0218 */
[----:B-1----:R-:W-:-:S12]  /*1040*/  UIMAD UR53, UR10, UR53, URZ ;  /* 0x000000350a3572a4 */ /* 0x002fd8000f8e02ff */
.L_x_1025:
        /* <DEDUP_REMOVED lines=95> */
.L_x_1027:
[----:B------:R-:W1:Y:S01]  /*1640*/  LDCU.64 UR14, c[0x0][0x5c0] ;  /* 0x0000b800ff0e77ac */ /* 0x000e620008000a00 */
[----:B------:R-:W-:-:S04]  /*1650*/  UIADD3 UR8, UPT, UPT, UR40, UR41, URZ ;  /* 0x0000002928087290 */ /* 0x000fc8000fffe0ff */
[----:B-1----:R-:W-:Y:S02]  /*1660*/  UIMAD.WIDE.U32 UR18, UR8, UR14, URZ ;  /* 0x0000000e081272a5 */ /* 0x002fe4000f8e00ff */
[----:B------:R-:W-:-:S04]  /*1670*/  UIMAD UR8, UR8, UR15, URZ ;  /* 0x0000000f080872a4 */ /* 0x000fc8000f8e02ff */
[----:B------:R-:W-:-:S06]  /*1680*/  UIADD3 UR8, UPT, UPT, UR19, UR8, URZ ;  /* 0x0000000813087290 */ /* 0x000fcc000fffe0ff */
[----:B------:R-:W-:Y:S02]  /*1690*/  MOV R0, UR8 ;  /* 0x0000000800007c02 */ /* 0x000fe40008000f00 */
.L_x_1028:
        /* <DEDUP_REMOVED lines=13> */
.L_x_1029:
[----:B------:R-:W1:Y:S01]  /*1770*/  LDCU.64 UR10, c[0x0][0x5c8] ;  /* 0x0000b900ff0a77ac */ /* 0x000e620008000a00 */
[----:B------:R-:W-:-:S04]  /*1780*/  UIADD3 UR40, UPT, UPT, UR40, UR41, URZ ;  /* 0x0000002928287290 */ /* 0x000fc8000fffe0ff */
[----:B-1----:R-:W-:Y:S02]  /*1790*/  UIMAD.WIDE.U32 UR16, UR40, UR10, URZ ;  /* 0x0000000a281072a5 */ /* 0x002fe4000f8e00ff */
[----:B------:R-:W-:-:S04]  /*17a0*/  UIMAD UR40, UR40, UR11, URZ ;  /* 0x0000000b282872a4 */ /* 0x000fc8000f8e02ff */
[----:B------:R-:W-:-:S06]  /*17b0*/  UIADD3 UR40, UPT, UPT, UR17, UR40, URZ ;  /* 0x0000002811287290 */ /* 0x000fcc000fffe0ff */
[----:B------:R-:W-:-:S07]  /*17c0*/  MOV R10, UR40 ;  /* 0x00000028000a7c02 */ /* 0x000fce0008000f00 */
.L_x_1030:
        /* <DEDUP_REMOVED lines=26> */
.L_x_1032:
[----:B------:R-:W-:Y:S05]  /*1970*/  BSYNC.RECONVERGENT B0 ;  /* 0x0000000000007941 */ /* 0x000fea0003800200 */
.L_x_1031:
        /* <DEDUP_REMOVED lines=13> */
.L_x_1034:
[----:B------:R-:W-:Y:S05]  /*1a50*/  BSYNC.RECONVERGENT B0 ;  /* 0x0000000000007941 */ /* 0x000fea0003800200 */
.L_x_1033:
        /* <DEDUP_REMOVED lines=23> */
.L_x_1036:
[----:B------:R-:W-:Y:S05]  /*1bd0*/  BSYNC.RECONVERGENT B0 ;  /* 0x0000000000007941 */ /* 0x000fea0003800200 */
.L_x_1035:
        /* <DEDUP_REMOVED lines=13> */
.L_x_1026:
        /* <DEDUP_REMOVED lines=34> */
[----:B------:R-:W-:Y:S01]  /*1ed0*/  STL [R1+0x30], R28 ;  /* 0x0000301c01007387 */ /* 0x000fe20000100800 */
[----:B------:R-:W-:Y:S01]  /*1ee0*/  @!P2 LEA R12, P0, R11, R30, 0x1 ;  /* 0x0000001e0b0ca211 */ /* 0x000fe200078008ff */
[----:B------:R-:W-:Y:S01]  /*1ef0*/  IMAD.U32 R7, RZ, RZ, UR50 ;  /* 0x00000032ff077e24 */ /* 0x000fe2000f8e00ff */
[----:B------:R-:W-:Y:S01]  /*1f00*/  LOP3.LUT R16, R16, 0x38, R25, 0x78, !PT ;  /* 0x0000003810107812 */ /* 0x000fe200078e7819 */
[----:B------:R-:W-:Y:S01]  /*1f10*/  IMAD.IADD R3, R3, 0x1, R8 ;  /* 0x0000000103037824 */ /* 0x000fe200078e0208 */
[----:B------:R-:W-:Y:S01]  /*1f20*/  @!P2 LEA.HI.X R13, R11, R31, R13, 0x1, P0 ;  /* 0x0000001f0b0da211 */ /* 0x000fe200000f0c0d */
[C---:B------:R-:W-:Y:S01]  /*1f30*/  IMAD R6, R10.reuse, UR9, R0 ;  /* 0x000000090a067c24 */ /* 0x040fe2000f8e0200 */
[----:B------:R-:W-:Y:S01]  /*1f40*/  @!P2 LEA.HI.X R15, R9, R33, R7, 0x1, P1 ;  /* 0x00000021090fa211 */ /* 0x000fe200008f0c07 */
[----:B------:R-:W-:Y:S01]  /*1f50*/  IMAD.WIDE.U32 R4, R10, UR8, R4 ;  /* 0x000000080a047c25 */ /* 0x000fe2000f8e0004 */
[----:B------:R-:W-:Y:S01]  /*1f60*/  ISETP.GE.AND P5, PT, R24, UR42, PT ;  /* 0x0000002a18007c0c */ /* 0x000fe2000bfa6270 */
[----:B------:R-:W2:Y:S02]  /*1f70*/  LDCU UR11, c[0x0][0x590] ;  /* 0x0000b200ff0b77ac */ /* 0x000ea40008000800 */
[----:B------:R-:W-:-:S02]  /*1f80*/  @!P3 IMAD.MOV.U32 R8, RZ, RZ, R2 ;  /* 0x000000ffff08b224 */ /* 0x000fc400078e0002 */
[--C-:B------:R-:W-:Y:S01]  /*1f90*/  @!P3 IMAD.MOV.U32 R9, RZ, RZ, R3.reuse ;  /* 0x000000ffff09b224 */ /* 0x100fe200078e0003 */
[----:B------:R-:W-:Y:S01]  /*1fa0*/  UIADD3 UR30, UPT, UPT, UR30, 0x40, URZ ;  /* 0x000000401e1e7890 */ /* 0x000fe2000fffe0ff */
[----:B------:R-:W-:Y:S01]  /*1fb0*/  @!P4 IMAD.WIDE.U32 R2, R24, UR14, R2 ;  /* 0x0000000e1802cc25 */ /* 0x000fe2000f8e0002 */
[----:B------:R-:W-:Y:S02]  /*1fc0*/  CS2R R142, SRZ ;  /* 0x00000000008e7805 */ /* 0x000fe4000001ff00 */
[----:B------:R-:W-:Y:S02]  /*1fd0*/  CS2R R140, SRZ ;  /* 0x00000000008c7805 */ /* 0x000fe4000001ff00 */
        /* <DEDUP_REMOVED lines=8> */
[----:B-1----:R-:W-:Y:S01]  /*2060*/  @!P4 LEA R4, P0, R2, R20, 0x1 ;  /* 0x000000140204c211 */ /* 0x002fe200078008ff */
[----:B------:R-:W-:Y:S01]  /*2070*/  @!P4 IMAD R3, R24, UR15, R3 ;  /* 0x0000000f1803cc24 */ /* 0x000fe2000f8e0203 */
[----:B------:R-:W-:Y:S01]  /*2080*/  CS2R R136, SRZ ;  /* 0x0000000000887805 */ /* 0x000fe2000001ff00 */
[----:B------:R-:W-:Y:S01]  /*2090*/  @!P3 IMAD R0, R19, UR14, RZ ;  /* 0x0000000e1300bc24 */ /* 0x000fe2000f8e02ff */
[----:B------:R-:W-:Y:S01]  /*20a0*/  CS2R R134, SRZ ;  /* 0x0000000000867805 */ /* 0x000fe2000001ff00 */
[----:B------:R-:W-:Y:S01]  /*20b0*/  @!P3 IMAD.WIDE.U32 R8, R17, UR14, R8 ;  /* 0x0000000e1108bc25 */ /* 0x000fe2000f8e0008 */
[----:B------:R-:W-:-:S02]  /*20c0*/  @!P4 LEA.HI.X R5, R2, R21, R3, 0x1, P0 ;  /* 0x000000150205c211 */ /* 0x000fc400000f0c03 */
[----:B------:R-:W-:Y:S01]  /*20d0*/  CS2R R132, SRZ ;  /* 0x0000000000847805 */ /* 0x000fe2000001ff00 */
[----:B------:R-:W1:Y:S01]  /*20e0*/  @!P4 LDC.64 R20, c[0x0][0x388] ;  /* 0x0000e200ff14cb82 */ /* 0x000e620000000a00 */
[----:B------:R-:W-:Y:S01]  /*20f0*/  @!P3 IMAD R18, R17, UR15, R0 ;  /* 0x0000000f1112bc24 */ /* 0x000fe2000f8e0200 */
[----:B------:R-:W-:Y:S01]  /*2100*/  LOP3.LUT R0, R16, 0x1e00, R26, 0xf8, !PT ;  /* 0x00001e0010007812 */ /* 0x000fe200078ef81a */
        /* <DEDUP_REMOVED lines=13> */
[----:B------:R-:W3:Y:S01]  /*21e0*/  @!P3 LDC.64 R8, c[0x0][0x388] ;  /* 0x0000e200ff08bb82 */ /* 0x000ee20000000a00 */
[----:B------:R-:W-:Y:S01]  /*21f0*/  CS2R R124, SRZ ;  /* 0x00000000007c7805 */ /* 0x000fe2000001ff00 */
[----:B------:R-:W-:Y:S01]  /*2200*/  @!P4 LDGSTS.E.BYPASS.LTC128B.128 [R0+0x14000], desc[UR34][R4.64+0x80] ;  /* 0x140000800400cfae */ /* 0x000fe2000b981a22 */
[----:B------:R-:W-:Y:S01]  /*2210*/  @!P3 IMAD.WIDE.U32 R10, R17, UR16, R10 ;  /* 0x00000010110abc25 */ /* 0x000fe2000f8e000a */
[----:B------:R-:W-:-:S02]  /*2220*/  CS2R R130, SRZ ;  /* 0x0000000000827805 */ /* 0x000fc4000001ff00 */
[----:B------:R-:W-:Y:S01]  /*2230*/  CS2R R128, SRZ ;  /* 0x0000000000807805 */ /* 0x000fe2000001ff00 */
[----:B------:R1:W-:Y:S01]  /*2240*/  @!P4 LDGSTS.E.BYPASS.LTC128B.128 [R0+0x16000], desc[UR34][R4.64+0x100] ;  /* 0x160001000400cfae */ /* 0x0003e2000b981a22 */
[----:B------:R-:W-:Y:S02]  /*2250*/  CS2R R122, SRZ ;  /* 0x00000000007a7805 */ /* 0x000fe4000001ff00 */
[----:B------:R-:W-:Y:S02]  /*2260*/  CS2R R120, SRZ ;  /* 0x0000000000787805 */ /* 0x000fe4000001ff00 */
[----:B------:R-:W-:Y:S01]  /*2270*/  CS2R R118, SRZ ;  /* 0x0000000000767805 */ /* 0x000fe2000001ff00 */
[----:B------:R-:W-:Y:S01]  /*2280*/  @P4 STS.128 [R0+0x12000], RZ ;  /* 0x012000ff00004388 */ /* 0x000fe20000000c00 */
[----:B------:R-:W-:Y:S02]  /*2290*/  CS2R R116, SRZ ;  /* 0x0000000000747805 */ /* 0x000fe4000001ff00 */
[----:B------:R-:W-:-:S02]  /*22a0*/  CS2R R110, SRZ ;  /* 0x00000000006e7805 */ /* 0x000fc4000001ff00 */
[----:B------:R-:W-:Y:S01]  /*22b0*/  CS2R R108, SRZ ;  /* 0x00000000006c7805 */ /* 0x000fe2000001ff00 */
[----:B------:R-:W-:Y:S01]  /*22c0*/  @P4 STS.128 [R0+0x14000], RZ ;  /* 0x014000ff00004388 */ /* 0x000fe20000000c00 */
        /* <DEDUP_REMOVED lines=18> */
[----:B-1----:R-:W-:Y:S01]  /*23f0*/  @!P4 LEA R4, P0, R6, R20, 0x1 ;  /* 0x000000140604c211 */ /* 0x002fe200078008ff */
        /* <DEDUP_REMOVED lines=16> */
[----:B------:R-:W4:Y:S03]  /*2500*/  LDCU UR8, c[0x0][0x3e0] ;  /* 0x00007c00ff0877ac */ /* 0x000f260008000800 */
[----:B------:R-:W-:Y:S01]  /*2510*/  @!P5 LDGSTS.E.BYPASS.LTC128B.128 [R0+0x6000], desc[UR34][R32.64] ;  /* 0x060000002000dfae */ /* 0x000fe2000b981a22 */
[----:B------:R-:W2:Y:S03]  /*2520*/  LDCU UR10, c[0x0][0x50c] ;  /* 0x0000a180ff0a77ac */ /* 0x000ea60008000800 */
[----:B------:R-:W-:Y:S01]  /*2530*/  @!P5 LDGSTS.E.BYPASS.LTC128B.128 [R0+0x8000], desc[UR34][R32.64+0x80] ;  /* 0x080000802000dfae */ /* 0x000fe2000b981a22 */
[----:B------:R-:W2:Y:S03]  /*2540*/  LDCU UR9, c[0x0][0x45c] ;  /* 0x00008b80ff0977ac */ /* 0x000ea60008000800 */
        /* <DEDUP_REMOVED lines=20> */
[----:B------:R1:W-:Y:S04]  /*2690*/  @!P2 LDGSTS.E.BYPASS.LTC128B.128 [R0+0xb000], desc[UR34][R14.64+0x100] ;  /* 0x0b0001000e00afae */ /* 0x0003e8000b981a22 */
        /* <DEDUP_REMOVED lines=17> */
[----:B------:R3:W-:Y:S01]  /*27b0*/  @!P4 LDGSTS.E.BYPASS.LTC128B.128 [R0+0x10000], desc[UR34][R4.64+0x100] ;  /* 0x100001000400cfae */ /* 0x0007e2000b981a22 */
[----:B-1----:R-:W1:Y:S03]  /*27c0*/  S2R R14, SR_TID.X ;  /* 0x00000000000e7919 */ /* 0x002e660000002100 */
[----:B------:R-:W-:Y:S04]  /*27d0*/  @P4 STS.128 [R0+0xc000], RZ ;  /* 0x00c000ff00004388 */ /* 0x000fe80000000c00 */
[----:B------:R-:W-:Y:S04]  /*27e0*/  @P4 STS.128 [R0+0xe000], RZ ;  /* 0x00e000ff00004388 */ /* 0x000fe80000000c00 */
[----:B------:R-:W-:Y:S04]  /*27f0*/  @P4 STS.128 [R0+0x10000], RZ ;  /* 0x010000ff00004388 */ /* 0x000fe80000000c00 */
        /* <DEDUP_REMOVED lines=12> */
[----:B------:R-:W5:Y:S04]  /*28c0*/  @!P1 LDG.E R6, desc[UR34][R4.64+0x20] ;  /* 0x0000202204069981 */ /* 0x000f68000c1e1900 */
[----:B------:R4:W5:Y:S01]  /*28d0*/  @!P0 LDG.E R7, desc[UR34][R4.64] ;  /* 0x0000002204078981 */ /* 0x000962000c1e1900 */
[----:B-1----:R-:W-:-:S02]  /*28e0*/  IMAD.SHL.U32 R11, R14, 0x20, RZ ;  /* 0x000000200e0b7824 */ /* 0x002fc400078e00ff */
[----:B---3--:R-:W-:Y:S01]  /*28f0*/  IMAD.SHL.U32 R0, R25, 0x40, RZ ;  /* 0x0000004019007824 */ /* 0x008fe200078e00ff */
[----:B------:R-:W-:-:S04]  /*2900*/  DEPBAR.LE SB0, 0x1 ;  /* 0x000080400000791a */ /* 0x000fc80000000000 */
[C---:B------:R-:W-:Y:S02]  /*2910*/  LOP3.LUT R2, R0.reuse, 0x1c0, RZ, 0xc0, !PT ;  /* 0x000001c000027812 */ /* 0x040fe400078ec0ff */
[----:B------:R-:W-:Y:S02]  /*2920*/  LOP3.LUT R3, R0, 0x200, RZ, 0xc0, !PT ;  /* 0x0000020000037812 */ /* 0x000fe400078ec0ff */
[----:B------:R-:W-:Y:S01]  /*2930*/  LOP3.LUT R0, R2, 0x38, R26, 0xf8, !PT ;  /* 0x0000003802007812 */ /* 0x000fe200078ef81a */
[----:B----4-:R-:W-:Y:S01]  /*2940*/  IMAD.SHL.U32 R5, R25, 0x10, RZ ;  /* 0x0000001019057824 */ /* 0x010fe200078e00ff */
[C---:B------:R-:W-:Y:S01]  /*2950*/  LOP3.LUT P1, R2, R14.reuse, 0x4, RZ, 0xc0, !PT ;  /* 0x000000040e027812 */ /* 0x040fe2000782c0ff */
[----:B------:R-:W-:Y:S01]  /*2960*/  IMAD.SHL.U32 R8, R14, 0x2, RZ ;  /* 0x000000020e087824 */ /* 0x000fe200078e00ff */
[----:B------:R-:W-:Y:S02]  /*2970*/  SHF.R.U32.HI R9, RZ, 0x2, R14 ;  /* 0x00000002ff097819 */ /* 0x000fe4000001160e */
[----:B------:R-:W-:-:S02]  /*2980*/  ISETP.NE.AND P2, PT, R2, RZ, PT ;  /* 0x000000ff0200720c */ /* 0x000fc40003f45270 */
[----:B------:R-:W-:-:S04]  /*2990*/  LOP3.LUT R2, R11, 0xc00, RZ, 0xc0, !PT ;  /* 0x00000c000b027812 */ /* 0x000fc800078ec0ff */
[----:B------:R-:W-:Y:S02]  /*29a0*/  LOP3.LUT R2, R2, 0x6, R8, 0xf8, !PT ;  /* 0x0000000602027812 */ /* 0x000fe400078ef808 */
[C---:B------:R-:W-:Y:S02]  /*29b0*/  LOP3.LUT P3, RZ, R25.reuse, 0x2, RZ, 0xc0, !PT ;  /* 0x0000000219ff7812 */ /* 0x040fe4000786c0ff */
[----:B------:R-:W-:Y:S01]  /*29c0*/  LOP3.LUT P0, RZ, R25, 0x4, RZ, 0xc0, !PT ;  /* 0x0000000419ff7812 */ /* 0x000fe2000780c0ff */
[----:B------:R-:W-:Y:S01]  /*29d0*/  IMAD.SHL.U32 R15, R14, 0x8, RZ ;  /* 0x000000080e0f7824 */ /* 0x000fe200078e00ff */
[----:B------:R-:W-:Y:S02]  /*29e0*/  SHF.R.U32.HI R12, RZ, 0x1, R14 ;  /* 0x00000001ff0c7819 */ /* 0x000fe4000001160e */
[----:B------:R-:W-:Y:S02]  /*29f0*/  CS2R R30, SRZ ;  /* 0x00000000001e7805 */ /* 0x000fe4000001ff00 */
[----:B------:R-:W-:-:S02]  /*2a00*/  CS2R R28, SRZ ;  /* 0x00000000001c7805 */ /* 0x000fc4000001ff00 */
[----:B------:R-:W-:Y:S02]  /*2a10*/  CS2R R32, SRZ ;  /* 0x0000000000207805 */ /* 0x000fe4000001ff00 */
[----:B------:R-:W-:Y:S02]  /*2a20*/  CS2R R22, SRZ ;  /* 0x0000000000167805 */ /* 0x000fe4000001ff00 */
[----:B------:R-:W-:Y:S01]  /*2a30*/  CS2R R20, SRZ ;  /* 0x0000000000147805 */ /* 0x000fe2000001ff00 */
[----:B------:R-:W-:Y:S02]  /*2a40*/  UISETP.GE.AND UP1, UPT, UR30, UR33, UPT ;  /* 0x000000211e00728c */ /* 0x000fe4000bf26270 */
[----:B--2---:R-:W-:Y:S01]  /*2a50*/  USHF.L.U32 UR11, UR11, 0x6, URZ ;  /* 0x000000060b0b7899 */ /* 0x004fe200080006ff */
[----:B------:R-:W-:Y:S06]  /*2a60*/  BAR.SYNC.DEFER_BLOCKING 0x0 ;  /* 0x0000000000007b1d */ /* 0x000fec0000010000 */
[----:B-----5:R1:W-:Y:S04]  /*2a70*/  STL [R1+0x48], R6 ;  /* 0x0000480601007387 */ /* 0x0203e80000100800 */
[----:B------:R2:W-:Y:S01]  /*2a80*/  STL [R1+0x4c], R7 ;  /* 0x00004c0701007387 */ /* 0x0005e20000100800 */
[----:B-1----:R-:W-:-:S05]  /*2a90*/  IMAD.SHL.U32 R6, R25, 0x20, RZ ;  /* 0x0000002019067824 */ /* 0x002fca00078e00ff */
[----:B------:R-:W-:Y:S02]  /*2aa0*/  LOP3.LUT R4, R6, 0x200, RZ, 0xc0, !PT ;  /* 0x0000020006047812 */ /* 0x000fe400078ec0ff */
[----:B------:R-:W-:Y:S02]  /*2ab0*/  LOP3.LUT R6, R3, 0xc00, R6, 0xf8, !PT ;  /* 0x00000c0003067812 */ /* 0x000fe400078ef806 */
[----:B------:R-:W-:Y:S02]  /*2ac0*/  LOP3.LUT R4, R4, 0x3800, R5, 0xf8, !PT ;  /* 0x0000380004047812 */ /* 0x000fe400078ef805 */
[C---:B------:R-:W-:Y:S02]  /*2ad0*/  LOP3.LUT R3, R0.reuse, 0x8, R25, 0x78, !PT ;  /* 0x0000000800037812 */ /* 0x040fe400078e7819 */
[----:B------:R-:W-:Y:S02]  /*2ae0*/  LOP3.LUT R5, R0, 0x8, R27, 0x78, !PT ;  /* 0x0000000800057812 */ /* 0x000fe400078e781b */
[----:B------:R-:W-:Y:S01]  /*2af0*/  LOP3.LUT R0, R4, R3, RZ, 0xfc, !PT ;  /* 0x0000000304007212 */ /* 0x000fe200078efcff */
[----:B------:R-:W-:Y:S01]  /*2b00*/  IMAD.SHL.U32 R4, R14, 0x10, RZ ;  /* 0x000000100e047824 */ /* 0x000fe200078e00ff */
[----:B------:R-:W-:-:S02]  /*2b10*/  LOP3.LUT R3, R8, 0x38, RZ, 0xc0, !PT ;  /* 0x0000003808037812 */ /* 0x000fc400078ec0ff */
[----:B------:R-:W-:Y:S02]  /*2b20*/  LEA R10, R0, UR6, 0x1 ;  /* 0x00000006000a7c11 */ /* 0x000fe4000f8e08ff */
[----:B--2---:R-:W-:Y:S02]  /*2b30*/  LOP3.LUT R7, R4, 0x1c0, RZ, 0xc0, !PT ;  /* 0x000001c004077812 */ /* 0x004fe400078ec0ff */
[----:B------:R-:W-:Y:S01]  /*2b40*/  LOP3.LUT R0, R3, 0x20, R9, 0x78, !PT ;  /* 0x0000002003007812 */ /* 0x000fe200078e7809 */
[----:B------:R-:W1:Y:S03]  /*2b50*/  LDSM.16.M88.4 R148, [R10+0x12000] ;  /* 0x012000000a94783b */ /* 0x000e660000000200 */
[----:B------:R-:W-:Y:S01]  /*2b60*/  LOP3.LUT R0, R2, R0, R7, 0xfe, !PT ;  /* 0x0000000002007212 */ /* 0x000fe200078efe07 */
[----:B------:R-:W-:Y:S01]  /*2b70*/  IMAD.MOV.U32 R0, RZ, RZ, 0x20 ;  /* 0x00000020ff007424 */ /* 0x000fe200078e00ff */
[----:B------:R-:W-:Y:S01]  /*2b80*/  LOP3.LUT R252, R6, R5, RZ, 0xfc, !PT ;  /* 0x0000000506fc7212 */ /* 0x000fe200078efcff */
[----:B------:R-:W2:Y:S03]  /*2b90*/  LDSM.16.M88.4 R152, [R10+0x12800] ;  /* 0x012800000a98783b */ /* 0x000ea60000000200 */
[----:B------:R-:W-:Y:S01]  /*2ba0*/  SEL R0, R0, 0xffffffe0, !P3 ;  /* 0xffffffe000007807 */ /* 0x000fe20005800000 */
[----:B------:R-:W-:Y:S01]  /*2bb0*/  STL [R1+0x4], R10 ;  /* 0x0000040a01007387 */ /* 0x000fe20000100800 */
[----:B------:R-:W-:-:S03]  /*2bc0*/  SHF.R.U32.HI R7, RZ, 0x3, R14 ;  /* 0x00000003ff077819 */ /* 0x000fc6000001160e */
[----:B------:R-:W-:Y:S01]  /*2bd0*/  IMAD.IADD R4, R0, 0x1, R10 ;  /* 0x0000000100047824 */ /* 0x000fe200078e020a */
[----:B------:R-:W-:Y:S01]  /*2be0*/  LOP3.LUT R2, R8, 0x20, RZ, 0xc0, !PT ;  /* 0x0000002008027812 */ /* 0x000fe200078ec0ff */
[----:B------:R-:W3:Y:S04]  /*2bf0*/  LDSM.16.M88.4 R180, [R10+0x14000] ;  /* 0x014000000ab4783b */ /* 0x000ee80000000200 */
[----:B------:R-:W-:Y:S01]  /*2c00*/  STL [R1+0x8], R4 ;  /* 0x0000080401007387 */ /* 0x000fe20000100800 */
[----:B------:R-:W-:-:S03]  /*2c10*/  LOP3.LUT R2, R2, 0x18, R7, 0xf8, !PT ;  /* 0x0000001802027812 */ /* 0x000fc600078ef807 */
[----:B------:R-:W4:Y:S04]  /*2c20*/  LDSM.16.M88.4 R156, [R4+0x12000] ;  /* 0x01200000049c783b */ /* 0x000f280000000200 */
[----:B------:R-:W1:Y:S04]  /*2c30*/  LDSM.16.M88.4 R160, [R4+0x12800] ;  /* 0x0128000004a0783b */ /* 0x000e680000000200 */
[----:B------:R-:W1:Y:S04]  /*2c40*/  LDSM.16.M88.4 R188, [R4+0x14000] ;  /* 0x0140000004bc783b */ /* 0x000e680000000200 */
[----:B------:R-:W1:Y:S04]  /*2c50*/  LDSM.16.M88.4 R192, [R4+0x14800] ;  /* 0x0148000004c0783b */ /* 0x000e680000000200 */
[----:B------:R-:W1:Y:S04]  /*2c60*/  LDSM.16.M88.4 R220, [R4+0x16000] ;  /* 0x0160000004dc783b */ /* 0x000e680000000200 */
[----:B------:R5:W1:Y:S01]  /*2c70*/  LDSM.16.M88.4 R224, [R4+0x16800] ;  /* 0x0168000004e0783b */ /* 0x000a620000000200 */
[----:B------:R-:W-:-:S02]  /*2c80*/  VIADD R3, R10, 0x12000 ;  /* 0x000120000a037836 */ /* 0x000fc40000000000 */
[----:B------:R-:W-:Y:S01]  /*2c90*/  VIADD R232, R10, 0x12040 ;  /* 0x000120400ae87836 */ /* 0x000fe20000000000 */
[----:B------:R-:W1:Y:S01]  /*2ca0*/  LDSM.16.M88.4 R184, [R10+0x14800] ;  /* 0x014800000ab8783b */ /* 0x000e620000000200 */
[----:B------:R-:W-:Y:S02]  /*2cb0*/  @P0 VIADD R232, R3, 0xffffffc0 ;  /* 0xffffffc003e80836 */ /* 0x000fe40000000000 */
[----:B------:R-:W-:Y:S01]  /*2cc0*/  IMAD.MOV.U32 R3, RZ, RZ, 0x40 ;  /* 0x00000040ff037424 */ /* 0x000fe200078e00ff */
[----:B------:R-:W-:Y:S01]  /*2cd0*/  LOP3.LUT R8, R12, 0x10, RZ, 0xc0, !PT ;  /* 0x000000100c087812 */ /* 0x000fe200078ec0ff */
[----:B------:R-:W-:Y:S01]  /*2ce0*/  IMAD.MOV.U32 R5, RZ, RZ, 0x40 ;  /* 0x00000040ff057424 */ /* 0x000fe200078e00ff */
[----:B------:R-:W1:Y:S04]  /*2cf0*/  LDSM.16.M88.4 R164, [R232] ;  /* 0x00000000e8a4783b */ /* 0x000e680000000200 */
[----:B------:R-:W1:Y:S04]  /*2d00*/  LDSM.16.M88.4 R212, [R10+0x16000] ;  /* 0x016000000ad4783b */ /* 0x000e680000000200 */
[----:B------:R-:W1:Y:S01]  /*2d10*/  LDSM.16.M88.4 R216, [R10+0x16800] ;  /* 0x016800000ad8783b */ /* 0x000e620000000200 */
[----:B-----5:R-:W-:-:S03]  /*2d20*/  IMAD.SHL.U32 R4, R14, 0x40, RZ ;  /* 0x000000400e047824 */ /* 0x020fc600078e00ff */
[----:B------:R-:W1:Y:S02]  /*2d30*/  LDSM.16.M88.4 R168, [R232+0x800] ;  /* 0x00080000e8a8783b */ /* 0x000e640000000200 */
[--C-:B------:R-:W-:Y:S01]  /*2d40*/  LOP3.LUT R2, R2, 0x1c0, R4.reuse, 0xf8, !PT ;  /* 0x000001c002027812 */ /* 0x100fe200078ef804 */
[----:B------:R-:W-:Y:S01]  /*2d50*/  IMAD.MOV.U32 R6, RZ, RZ, 0x20 ;  /* 0x00000020ff067424 */ /* 0x000fe200078e00ff */
[----:B------:R-:W-:Y:S01]  /*2d60*/  LOP3.LUT R7, R4, 0x1c0, RZ, 0xc0, !PT ;  /* 0x000001c004077812 */ /* 0x000fe200078ec0ff */
[----:B------:R-:W-:Y:S01]  /*2d70*/  IMAD.MOV.U32 R9, RZ, RZ, 0x10 ;  /* 0x00000010ff097424 */ /* 0x000fe200078e00ff */
[--C-:B------:R-:W-:Y:S01]  /*2d80*/  LOP3.LUT R2, R2, 0x38, R15.reuse, 0x78, !PT ;  /* 0x0000003802027812 */ /* 0x100fe200078e780f */
[----:B------:R-:W1:Y:S01]  /*2d90*/  LDSM.16.M88.4 R196, [R232+0x2000] ;  /* 0x00200000e8c4783b */ /* 0x000e620000000200 */
[----:B------:R-:W-:Y:S02]  /*2da0*/  SEL R3, R3, 0xffffffc0, !P0 ;  /* 0xffffffc003037807 */ /* 0x000fe40004000000 */
[----:B------:R-:W-:Y:S01]  /*2db0*/  LOP3.LUT R16, R2, 0x200, R4, 0xf8, !PT ;  /* 0x0000020002107812 */ /* 0x000fe200078ef804 */
[----:B------:R-:W1:Y:S01]  /*2dc0*/  LDSM.16.M88.4 R200, [R232+0x2800] ;  /* 0x00280000e8c8783b */ /* 0x000e620000000200 */
[----:B------:R-:W-:Y:S01]  /*2dd0*/  LOP3.LUT R13, R4, 0x200, RZ, 0xc0, !PT ;  /* 0x00000200040d7812 */ /* 0x000fe200078ec0ff */
[----:B------:R-:W-:Y:S01]  /*2de0*/  IMAD.IADD R240, R0, 0x1, R232 ;  /* 0x0000000100f07824 */ /* 0x000fe200078e02e8 */
[----:B------:R-:W-:Y:S01]  /*2df0*/  LOP3.LUT P0, RZ, R14, 0x2, RZ, 0xc0, !PT ;  /* 0x000000020eff7812 */ /* 0x000fe2000780c0ff */
[----:B------:R-:W1:Y:S01]  /*2e00*/  LDSM.16.M88.4 R228, [R232+0x4000] ;  /* 0x00400000e8e4783b */ /* 0x000e620000000200 */
[----:B------:R-:W-:-:S02]  /*2e10*/  LOP3.LUT R2, R7, 0x38, R15, 0xf8, !PT ;  /* 0x0000003807027812 */ /* 0x000fc400078ef80f */
[----:B------:R-:W-:Y:S01]  /*2e20*/  LOP3.LUT R4, R8, 0x8, R14, 0xf8, !PT ;  /* 0x0000000808047812 */ /* 0x000fe200078ef80e */
[----:B------:R-:W-:Y:S01]  /*2e30*/  STL [R1+0x24], R16 ;  /* 0x0000241001007387 */ /* 0x000fe20000100800 */
[----:B------:R-:W-:Y:S02]  /*2e40*/  SEL R7, R5, 0xffffffc0, !P1 ;  /* 0xffffffc005077807 */ /* 0x000fe40004800000 */
[----:B------:R-:W-:Y:S01]  /*2e50*/  SEL R6, R6, 0xffffffe0, !P0 ;  /* 0xffffffe006067807 */ /* 0x000fe20004000000 */
[----:B------:R-:W1:Y:S01]  /*2e60*/  LDSM.16.M88.4 R172, [R240] ;  /* 0x00000000f0ac783b */ /* 0x000e620000000200 */
[----:B------:R-:W-:Y:S02]  /*2e70*/  LOP3.LUT R4, R4, R2, RZ, 0x3c, !PT ;  /* 0x0000000204047212 */ /* 0x000fe400078e3cff */
[----:B------:R-:W-:Y:S01]  /*2e80*/  LOP3.LUT R5, R13, 0xc00, R11, 0xf8, !PT ;  /* 0x00000c000d057812 */ /* 0x000fe200078ef80b */
[----:B------:R-:W1:Y:S01]  /*2e90*/  LDSM.16.M88.4 R176, [R240+0x800] ;  /* 0x00080000f0b0783b */ /* 0x000e620000000200 */
[----:B------:R-:W-:-:S03]  /*2ea0*/  LOP3.LUT R6, R2, 0x8, R12, 0x78, !PT ;  /* 0x0000000802067812 */ /* 0x000fc600078e780c */
[----:B------:R-:W1:Y:S01]  /*2eb0*/  LDSM.16.M88.4 R204, [R240+0x2000] ;  /* 0x00200000f0cc783b */ /* 0x000e620000000200 */
[----:B------:R-:W-:-:S03]  /*2ec0*/  LOP3.LUT R2, R4, 0x200, R11, 0xf8, !PT ;  /* 0x0000020004027812 */ /* 0x000fc600078ef80b */
[----:B------:R-:W1:Y:S01]  /*2ed0*/  LDSM.16.M88.4 R208, [R240+0x2800] ;  /* 0x00280000f0d0783b */ /* 0x000e620000000200 */
[----:B------:R-:W-:-:S03]  /*2ee0*/  LEA R252, R252, UR6, 0x1 ;  /* 0x00000006fcfc7c11 */ /* 0x000fc6000f8e08ff */
[----:B------:R-:W1:Y:S01]  /*2ef0*/  LDSM.16.M88.4 R236, [R240+0x4000] ;  /* 0x00400000f0ec783b */ /* 0x000e620000000200 */
[----:B------:R-:W-:-:S03]  /*2f00*/  LOP3.LUT R5, R5, R6, RZ, 0xfc, !PT ;  /* 0x0000000605057212 */ /* 0x000fc600078efcff */
[----:B------:R5:W-:Y:S04]  /*2f10*/  STL [R1+0x20], R7 ;  /* 0x0000200701007387 */ /* 0x000be80000100800 */
[----:B------:R-:W1:Y:S04]  /*2f20*/  LDSM.16.M88.4 R232, [R232+0x4800] ;  /* 0x00480000e8e8783b */ /* 0x000e680000000200 */
[----:B------:R-:W1:Y:S01]  /*2f30*/  LDSM.16.M88.4 R240, [R240+0x4800] ;  /* 0x00480000f0f0783b */ /* 0x000e620000000200 */
[----:B------:R-:W-:Y:S01]  /*2f40*/  IMAD.IADD R4, R10, 0x1, R3 ;  /* 0x000000010a047824 */ /* 0x000fe200078e0203 */
[----:B-----5:R-:W-:-:S05]  /*2f50*/  SEL R7, R9, 0xfffffff0, !P1 ;  /* 0xfffffff009077807 */ /* 0x020fca0004800000 */
[----:B------:R-:W-:Y:S04]  /*2f60*/  STL [R1+0x50], R7 ;  /* 0x0000500701007387 */ /* 0x000fe80000100800 */
[----:B------:R5:W-:Y:S04]  /*2f70*/  STL [R1+0x1c], R2 ;  /* 0x00001c0201007387 */ /* 0x000be80000100800 */
[----:B------:R2:W-:Y:S04]  /*2f80*/  STL [R1+0x54], R5 ;  /* 0x0000540501007387 */ /* 0x0005e80000100800 */
[----:B------:R1:W-:Y:S01]  /*2f90*/  STL [R1+0xc], R4 ;  /* 0x00000c0401007387 */ /* 0x0003e20000100800 */
[----:B-----5:R-:W-:-:S02]  /*2fa0*/  IMAD.IADD R2, R3, 0x1, R252 ;  /* 0x0000000103027824 */ /* 0x020fc400078e02fc */
[C---:B------:R-:W-:Y:S02]  /*2fb0*/  IMAD.IADD R3, R0.reuse, 0x1, R4 ;  /* 0x0000000100037824 */ /* 0x040fe400078e0204 */
[C---:B--2---:R-:W-:Y:S02]  /*2fc0*/  IMAD.IADD R5, R0.reuse, 0x1, R252 ;  /* 0x0000000100057824 */ /* 0x044fe400078e02fc */
[----:B------:R-:W-:-:S03]  /*2fd0*/  IMAD.IADD R0, R0, 0x1, R2 ;  /* 0x0000000100007824 */ /* 0x000fc600078e0202 */
[----:B------:R2:W-:Y:S04]  /*2fe0*/  STL [R1], R5 ;  /* 0x0000000501007387 */ /* 0x0005e80000100800 */
[----:B------:R2:W-:Y:S04]  /*2ff0*/  STL [R1+0x14], R2 ;  /* 0x0000140201007387 */ /* 0x0005e80000100800 */
[----:B------:R2:W-:Y:S04]  /*3000*/  STL [R1+0x10], R3 ;  /* 0x0000100301007387 */ /* 0x0005e80000100800 */
[----:B------:R2:W-:Y:S01]  /*3010*/  STL [R1+0x18], R0 ;  /* 0x0000180001007387 */ /* 0x0005e20000100800 */
[----:B------:R-:W-:-:S02]  /*3020*/  CS2R R26, SRZ ;  /* 0x00000000001a7805 */ /* 0x000fc4000001ff00 */
[----:B------:R-:W-:Y:S02]  /*3030*/  CS2R R24, SRZ ;  /* 0x0000000000187805 */ /* 0x000fe4000001ff00 */
[----:B-1-34-:R-:W-:-:S13]  /*3040*/  LOP3.LUT P3, RZ, R14, 0x8, RZ, 0xc0, !PT ;  /* 0x000000080eff7812 */ /* 0x01afda000786c0ff */
.L_x_1040:
[----:B------:R-:W3:Y:S01]  /*3050*/  LDL R249, [R1+0x4] ;  /* 0x0000040001f97983 */ /* 0x000ee20000100800 */
[----:B------:R-:W-:Y:S01]  /*3060*/  PLOP3.LUT P4, PT, PT, PT, UP1, 0x80, 0x8 ;  /* 0x000000000008781c */ /* 0x000fe20003f8f018 */
[----:B------:R-:W-:Y:S01]  /*3070*/  IMAD.U32 R245, RZ, RZ, UR19 ;  /* 0x00000013fff57e24 */ /* 0x000fe2000f8e00ff */
[----:B------:R-:W-:Y:S02]  /*3080*/  PLOP3.LUT P1, PT, PT, PT, UP1, 0x80, 0x8 ;  /* 0x000000000008781c */ /* 0x000fe40003f2f018 */
[----:B------:R-:W4:Y:S01]  /*3090*/  LDL.LU R248, [R1] ;  /* 0x0000000001f87983 */ /* 0x000f220000300800 */
[----:B------:R-:W-:Y:S01]  /*30a0*/  PLOP3.LUT P0, PT, PT, PT, UP1, 0x80, 0x8 ;  /* 0x000000000008781c */ /* 0x000fe20003f0f018 */
[----:B------:R-:W-:Y:S01]  /*30b0*/  UISETP.NE.AND UP2, UPT, UR49, URZ, UPT ;  /* 0x000000ff3100728c */ /* 0x000fe2000bf45270 */
[----:B------:R-:W-:Y:S02]  /*30c0*/  PLOP3.LUT P6, PT, PT, PT, UP1, 0x80, 0x8 ;  /* 0x000000000008781c */ /* 0x000fe40003fcf018 */
[----:B------:R-:W4:Y:S01]  /*30d0*/  LDL R247, [R1+0x8] ;  /* 0x0000080001f77983 */ /* 0x000f220000100800 */
[----:B------:R-:W-:Y:S02]  /*30e0*/  PLOP3.LUT P5, PT, PT, PT, UP1, 0x80, 0x8 ;  /* 0x000000000008781c */ /* 0x000fe40003faf018 */
[----:B------:R-:W-:Y:S02]  /*30f0*/  MOV R244, UR18 ;  /* 0x0000001200f47c02 */ /* 0x000fe40008000f00 */
[----:B------:R-:W4:Y:S05]  /*3100*/  LDL R246, [R1+0x14] ;  /* 0x0000140001f67983 */ /* 0x000f2a0000100800 */
[----:B-12---:R-:W2:Y:S01]  /*3110*/  LDL R3, [R1+0xc] ;  /* 0x00000c0001037983 */ /* 0x006ea20000100800 */
[----:B------:R-:W-:Y:S04]  /*3120*/  @UP2 UIADD3 UR15, UP0, UPT, UR56, -0x100, URZ ;  /* 0xffffff00380f2890 */ /* 0x000fe8000ff1e0ff */
[----:B------:R-:W2:Y:S01]  /*3130*/  LDL R2, [R1+0x18] ;  /* 0x0000180001027983 */ /* 0x000ea20000100800 */
[----:B------:R-:W-:Y:S02]  /*3140*/  @UP2 UIADD3.X UR14, UPT, UPT, UR57, -0x1, URZ, UP0, !UPT ;  /* 0xffffffff390e2890 */ /* 0x000fe400087fe4ff */
[----:B------:R-:W-:Y:S02]  /*3150*/  @UP2 UIADD3 UR18, UP0, UPT, UR18, -0x100, URZ ;  /* 0xffffff0012122890 */ /* 0x000fe4000ff1e0ff */
[----:B------:R-:W2:Y:S02]  /*3160*/  LDL R0, [R1+0x10] ;  /* 0x0000100001007983 */ /* 0x000ea40000100800 */
[----:B------:R-:W-:Y:S03]  /*3170*/  @UP2 UIADD3.X UR19, UPT, UPT, UR19, -0x1, URZ, UP0, !UPT ;  /* 0xffffffff13132890 */ /* 0x000fe600087fe4ff */
[----:B------:R-:W0:Y:S05]  /*3180*/  LDGDEPBAR ;  /* 0x00000000000079af */ /* 0x000e2a0000000000 */
[----:B------:R1:W-:Y:S05]  /*3190*/  STL [R1+0x84], R110 ;  /* 0x0000846e01007387 */ /* 0x0003ea0000100800 */
        /* <DEDUP_REMOVED lines=13> */
[----:B------:R-:W-:Y:S01]  /*3270*/  LDSM.16.M88.4 R16, [R252] ;  /* 0x00000000fc10783b */ /* 0x000fe20000000200 */
[C---:B-1----:R-:W-:Y:S04]  /*3280*/  IMAD.SHL.U32 R100, R110.reuse, 0x20, RZ ;  /* 0x000000206e647824 */ /* 0x042fe800078e00ff */
[----:B---3--:R-:W1:Y:S05]  /*3290*/  LDSM.16.M88.4 R8, [R249+0xc000] ;  /* 0x00c00000f908783b */ /* 0x008e6a0000000200 */
[----:B------:R-:W3:Y:S05]  /*32a0*/  LDSM.16.M88.4 R68, [R249+0xc800] ;  /* 0x00c80000f944783b */ /* 0x000eea0000000200 */
[----:B----4-:R-:W-:Y:S05]  /*32b0*/  LDSM.16.M88.4 R72, [R248] ;  /* 0x00000000f848783b */ /* 0x010fea0000000200 */
[----:B------:R-:W4:Y:S05]  /*32c0*/  LDSM.16.M88.4 R76, [R247+0xc000] ;  /* 0x00c00000f74c783b */ /* 0x000f2a0000000200 */
[----:B------:R-:W4:Y:S05]  /*32d0*/  LDSM.16.M88.4 R80, [R247+0xc800] ;  /* 0x00c80000f750783b */ /* 0x000f2a0000000200 */
[----:B------:R-:W-:Y:S05]  /*32e0*/  LDSM.16.M88.4 R84, [R246] ;  /* 0x00000000f654783b */ /* 0x000fea0000000200 */
[----:B--2---:R-:W2:Y:S05]  /*32f0*/  LDSM.16.M88.4 R88, [R3+0xc000] ;  /* 0x00c000000358783b */ /* 0x004eaa0000000200 */
[----:B------:R-:W-:Y:S01]  /*3300*/  LDSM.16.M88.4 R92, [R2] ;  /* 0x00000000025c783b */ /* 0x000fe20000000200 */
[C---:B-1----:R-:W-:Y:S04]  /*3310*/  HMMA.16816.F32.BF16 R4, R16.reuse, R8, RZ ;  /* 0x000000081004723c */ /* 0x042fe800000418ff */
[----:B------:R-:W-:Y:S04]  /*3320*/  LDSM.16.M88.4 R96, [R0+0xc000] ;  /* 0x00c000000060783b */ /* 0x000fe80000000200 */
[C---:B------:R-:W-:Y:S08]  /*3330*/  HMMA.16816.F32.BF16 R8, R16.reuse, R10, RZ ;  /* 0x0000000a1008723c */ /* 0x040ff000000418ff */
[C---:B---3--:R-:W-:Y:S08]  /*3340*/  HMMA.16816.F32.BF16 R12, R16.reuse, R68, RZ ;  /* 0x00000044100c723c */ /* 0x048ff000000418ff */
[----:B------:R-:W-:Y:S01]  /*3350*/  HMMA.16816.F32.BF16 R16, R16, R70, RZ ;  /* 0x000000461010723c */ /* 0x000fe200000418ff */
[----:B------:R-:W1:Y:S07]  /*3360*/  LDSM.16.M88.4 R68, [R3+0xc800] ;  /* 0x00c800000344783b */ /* 0x000e6e0000000200 */
[C---:B----4-:R-:W-:Y:S08]  /*3370*/  HMMA.16816.F32.BF16 R4, R72.reuse, R76, R4 ;  /* 0x0000004c4804723c */ /* 0x050ff00000041804 */
[C---:B------:R-:W-:Y:S01]  /*3380*/  HMMA.16816.F32.BF16 R8, R72.reuse, R78, R8 ;  /* 0x0000004e4808723c */ /* 0x040fe20000041808 */
[----:B------:R-:W-:Y:S07]  /*3390*/  LDSM.16.M88.4 R76, [R252+0x2000] ;  /* 0x00200000fc4c783b */ /* 0x000fee0000000200 */
[C---:B------:R-:W-:Y:S08]  /*33a0*/  HMMA.16816.F32.BF16 R12, R72.reuse, R80, R12 ;  /* 0x00000050480c723c */ /* 0x040ff0000004180c */
[----:B------:R-:W-:Y:S01]  /*33b0*/  HMMA.16816.F32.BF16 R16, R72, R82, R16 ;  /* 0x000000524810723c */ /* 0x000fe20000041810 */
[----:B------:R-:W3:Y:S05]  /*33c0*/  LDSM.16.M88.4 R72, [R0+0xc800] ;  /* 0x00c800000048783b */ /* 0x000eea0000000200 */
[----:B------:R-:W4:Y:S02]  /*33d0*/  LDSM.16.M88.4 R80, [R249+0xe000] ;  /* 0x00e00000f950783b */ /* 0x000f240000000200 */
[C---:B--2---:R-:W-:Y:S08]  /*33e0*/  HMMA.16816.F32.BF16 R4, R84.reuse, R88, R4 ;  /* 0x000000585404723c */ /* 0x044ff00000041804 */
[C---:B------:R-:W-:Y:S01]  /*33f0*/  HMMA.16816.F32.BF16 R8, R84.reuse, R90, R8 ;  /* 0x0000005a5408723c */ /* 0x040fe20000041808 */
[----:B------:R-:W-:Y:S07]  /*3400*/  LDSM.16.M88.4 R88, [R247+0xe000] ;  /* 0x00e00000f758783b */ /* 0x000fee0000000200 */
[C---:B-1----:R-:W-:Y:S08]  /*3410*/  HMMA.16816.F32.BF16 R12, R84.reuse, R68, R12 ;  /* 0x00000044540c723c */ /* 0x042ff0000004180c */
[----:B------:R-:W-:Y:S01]  /*3420*/  HMMA.16816.F32.BF16 R16, R84, R70, R16 ;  /* 0x000000465410723c */ /* 0x000fe20000041810 */
[----:B------:R-:W1:Y:S05]  /*3430*/  LDSM.16.M88.4 R68, [R249+0xe800] ;  /* 0x00e80000f944783b */ /* 0x000e6a0000000200 */
[----:B------:R-:W2:Y:S02]  /*3440*/  LDSM.16.M88.4 R84, [R248+0x2000] ;  /* 0x00200000f854783b */ /* 0x000ea40000000200 */
        /* <DEDUP_REMOVED lines=40> */
[----:B------:R1:W3:Y:S05]  /*36d0*/  LDSM.16.M88.4 R68, [R3+0x10800] ;  /* 0x010800000344783b */ /* 0x0002ea0000000200 */
[----:B------:R-:W3:Y:S02]  /*36e0*/  LDSM.16.M88.4 R84, [R2+0x4000] ;  /* 0x004000000254783b */ /* 0x000ee40000000200 */
[C---:B------:R-:W-:Y:S08]  /*36f0*/  HMMA.16816.F32.BF16 R4, R92.reuse, R96, R4 ;  /* 0x000000605c04723c */ /* 0x040ff00000041804 */
        /* <DEDUP_REMOVED lines=9> */
[----:B------:R-:W2:Y:S02]  /*3790*/  LDL R74, [R1+0x48] ;  /* 0x00004800014a7983 */ /* 0x000ea40000100800 */
[C---:B----4-:R-:W-:Y:S08]  /*37a0*/  HMMA.16816.F32.BF16 R4, R76.reuse, R80, R4 ;  /* 0x000000504c04723c */ /* 0x050ff00000041804 */
[C---:B------:R-:W-:Y:S08]  /*37b0*/  HMMA.16816.F32.BF16 R8, R76.reuse, R82, R8 ;  /* 0x000000524c08723c */ /* 0x040ff00000041808 */
[C---:B---3--:R-:W-:Y:S08]  /*37c0*/  HMMA.16816.F32.BF16 R12, R76.reuse, R68, R12 ;  /* 0x000000444c0c723c */ /* 0x048ff0000004180c */
[----:B------:R-:W-:Y:S01]  /*37d0*/  HMMA.16816.F32.BF16 R16, R76, R70, R16 ;  /* 0x000000464c10723c */ /* 0x000fe20000041810 */
[----:B------:R1:W3:Y:S01]  /*37e0*/  LDSM.16.M88.4 R68, [R0+0x10800] ;  /* 0x010800000044783b */ /* 0x0002e20000000200 */
[----:B------:R-:W-:Y:S06]  /*37f0*/  IMAD.MOV.U32 R76, RZ, RZ, 0x20 ;  /* 0x00000020ff4c7424 */ /* 0x000fec00078e00ff */
[C---:B------:R-:W-:Y:S08]  /*3800*/  HMMA.16816.F32.BF16 R4, R84.reuse, R88, R4 ;  /* 0x000000585404723c */ /* 0x040ff00000041804 */
[C---:B------:R-:W-:Y:S03]  /*3810*/  HMMA.16816.F32.BF16 R8, R84.reuse, R90, R8 ;  /* 0x0000005a5408723c */ /* 0x040fe60000041808 */
[----:B-1----:R-:W-:Y:S02]  /*3820*/  @P4 LOP3.LUT R0, R72, 0x6, RZ, 0xc0, !PT ;  /* 0x0000000648004812 */ /* 0x002fe400078ec0ff */
[----:B------:R-:W-:Y:S06]  /*3830*/  PLOP3.LUT P4, PT, PT, PT, UP1, 0x80, 0x8 ;  /* 0x000000000008781c */ /* 0x000fec0003f8f018 */
[----:B------:R-:W-:Y:S01]  /*3840*/  FMUL.FTZ R4, R4, UR10 ;  /* 0x0000000a04047c20 */ /* 0x000fe20008410000 */
[--C-:B------:R-:W-:Y:S01]  /*3850*/  @P1 LOP3.LUT R0, R0, 0xe0, R73.reuse, 0xf8, !PT ;  /* 0x000000e000001812 */ /* 0x100fe200078ef849 */
[----:B------:R-:W-:Y:S01]  /*3860*/  FMUL.FTZ R6, R6, UR10 ;  /* 0x0000000a06067c20 */ /* 0x000fe20008410000 */
[----:B------:R-:W-:Y:S01]  /*3870*/  FMUL.FTZ R5, R5, UR10 ;  /* 0x0000000a05057c20 */ /* 0x000fe20008410000 */
[----:B------:R-:W1:Y:S01]  /*3880*/  MUFU.TANH R91, R4 ;  /* 0x00000004005b7308 */ /* 0x000e620000002400 */
[----:B------:R-:W-:Y:S01]  /*3890*/  @P0 LEA R3, R3, R0, 0x6 ;  /* 0x0000000003030211 */ /* 0x000fe200078e30ff */
[----:B------:R-:W-:Y:S01]  /*38a0*/  FMUL.FTZ R7, R7, UR10 ;  /* 0x0000000a07077c20 */ /* 0x000fe20008410000 */
[----:B------:R-:W-:Y:S01]  /*38b0*/  PLOP3.LUT P1, PT, PT, PT, UP1, 0x80, 0x8 ;  /* 0x000000000008781c */ /* 0x000fe20003f2f018 */
[----:B------:R-:W-:Y:S01]  /*38c0*/  FMUL.FTZ R8, R8, UR10 ;  /* 0x0000000a08087c20 */ /* 0x000fe20008410000 */
[----:B------:R-:W-:Y:S01]  /*38d0*/  FMUL.FTZ R9, R9, UR10 ;  /* 0x0000000a09097c20 */ /* 0x000fe20008410000 */
[----:B------:R-:W-:Y:S01]  /*38e0*/  @P6 VIADD R0, R3, 0x1 ;  /* 0x0000000103006836 */ /* 0x000fe20000000000 */
[----:B------:R-:W-:Y:S03]  /*38f0*/  PLOP3.LUT P6, PT, PT, PT, UP1, 0x80, 0x8 ;  /* 0x000000000008781c */ /* 0x000fe60003fcf018 */
[----:B------:R-:W-:Y:S01]  /*3900*/  MUFU.TANH R98, R6 ;  /* 0x0000000600627308 */ /* 0x000fe20000002400 */
[----:B------:R-:W-:Y:S01]  /*3910*/  FMUL.FTZ R10, R10, UR10 ;  /* 0x0000000a0a0a7c20 */ /* 0x000fe20008410000 */
[C---:B---3--:R-:W-:Y:S03]  /*3920*/  HMMA.16816.F32.BF16 R12, R84.reuse, R68, R12 ;  /* 0x00000044540c723c */ /* 0x048fe6000004180c */
[----:B------:R-:W-:Y:S01]  /*3930*/  @P5 ISETP.GE.AND P5, PT, R0, UR33, PT ;  /* 0x0000002100005c0c */ /* 0x000fe2000bfa6270 */
[----:B------:R-:W-:Y:S01]  /*3940*/  FMUL.FTZ R11, R11, UR10 ;  /* 0x0000000a0b0b7c20 */ /* 0x000fe20008410000 */
[----:B------:R-:W-:Y:S03]  /*3950*/  @P1 ISETP.GE.AND P1, PT, R3, UR33, PT ;  /* 0x0000002103001c0c */ /* 0x000fe6000bf26270 */
[----:B------:R-:W3:Y:S01]  /*3960*/  MUFU.TANH R90, R5 ;  /* 0x00000005005a7308 */ /* 0x000ee20000002400 */
[----:B------:R-:W-:Y:S03]  /*3970*/  HMMA.16816.F32.BF16 R16, R84, R70, R16 ;  /* 0x000000465410723c */ /* 0x000fe60000041810 */
[----:B-1----:R-:W-:Y:S02]  /*3980*/  MOV R4, R91 ;  /* 0x0000005b00047202 */ /* 0x002fe40000000f00 */
[----:B------:R-:W-:Y:S04]  /*3990*/  @P4 FSEL R4, R91, -INF , !P1 ;  /* 0xff8000005b044808 */ /* 0x000fe80004800000 */
[----:B------:R-:W1:Y:S01]  /*39a0*/  MUFU.TANH R97, R7 ;  /* 0x0000000700617308 */ /* 0x000e620000002400 */
[----:B------:R-:W-:Y:S01]  /*39b0*/  PLOP3.LUT P4, PT, PT, PT, UP1, 0x80, 0x8 ;  /* 0x000000000008781c */ /* 0x000fe20003f8f018 */
[----:B------:R-:W-:Y:S01]  /*39c0*/  FMUL.FTZ R12, R12, UR10 ;  /* 0x0000000a0c0c7c20 */ /* 0x000fe20008410000 */
[----:B------:R-:W-:Y:S01]  /*39d0*/  FMUL.FTZ R13, R13, UR10 ;  /* 0x0000000a0d0d7c20 */ /* 0x000fe20008410000 */
[----:B------:R-:W-:Y:S01]  /*39e0*/  FMUL.FTZ R14, R14, UR10 ;  /* 0x0000000a0e0e7c20 */ /* 0x000fe20008410000 */
[----:B------:R-:W-:Y:S05]  /*39f0*/  FMUL.FTZ R15, R15, UR10 ;  /* 0x0000000a0f0f7c20 */ /* 0x000fea0008410000 */
[----:B------:R4:W-:Y:S01]  /*3a00*/  MUFU.TANH R92, R12 ;  /* 0x0000000c005c7308 */ /* 0x0009e20000002400 */
[----:B---3--:R-:W-:Y:S01]  /*3a10*/  MOV R0, R90 ;  /* 0x0000005a00007202 */ /* 0x008fe20000000f00 */
[----:B------:R-:W-:Y:S01]  /*3a20*/  IMAD.MOV.U32 R5, RZ, RZ, R98 ;  /* 0x000000ffff057224 */ /* 0x000fe200078e0062 */
[----:B------:R-:W-:Y:S01]  /*3a30*/  @P6 FSEL R0, R90, -INF , !P5 ;  /* 0xff8000005a006808 */ /* 0x000fe20006800000 */
[----:B------:R-:W-:Y:S01]  /*3a40*/  FMUL.FTZ R16, R16, UR10 ;  /* 0x0000000a10107c20 */ /* 0x000fe20008410000 */
[----:B------:R-:W-:Y:S01]  /*3a50*/  PLOP3.LUT P6, PT, PT, PT, UP1, 0x80, 0x8 ;  /* 0x000000000008781c */ /* 0x000fe20003fcf018 */
[----:B------:R-:W-:Y:S01]  /*3a60*/  FMUL.FTZ R17, R17, UR10 ;  /* 0x0000000a11117c20 */ /* 0x000fe20008410000 */
[----:B------:R-:W-:Y:S03]  /*3a70*/  FMUL.FTZ R18, R18, UR10 ;  /* 0x0000000a12127c20 */ /* 0x000fe60008410000 */
[----:B------:R3:W1:Y:S01]  /*3a80*/  MUFU.TANH R89, R8 ;  /* 0x0000000800597308 */ /* 0x0006620000002400 */
[----:B------:R-:W-:Y:S09]  /*3a90*/  FMUL.FTZ R19, R19, UR10 ;  /* 0x0000000a13137c20 */ /* 0x000ff20008410000 */
[----:B------:R1:W-:Y:S01]  /*3aa0*/  MUFU.TANH R88, R9 ;  /* 0x0000000900587308 */ /* 0x0003e20000002400 */
[----:B----4-:R-:W4:Y:S09]  /*3ab0*/  LDL R12, [R1+0x30] ;  /* 0x00003000010c7983 */ /* 0x010f320000100800 */
[----:B------:R1:W2:Y:S01]  /*3ac0*/  MUFU.TANH R99, R10 ;  /* 0x0000000a00637308 */ /* 0x0002a20000002400 */
[----:B---3--:R-:W3:Y:S09]  /*3ad0*/  LDL R8, [R1+0x54] ;  /* 0x0000540001087983 */ /* 0x008ef20000100800 */
[----:B------:R1:W2:Y:S02]  /*3ae0*/  MUFU.TANH R246, R11 ;  /* 0x0000000b00f67308 */ /* 0x0002a40000002400 */
[----:B-1----:R-:W4:Y:S08]  /*3af0*/  LDL R9, [R1+0x50] ;  /* 0x0000500001097983 */ /* 0x002f300000100800 */
[----:B------:R-:W-:Y:S01]  /*3b00*/  MUFU.TANH R87, R13 ;  /* 0x0000000d00577308 */ /* 0x000fe20000002400 */
[----:B------:R-:W-:Y:S04]  /*3b10*/  LOP3.LUT R10, R100, 0xc00, RZ, 0xc0, !PT ;  /* 0x00000c00640a7812 */ /* 0x000fe800078ec0ff */
[----:B------:R-:W-:Y:S05]  /*3b20*/  LOP3.LUT R10, R10, 0x6, R72, 0xf8, !PT ;  /* 0x000000060a0a7812 */ /* 0x000fea00078ef848 */
[----:B------:R-:W1:Y:S01]  /*3b30*/  MUFU.TANH R96, R14 ;  /* 0x0000000e00607308 */ /* 0x000e620000002400 */
[----:B------:R-:W-:Y:S04]  /*3b40*/  LOP3.LUT R11, R72, 0x38, RZ, 0xc0, !PT ;  /* 0x00000038480b7812 */ /* 0x000fe800078ec0ff */
[----:B------:R-:W-:Y:S05]  /*3b50*/  LOP3.LUT R11, R11, 0x20, R73, 0x78, !PT ;  /* 0x000000200b0b7812 */ /* 0x000fea00078e7849 */
[----:B------:R-:W-:Y:S01]  /*3b60*/  MUFU.TANH R95, R15 ;  /* 0x0000000f005f7308 */ /* 0x000fe20000002400 */
[----:B------:R-:W-:Y:S02]  /*3b70*/  LOP3.LUT R10, R10, R11, R110, 0xfe, !PT ;  /* 0x0000000b0a0a7212 */ /* 0x000fe400078efe6e */
[----:B------:R-:W3:Y:S02]  /*3b80*/  S2R R110, SR_TID.X ;  /* 0x00000000006e7919 */ /* 0x000ee40000002100 */
        /* <DEDUP_REMOVED lines=17> */
[C---:B------:R-:W-:Y:S02]  /*3ca0*/  FSETP.NEU.FTZ.AND P1, PT, R74.reuse, -INF , PT ;  /* 0xff8000004a00780b */ /* 0x040fe40003f3d000 */
[----:B------:R-:W1:Y:S01]  /*3cb0*/  MUFU.EX2 R108, R7 ;  /* 0x00000007006c7308 */ /* 0x000e620000000800 */
        /* <DEDUP_REMOVED lines=9> */
[----:B------:R-:W-:Y:S02]  /*3d50*/  @P6 ISETP.GE.AND P6, PT, R6, UR33, PT ;  /* 0x0000002106006c0c */ /* 0x000fe4000bfc6270 */
[----:B------:R-:W-:Y:S02]  /*3d60*/  MOV R6, R89 ;  /* 0x0000005900067202 */ /* 0x000fe40000000f00 */
[----:B------:R-:W-:Y:S05]  /*3d70*/  @P1 FSEL R6, R89, -INF , !P6 ;  /* 0xff80000059061808 */ /* 0x000fea0007000000 */
[----:B------:R1:W3:Y:S01]  /*3d80*/  MUFU.EX2 R105, R4 ;  /* 0x0000000400697308 */ /* 0x0002e20000000800 */
[----:B------:R-:W-:Y:S01]  /*3d90*/  PLOP3.LUT P1, PT, PT, PT, UP1, 0x80, 0x8 ;  /* 0x000000000008781c */ /* 0x000fe20003f2f018 */
[----:B------:R-:W-:Y:S08]  /*3da0*/  FFMA.FTZ R6, R6, UR9, -R2 ;  /* 0x0000000906067c23 */ /* 0x000ff00008010802 */
[----:B------:R1:W-:Y:S01]  /*3db0*/  MUFU.EX2 R250, R6 ;  /* 0x0000000600fa7308 */ /* 0x0003e20000000800 */
[----:B--2---:R-:W-:Y:S01]  /*3dc0*/  @P4 VIADD R5, R3, 0x9 ;  /* 0x0000000903054836 */ /* 0x004fe20000000000 */
[----:B------:R-:W-:Y:S04]  /*3dd0*/  PLOP3.LUT P4, PT, PT, PT, UP1, 0x80, 0x8 ;  /* 0x000000000008781c */ /* 0x000fe80003f8f018 */
[----:B------:R-:W-:Y:S02]  /*3de0*/  @P5 ISETP.GE.AND P5, PT, R5, UR33, PT ;  /* 0x0000002105005c0c */ /* 0x000fe4000bfa6270 */
[----:B------:R-:W-:Y:S01]  /*3df0*/  MOV R5, R99 ;  /* 0x0000006300057202 */ /* 0x000fe20000000f00 */
[----:B-1----:R-:W-:Y:S01]  /*3e00*/  IMAD.MOV.U32 R4, RZ, RZ, R88 ;  /* 0x000000ffff047224 */ /* 0x002fe200078e0058 */
        /* <DEDUP_REMOVED lines=14> */
[----:B------:R-:W-:Y:S02]  /*3ef0*/  @P4 VIADD R7, R3, 0x11 ;  /* 0x0000001103074836 */ /* 0x000fe40000000000 */
[--C-:B-1----:R-:W-:Y:S01]  /*3f00*/  FFMA.FTZ R4, R5, UR9, -R0.reuse ;  /* 0x0000000905047c23 */ /* 0x102fe20008010800 */
[----:B------:R-:W-:Y:S01]  /*3f10*/  FFMA.FTZ R5, R6, UR9, -R0 ;  /* 0x0000000906057c23 */ /* 0x000fe20008010800 */
[----:B------:R-:W-:Y:S02]  /*3f20*/  PLOP3.LUT P4, PT, PT, PT, UP1, 0x80, 0x8 ;  /* 0x000000000008781c */ /* 0x000fe40003f8f018 */
[----:B------:R1:W-:Y:S01]  /*3f30*/  MUFU.EX2 R104, R4 ;  /* 0x0000000400687308 */ /* 0x0003e20000000800 */
[----:B------:R-:W-:Y:S02]  /*3f40*/  @P5 ISETP.GE.AND P5, PT, R7, UR33, PT ;  /* 0x0000002107005c0c */ /* 0x000fe4000bfa6270 */
[----:B------:R-:W-:Y:S02]  /*3f50*/  MOV R6, R96 ;  /* 0x0000006000067202 */ /* 0x000fe40000000f00 */
[----:B------:R-:W-:Y:S05]  /*3f60*/  F2FP.BF16.F32.PACK_AB R7, R108, R109 ;  /* 0x0000006d6c07723e */ /* 0x000fea00000010ff */
[----:B------:R2:W-:Y:S01]  /*3f70*/  MUFU.EX2 R103, R5 ;  /* 0x0000000500677308 */ /* 0x0005e20000000800 */
[----:B------:R-:W-:Y:S01]  /*3f80*/  STS [R82+0x14000], R7 ;  /* 0x0140000752007388 */ /* 0x000fe20000000800 */
[----:B------:R-:W-:Y:S02]  /*3f90*/  @P4 FSEL R6, R96, -INF , !P6 ;  /* 0xff80000060064808 */ /* 0x000fe40007000000 */
[----:B------:R-:W-:Y:S02]  /*3fa0*/  PLOP3.LUT P4, PT, PT, PT, UP1, 0x80, 0x8 ;  /* 0x000000000008781c */ /* 0x000fe40003f8f018 */
[----:B-1----:R-:W-:Y:S02]  /*3fb0*/  MOV R4, R92 ;  /* 0x0000005c00047202 */ /* 0x002fe40000000f00 */
[----:B------:R-:W-:Y:S02]  /*3fc0*/  @P1 FSEL R4, R92, -INF , !P6 ;  /* 0xff8000005c041808 */ /* 0x000fe40007000000 */
[----:B------:R-:W-:Y:S02]  /*3fd0*/  PLOP3.LUT P1, PT, PT, PT, UP1, 0x80, 0x8 ;  /* 0x000000000008781c */ /* 0x000fe40003f2f018 */
[----:B------:R-:W-:Y:S01]  /*3fe0*/  PLOP3.LUT P6, PT, PT, PT, UP1, 0x80, 0x8 ;  /* 0x000000000008781c */ /* 0x000fe20003fcf018 */
[--C-:B------:R-:W-:Y:S01]  /*3ff0*/  FFMA.FTZ R4, R4, UR9, -R2.reuse ;  /* 0x0000000904047c23 */ /* 0x100fe20008010802 */
[----:B--2---:R-:W-:Y:S01]  /*4000*/  IMAD.MOV.U32 R5, RZ, RZ, R87 ;  /* 0x000000ffff057224 */ /* 0x004fe200078e0057 */
[----:B------:R-:W-:Y:S02]  /*4010*/  @P0 FSEL R5, R87, -INF , !P5 ;  /* 0xff80000057050808 */ /* 0x000fe40006800000 */
[----:B------:R1:W-:Y:S01]  /*4020*/  MUFU.EX2 R107, R4 ;  /* 0x00000004006b7308 */ /* 0x0003e20000000800 */
[----:B------:R-:W-:Y:S02]  /*4030*/  PLOP3.LUT P0, PT, PT, PT, UP1, 0x80, 0x8 ;  /* 0x000000000008781c */ /* 0x000fe40003f0f018 */
[----:B------:R-:W-:Y:S01]  /*4040*/  FFMA.FTZ R5, R5, UR9, -R2 ;  /* 0x0000000905057c23 */ /* 0x000fe20008010802 */
[----:B---3--:R-:W-:Y:S06]  /*4050*/  LEA R252, R8, UR4, 0x1 ;  /* 0x0000000408fc7c11 */ /* 0x008fec000f8e08ff */
[----:B------:R2:W3:Y:S01]  /*4060*/  MUFU.EX2 R251, R5 ;  /* 0x0000000500fb7308 */ /* 0x0004e20000000800 */
[----:B-1----:R-:W-:Y:S02]  /*4070*/  MOV R4, R95 ;  /* 0x0000005f00047202 */ /* 0x002fe40000000f00 */
[----:B------:R-:W-:Y:S02]  /*4080*/  @P1 FSEL R4, R95, -INF , !P5 ;  /* 0xff8000005f041808 */ /* 0x000fe40006800000 */
[----:B------:R-:W-:Y:S02]  /*4090*/  PLOP3.LUT P1, PT, PT, PT, UP1, 0x80, 0x8 ;  /* 0x000000000008781c */ /* 0x000fe40003f2f018 */
[----:B------:R-:W-:Y:S01]  /*40a0*/  PLOP3.LUT P5, PT, PT, PT, UP1, 0x80, 0x8 ;  /* 0x000000000008781c */ /* 0x000fe20003faf018 */
[--C-:B------:R-:W-:Y:S01]  /*40b0*/  FFMA.FTZ R4, R4, UR9, -R0.reuse ;  /* 0x0000000904047c23 */ /* 0x100fe20008010800 */
[----:B--2---:R-:W-:Y:S01]  /*40c0*/  FFMA.FTZ R5, R6, UR9, -R0 ;  /* 0x0000000906057c23 */ /* 0x004fe20008010800 */
[C---:B------:R-:W-:Y:S01]  /*40d0*/  @P0 VIADD R6, R3.reuse, 0x18 ;  /* 0x0000001803060836 */ /* 0x040fe20000000000 */
[----:B------:R-:W-:Y:S01]  /*40e0*/  PLOP3.LUT P0, PT, PT, PT, UP1, 0x80, 0x8 ;  /* 0x000000000008781c */ /* 0x000fe20003f0f018 */
[----:B------:R-:W-:Y:S01]  /*40f0*/  MUFU.EX2 R101, R4 ;  /* 0x0000000400657308 */ /* 0x000fe20000000800 */
[----:B------:R-:W-:Y:S02]  /*4100*/  @P4 IADD3 R3, PT, PT, R3, 0x19, RZ ;  /* 0x0000001903034810 */ /* 0x000fe40007ffe0ff */
[----:B------:R-:W-:Y:S02]  /*4110*/  @P6 ISETP.GE.AND P6, PT, R6, UR33, PT ;  /* 0x0000002106006c0c */ /* 0x000fe4000bfc6270 */
[----:B------:R-:W-:Y:S02]  /*4120*/  PLOP3.LUT P4, PT, PT, PT, UP1, 0x80, 0x8 ;  /* 0x000000000008781c */ /* 0x000fe40003f8f018 */
[----:B------:R-:W-:Y:S03]  /*4130*/  F2FP.BF16.F32.PACK_AB R6, R105, R106 ;  /* 0x0000006a6906723e */ /* 0x000fe600000010ff */
[----:B------:R1:W-:Y:S01]  /*4140*/  MUFU.EX2 R102, R5 ;  /* 0x0000000500667308 */ /* 0x0003e20000000800 */
[----:B------:R-:W-:Y:S01]  /*4150*/  @P5 ISETP.GE.AND P5, PT, R3, UR33, PT ;  /* 0x0000002103005c0c */ /* 0x000fe2000bfa6270 */
[----:B------:R-:W-:Y:S01]  /*4160*/  IMAD.MOV.U32 R3, RZ, RZ, R85 ;  /* 0x000000ffff037224 */ /* 0x000fe200078e0055 */
[----:B------:R3:W-:Y:S02]  /*4170*/  STS [R82+0x14400], R6 ;  /* 0x0144000652007388 */ /* 0x0007e40000000800 */
[----:B------:R-:W-:Y:S02]  /*4180*/  @P0 FSEL R3, R85, -INF , !P5 ;  /* 0xff80000055030808 */ /* 0x000fe40006800000 */
[----:B------:R-:W-:Y:S02]  /*4190*/  PLOP3.LUT P0, PT, PT, PT, UP1, 0x80, 0x8 ;  /* 0x000000000008781c */ /* 0x000fe40003f0f018 */
[----:B-1----:R-:W-:Y:S02]  /*41a0*/  MOV R5, R86 ;  /* 0x0000005600057202 */ /* 0x002fe40000000f00 */
[----:B------:R-:W-:Y:S05]  /*41b0*/  @P1 FSEL R5, R86, -INF , !P6 ;  /* 0xff80000056051808 */ /* 0x000fea0007000000 */
[--C-:B------:R-:W-:Y:S01]  /*41c0*/  FFMA.FTZ R4, R5, UR9, -R2.reuse ;  /* 0x0000000905047c23 */ /* 0x100fe20008010802 */
[----:B------:R-:W-:Y:S01]  /*41d0*/  FFMA.FTZ R2, R3, UR9, -R2 ;  /* 0x0000000903027c23 */ /* 0x000fe20008010802 */
[----:B------:R-:W-:Y:S02]  /*41e0*/  MOV R3, R93 ;  /* 0x0000005d00037202 */ /* 0x000fe40000000f00 */
[----:B------:R1:W-:Y:S01]  /*41f0*/  MUFU.EX2 R248, R4 ;  /* 0x0000000400f87308 */ /* 0x0003e20000000800 */
[----:B------:R-:W-:Y:S02]  /*4200*/  @P0 FSEL R3, R93, -INF , !P5 ;  /* 0xff8000005d030808 */ /* 0x000fe40006800000 */
[----:B---3--:R-:W-:Y:S02]  /*4210*/  F2FP.BF16.F32.PACK_AB R6, R251, R107 ;  /* 0x0000006bfb06723e */ /* 0x008fe400000010ff */
[----:B------:R-:W-:Y:S05]  /*4220*/  LOP3.LUT P0, RZ, R110, 0x2, RZ, 0xc0, !PT ;  /* 0x000000026eff7812 */ /* 0x000fea000780c0ff */
[----:B------:R2:W3:Y:S01]  /*4230*/  MUFU.EX2 R247, R2 ;  /* 0x0000000200f77308 */ /* 0x0004e20000000800 */
[----:B------:R-:W-:Y:S04]  /*4240*/  SEL R76, R76, 0xffffffe0, !P0 ;  /* 0xffffffe04c4c7807 */ /* 0x000fe80004000000 */
[----:B------:R-:W-:Y:S02]  /*4250*/  IADD3 R110, PT, PT, R76, R252, RZ ;  /* 0x000000fc4c6e7210 */ /* 0x000fe40007ffe0ff */
[----:B-1----:R-:W-:Y:S02]  /*4260*/  MOV R4, R94 ;  /* 0x0000005e00047202 */ /* 0x002fe40000000f00 */
[----:B------:R-:W-:Y:S05]  /*4270*/  @P4 FSEL R4, R94, -INF , !P6 ;  /* 0xff8000005e044808 */ /* 0x000fea0007000000 */
[--C-:B--2---:R-:W-:Y:S01]  /*4280*/  FFMA.FTZ R2, R4, UR9, -R0.reuse ;  /* 0x0000000904027c23 */ /* 0x104fe20008010800 */
[C---:B----4-:R-:W-:Y:S01]  /*4290*/  LEA R4, P1, R12.reuse, R244, 0x2 ;  /* 0x000000f40c047211 */ /* 0x050fe200078210ff */
[----:B------:R-:W-:Y:S01]  /*42a0*/  FFMA.FTZ R0, R3, UR9, -R0 ;  /* 0x0000000903007c23 */ /* 0x000fe20008010800 */
[----:B------:R-:W-:Y:S01]  /*42b0*/  F2FP.BF16.F32.PACK_AB R3, R249, R250 ;  /* 0x000000faf903723e */ /* 0x000fe200000010ff */
[----:B------:R1:W-:Y:S01]  /*42c0*/  MUFU.EX2 R100, R2 ;  /* 0x0000000200647308 */ /* 0x0003e20000000800 */
[----:B------:R-:W-:Y:S02]  /*42d0*/  LEA.HI.X R5, R12, R245, RZ, 0x2, P1 ;  /* 0x000000f50c057211 */ /* 0x000fe400008f14ff */
[----:B------:R-:W2:Y:S05]  /*42e0*/  LDL R245, [R1+0x20] ;  /* 0x0000200001f57983 */ /* 0x000eaa0000100800 */
[----:B------:R-:W4:Y:S02]  /*42f0*/  LDG.E R80, desc[UR34][R4.64] ;  /* 0x0000002204507981 */ /* 0x000f24000c1e1900 */
[----:B------:R3:W3:Y:S03]  /*4300*/  MUFU.EX2 R244, R0 ;  /* 0x0000000000f47308 */ /* 0x0006e60000000800 */
[----:B------:R-:W-:Y:S01]  /*4310*/  STL [R1], R110 ;  /* 0x0000006e01007387 */ /* 0x000fe20000100800 */
[----:B-1----:R-:W-:Y:S04]  /*4320*/  LEA R2, R10, UR5, 0x1 ;  /* 0x000000050a027c11 */ /* 0x002fe8000f8e08ff */
[C---:B------:R-:W-:Y:S01]  /*4330*/  IADD3 R81, PT, PT, R2.reuse, 0x20, RZ ;  /* 0x0000002002517810 */ /* 0x040fe20007ffe0ff */
[C---:B------:R-:W-:Y:S01]  /*4340*/  IMAD.IADD R83, R2.reuse, 0x1, R9 ;  /* 0x0000000102537824 */ /* 0x040fe200078e0209 */
[----:B------:R-:W-:Y:S02]  /*4350*/  @P3 IADD3 R81, PT, PT, R2, -0x20, RZ ;  /* 0xffffffe002513810 */ /* 0x000fe40007ffe0ff */
[----:B---3--:R-:W-:Y:S02]  /*4360*/  F2FP.BF16.F32.PACK_AB R0, R103, R104 ;  /* 0x000000686700723e */ /* 0x008fe400000010ff */
[----:B------:R1:W-:Y:S01]  /*4370*/  STS [R83], R3 ;  /* 0x0000000353007388 */ /* 0x0003e20000000800 */
[----:B------:R-:W-:Y:S02]  /*4380*/  IADD3 R84, PT, PT, R9, R81, RZ ;  /* 0x0000005109547210 */ /* 0x000fe40007ffe0ff */
[----:B------:R-:W-:Y:S02]  /*4390*/  F2FP.BF16.F32.PACK_AB R2, R247, R248 ;  /* 0x000000f8f702723e */ /* 0x000fe400000010ff */
[----:B------:R3:W-:Y:S05]  /*43a0*/  STS [R83+0x400], R0 ;  /* 0x0004000053007388 */ /* 0x0007ea0000000800 */
[----:B------:R-:W-:Y:S01]  /*43b0*/  STS [R81], R6 ;  /* 0x0000000651007388 */ /* 0x000fe20000000800 */
[----:B-1----:R-:W-:Y:S02]  /*43c0*/  F2FP.BF16.F32.PACK_AB R3, R101, R102 ;  /* 0x000000666503723e */ /* 0x002fe400000010ff */
[----:B---3--:R-:W-:Y:S03]  /*43d0*/  F2FP.BF16.F32.PACK_AB R0, R244, R100 ;  /* 0x00000064f400723e */ /* 0x008fe600000010ff */
[----:B------:R1:W-:Y:S05]  /*43e0*/  STS [R81+0x400], R3 ;  /* 0x0004000351007388 */ /* 0x0003ea0000000800 */
[----:B------:R-:W-:Y:S05]  /*43f0*/  STS [R84], R2 ;  /* 0x0000000254007388 */ /* 0x000fea0000000800 */
[----:B------:R-:W-:Y:S05]  /*4400*/  STS [R84+0x400], R0 ;  /* 0x0004000054007388 */ /* 0x000fea0000000800 */
[----:B------:R-:W3:Y:S05]  /*4410*/  LDSM.16.M88.4 R16, [R252+0x6000] ;  /* 0x00600000fc10783b */ /* 0x000eea0000000200 */
[----:B------:R-:W3:Y:S05]  /*4420*/  LDSM.16.M88.4 R68, [R110+0x6000] ;  /* 0x006000006e44783b */ /* 0x000eea0000000200 */
[----:B-1----:R3:W4:Y:S02]  /*4430*/  LDG.E R3, desc[UR34][R4.64+0x20] ;  /* 0x0000202204037981 */ /* 0x002724000c1e1900 */
[C---:B---3--:R-:W-:Y:S08]  /*4440*/  HMMA.16816.F32.BF16 R4, R16.reuse, R148, RZ ;  /* 0x000000941004723c */ /* 0x048ff000000418ff */
        /* <DEDUP_REMOVED lines=40> */
[----:B--2--5:R2:W5:Y:S07]  /*46d0*/  LDL.LU R110, [R1+0x84] ;  /* 0x00008400016e7983 */ /* 0x02456e0000300800 */
[----:B------:R-:W-:Y:S01]  /*46e0*/  HMMA.16816.F32.BF16 R16, R68, R210, R16 ;  /* 0x000000d24410723c */ /* 0x000fe20000041810 */
[----:B------:R-:W3:Y:S07]  /*46f0*/  LDSM.16.M88.4 R68, [R2+0xa000] ;  /* 0x00a000000244783b */ /* 0x000eee0000000200 */
[C---:B-1----:R-:W-:Y:S08]  /*4700*/  HMMA.16816.F32.BF16 R4, R72.reuse, R212, R4 ;  /* 0x000000d44804723c */ /* 0x042ff00000041804 */
[C---:B------:R-:W-:Y:S08]  /*4710*/  HMMA.16816.F32.BF16 R8, R72.reuse, R214, R8 ;  /* 0x000000d64808723c */ /* 0x040ff00000041808 */
[C---:B------:R-:W-:Y:S08]  /*4720*/  HMMA.16816.F32.BF16 R12, R72.reuse, R216, R12 ;  /* 0x000000d8480c723c */ /* 0x040ff0000004180c */
[----:B------:R-:W-:Y:S01]  /*4730*/  HMMA.16816.F32.BF16 R16, R72, R218, R16 ;  /* 0x000000da4810723c */ /* 0x000fe20000041810 */
[----:B------:R1:W2:Y:S07]  /*4740*/  LDSM.16.M88.4 R72, [R0+0xa000] ;  /* 0x00a000000048783b */ /* 0x0002ae0000000200 */
[C---:B----4-:R-:W-:Y:S08]  /*4750*/  HMMA.16816.F32.BF16 R4, R76.reuse, R220, R4 ;  /* 0x000000dc4c04723c */ /* 0x050ff00000041804 */
[C---:B------:R-:W-:Y:S08]  /*4760*/  HMMA.16816.F32.BF16 R8, R76.reuse, R222, R8 ;  /* 0x000000de4c08723c */ /* 0x040ff00000041808 */
[C---:B------:R-:W-:Y:S03]  /*4770*/  HMMA.16816.F32.BF16 R12, R76.reuse, R224, R12 ;  /* 0x000000e04c0c723c */ /* 0x040fe6000004180c */
[----:B-1----:R-:W-:Y:S04]  /*4780*/  FFMA.FTZ R0, -R90, R90, 1 ;  /* 0x3f8000005a007423 */ /* 0x002fe8000001015a */
[----:B------:R-:W-:Y:S01]  /*4790*/  FMUL.FTZ R0, R0, UR10 ;  /* 0x0000000a00007c20 */ /* 0x000fe20008410000 */
[----:B------:R-:W-:Y:S08]  /*47a0*/  HMMA.16816.F32.BF16 R16, R76, R226, R16 ;  /* 0x000000e24c10723c */ /* 0x000ff00000041810 */
[C---:B---3--:R-:W-:Y:S08]  /*47b0*/  HMMA.16816.F32.BF16 R4, R68.reuse, R228, R4 ;  /* 0x000000e44404723c */ /* 0x048ff00000041804 */
[C---:B------:R-:W-:Y:S08]  /*47c0*/  HMMA.16816.F32.BF16 R8, R68.reuse, R230, R8 ;  /* 0x000000e64408723c */ /* 0x040ff00000041808 */
[C---:B------:R-:W-:Y:S08]  /*47d0*/  HMMA.16816.F32.BF16 R12, R68.reuse, R232, R12 ;  /* 0x000000e8440c723c */ /* 0x040ff0000004180c */
[----:B------:R-:W-:Y:S08]  /*47e0*/  HMMA.16816.F32.BF16 R16, R68, R234, R16 ;  /* 0x000000ea4410723c */ /* 0x000ff00000041810 */
[C---:B--2---:R-:W-:Y:S08]  /*47f0*/  HMMA.16816.F32.BF16 R4, R72.reuse, R236, R4 ;  /* 0x000000ec4804723c */ /* 0x044ff00000041804 */
[C---:B------:R-:W-:Y:S08]  /*4800*/  HMMA.16816.F32.BF16 R8, R72.reuse, R238, R8 ;  /* 0x000000ee4808723c */ /* 0x040ff00000041808 */
[C---:B------:R-:W-:Y:S03]  /*4810*/  HMMA.16816.F32.BF16 R12, R72.reuse, R240, R12 ;  /* 0x000000f0480c723c */ /* 0x040fe6000004180c */
[C---:B------:R-:W-:Y:S01]  /*4820*/  FADD.FTZ R2, -R80.reuse, R4 ;  /* 0x0000000450027221 */ /* 0x040fe20000010100 */
[----:B------:R-:W-:Y:S01]  /*4830*/  FFMA.FTZ R4, -R91, R91, 1 ;  /* 0x3f8000005b047423 */ /* 0x000fe2000001015b */
[----:B------:R-:W-:Y:S01]  /*4840*/  FADD.FTZ R5, -R80, R5 ;  /* 0x0000000550057221 */ /* 0x000fe20000010100 */
[----:B------:R-:W-:Y:S01]  /*4850*/  FADD.FTZ R6, -R3, R6 ;  /* 0x0000000603067221 */ /* 0x000fe20000010100 */
[----:B------:R-:W-:Y:S01]  /*4860*/  FMUL.FTZ R2, R109, R2 ;  /* 0x000000026d027220 */ /* 0x000fe20000410000 */
[----:B------:R-:W-:Y:S01]  /*4870*/  HMMA.16816.F32.BF16 R16, R72, R242, R16 ;  /* 0x000000f24810723c */ /* 0x000fe20000041810 */
[----:B------:R1:W5:Y:S02]  /*4880*/  LDL.LU R109, [R1+0x80] ;  /* 0x00008000016d7983 */ /* 0x0003640000300800 */
[----:B------:R-:W-:Y:S01]  /*4890*/  FMUL.FTZ R4, R4, UR10 ;  /* 0x0000000a04047c20 */ /* 0x000fe20008410000 */
[----:B------:R-:W-:Y:S01]  /*48a0*/  FMUL.FTZ R5, R108, R5 ;  /* 0x000000056c057220 */ /* 0x000fe20000410000 */
[C---:B------:R-:W-:Y:S01]  /*48b0*/  FADD.FTZ R8, -R80.reuse, R8 ;  /* 0x0000000850087221 */ /* 0x040fe20000010100 */
[----:B------:R-:W-:Y:S01]  /*48c0*/  FADD.FTZ R9, -R80, R9 ;  /* 0x0000000950097221 */ /* 0x000fe20000010100 */
[----:B------:R-:W-:Y:S01]  /*48d0*/  FMUL.FTZ R4, R2, R4 ;  /* 0x0000000402047220 */ /* 0x000fe20000410000 */
[----:B------:R-:W-:Y:S01]  /*48e0*/  FFMA.FTZ R2, -R89, R89, 1 ;  /* 0x3f80000059027423 */ /* 0x000fe20000010159 */
[----:B------:R-:W-:Y:S01]  /*48f0*/  FMUL.FTZ R0, R5, R0 ;  /* 0x0000000005007220 */ /* 0x000fe20000410000 */
[----:B------:R-:W-:Y:S01]  /*4900*/  FFMA.FTZ R5, -R88, R88, 1 ;  /* 0x3f80000058057423 */ /* 0x000fe20000010158 */
[----:B------:R-:W-:Y:S01]  /*4910*/  FMUL.FTZ R8, R250, R8 ;  /* 0x00000008fa087220 */ /* 0x000fe20000410000 */
[----:B------:R-:W-:Y:S01]  /*4920*/  FMUL.FTZ R2, R2, UR10 ;  /* 0x0000000a02027c20 */ /* 0x000fe20008410000 */
[----:B------:R-:W-:Y:S01]  /*4930*/  FADD.FTZ R12, -R80, R12 ;  /* 0x0000000c500c7221 */ /* 0x000fe20000010100 */
[----:B------:R-:W-:Y:S01]  /*4940*/  FMUL.FTZ R9, R249, R9 ;  /* 0x00000009f9097220 */ /* 0x000fe20000410000 */
[----:B------:R-:W-:Y:S01]  /*4950*/  FMUL.FTZ R5, R5, UR10 ;  /* 0x0000000a05057c20 */ /* 0x000fe20008410000 */
[----:B------:R-:W-:Y:S01]  /*4960*/  F2FP.BF16.F32.PACK_AB R0, R0, R4 ;  /* 0x000000040000723e */ /* 0x000fe200000010ff */
[----:B------:R-:W-:Y:S01]  /*4970*/  FMUL.FTZ R2, R8, R2 ;  /* 0x0000000208027220 */ /* 0x000fe20000410000 */
[C---:B------:R-:W-:Y:S01]  /*4980*/  FADD.FTZ R13, -R80.reuse, R13 ;  /* 0x0000000d500d7221 */ /* 0x040fe20000010100 */
[C---:B------:R-:W-:Y:S01]  /*4990*/  FADD.FTZ R69, -R80.reuse, R16 ;  /* 0x0000001050457221 */ /* 0x040fe20000010100 */
[----:B------:R-:W-:Y:S01]  /*49a0*/  FADD.FTZ R16, -R80, R17 ;  /* 0x0000001150107221 */ /* 0x000fe20000010100 */
[----:B------:R-:W-:Y:S01]  /*49b0*/  FMUL.FTZ R17, R107, R12 ;  /* 0x0000000c6b117220 */ /* 0x000fe20000410000 */
[----:B------:R-:W-:Y:S01]  /*49c0*/  FFMA.FTZ R4, -R87, R87, 1 ;  /* 0x3f80000057047423 */ /* 0x000fe20000010157 */
[----:B------:R-:W-:Y:S01]  /*49d0*/  FMUL.FTZ R5, R9, R5 ;  /* 0x0000000509057220 */ /* 0x000fe20000410000 */
[----:B------:R-:W-:Y:S01]  /*49e0*/  FFMA.FTZ R8, -R92, R92, 1 ;  /* 0x3f8000005c087423 */ /* 0x000fe2000001015c */
[----:B------:R1:W5:Y:S01]  /*49f0*/  LDL.LU R108, [R1+0x7c] ;  /* 0x00007c00016c7983 */ /* 0x0003620000300800 */
[----:B------:R-:W-:Y:S01]  /*4a00*/  FFMA.FTZ R12, -R86, R86, 1 ;  /* 0x3f800000560c7423 */ /* 0x000fe20000010156 */
[----:B------:R-:W-:Y:S01]  /*4a10*/  FFMA.FTZ R9, -R85, R85, 1 ;  /* 0x3f80000055097423 */ /* 0x000fe20000010155 */
[----:B------:R-:W-:Y:S01]  /*4a20*/  FMUL.FTZ R68, R251, R13 ;  /* 0x0000000dfb447220 */ /* 0x000fe20000410000 */
[----:B------:R-:W-:Y:S01]  /*4a30*/  FMUL.FTZ R8, R8, UR10 ;  /* 0x0000000a08087c20 */ /* 0x000fe20008410000 */
[----:B------:R-:W-:Y:S01]  /*4a40*/  FMUL.FTZ R4, R4, UR10 ;  /* 0x0000000a04047c20 */ /* 0x000fe20008410000 */
[----:B------:R1:W5:Y:S01]  /*4a50*/  LDL.LU R107, [R1+0x78] ;  /* 0x00007800016b7983 */ /* 0x0003620000300800 */
[----:B------:R-:W-:Y:S01]  /*4a60*/  FMUL.FTZ R13, R248, R69 ;  /* 0x00000045f80d7220 */ /* 0x000fe20000410000 */
        /* <DEDUP_REMOVED lines=10> */
[----:B------:R-:W-:Y:S01]  /*4b10*/  FMUL.FTZ R7, R105, R7 ;  /* 0x0000000769077220 */ /* 0x000fe20000410000 */
[C---:B------:R-:W-:Y:S01]  /*4b20*/  FADD.FTZ R10, -R3.reuse, R10 ;  /* 0x0000000a030a7221 */ /* 0x040fe20000010100 */
[----:B------:R1:W5:Y:S01]  /*4b30*/  LDL.LU R105, [R1+0x70] ;  /* 0x0000700001697983 */ /* 0x0003620000300800 */
[----:B------:R-:W-:Y:S01]  /*4b40*/  F2FP.BF16.F32.PACK_AB R4, R4, R8 ;  /* 0x000000080404723e */ /* 0x000fe200000010ff */
[----:B------:R-:W-:Y:S01]  /*4b50*/  FADD.FTZ R18, -R3, R18 ;  /* 0x0000001203127221 */ /* 0x000fe20000010100 */
[----:B------:R-:W-:Y:S01]  /*4b60*/  F2FP.BF16.F32.PACK_AB R8, R9, R12 ;  /* 0x0000000c0908723e */ /* 0x000fe200000010ff */
[----:B------:R-:W-:Y:S01]  /*4b70*/  FMUL.FTZ R10, R104, R10 ;  /* 0x0000000a680a7220 */ /* 0x000fe20000410000 */
[C---:B------:R-:W-:Y:S01]  /*4b80*/  FADD.FTZ R12, -R3.reuse, R11 ;  /* 0x0000000b030c7221 */ /* 0x040fe20000010100 */
[----:B------:R1:W5:Y:S01]  /*4b90*/  LDL.LU R104, [R1+0x6c] ;  /* 0x00006c0001687983 */ /* 0x0003620000300800 */
[C---:B------:R-:W-:Y:S01]  /*4ba0*/  FADD.FTZ R9, -R3.reuse, R14 ;  /* 0x0000000e03097221 */ /* 0x040fe20000010100 */
[----:B------:R-:W-:Y:S01]  /*4bb0*/  FADD.FTZ R11, -R3, R15 ;  /* 0x0000000f030b7221 */ /* 0x000fe20000010100 */
[----:B------:R-:W-:Y:S02]  /*4bc0*/  FMUL.FTZ R12, R103, R12 ;  /* 0x0000000c670c7220 */ /* 0x000fe40000410000 */
[----:B------:R2:W-:Y:S01]  /*4bd0*/  STS [R82+0x12000], R0 ;  /* 0x0120000052007388 */ /* 0x0005e20000000800 */
[----:B------:R-:W-:Y:S01]  /*4be0*/  FMUL.FTZ R9, R102, R9 ;  /* 0x0000000966097220 */ /* 0x000fe20000410000 */
[----:B------:R-:W-:Y:S01]  /*4bf0*/  FMUL.FTZ R11, R101, R11 ;  /* 0x0000000b650b7220 */ /* 0x000fe20000410000 */
[----:B------:R-:W-:Y:S02]  /*4c00*/  F2FP.BF16.F32.PACK_AB R5, R5, R2 ;  /* 0x000000020505723e */ /* 0x000fe400000010ff */
[----:B------:R1:W5:Y:S01]  /*4c10*/  LDL.LU R103, [R1+0x68] ;  /* 0x0000680001677983 */ /* 0x0003620000300800 */
[----:B------:R-:W-:Y:S01]  /*4c20*/  FFMA.FTZ R2, -R98, R98, 1 ;  /* 0x3f80000062027423 */ /* 0x000fe20000010162 */
[----:B------:R-:W-:Y:S01]  /*4c30*/  FADD.FTZ R19, -R3, R19 ;  /* 0x0000001303137221 */ /* 0x000fe20000010100 */
[----:B------:R-:W-:Y:S02]  /*4c40*/  FFMA.FTZ R3, -R96, R96, 1 ;  /* 0x3f80000060037423 */ /* 0x000fe40000010160 */
[----:B------:R1:W5:Y:S01]  /*4c50*/  LDL.LU R102, [R1+0x64] ;  /* 0x0000640001667983 */ /* 0x0003620000300800 */
[----:B------:R-:W-:Y:S01]  /*4c60*/  FMUL.FTZ R2, R2, UR10 ;  /* 0x0000000a02027c20 */ /* 0x000fe20008410000 */
[----:B------:R-:W-:Y:S03]  /*4c70*/  FMUL.FTZ R3, R3, UR10 ;  /* 0x0000000a03037c20 */ /* 0x000fe60008410000 */
[----:B------:R1:W5:Y:S01]  /*4c80*/  LDL.LU R101, [R1+0x60] ;  /* 0x0000600001657983 */ /* 0x0003620000300800 */
[----:B------:R-:W-:Y:S01]  /*4c90*/  FMUL.FTZ R2, R6, R2 ;  /* 0x0000000206027220 */ /* 0x000fe20000410000 */
[----:B------:R-:W-:Y:S01]  /*4ca0*/  FFMA.FTZ R6, -R99, R99, 1 ;  /* 0x3f80000063067423 */ /* 0x000fe20000010163 */
[----:B------:R-:W-:Y:S02]  /*4cb0*/  FMUL.FTZ R3, R9, R3 ;  /* 0x0000000309037220 */ /* 0x000fe40000410000 */
[----:B------:R-:W3:Y:S01]  /*4cc0*/  LDL R14, [R1+0x1c] ;  /* 0x00001c00010e7983 */ /* 0x000ee20000100800 */
[----:B------:R-:W-:Y:S01]  /*4cd0*/  FFMA.FTZ R9, -R93, R93, 1 ;  /* 0x3f8000005d097423 */ /* 0x000fe2000001015d */
[----:B------:R-:W-:Y:S03]  /*4ce0*/  FMUL.FTZ R6, R6, UR10 ;  /* 0x0000000a06067c20 */ /* 0x000fe60008410000 */
[----:B------:R-:W4:Y:S01]  /*4cf0*/  LDL R13, [R1+0x24] ;  /* 0x00002400010d7983 */ /* 0x000f220000100800 */
[----:B------:R-:W-:Y:S01]  /*4d00*/  FMUL.FTZ R9, R9, UR10 ;  /* 0x0000000a09097c20 */ /* 0x000fe20008410000 */
[----:B------:R-:W-:Y:S01]  /*4d10*/  FMUL.FTZ R6, R10, R6 ;  /* 0x000000060a067220 */ /* 0x000fe20000410000 */
[----:B------:R-:W-:Y:S01]  /*4d20*/  FMUL.FTZ R10, R100, R18 ;  /* 0x00000012640a7220 */ /* 0x000fe20000410000 */
[----:B------:R-:W1:Y:S01]  /*4d30*/  S2R R250, SR_TID.X ;  /* 0x0000000000fa7919 */ /* 0x000e620000002100 */
[----:B--2---:R-:W-:Y:S01]  /*4d40*/  FFMA.FTZ R0, -R97, R97, 1 ;  /* 0x3f80000061007423 */ /* 0x004fe20000010161 */
[----:B------:R2:W5:Y:S03]  /*4d50*/  LDL.LU R100, [R1+0x58] ;  /* 0x0000580001647983 */ /* 0x0005660000300800 */
[----:B------:R-:W-:Y:S01]  /*4d60*/  FMUL.FTZ R0, R0, UR10 ;  /* 0x0000000a00007c20 */ /* 0x000fe20008410000 */
[----:B------:R-:W2:Y:S03]  /*4d70*/  S2R R249, SR_TID.X ;  /* 0x0000000000f97919 */ /* 0x000ea60000002100 */
[----:B------:R-:W-:Y:S01]  /*4d80*/  FMUL.FTZ R0, R7, R0 ;  /* 0x0000000007007220 */ /* 0x000fe20000410000 */
[----:B------:R-:W-:Y:S04]  /*4d90*/  FFMA.FTZ R7, -R95, R95, 1 ;  /* 0x3f8000005f077423 */ /* 0x000fe8000001015f */
[----:B------:R-:W-:Y:S01]  /*4da0*/  F2FP.BF16.F32.PACK_AB R0, R0, R2 ;  /* 0x000000020000723e */ /* 0x000fe200000010ff */
[----:B------:R-:W-:Y:S01]  /*4db0*/  FFMA.FTZ R2, -R246, R246, 1 ;  /* 0x3f800000f6027423 */ /* 0x000fe200000101f6 */
[----:B------:R-:W-:Y:S03]  /*4dc0*/  FMUL.FTZ R7, R7, UR10 ;  /* 0x0000000a07077c20 */ /* 0x000fe60008410000 */
[----:B------:R2:W-:Y:S01]  /*4dd0*/  STS [R82+0x12400], R0 ;  /* 0x0124000052007388 */ /* 0x0005e20000000800 */
[----:B------:R-:W-:Y:S04]  /*4de0*/  FMUL.FTZ R2, R2, UR10 ;  /* 0x0000000a02027c20 */ /* 0x000fe80008410000 */
[----:B------:R-:W-:Y:S01]  /*4df0*/  STS [R83+-0x2000], R5 ;  /* 0xffe0000553007388 */ /* 0x000fe20000000800 */
[----:B------:R-:W-:Y:S05]  /*4e00*/  FMUL.FTZ R2, R12, R2 ;  /* 0x000000020c027220 */ /* 0x000fea0000410000 */
[----:B------:R-:W-:Y:S01]  /*4e10*/  F2FP.BF16.F32.PACK_AB R2, R2, R6 ;  /* 0x000000060202723e */ /* 0x000fe200000010ff */
[----:B-1----:R-:W-:Y:S01]  /*4e20*/  IMAD.SHL.U32 R248, R250, 0x40, RZ ;  /* 0x00000040faf87824 */ /* 0x002fe200078e00ff */
[----:B------:R-:W-:Y:S03]  /*4e30*/  SHF.R.U32.HI R251, RZ, 0x1, R250 ;  /* 0x00000001fffb7819 */ /* 0x000fe600000116fa */
[----:B------:R1:W-:Y:S01]  /*4e40*/  STS [R83+-0x1c00], R2 ;  /* 0xffe4000253007388 */ /* 0x0003e20000000800 */
[----:B------:R-:W-:Y:S04]  /*4e50*/  LOP3.LUT R248, R248, 0x1c0, RZ, 0xc0, !PT ;  /* 0x000001c0f8f87812 */ /* 0x000fe800078ec0ff */
[----:B------:R-:W-:Y:S01]  /*4e60*/  STS [R81+-0x2000], R4 ;  /* 0xffe0000451007388 */ /* 0x000fe20000000800 */
[----:B--2---:R-:W-:Y:S01]  /*4e70*/  SHF.L.U32 R249, R249, 0x3, RZ ;  /* 0x00000003f9f97819 */ /* 0x004fe200000006ff */
[----:B------:R-:W-:Y:S01]  /*4e80*/  FMUL.FTZ R0, R11, R7 ;  /* 0x000000070b007220 */ /* 0x000fe20000410000 */
[----:B------:R-:W-:Y:S01]  /*4e90*/  FFMA.FTZ R7, -R94, R94, 1 ;  /* 0x3f8000005e077423 */ /* 0x000fe2000001015e */
[----:B------:R-:W-:Y:S01]  /*4ea0*/  FMUL.FTZ R11, R244, R19 ;  /* 0x00000013f40b7220 */ /* 0x000fe20000410000 */
[----:B------:R-:W-:Y:S02]  /*4eb0*/  LOP3.LUT R248, R248, 0x38, R249, 0xf8, !PT ;  /* 0x00000038f8f87812 */ /* 0x000fe400078ef8f9 */
[----:B------:R-:W-:Y:S01]  /*4ec0*/  FMUL.FTZ R7, R7, UR10 ;  /* 0x0000000a07077c20 */ /* 0x000fe20008410000 */
[----:B------:R-:W-:Y:S01]  /*4ed0*/  F2FP.BF16.F32.PACK_AB R0, R0, R3 ;  /* 0x000000030000723e */ /* 0x000fe200000010ff */
[----:B------:R-:W-:Y:S01]  /*4ee0*/  FMUL.FTZ R3, R11, R9 ;  /* 0x000000090b037220 */ /* 0x000fe20000410000 */
[----:B------:R-:W-:Y:S01]  /*4ef0*/  SHF.L.U32 R249, R250, 0x6, RZ ;  /* 0x00000006faf97819 */ /* 0x000fe200000006ff */
[----:B------:R-:W-:Y:S01]  /*4f00*/  FMUL.FTZ R6, R10, R7 ;  /* 0x000000070a067220 */ /* 0x000fe20000410000 */
[----:B------:R-:W-:Y:S01]  /*4f10*/  SHF.L.U32 R250, R250, 0x5, RZ ;  /* 0x00000005fafa7819 */ /* 0x000fe200000006ff */
[----:B------:R-:W-:Y:S01]  /*4f20*/  STS [R81+-0x1c00], R0 ;  /* 0xffe4000051007388 */ /* 0x000fe20000000800 */
[----:B------:R-:W-:Y:S02]  /*4f30*/  LOP3.LUT R249, R249, 0x200, RZ, 0xc0, !PT ;  /* 0x00000200f9f97812 */ /* 0x000fe400078ec0ff */
[----:B------:R-:W-:Y:S02]  /*4f40*/  LOP3.LUT R248, R248, 0x8, R251, 0x78, !PT ;  /* 0x00000008f8f87812 */ /* 0x000fe400078e78fb */
[----:B------:R-:W-:Y:S01]  /*4f50*/  STS [R84+-0x2000], R8 ;  /* 0xffe0000854007388 */ /* 0x000fe20000000800 */
[----:B-1----:R-:W-:Y:S05]  /*4f60*/  F2FP.BF16.F32.PACK_AB R2, R3, R6 ;  /* 0x000000060302723e */ /* 0x002fea00000010ff */
[----:B------:R1:W-:Y:S01]  /*4f70*/  STS [R84+-0x1c00], R2 ;  /* 0xffe4000254007388 */ /* 0x0003e20000000800 */
[----:B------:R-:W-:Y:S01]  /*4f80*/  BAR.SYNC.DEFER_BLOCKING 0x0 ;  /* 0x0000000000007b1d */ /* 0x000fe20000010000 */
[----:B-1----:R-:W-:Y:S04]  /*4f90*/  LOP3.LUT R2, R249, 0x400, R250, 0xf8, !PT ;  /* 0x00000400f9027812 */ /* 0x002fe800078ef8fa */
[----:B------:R-:W-:Y:S04]  /*4fa0*/  LOP3.LUT R2, R2, R248, RZ, 0xfc, !PT ;  /* 0x000000f802027212 */ /* 0x000fe800078efcff */
[----:B------:R-:W-:Y:S02]  /*4fb0*/  LEA R2, R2, UR4, 0x1 ;  /* 0x0000000402027c11 */ /* 0x000fe4000f8e08ff */
[C---:B---3--:R-:W-:Y:S02]  /*4fc0*/  LEA R3, R14.reuse, UR4, 0x1 ;  /* 0x000000040e037c11 */ /* 0x048fe4000f8e08ff */
[----:B------:R-:W-:Y:S02]  /*4fd0*/  LEA R92, R14, UR5, 0x1 ;  /* 0x000000050e5c7c11 */ /* 0x000fe4000f8e08ff */
[----:B----4-:R-:W-:Y:S01]  /*4fe0*/  LEA R0, R13, UR4, 0x1 ;  /* 0x000000040d007c11 */ /* 0x010fe2000f8e08ff */
        /* <DEDUP_REMOVED lines=30> */
[----:B------:R-:W3:Y:S05]  /*51d0*/  LDSM.16.MT88.4 R4, [R3+0x15000] ;  /* 0x015000000304783b */ /* 0x000eea0000004200 */
[----:B------:R-:W4:Y:S02]  /*51e0*/  LDSM.16.MT88.4 R68, [R0+0x9000] ;  /* 0x009000000044783b */ /* 0x000f240000004200 */
        /* <DEDUP_REMOVED lines=9> */
[----:B------:R-:W1:Y:S01]  /*5280*/  LDSM.16.MT88.4 R84, [R3+0x15800] ;  /* 0x015800000354783b */ /* 0x000e620000004200 */
[----:B------:R-:W-:Y:S06]  /*5290*/  BAR.SYNC.DEFER_BLOCKING 0x0 ;  /* 0x0000000000007b1d */ /* 0x000fec0000010000 */
        /* <DEDUP_REMOVED lines=12> */
[-C--:B-1----:R-:W-:Y:S08]  /*5360*/  HMMA.16816.F32.BF16 R52, R4, R76.reuse, R52 ;  /* 0x0000004c0434723c */ /* 0x082ff00000041834 */
        /* <DEDUP_REMOVED lines=47> */
.L_x_1038:
        /* <DEDUP_REMOVED lines=357> */
.L_x_1039:
        /* <DEDUP_REMOVED lines=181> */
.L_x_1041:
[----:B------:R-:W2:Y:S01]  /*7800*/  LDCU.64 UR10, c[0x0][0x5c0] ;  /* 0x0000b800ff0a77ac */ /* 0x000ea20008000a00 */
[----:B------:R-:W-:-:S04]  /*7810*/  UIADD3 UR8, UPT, UPT, UR40, UR41, URZ ;  /* 0x0000002928087290 */ /* 0x000fc8000fffe0ff */
[----:B--2---:R-:W-:Y:S02]  /*7820*/  UIMAD.WIDE.U32 UR18, UR8, UR10, URZ ;  /* 0x0000000a081272a5 */ /* 0x004fe4000f8e00ff */
[----:B------:R-:W-:-:S04]  /*7830*/  UIMAD UR8, UR8, UR11, URZ ;  /* 0x0000000b080872a4 */ /* 0x000fc8000f8e02ff */
[----:B------:R-:W-:-:S06]  /*7840*/  UIADD3 UR8, UPT, UPT, UR19, UR8, URZ ;  /* 0x0000000813087290 */ /* 0x000fcc000fffe0ff */
[----:B-1----:R-:W-:Y:S02]  /*7850*/  MOV R0, UR8 ;  /* 0x0000000800007c02 */ /* 0x002fe40008000f00 */
.L_x_1042:
        /* <DEDUP_REMOVED lines=14> */
.L_x_1043:
[----:B------:R-:W1:Y:S01]  /*7940*/  LDCU.64 UR8, c[0x0][0x5c8] ;  /* 0x0000b900ff0877ac */ /* 0x000e620008000a00 */
[----:B------:R-:W-:-:S04]  /*7950*/  UIADD3 UR14, UPT, UPT, UR40, UR41, URZ ;  /* 0x00000029280e7290 */ /* 0x000fc8000fffe0ff */
[----:B-1----:R-:W-:Y:S02]  /*7960*/  UIMAD.WIDE.U32 UR16, UR14, UR8, URZ ;  /* 0x000000080e1072a5 */ /* 0x002fe4000f8e00ff */
[----:B------:R-:W-:-:S04]  /*7970*/  UIMAD UR14, UR14, UR9, URZ ;  /* 0x000000090e0e72a4 */ /* 0x000fc8000f8e02ff */
[----:B------:R-:W-:Y:S01]  /*7980*/  UIADD3 UR14, UPT, UPT, UR17, UR14, URZ ;  /* 0x0000000e110e7290 */ /* 0x000fe2000fffe0ff */
[----:B------:R-:W-:-:S05]  /*7990*/  UMOV UR30, UR16 ;  /* 0x00000010001e7c82 */ /* 0x000fca0008000000 */
[----:B------:R-:W-:-:S07]  /*79a0*/  MOV R26, UR14 ;  /* 0x0000000e001a7c02 */ /* 0x000fce0008000f00 */
.L_x_1044:
        /* <DEDUP_REMOVED lines=8> */
[----:B------:R-:W2:Y:S01]  /*7a30*/  S2R R61, SR_TID.X ;  /* 0x00000000003d7919 */ /* 0x000ea20000002100 */
[----:B------:R-:W-:Y:S01]  /*7a40*/  UIADD3 UR33, UPT, UPT, -UR15, UR33, URZ ;  /* 0x000000210f217290 */ /* 0x000fe2000fffe1ff */
[----:B------:R-:W-:Y:S01]  /*7a50*/  BSSY.RECONVERGENT B0, `(.L_x_1045) ;  /* 0x0000028000007945 */ /* 0x000fe20003800200 */
[----:B------:R-:W-:Y:S01]  /*7a60*/  UIMAD UR14, UR17, UR10, URZ ;  /* 0x0000000a110e72a4 */ /* 0x000fe2000f8e02ff */
[----:B------:R-:W-:Y:S02]  /*7a70*/  IMAD.U32 R2, RZ, RZ, UR40 ;  /* 0x00000028ff027e24 */ /* 0x000fe4000f8e00ff */
[----:B------:R-:W3:Y:S01]  /*7a80*/  LDC.64 R62, c[0x0][0x5e0] ;  /* 0x00017800ff3e7b82 */ /* 0x000ee20000000a00 */
[----:B------:R-:W-:Y:S01]  /*7a90*/  UIMAD UR14, UR16, UR11, UR14 ;  /* 0x0000000b100e72a4 */ /* 0x000fe2000f8e020e */
[----:B------:R-:W-:Y:S01]  /*7aa0*/  IMAD.U32 R3, RZ, RZ, UR41 ;  /* 0x00000029ff037e24 */ /* 0x000fe2000f8e00ff */
[----:B------:R-:W-:-:S02]  /*7ab0*/  LOP3.LUT R2, R2, 0x38, R251, 0xf8, !PT ;  /* 0x0000003802027812 */ /* 0x000fc400078ef8fb */
[----:B------:R-:W-:Y:S02]  /*7ac0*/  ISETP.GE.AND P1, PT, R72, UR33, PT ;  /* 0x0000002148007c0c */ /* 0x000fe4000bf26270 */
[----:B------:R-:W-:Y:S01]  /*7ad0*/  IMAD.U32 R3, RZ, RZ, UR14 ;  /* 0x0000000eff037e24 */ /* 0x000fe2000f8e00ff */
[----:B------:R-:W-:Y:S01]  /*7ae0*/  IADD3 R2, P0, PT, R2, UR18, RZ ;  /* 0x0000001202027c10 */ /* 0x000fe2000ff1e0ff */
[----:B------:R4:W3:Y:S01]  /*7af0*/  LDS.128 R32, [R8+0xd000] ;  /* 0x00d0000008207984 */ /* 0x0008e20000000c00 */
[----:B------:R-:W-:Y:S02]  /*7b00*/  ISETP.GE.AND P2, PT, R4, UR33, PT ;  /* 0x0000002104007c0c */ /* 0x000fe4000bf46270 */
[----:B------:R-:W-:Y:S01]  /*7b10*/  IADD3.X R3, PT, PT, R0, UR41, R3, P0, !PT ;  /* 0x0000002900037c10 */ /* 0x000fe200087fe403 */
[----:B------:R4:W3:Y:S01]  /*7b20*/  LDS.128 R28, [R8+0xf000] ;  /* 0x00f00000081c7984 */ /* 0x0008e20000000c00 */
[----:B------:R-:W-:-:S03]  /*7b30*/  IADD3 R25, P0, PT, R72, 0x20, RZ ;  /* 0x0000002048197810 */ /* 0x000fc60007f1e0ff */
[----:B------:R4:W3:Y:S01]  /*7b40*/  LDS.128 R44, [R8+0x12000] ;  /* 0x01200000082c7984 */ /* 0x0008e20000000c00 */
[----:B-1----:R-:W-:Y:S01]  /*7b50*/  IMAD.WIDE.U32 R4, R6, UR21, R2 ;  /* 0x0000001506047c25 */ /* 0x002fe2000f8e0002 */
[----:B------:R-:W-:Y:S02]  /*7b60*/  IADD3.X R27, PT, PT, RZ, RZ, RZ, P0, !PT ;  /* 0x000000ffff1b7210 */ /* 0x000fe400007fe4ff */
[----:B------:R4:W1:Y:S01]  /*7b70*/  LDS.128 R56, [R8+0x13000] ;  /* 0x0130000008387984 */ /* 0x0008620000000c00 */
[----:B------:R-:W-:-:S03]  /*7b80*/  IMAD R24, R7, UR21, R5 ;  /* 0x0000001507187c24 */ /* 0x000fc6000f8e0205 */
[----:B------:R4:W1:Y:S01]  /*7b90*/  LDS.128 R40, [R8+0x14000] ;  /* 0x0140000008287984 */ /* 0x0008620000000c00 */
[----:B--2---:R-:W-:-:S03]  /*7ba0*/  IMAD.SHL.U32 R61, R61, 0x8, RZ ;  /* 0x000000083d3d7824 */ /* 0x004fc600078e00ff */
[----:B------:R4:W2:Y:S02]  /*7bb0*/  LDS.128 R52, [R8+0x15000] ;  /* 0x0150000008347984 */ /* 0x0008a40000000c00 */
[----:B------:R-:W-:Y:S02]  /*7bc0*/  LOP3.LUT R61, R61, 0x38, RZ, 0xc0, !PT ;  /* 0x000000383d3d7812 */ /* 0x000fe400078ec0ff */
[----:B------:R4:W1:Y:S04]  /*7bd0*/  LDS.128 R36, [R8+0x16000] ;  /* 0x0160000008247984 */ /* 0x0008680000000c00 */
[----:B------:R4:W1:Y:S01]  /*7be0*/  LDS.128 R48, [R8+0x17000] ;  /* 0x0170000008307984 */ /* 0x0008620000000c00 */
[----:B---3--:R-:W-:Y:S05]  /*7bf0*/  @P1 BRA `(.L_x_1046) ;  /* 0x0000000000341947 */ /* 0x008fea0003800000 */
[----:B------:R-:W3:Y:S01]  /*7c00*/  LDS.128 R16, [R8+0xe000] ;  /* 0x00e0000008107984 */ /* 0x000ee20000000c00 */
[----:B------:R-:W5:Y:S01]  /*7c10*/  LDCU.64 UR14, c[0x0][0x560] ;  /* 0x0000ac00ff0e77ac */ /* 0x000f620008000a00 */
[----:B------:R-:W-:Y:S02]  /*7c20*/  MOV R2, R4 ;  /* 0x0000000400027202 */ /* 0x000fe40000000f00 */
[----:B------:R-:W4:Y:S01]  /*7c30*/  LDS.128 R12, [R8+0xc000] ;  /* 0x00c00000080c7984 */ /* 0x000f220000000c00 */
[----:B------:R-:W-:-:S03]  /*7c40*/  MOV R3, R24 ;  /* 0x0000001800037202 */ /* 0x000fc60000000f00 */
[----:B------:R-:W2:Y:S01]  /*7c50*/  LDS.128 R20, [R8+0x10000] ;  /* 0x0100000008147984 */ /* 0x000ea20000000c00 */
[----:B------:R-:W-:-:S04]  /*7c60*/  IMAD.WIDE.U32 R6, R72, UR10, R2 ;  /* 0x0000000a48067c25 */ /* 0x000fc8000f8e0002 */
[----:B------:R-:W-:Y:S01]  /*7c70*/  IMAD R0, R72, UR11, R7 ;  /* 0x0000000b48007c24 */ /* 0x000fe2000f8e0207 */
[----:B-----5:R-:W-:-:S04]  /*7c80*/  LEA R2, P0, R6, UR14, 0x1 ;  /* 0x0000000e06027c11 */ /* 0x020fc8000f8008ff */
[----:B------:R-:W-:-:S05]  /*7c90*/  LEA.HI.X R3, R6, UR15, R0, 0x1, P0 ;  /* 0x0000000f06037c11 */ /* 0x000fca00080f0c00 */
[----:B---3--:R3:W-:Y:S04]  /*7ca0*/  STG.E.128 desc[UR34][R2.64+0x80], R16 ;  /* 0x0000801002007986 */ /* 0x0087e8000c101d22 */
[----:B----4-:R3:W-:Y:S04]  /*7cb0*/  STG.E.128 desc[UR34][R2.64], R12 ;  /* 0x0000000c02007986 */ /* 0x0107e8000c101d22 */
[----:B--2---:R3:W-:Y:S02]  /*7cc0*/  STG.E.128 desc[UR34][R2.64+0x100], R20 ;  /* 0x0001001402007986 */ /* 0x0047e4000c101d22 */
.L_x_1046:
[----:B------:R-:W-:Y:S05]  /*7cd0*/  BSYNC.RECONVERGENT B0 ;  /* 0x0000000000007941 */ /* 0x000fea0003800200 */
.L_x_1045:
[----:B----4-:R-:W4:Y:S01]  /*7ce0*/  LDS.128 R8, [R8+0x11000] ;  /* 0x0110000008087984 */ /* 0x010f220000000c00 */
[----:B------:R-:W-:Y:S04]  /*7cf0*/  BSSY.RECONVERGENT B0, `(.L_x_1047) ;  /* 0x000000e000007945 */ /* 0x000fe80003800200 */
[----:B------:R-:W-:Y:S05]  /*7d00*/  @P2 BRA `(.L_x_1048) ;  /* 0x0000000000302947 */ /* 0x000fea0003800000 */
[----:B------:R-:W5:Y:S01]  /*7d10*/  LDCU.64 UR14, c[0x0][0x560] ;  /* 0x0000ac00ff0e77ac */ /* 0x000f620008000a00 */
[----:B---3--:R-:W-:Y:S01]  /*7d20*/  MOV R2, R4 ;  /* 0x0000000400027202 */ /* 0x008fe20000000f00 */
[----:B------:R-:W-:Y:S01]  /*7d30*/  IMAD R0, R27, UR10, RZ ;  /* 0x0000000a1b007c24 */ /* 0x000fe2000f8e02ff */
        /* <DEDUP_REMOVED lines=9> */
.L_x_1048:
[----:B------:R-:W-:Y:S05]  /*7dd0*/  BSYNC.RECONVERGENT B0 ;  /* 0x0000000000007941 */ /* 0x000fea0003800200 */
.L_x_1047:
[----:B---3--:R-:W-:Y:S01]  /*7de0*/  MOV R2, R61 ;  /* 0x0000003d00027202 */ /* 0x008fe20000000f00 */
        /* <DEDUP_REMOVED lines=10> */
[----:B------:R-:W3:Y:S01]  /*7e90*/  LDCU.64 UR10, c[0x0][0x568] ;  /* 0x0000ad00ff0a77ac */ /* 0x000ee20008000a00 */
[----:B------:R-:W-:Y:S02]  /*7ea0*/  MOV R2, R4 ;  /* 0x0000000400027202 */ /* 0x000fe40000000f00 */
[----:B------:R-:W-:-:S03]  /*7eb0*/  MOV R3, R0 ;  /* 0x0000000000037202 */ /* 0x000fc60000000f00 */
[----:B------:R-:W-:-:S04]  /*7ec0*/  IMAD.WIDE.U32 R6, R72, UR8, R2 ;  /* 0x0000000848067c25 */ /* 0x000fc8000f8e0002 */
[----:B------:R-:W-:Y:S01]  /*7ed0*/  IMAD R3, R72, UR9, R7 ;  /* 0x0000000948037c24 */ /* 0x000fe2000f8e0207 */
[----:B---3--:R-:W-:-:S04]  /*7ee0*/  LEA R2, P0, R6, UR10, 0x1 ;  /* 0x0000000a06027c11 */ /* 0x008fc8000f8008ff */
[----:B------:R-:W-:-:S05]  /*7ef0*/  LEA.HI.X R3, R6, UR11, R3, 0x1, P0 ;  /* 0x0000000b06037c11 */ /* 0x000fca00080f0c03 */
[----:B------:R3:W-:Y:S04]  /*7f00*/  STG.E.128 desc[UR34][R2.64], R44 ;  /* 0x0000002c02007986 */ /* 0x0007e8000c101d22 */
[----:B-1----:R3:W-:Y:S04]  /*7f10*/  STG.E.128 desc[UR34][R2.64+0x80], R40 ;  /* 0x0000802802007986 */ /* 0x0027e8000c101d22 */
[----:B------:R3:W-:Y:S02]  /*7f20*/  STG.E.128 desc[UR34][R2.64+0x100], R36 ;  /* 0x0001002402007986 */ /* 0x0007e4000c101d22 */
.L_x_1050:
[----:B------:R-:W-:Y:S05]  /*7f30*/  BSYNC.RECONVERGENT B0 ;  /* 0x0000000000007941 */ /* 0x000fea0003800200 */
.L_x_1049:
        /* <DEDUP_REMOVED lines=10> */
[----:B-1----:R1:W-:Y:S04]  /*7fe0*/  STG.E.128 desc[UR34][R2.64], R56 ;  /* 0x0000003802007986 */ /* 0x0023e8000c101d22 */
[----:B--2---:R1:W-:Y:S04]  /*7ff0*/  STG.E.128 desc[UR34][R2.64+0x80], R52 ;  /* 0x0000803402007986 */ /* 0x0043e8000c101d22 */
[----:B------:R1:W-:Y:S02]  /*8000*/  STG.E.128 desc[UR34][R2.64+0x100], R48 ;  /* 0x0001003002007986 */ /* 0x0003e4000c101d22 */
.L_x_1037:
[----:B------:R-:W-:Y:S05]  /*8010*/  BSYNC.RECONVERGENT B1 ;  /* 0x0000000000017941 */ /* 0x000fea0003800200 */
.L_x_1015:
[----:B------:R-:W5:Y:S01]  /*8020*/  LDCU UR9, c[0x0][0x438] ;  /* 0x00008700ff0977ac */ /* 0x000f620008000800 */
[----:B------:R-:W2:Y:S01]  /*8030*/  LDCU UR10, c[0x0][0x370] ;  /* 0x00006e00ff0a77ac */ /* 0x000ea20008000800 */
[----:B-----5:R-:W-:-:S04]  /*8040*/  UIADD3 UR9, UPT, UPT, UR9, 0x3f, URZ ;  /* 0x0000003f09097890 */ /* 0x020fc8000fffe0ff */
[----:B------:R-:W-:Y:S02]  /*8050*/  USHF.R.S32.HI UR8, URZ, 0x1f, UR9 ;  /* 0x0000001fff087899 */ /* 0x000fe40008011409 */
[----:B--2---:R-:W-:Y:S02]  /*8060*/  UIADD3 UR36, UPT, UPT, UR10, UR36, URZ ;  /* 0x000000240a247290 */ /* 0x004fe4000fffe0ff */
[----:B------:R-:W-:Y:S01]  /*8070*/  ULEA.HI UR8, UR8, UR9, URZ, 0x6 ;  /* 0x0000000908087291 */ /* 0x000fe2000f8f30ff */
[----:B------:R-:W-:-:S03]  /*8080*/  UMOV UR10, UR20 ;  /* 0x00000014000a7c82 */ /* 0x000fc60008000000 */
[----:B------:R-:W-:-:S04]  /*8090*/  USHF.R.S32.HI UR8, URZ, 0x6, UR8 ;  /* 0x00000006ff087899 */ /* 0x000fc80008011408 */
[----:B------:R-:W-:-:S09]  /*80a0*/  UISETP.GE.AND UP0, UPT, UR36, UR8, UPT ;  /* 0x000000082400728c */ /* 0x000fd2000bf06270 */
[----:B------:R-:W-:Y:S05]  /*80b0*/  BRA.U !UP0, `(.L_x_1051) ;  /* 0xffffff8108947547 */ /* 0x000fea000b83ffff */
[----:B------:R-:W-:Y:S05]  /*80c0*/  EXIT ;  /* 0x000000000000794d */ /* 0x000fea0003800000 */
.L_x_1052:
        /* <DEDUP_REMOVED lines=11> */
.L_x_2170:


//--------------------- .text._ZN5flash44flash_bwd_dq_dk_dv_loop_seqk_parallel_kernelI23Flash_bwd_kernel_traitsILi192ELi64ELi64ELi8ELi4ELi2ELi2ELb1ELb1EN7cutlass10bfloat16_tE19Flash_kernel_traitsILi192ELi64ELi64ELi8ES3_EELb1ELb0ELb0ELb1ELb0ELb0ELb0EEEvNS_16Flash_bwd_paramsE --------------------------
	.section	.text._ZN5flash44flash_bwd_dq_dk_dv_loop_seqk_parallel_kernelI23Flash_bwd_kernel_traitsILi192ELi64ELi64ELi8ELi4ELi2ELi2ELb1ELb1EN7cutlass10bfloat16_tE19Flash_kernel_traitsILi192ELi64ELi64ELi8ES3_EELb1ELb0ELb0ELb1ELb0ELb0ELb0EEEvNS_16Flash_bwd_paramsE,"ax",@progbits
	.align	128
        .global         _ZN5flash44flash_bwd_dq_dk_dv_loop_seqk_parallel_kernelI23Flash_bwd_kernel_traitsILi192ELi64ELi64ELi8ELi4ELi2ELi2ELb1ELb1EN7cutlass10bfloat16_tE19Flash_kernel_traitsILi192ELi64ELi64ELi8ES3_EELb1ELb0ELb0ELb1ELb0ELb0ELb0EEEvNS_16Flash_bwd_paramsE
        .type           _ZN5flash44flash_bwd_dq_dk_dv_loop_seqk_parallel_kernelI23Flash_bwd_kernel_traitsILi192ELi64ELi64ELi8ELi4ELi2ELi2ELb1ELb1EN7cutlass10bfloat16_tE19Flash_kernel_traitsILi192ELi64ELi64ELi8ES3_EELb1ELb0ELb0ELb1ELb0ELb0ELb0EEEvNS_16Flash_bwd_paramsE,@function
        .size           _ZN5flash44flash_bwd_dq_dk_dv_loop_seqk_parallel_kernelI23Flash_bwd_kernel_traitsILi192ELi64ELi64ELi8ELi4ELi2ELi2ELb1ELb1EN7cutlass10bfloat16_tE19Flash_kernel_traitsILi192ELi64ELi64ELi8ES3_EELb1ELb0ELb0ELb1ELb0ELb0ELb0EEEvNS_16Flash_bwd_paramsE,(.L_x_2171 - _ZN5flash44flash_bwd_dq_dk_dv_loop_seqk_parallel_kernelI23Flash_bwd_kernel_traitsILi192ELi64ELi64ELi8ELi4ELi2ELi2ELb1ELb1EN7cutlass10bfloat16_tE19Flash_kernel_traitsILi192ELi64ELi64ELi8ES3_EELb1ELb0ELb0ELb1ELb0ELb0ELb0EEEvNS_16Flash_bwd_paramsE)
        .other          _ZN5flash44flash_bwd_dq_dk_dv_loop_seqk_parallel_kernelI23Flash_bwd_kernel_traitsILi192ELi64ELi64ELi8ELi4ELi2ELi2ELb1ELb1EN7cutlass10bfloat16_tE19Flash_kernel_traitsILi192ELi64ELi64ELi8ES3_EELb1ELb0ELb0ELb1ELb0ELb0ELb0EEEvNS_16Flash_bwd_paramsE,@"STO_CUDA_ENTRY STV_DEFAULT"
_ZN5flash44flash_bwd_dq_dk_dv_loop_seqk_parallel_kernelI23Flash_bwd_kernel_traitsILi192ELi64ELi64ELi8ELi4ELi2ELi2ELb1ELb1EN7cutlass10bfloat16_tE19Flash_kernel_traitsILi192ELi64ELi64ELi8ES3_EELb1ELb0ELb0ELb1ELb0ELb0ELb0EEEvNS_16Flash_bwd_paramsE:
.text._ZN5flash44flash_bwd_dq_dk_dv_loop_seqk_parallel_kernelI23Flash_bwd_kernel_traitsILi192ELi64ELi64ELi8ELi4ELi2ELi2ELb1ELb1EN7cutlass10bfloat16_tE19Flash_kernel_traitsILi192ELi64ELi64ELi8ES3_EELb1ELb0ELb0ELb1ELb0ELb0ELb0EEEvNS_16Flash_bwd_paramsE:
        /* <DEDUP_REMOVED lines=49> */
.L_x_1118:
        /* <DEDUP_REMOVED lines=52> */
.L_x_1053:
        /* <DEDUP_REMOVED lines=34> */
.L_x_1055:
[----:B------:R-:W1:Y:S01]  /*0870*/  LDCU.64 UR16, c[0x0][0x3b8] ;  /* 0x00007700ff1077ac */ /* 0x000e620008000a00 */
[----:B------:R-:W-:-:S04]  /*0880*/  UIADD3 UR8, UPT, UPT, UR37, UR39, URZ ;  /* 0x0000002725087290 */ /* 0x000fc8000fffe0ff */
[----:B-1----:R-:W-:Y:S02]  /*0890*/  UIMAD.WIDE.U32 UR10, UR8, UR16, URZ ;  /* 0x00000010080a72a5 */ /* 0x002fe4000f8e00ff */
[----:B------:R-:W-:-:S04]  /*08a0*/  UIMAD UR8, UR8, UR17, URZ ;  /* 0x00000011080872a4 */ /* 0x000fc8000f8e02ff */
[----:B------:R-:W-:Y:S01]  /*08b0*/  UIADD3 UR8, UPT, UPT, UR11, UR8, URZ ;  /* 0x000000080b087290 */ /* 0x000fe2000fffe0ff */
[----:B------:R-:W-:-:S05]  /*08c0*/  UMOV UR46, UR10 ;  /* 0x0000000a002e7c82 */ /* 0x000fca0008000000 */
[----:B------:R-:W-:Y:S02]  /*08d0*/  MOV R20, UR8 ;  /* 0x0000000800147c02 */ /* 0x000fe40008000f00 */
.L_x_1056:
        /* <DEDUP_REMOVED lines=43> */
.L_x_1057:
[----:B------:R-:W1:Y:S01]  /*0b90*/  LDCU.64 UR14, c[0x0][0x3c0] ;  /* 0x00007800ff0e77ac */ /* 0x000e620008000a00 */
[----:B------:R-:W-:-:S04]  /*0ba0*/  UIADD3 UR8, UPT, UPT, UR37, UR39, URZ ;  /* 0x0000002725087290 */ /* 0x000fc8000fffe0ff */
[----:B-1----:R-:W-:Y:S02]  /*0bb0*/  UIMAD.WIDE.U32 UR50, UR8, UR14, URZ ;  /* 0x0000000e083272a5 */ /* 0x002fe4000f8e00ff */
[----:B------:R-:W-:-:S04]  /*0bc0*/  UIMAD UR8, UR8, UR15, URZ ;  /* 0x0000000f080872a4 */ /* 0x000fc8000f8e02ff */
[----:B------:R-:W-:-:S06]  /*0bd0*/  UIADD3 UR8, UPT, UPT, UR51, UR8, URZ ;  /* 0x0000000833087290 */ /* 0x000fcc000fffe0ff */
[----:B------:R-:W-:-:S07]  /*0be0*/  MOV R16, UR8 ;  /* 0x0000000800107c02 */ /* 0x000fce0008000f00 */
.L_x_1058:
        /* <DEDUP_REMOVED lines=28> */
.L_x_1059:
[----:B------:R-:W-:Y:S02]  /*0db0*/  UIMAD.WIDE.U32 UR10, UR62, UR18, URZ ;  /* 0x000000123e0a72a5 */ /* 0x000fe4000f8e00ff */
[----:B------:R-:W-:-:S04]  /*0dc0*/  UIMAD UR8, UR63, UR18, URZ ;  /* 0x000000123f0872a4 */ /* 0x000fc8000f8e02ff */
[----:B------:R-:W-:-:S12]  /*0dd0*/  UIADD3 UR8, UPT, UPT, UR11, UR8, URZ ;  /* 0x000000080b087290 */ /* 0x000fd8000fffe0ff */
.L_x_1060:
        /* <DEDUP_REMOVED lines=20> */
.L_x_1061:
[----:B------:R-:W1:Y:S01]  /*0f20*/  LDCU UR55, c[0x0][0x434] ;  /* 0x00008680ff3777ac */ /* 0x000e620008000800 */
[----:B------:R-:W-:-:S04]  /*0f30*/  UIMAD UR9, UR25, UR41, UR24 ;  /* 0x00000029190972a4 */ /* 0x000fc8000f8e0218 */
[----:B-1----:R-:W-:Y:S02]  /*0f40*/  UIMAD UR55, UR9, UR55, URZ ;  /* 0x00000037093772a4 */ /* 0x002fe4000f8e02ff */
.L_x_1062:
        /* <DEDUP_REMOVED lines=11> */
.L_x_1063:
[----:B------:R-:W1:Y:S01]  /*1000*/  LDCU UR54, c[0x0][0x444] ;  /* 0x00008880ff3677ac */ /* 0x000e620008000800 */
[----:B------:R-:W-:-:S04]  /*1010*/  UIMAD UR9, UR25, UR41, UR24 ;  /* 0x00000029190972a4 */ /* 0x000fc8000f8e0218 */
[----:B-1----:R-:W-:-:S12]  /*1020*/  UIMAD UR54, UR9, UR54, URZ ;  /* 0x00000036093672a4 */ /* 0x002fd8000f8e02ff */
.L_x_1064:
[----:B------:R-:W1:Y:S01]  /*1030*/  S2R R23, SR_TID.X ;  /* 0x0000000000177919 */ /* 0x000e620000002100 */
[----:B------:R-:W-:Y:S01]  /*1040*/  USHF.R.S32.HI UR9, URZ, 0x1f, UR53 ;  /* 0x0000001fff097899 */ /* 0x000fe20008011435 */
[----:B------:R-:W2:Y:S01]  /*1050*/  LDC.64 R12, c[0x0][0x3b0] ;  /* 0x0000ec00ff0c7b82 */ /* 0x000ea20000000a00 */
[----:B------:R-:W-:Y:S01]  /*1060*/  UIADD3 UR53, UP1, UP0, UR60, UR10, UR53 ;  /* 0x0000000a3c357290 */ /* 0x000fe2000f83e035 */
[----:B------:R-:W-:Y:S01]  /*1070*/  IMAD.MOV.U32 R9, RZ, RZ, RZ ;  /* 0x000000ffff097224 */ /* 0x000fe200078e00ff */
[----:B------:R-:W-:Y:S01]  /*1080*/  ISETP.NE.AND P3, PT, RZ, UR56, PT ;  /* 0x00000038ff007c0c */ /* 0x000fe2000bf65270 */
[----:B------:R-:W-:Y:S01]  /*1090*/  ULEA UR54, UR45, UR54, 0x6 ;  /* 0x000000362d367291 */ /* 0x000fe2000f8e30ff */
[----:B------:R-:W-:Y:S01]  /*10a0*/  BSSY.RECONVERGENT B1, `(.L_x_1054) ;  /* 0x00008b9000017945 */ /* 0x000fe20003800200 */
[----:B------:R-:W-:Y:S02]  /*10b0*/  UIADD3.X UR51, UPT, UPT, UR51, UR8, UR9, UP1, UP0 ;  /* 0x0000000833337290 */ /* 0x000fe40008fe0409 */
[----:B------:R-:W3:Y:S01]  /*10c0*/  LDC.64 R10, c[0x0][0x5f8] ;  /* 0x00017e00ff0a7b82 */ /* 0x000ee20000000a00 */
[----:B------:R-:W-:Y:S01]  /*10d0*/  UISETP.GT.AND UP0, UPT, UR38, URZ, UPT ;  /* 0x000000ff2600728c */ /* 0x000fe2000bf04270 */
        /* <DEDUP_REMOVED lines=22> */
[----:B------:R-:W-:Y:S01]  /*1240*/  IMAD.WIDE.U32 R2, R0, UR24, R2 ;  /* 0x0000001800027c25 */ /* 0x000fe2000f8e0002 */
[----:B-1----:R-:W-:-:S03]  /*1250*/  UIMAD.WIDE UR58, UR54, 0x4, UR58 ;  /* 0x00000004363a78a5 */ /* 0x002fc6000f8e023a */
[----:B------:R-:W-:Y:S01]  /*1260*/  IMAD.U32 R0, RZ, RZ, UR11 ;  /* 0x0000000bff007e24 */ /* 0x000fe2000f8e00ff */
[----:B------:R-:W1:Y:S03]  /*1270*/  LDCU.64 UR10, c[0x0][0x550] ;  /* 0x0000aa00ff0a77ac */ /* 0x000e660008000a00 */
        /* <DEDUP_REMOVED lines=15> */
[C---:B-1----:R-:W-:Y:S01]  /*1370*/  LEA R30, P2, R2.reuse, UR10, 0x1 ;  /* 0x0000000a021e7c11 */ /* 0x042fe2000f8408ff */
        /* <DEDUP_REMOVED lines=12> */
[----:B------:R-:W4:Y:S01]  /*1440*/  LDCU.64 UR52, c[0x0][0x420] ;  /* 0x00008400ff3477ac */ /* 0x000f220008000a00 */
[----:B------:R-:W-:Y:S01]  /*1450*/  IADD3.X R5, PT, PT, R5, UR51, R0, P1, P0 ;  /* 0x0000003305057c10 */ /* 0x000fe20008fe0400 */
[----:B------:R-:W-:Y:S01]  /*1460*/  IMAD R3, R21, R13, R3 ;  /* 0x0000000d15037224 */ /* 0x000fe200078e0203 */
[----:B------:R-:W-:Y:S01]  /*1470*/  IADD3 R0, P0, PT, R11, UR49, RZ ;  /* 0x000000310b007c10 */ /* 0x000fe2000ff1e0ff */
[----:B------:R1:W-:Y:S01]  /*1480*/  STL [R1+0x3c], R29 ;  /* 0x00003c1d01007387 */ /* 0x0003e20000100800 */
[----:B--2---:R-:W-:Y:S01]  /*1490*/  LEA R28, P1, R2, UR8, 0x1 ;  /* 0x00000008021c7c11 */ /* 0x004fe2000f8208ff */
[----:B------:R-:W-:Y:S01]  /*14a0*/  IMAD.SHL.U32 R15, R12, 0x20, RZ ;  /* 0x000000200c0f7824 */ /* 0x000fe200078e00ff */
[----:B------:R-:W-:-:S02]  /*14b0*/  LEA.HI.X.SX32 R4, R4, R5, 0x1, P0 ;  /* 0x0000000504047211 */ /* 0x000fc400000f0eff */
[----:B---3--:R-:W-:Y:S01]  /*14c0*/  LEA R32, P0, R0, UR18, 0x2 ;  /* 0x0000001200207c11 */ /* 0x008fe2000f8010ff */
[----:B------:R1:W-:Y:S01]  /*14d0*/  STL [R1+0x38], R28 ;  /* 0x0000381c01007387 */ /* 0x0003e20000100800 */
[----:B------:R-:W-:Y:S01]  /*14e0*/  LEA.HI.X R27, R2, UR9, R3, 0x1, P1 ;  /* 0x00000009021b7c11 */ /* 0x000fe200088f0c03 */
[----:B------:R-:W-:Y:S01]  /*14f0*/  UMOV UR18, UR58 ;  /* 0x0000003a00127c82 */ /* 0x000fe20008000000 */
[----:B------:R-:W-:Y:S01]  /*1500*/  LEA.HI.X R33, R0, UR19, R4, 0x2, P0 ;  /* 0x0000001300217c11 */ /* 0x000fe200080f1404 */
[----:B------:R-:W-:Y:S01]  /*1510*/  UMOV UR19, UR59 ;  /* 0x0000003b00137c82 */ /* 0x000fe20008000000 */
[----:B------:R-:W-:Y:S01]  /*1520*/  IADD3 R13, P0, PT, R21, 0x20, RZ ;  /* 0x00000020150d7810 */ /* 0x000fe20007f1e0ff */
[----:B------:R1:W-:Y:S01]  /*1530*/  STL [R1+0x2c], R27 ;  /* 0x00002c1b01007387 */ /* 0x0003e20000100800 */
[C---:B------:R-:W-:Y:S01]  /*1540*/  LOP3.LUT R12, R8.reuse, 0x80, RZ, 0xfc, !PT ;  /* 0x00000080080c7812 */ /* 0x040fe200078efcff */
[----:B----4-:R-:W-:Y:S01]  /*1550*/  UIMAD.WIDE UR52, UR55, 0x4, UR52 ;  /* 0x00000004373478a5 */ /* 0x010fe2000f8e0234 */
[----:B------:R-:W-:Y:S01]  /*1560*/  LOP3.LUT R11, R8, 0x40, RZ, 0xfc, !PT ;  /* 0x00000040080b7812 */ /* 0x000fe200078efcff */
[----:B------:R1:W-:Y:S01]  /*1570*/  STL.64 [R1+0x30], R32 ;  /* 0x0000302001007387 */ /* 0x0003e20000100a00 */
[----:B------:R-:W-:Y:S01]  /*1580*/  IMAD.X R17, RZ, RZ, RZ, P0 ;  /* 0x000000ffff117224 */ /* 0x000fe200000e06ff */
[----:B------:R-:W-:Y:S08]  /*1590*/  BRA.U UP0, `(.L_x_1065) ;  /* 0x0000000900147547 */ /* 0x000ff0000b800000 */
        /* <DEDUP_REMOVED lines=13> */
.L_x_1066:
[----:B------:R-:W2:Y:S01]  /*1670*/  LDCU.64 UR10, c[0x0][0x5c0] ;  /* 0x0000b800ff0a77ac */ /* 0x000ea20008000a00 */
[----:B------:R-:W-:-:S04]  /*1680*/  UIADD3 UR8, UPT, UPT, UR37, UR39, URZ ;  /* 0x0000002725087290 */ /* 0x000fc8000fffe0ff */
[----:B--2---:R-:W-:Y:S02]  /*1690*/  UIMAD.WIDE.U32 UR18, UR8, UR10, URZ ;  /* 0x0000000a081272a5 */ /* 0x004fe4000f8e00ff */
[----:B------:R-:W-:-:S04]  /*16a0*/  UIMAD UR8, UR8, UR11, URZ ;  /* 0x0000000b080872a4 */ /* 0x000fc8000f8e02ff */
[----:B------:R-:W-:-:S06]  /*16b0*/  UIADD3 UR8, UPT, UPT, UR19, UR8, URZ ;  /* 0x0000000813087290 */ /* 0x000fcc000fffe0ff */
[----:B------:R-:W-:Y:S02]  /*16c0*/  MOV R0, UR8 ;  /* 0x0000000800007c02 */ /* 0x000fe40008000f00 */
.L_x_1067:
        /* <DEDUP_REMOVED lines=13> */
.L_x_1068:
[----:B------:R-:W2:Y:S01]  /*17a0*/  LDCU.64 UR8, c[0x0][0x5c8] ;  /* 0x0000b900ff0877ac */ /* 0x000ea20008000a00 */
[----:B------:R-:W-:-:S04]  /*17b0*/  UIADD3 UR37, UPT, UPT, UR37, UR39, URZ ;  /* 0x0000002725257290 */ /* 0x000fc8000fffe0ff */
[----:B--2---:R-:W-:Y:S02]  /*17c0*/  UIMAD.WIDE.U32 UR16, UR37, UR8, URZ ;  /* 0x00000008251072a5 */ /* 0x004fe4000f8e00ff */
[----:B------:R-:W-:-:S04]  /*17d0*/  UIMAD UR37, UR37, UR9, URZ ;  /* 0x00000009252572a4 */ /* 0x000fc8000f8e02ff */
[----:B------:R-:W-:-:S06]  /*17e0*/  UIADD3 UR37, UPT, UPT, UR17, UR37, URZ ;  /* 0x0000002511257290 */ /* 0x000fcc000fffe0ff */
[----:B------:R-:W-:-:S07]  /*17f0*/  MOV R10, UR37 ;  /* 0x00000025000a7c02 */ /* 0x000fce0008000f00 */
.L_x_1069:
        /* <DEDUP_REMOVED lines=30> */
.L_x_1071:
[----:B------:R-:W-:Y:S05]  /*19e0*/  BSYNC.RECONVERGENT B0 ;  /* 0x0000000000007941 */ /* 0x000fea0003800200 */
.L_x_1070:
[----:B------:R-:W-:Y:S04]  /*19f0*/  BSSY.RECONVERGENT B0, `(.L_x_1072) ;  /* 0x0000011000007945 */ /* 0x000fe80003800200 */
[----:B------:R-:W-:Y:S05]  /*1a00*/  @P4 BRA `(.L_x_1073) ;  /* 0x00000000003c4947 */ /* 0x000fea0003800000 */
[----:B------:R-:W3:Y:S01]  /*1a10*/  LDCU UR17, c[0x0][0x440] ;  /* 0x00008800ff1177ac */ /* 0x000ee20008000800 */
[----:B--2---:R-:W-:Y:S02]  /*1a20*/  IMAD R2, R17, UR10, RZ ;  /* 0x0000000a11027c24 */ /* 0x004fe4000f8e02ff */
[----:B------:R-:W-:Y:S01]  /*1a30*/  IMAD.MOV.U32 R5, RZ, RZ, R0 ;  /* 0x000000ffff057224 */ /* 0x000fe200078e0000 */
[----:B------:R-:W2:Y:S01]  /*1a40*/  LDCU.64 UR14, c[0x0][0x560] ;  /* 0x0000ac00ff0e77ac */ /* 0x000ea20008000a00 */
        /* <DEDUP_REMOVED lines=8> */
[----:B------:R3:W-:Y:S04]  /*1ad0*/  @!P2 STG.E.128 desc[UR34][R2.64], RZ ;  /* 0x000000ff0200a986 */ /* 0x0007e8000c101d22 */
[----:B------:R3:W-:Y:S04]  /*1ae0*/  @!P1 STG.E.128 desc[UR34][R2.64+0x80], RZ ;  /* 0x000080ff02009986 */ /* 0x0007e8000c101d22 */
[----:B------:R3:W-:Y:S02]  /*1af0*/  @!P0 STG.E.128 desc[UR34][R2.64+0x100], RZ ;  /* 0x000100ff02008986 */ /* 0x0007e4000c101d22 */
.L_x_1073:
[----:B------:R-:W-:Y:S05]  /*1b00*/  BSYNC.RECONVERGENT B0 ;  /* 0x0000000000007941 */ /* 0x000fea0003800200 */
.L_x_1072:
        /* <DEDUP_REMOVED lines=27> */
.L_x_1075:
[----:B------:R-:W-:Y:S05]  /*1cc0*/  BSYNC.RECONVERGENT B0 ;  /* 0x0000000000007941 */ /* 0x000fea0003800200 */
.L_x_1074:
        /* <DEDUP_REMOVED lines=10> */
[----:B--2---:R-:W-:-:S04]  /*1d70*/  LEA R2, P2, R4, UR10, 0x1 ;  /* 0x0000000a04027c11 */ /* 0x004fc8000f8408ff */
[----:B------:R-:W-:-:S05]  /*1d80*/  LEA.HI.X R3, R4, UR11, R0, 0x1, P2 ;  /* 0x0000000b04037c11 */ /* 0x000fca00090f0c00 */
[----:B------:R4:W-:Y:S04]  /*1d90*/  @!P1 STG.E.128 desc[UR34][R2.64], RZ ;  /* 0x000000ff02009986 */ /* 0x0009e8000c101d22 */
[----:B------:R4:W-:Y:S01]  /*1da0*/  @!P0 STG.E.128 desc[UR34][R2.64+0x80], RZ ;  /* 0x000080ff02008986 */ /* 0x0009e2000c101d22 */
[----:B------:R-:W-:-:S13]  /*1db0*/  ISETP.GE.AND P0, PT, R12, UR14, PT ;  /* 0x0000000e0c007c0c */ /* 0x000fda000bf06270 */
[----:B------:R-:W-:Y:S05]  /*1dc0*/  @P0 BRA `(.L_x_1076) ;  /* 0x0000007c00980947 */ /* 0x000fea0003800000 */
[----:B------:R2:W-:Y:S01]  /*1dd0*/  STG.E.128 desc[UR34][R2.64+0x100], RZ ;  /* 0x000100ff02007986 */ /* 0x0005e2000c101d22 */
[----:B------:R-:W-:Y:S05]  /*1de0*/  BRA `(.L_x_1076) ;  /* 0x0000007c00907947 */ /* 0x000fea0003800000 */
.L_x_1065:
[----:B------:R-:W-:Y:S01]  /*1df0*/  IMAD.U32 R2, RZ, RZ, UR14 ;  /* 0x0000000eff027e24 */ /* 0x000fe2000f8e00ff */
[----:B------:R-:W-:Y:S01]  /*1e00*/  UIMAD UR10, UR44, UR14, URZ ;  /* 0x0000000e2c0a72a4 */ /* 0x000fe2000f8e02ff */
[----:B------:R-:W-:Y:S01]  /*1e10*/  LOP3.LUT R6, R24, 0x1f8, RZ, 0xc0, !PT ;  /* 0x000001f818067812 */ /* 0x000fe200078ec0ff */
[----:B------:R-:W2:Y:S01]  /*1e20*/  LDCU.64 UR8, c[0x0][0x3d8] ;  /* 0x00007b00ff0877ac */ /* 0x000ea20008000a00 */
        /* <DEDUP_REMOVED lines=9> */
[----:B--2---:R-:W-:Y:S02]  /*1ec0*/  IMAD R0, R19, UR8, RZ ;  /* 0x0000000813007c24 */ /* 0x004fe4000f8e02ff */
[----:B------:R-:W-:-:S04]  /*1ed0*/  IMAD.WIDE.U32 R4, R14, UR8, R2 ;  /* 0x000000080e047c25 */ /* 0x000fc8000f8e0002 */
[----:B------:R-:W-:Y:S01]  /*1ee0*/  IMAD R10, R14, UR9, R0 ;  /* 0x000000090e0a7c24 */ /* 0x000fe2000f8e0200 */
[----:B------:R-:W-:-:S03]  /*1ef0*/  LOP3.LUT R0, R6, 0x1e00, R24, 0xf8, !PT ;  /* 0x00001e0006007812 */ /* 0x000fc600078ef818 */
[----:B------:R-:W-:Y:S01]  /*1f00*/  IMAD.IADD R10, R5, 0x1, R10 ;  /* 0x00000001050a7824 */ /* 0x000fe200078e020a */
[----:B------:R-:W-:Y:S01]  /*1f10*/  LEA R0, R0, UR6, 0x1 ;  /* 0x0000000600007c11 */ /* 0x000fe2000f8e08ff */
        /* <DEDUP_REMOVED lines=28> */
.L_x_1079:
[----:B------:R3:W-:Y:S01]  /*20e0*/  STS.128 [R0+0x16000], RZ ;  /* 0x016000ff00007388 */ /* 0x0007e20000000c00 */
[----:B------:R-:W-:Y:S05]  /*20f0*/  BRA `(.L_x_1080) ;  /* 0x00000000000c7947 */ /* 0x000fea0003800000 */
.L_x_1078:
[----:B------:R2:W-:Y:S04]  /*2100*/  STS.128 [R0+0x12000], RZ ;  /* 0x012000ff00007388 */ /* 0x0005e80000000c00 */
[----:B------:R2:W-:Y:S04]  /*2110*/  STS.128 [R0+0x14000], RZ ;  /* 0x014000ff00007388 */ /* 0x0005e80000000c00 */
[----:B------:R2:W-:Y:S02]  /*2120*/  STS.128 [R0+0x16000], RZ ;  /* 0x016000ff00007388 */ /* 0x0005e40000000c00 */
.L_x_1080:
[----:B------:R-:W-:Y:S05]  /*2130*/  BSYNC.RECONVERGENT B0 ;  /* 0x0000000000007941 */ /* 0x000fea0003800200 */
.L_x_1077:
[----:B------:R-:W-:Y:S01]  /*2140*/  ISETP.GE.AND P5, PT, R22, UR10, PT ;  /* 0x0000000a16007c0c */ /* 0x000fe2000bfa6270 */
[----:B------:R-:W-:-:S12]  /*2150*/  BSSY.RECONVERGENT B0, `(.L_x_1081) ;  /* 0x0000022000007945 */ /* 0x000fd80003800200 */
[----:B------:R1:W-:Y:S04]  /*2160*/  @P5 STS.128 [R0+0x13000], RZ ;  /* 0x013000ff00005388 */ /* 0x0003e80000000c00 */
[----:B------:R1:W-:Y:S04]  /*2170*/  @P5 STS.128 [R0+0x15000], RZ ;  /* 0x015000ff00005388 */ /* 0x0003e80000000c00 */
[----:B------:R1:W-:Y:S01]  /*2180*/  @P5 STS.128 [R0+0x17000], RZ ;  /* 0x017000ff00005388 */ /* 0x0003e20000000c00 */
[----:B------:R-:W-:Y:S05]  /*2190*/  @P5 BRA `(.L_x_1082) ;  /* 0x0000000000745947 */ /* 0x000fea0003800000 */
[----:B------:R-:W5:Y:S01]  /*21a0*/  LDCU UR10, c[0x0][0x440] ;  /* 0x00008800ff0a77ac */ /* 0x000f620008000800 */
[----:B--2-4-:R-:W-:Y:S02]  /*21b0*/  IMAD R2, R17, UR14, RZ ;  /* 0x0000000e11027c24 */ /* 0x014fe4000f8e02ff */
[----:B------:R-:W-:Y:S01]  /*21c0*/  IMAD.MOV.U32 R5, RZ, RZ, R10 ;  /* 0x000000ffff057224 */ /* 0x000fe200078e000a */
[----:B------:R-:W2:Y:S01]  /*21d0*/  LDCU.64 UR8, c[0x0][0x390] ;  /* 0x00007200ff0877ac */ /* 0x000ea20008000a00 */
[C---:B------:R-:W-:Y:S02]  /*21e0*/  IMAD R2, R13.reuse, UR15, R2 ;  /* 0x0000000f0d027c24 */ /* 0x040fe4000f8e0202 */
[----:B------:R-:W-:-:S04]  /*21f0*/  IMAD.WIDE.U32 R4, R13, UR14, R4 ;  /* 0x0000000e0d047c25 */ /* 0x000fc8000f8e0004 */
[----:B------:R-:W-:Y:S01]  /*2200*/  IMAD.IADD R3, R5, 0x1, R2 ;  /* 0x0000000105037824 */ /* 0x000fe200078e0202 */
[----:B-----5:R-:W-:Y:S02]  /*2210*/  ISETP.GE.AND P1, PT, R8, UR10, PT ;  /* 0x0000000a08007c0c */ /* 0x020fe4000bf26270 */
        /* <DEDUP_REMOVED lines=20> */
.L_x_1083:
[----:B------:R4:W-:Y:S02]  /*2360*/  STS.128 [R0+0x17000], RZ ;  /* 0x017000ff00007388 */ /* 0x0009e40000000c00 */
.L_x_1082:
[----:B------:R-:W-:Y:S05]  /*2370*/  BSYNC.RECONVERGENT B0 ;  /* 0x0000000000007941 */ /* 0x000fea0003800200 */
.L_x_1081:
        /* <DEDUP_REMOVED lines=10> */
[----:B--2-4-:R-:W-:Y:S01]  /*2420*/  @!P0 MOV R2, R30 ;  /* 0x0000001e00028202 */ /* 0x014fe20000000f00 */
        /* <DEDUP_REMOVED lines=13> */
[----:B--2---:R-:W-:Y:S02]  /*2500*/  MOV R2, R30 ;  /* 0x0000001e00027202 */ /* 0x004fe40000000f00 */
[----:B------:R-:W-:-:S05]  /*2510*/  MOV R3, R29 ;  /* 0x0000001d00037202 */ /* 0x000fca0000000f00 */
[----:B------:R-:W-:Y:S01]  /*2520*/  @!PT LDS RZ, [RZ] ;  /* 0x00000000fffff984 */ /* 0x000fe20000000800 */
[----:B------:R-:W-:Y:S01]  /*2530*/  @!PT LDS RZ, [RZ] ;  /* 0x00000000fffff984 */ /* 0x000fe20000000800 */
[----:B------:R-:W-:Y:S01]  /*2540*/  @!PT LDS RZ, [RZ] ;  /* 0x00000000fffff984 */ /* 0x000fe20000000800 */
[----:B------:R2:W-:Y:S01]  /*2550*/  LDGSTS.E.BYPASS.LTC128B.128 [R0+0xa000], desc[UR34][R2.64+0x100] ;  /* 0x0a00010002007fae */ /* 0x0005e2000b981a22 */
[----:B------:R-:W-:Y:S05]  /*2560*/  BRA `(.L_x_1087) ;  /* 0x0000000000147947 */ /* 0x000fea0003800000 */
.L_x_1086:
[----:B------:R4:W-:Y:S01]  /*2570*/  STS.128 [R0+0xa000], RZ ;  /* 0x00a000ff00007388 */ /* 0x0009e20000000c00 */
[----:B------:R-:W-:Y:S05]  /*2580*/  BRA `(.L_x_1087) ;  /* 0x00000000000c7947 */ /* 0x000fea0003800000 */
.L_x_1085:
[----:B------:R1:W-:Y:S04]  /*2590*/  STS.128 [R0+0x6000], RZ ;  /* 0x006000ff00007388 */ /* 0x0003e80000000c00 */
[----:B------:R1:W-:Y:S04]  /*25a0*/  STS.128 [R0+0x8000], RZ ;  /* 0x008000ff00007388 */ /* 0x0003e80000000c00 */
[----:B------:R1:W-:Y:S02]  /*25b0*/  STS.128 [R0+0xa000], RZ ;  /* 0x00a000ff00007388 */ /* 0x0003e40000000c00 */
.L_x_1087:
[----:B------:R-:W-:Y:S05]  /*25c0*/  BSYNC.RECONVERGENT B0 ;  /* 0x0000000000007941 */ /* 0x000fea0003800200 */
.L_x_1084:
[----:B------:R-:W-:Y:S01]  /*25d0*/  ISETP.GE.AND P3, PT, R22, UR9, PT ;  /* 0x0000000916007c0c */ /* 0x000fe2000bf66270 */
[----:B------:R-:W-:-:S12]  /*25e0*/  BSSY.RECONVERGENT B0, `(.L_x_1088) ;  /* 0x000001f000007945 */ /* 0x000fd80003800200 */
[----:B------:R1:W-:Y:S04]  /*25f0*/  @P3 STS.128 [R0+0x7000], RZ ;  /* 0x007000ff00003388 */ /* 0x0003e80000000c00 */
[----:B------:R1:W-:Y:S04]  /*2600*/  @P3 STS.128 [R0+0x9000], RZ ;  /* 0x009000ff00003388 */ /* 0x0003e80000000c00 */
[----:B------:R1:W-:Y:S01]  /*2610*/  @P3 STS.128 [R0+0xb000], RZ ;  /* 0x00b000ff00003388 */ /* 0x0003e20000000c00 */
[----:B------:R-:W-:Y:S05]  /*2620*/  @P3 BRA `(.L_x_1089) ;  /* 0x0000000000683947 */ /* 0x000fea0003800000 */
[----:B------:R-:W5:Y:S01]  /*2630*/  LDCU UR8, c[0x0][0x440] ;  /* 0x00008800ff0877ac */ /* 0x000f620008000800 */
[----:B--2-4-:R-:W-:Y:S02]  /*2640*/  IMAD.U32 R2, RZ, RZ, UR48 ;  /* 0x00000030ff027e24 */ /* 0x014fe4000f8e00ff */
        /* <DEDUP_REMOVED lines=23> */
.L_x_1090:
[----:B------:R4:W-:Y:S02]  /*27c0*/  STS.128 [R0+0xb000], RZ ;  /* 0x00b000ff00007388 */ /* 0x0009e40000000c00 */
.L_x_1089:
[----:B------:R-:W-:Y:S05]  /*27d0*/  BSYNC.RECONVERGENT B0 ;  /* 0x0000000000007941 */ /* 0x000fea0003800200 */
.L_x_1088:
[----:B------:R-:W-:Y:S04]  /*27e0*/  BSSY.RECONVERGENT B0, `(.L_x_1091) ;  /* 0x0000021000007945 */ /* 0x000fe80003800200 */
[----:B------:R-:W-:Y:S05]  /*27f0*/  @P4 BRA `(.L_x_1092) ;  /* 0x0000000000704947 */ /* 0x000fea0003800000 */
[----:B------:R-:W5:Y:S02]  /*2800*/  LDCU UR8, c[0x0][0x440] ;  /* 0x00008800ff0877ac */ /* 0x000f640008000800 */
[----:B-----5:R-:W-:Y:S02]  /*2810*/  ISETP.GE.AND P1, PT, R8, UR8, PT ;  /* 0x0000000808007c0c */ /* 0x020fe4000bf26270 */
[----:B------:R-:W-:-:S11]  /*2820*/  ISETP.GE.AND P0, PT, R11, UR8, PT ;  /* 0x000000080b007c0c */ /* 0x000fd6000bf06270 */
[----:B--2---:R-:W-:Y:S02]  /*2830*/  @!P1 IMAD.MOV.U32 R4, RZ, RZ, R28 ;  /* 0x000000ffff049224 */ /* 0x004fe400078e001c */
        /* <DEDUP_REMOVED lines=22> */
.L_x_1093:
[----:B------:R4:W-:Y:S01]  /*29a0*/  STS.128 [R0+0x4000], RZ ;  /* 0x004000ff00007388 */ /* 0x0009e20000000c00 */
[----:B------:R-:W-:Y:S05]  /*29b0*/  BRA `(.L_x_1094) ;  /* 0x00000000000c7947 */ /* 0x000fea0003800000 */
.L_x_1092:
[----:B------:R1:W-:Y:S04]  /*29c0*/  STS.128 [R0], RZ ;  /* 0x000000ff00007388 */ /* 0x0003e80000000c00 */
[----:B------:R1:W-:Y:S04]  /*29d0*/  STS.128 [R0+0x2000], RZ ;  /* 0x002000ff00007388 */ /* 0x0003e80000000c00 */
[----:B------:R1:W-:Y:S02]  /*29e0*/  STS.128 [R0+0x4000], RZ ;  /* 0x004000ff00007388 */ /* 0x0003e40000000c00 */
.L_x_1094:
[----:B------:R-:W-:Y:S05]  /*29f0*/  BSYNC.RECONVERGENT B0 ;  /* 0x0000000000007941 */ /* 0x000fea0003800200 */
.L_x_1091:
[----:B------:R1:W-:Y:S01]  /*2a00*/  @P3 STS.128 [R0+0x1000], RZ ;  /* 0x001000ff00003388 */ /* 0x0003e20000000c00 */
[----:B------:R-:W-:Y:S03]  /*2a10*/  BSSY.RECONVERGENT B0, `(.L_x_1095) ;  /* 0x000001b000007945 */ /* 0x000fe60003800200 */
[----:B------:R1:W-:Y:S04]  /*2a20*/  @P3 STS.128 [R0+0x3000], RZ ;  /* 0x003000ff00003388 */ /* 0x0003e80000000c00 */
[----:B------:R1:W-:Y:S01]  /*2a30*/  @P3 STS.128 [R0+0x5000], RZ ;  /* 0x005000ff00003388 */ /* 0x0003e20000000c00 */
[----:B------:R-:W-:Y:S05]  /*2a40*/  @P3 BRA `(.L_x_1096) ;  /* 0x00000000005c3947 */ /* 0x000fea0003800000 */
[----:B------:R-:W5:Y:S01]  /*2a50*/  LDCU UR8, c[0x0][0x440] ;  /* 0x00008800ff0877ac */ /* 0x000f620008000800 */
[----:B--2-4-:R-:W-:-:S04]  /*2a60*/  LEA R2, P2, R15, R28, 0x1 ;  /* 0x0000001c0f027211 */ /* 0x014fc800078408ff */
        /* <DEDUP_REMOVED lines=20> */
.L_x_1097:
[----:B------:R4:W-:Y:S02]  /*2bb0*/  STS.128 [R0+0x5000], RZ ;  /* 0x005000ff00007388 */ /* 0x0009e40000000c00 */
.L_x_1096:
[----:B------:R-:W-:Y:S05]  /*2bc0*/  BSYNC.RECONVERGENT B0 ;  /* 0x0000000000007941 */ /* 0x000fea0003800200 */
.L_x_1095:
[--C-:B------:R-:W-:Y:S01]  /*2bd0*/  SHF.R.U32.HI R16, RZ, 0x1, R23.reuse ;  /* 0x00000001ff107819 */ /* 0x100fe20000011617 */
[----:B--2---:R-:W-:Y:S01]  /*2be0*/  IMAD.MOV.U32 R4, RZ, RZ, 0x7f800000 ;  /* 0x7f800000ff047424 */ /* 0x004fe200078e00ff */
        /* <DEDUP_REMOVED lines=10> */
[----:B------:R-:W2:Y:S03]  /*2c90*/  LDCU.64 UR8, c[0x0][0x3d0] ;  /* 0x00007a00ff0877ac */ /* 0x000ea60008000a00 */
[----:B------:R-:W-:-:S05]  /*2ca0*/  IMAD.WIDE.U32 R2, R18, R2, UR52 ;  /* 0x0000003412027e25 */ /* 0x000fca000f8e0002 */
[----:B------:R-:W4:Y:S04]  /*2cb0*/  @!P1 LDG.E R5, desc[UR34][R2.64] ;  /* 0x0000002202059981 */ /* 0x000f28000c1e1900 */
[----:B------:R5:W3:Y:S01]  /*2cc0*/  @!P0 LDG.E R4, desc[UR34][R2.64+0x20] ;  /* 0x0000202202048981 */ /* 0x000ae2000c1e1900 */
[----:B------:R-:W-:Y:S01]  /*2cd0*/  UIMAD UR10, UR31, UR17, UR10 ;  /* 0x000000111f0a72a4 */ /* 0x000fe2000f8e020a */
[----:B------:R-:W-:Y:S01]  /*2ce0*/  BSSY.RECONVERGENT B0, `(.L_x_1098) ;  /* 0x000002c000007945 */ /* 0x000fe20003800200 */
[----:B-----5:R-:W-:-:S05]  /*2cf0*/  MOV R2, UR16 ;  /* 0x0000001000027c02 */ /* 0x020fca0008000f00 */
[----:B------:R-:W-:-:S03]  /*2d00*/  IMAD.WIDE.U32 R2, R2, UR31, R8 ;  /* 0x0000001f02027c25 */ /* 0x000fc6000f8e0008 */
[----:B------:R-:W-:-:S04]  /*2d10*/  IADD3 R2, P0, PT, R2, UR46, RZ ;  /* 0x0000002e02027c10 */ /* 0x000fc8000ff1e0ff */
[----:B------:R-:W-:Y:S01]  /*2d20*/  IADD3.X R3, PT, PT, R20, UR10, R3, P0, !PT ;  /* 0x0000000a14037c10 */ /* 0x000fe200087fe403 */
[----:B---3--:R2:W-:Y:S04]  /*2d30*/  STL [R1+0x48], R4 ;  /* 0x0000480401007387 */ /* 0x0085e80000100800 */
[----:B----4-:R3:W-:Y:S01]  /*2d40*/  STL [R1+0x4c], R5 ;  /* 0x00004c0501007387 */ /* 0x0107e20000100800 */
[----:B--2---:R-:W-:-:S04]  /*2d50*/  IMAD R4, R19, UR8, RZ ;  /* 0x0000000813047c24 */ /* 0x004fc8000f8e02ff */
[C---:B------:R-:W-:Y:S02]  /*2d60*/  IMAD R10, R14.reuse, UR9, R4 ;  /* 0x000000090e0a7c24 */ /* 0x040fe4000f8e0204 */
[----:B---3--:R-:W-:-:S04]  /*2d70*/  IMAD.WIDE.U32 R4, R14, UR8, R2 ;  /* 0x000000080e047c25 */ /* 0x008fc8000f8e0002 */
[----:B------:R-:W-:Y:S01]  /*2d80*/  IMAD.IADD R10, R5, 0x1, R10 ;  /* 0x00000001050a7824 */ /* 0x000fe200078e020a */
        /* <DEDUP_REMOVED lines=28> */
.L_x_1100:
[----:B------:R4:W-:Y:S01]  /*2f50*/  STS.128 [R0+0x10000], RZ ;  /* 0x010000ff00007388 */ /* 0x0009e20000000c00 */
[----:B------:R-:W-:Y:S05]  /*2f60*/  BRA `(.L_x_1101) ;  /* 0x00000000000c7947 */ /* 0x000fea0003800000 */
.L_x_1099:
[----:B------:R2:W-:Y:S04]  /*2f70*/  STS.128 [R0+0xc000], RZ ;  /* 0x00c000ff00007388 */ /* 0x0005e80000000c00 */
[----:B------:R2:W-:Y:S04]  /*2f80*/  STS.128 [R0+0xe000], RZ ;  /* 0x00e000ff00007388 */ /* 0x0005e80000000c00 */
[----:B------:R2:W-:Y:S02]  /*2f90*/  STS.128 [R0+0x10000], RZ ;  /* 0x010000ff00007388 */ /* 0x0005e40000000c00 */
.L_x_1101:
[----:B------:R-:W-:Y:S05]  /*2fa0*/  BSYNC.RECONVERGENT B0 ;  /* 0x0000000000007941 */ /* 0x000fea0003800200 */
.L_x_1098:
[----:B------:R1:W-:Y:S01]  /*2fb0*/  @P5 STS.128 [R0+0xd000], RZ ;  /* 0x00d000ff00005388 */ /* 0x0003e20000000c00 */
[----:B------:R-:W-:Y:S03]  /*2fc0*/  BSSY.RECONVERGENT B0, `(.L_x_1102) ;  /* 0x0000021000007945 */ /* 0x000fe60003800200 */
[----:B------:R1:W-:Y:S04]  /*2fd0*/  @P5 STS.128 [R0+0xf000], RZ ;  /* 0x00f000ff00005388 */ /* 0x0003e80000000c00 */
[----:B------:R1:W-:Y:S01]  /*2fe0*/  @P5 STS.128 [R0+0x11000], RZ ;  /* 0x011000ff00005388 */ /* 0x0003e20000000c00 */
[----:B------:R-:W-:Y:S05]  /*2ff0*/  @P5 BRA `(.L_x_1103) ;  /* 0x0000000000745947 */ /* 0x000fea0003800000 */
[----:B------:R-:W5:Y:S01]  /*3000*/  LDCU UR10, c[0x0][0x440] ;  /* 0x00008800ff0a77ac */ /* 0x000f620008000800 */
[----:B--23--:R-:W-:Y:S02]  /*3010*/  IMAD R2, R17, UR16, RZ ;  /* 0x0000001011027c24 */ /* 0x00cfe4000f8e02ff */
        /* <DEDUP_REMOVED lines=26> */
.L_x_1104:
[----:B------:R3:W-:Y:S02]  /*31c0*/  STS.128 [R0+0x11000], RZ ;  /* 0x011000ff00007388 */ /* 0x0007e40000000c00 */
.L_x_1103:
[----:B------:R-:W-:Y:S05]  /*31d0*/  BSYNC.RECONVERGENT B0 ;  /* 0x0000000000007941 */ /* 0x000fea0003800200 */
.L_x_1102:
[----:B------:R-:W5:Y:S01]  /*31e0*/  LDCU.64 UR10, c[0x0][0x538] ;  /* 0x0000a700ff0a77ac */ /* 0x000f620008000a00 */
[----:B------:R-:W0:Y:S01]  /*31f0*/  LDGDEPBAR ;  /* 0x00000000000079af */ /* 0x000e220000000000 */
[----:B------:R-:W2:Y:S01]  /*3200*/  LDC.64 R12, c[0x0][0x528] ;  /* 0x00014a00ff0c7b82 */ /* 0x000ea20000000a00 */
[----:B-----5:R-:W-:-:S04]  /*3210*/  UISETP.NE.U32.AND UP0, UPT, UR10, URZ, UPT ;  /* 0x000000ff0a00728c */ /* 0x020fc8000bf05070 */
[----:B------:R-:W-:Y:S01]  /*3220*/  UISETP.NE.AND.EX UP0, UPT, UR11, URZ, UPT, UP0 ;  /* 0x000000ff0b00728c */ /* 0x000fe2000bf05300 */
[----:B------:R-:W-:-:S04]  /*3230*/  DEPBAR.LE SB0, 0x1 ;  /* 0x000080400000791a */ /* 0x000fc80000000000 */
[----:B------:R-:W-:Y:S01]  /*3240*/  BAR.SYNC.DEFER_BLOCKING 0x0 ;  /* 0x0000000000007b1d */ /* 0x000fe20000010000 */
[----:B------:R-:W-:-:S05]  /*3250*/  PLOP3.LUT P0, PT, PT, PT, UP0, 0x80, 0x8 ;  /* 0x000000000008781c */ /* 0x000fca0003f0f008 */
[----:B------:R-:W5:Y:S01]  /*3260*/  @UP0 LDCU.64 UR8, c[0x0][0x540] ;  /* 0x0000a800ff0807ac */ /* 0x000f620008000a00 */
[----:B------:R-:W-:Y:S01]  /*3270*/  @UP0 UMOV UR14, UR24 ;  /* 0x00000018000e0c82 */ /* 0x000fe20008000000 */
[----:B------:R-:W-:Y:S02]  /*3280*/  @UP0 UMOV UR15, URZ ;  /* 0x000000ff000f0c82 */ /* 0x000fe40008000000 */
[----:B-----5:R-:W-:Y:S01]  /*3290*/  @UP0 UIMAD.WIDE.U32 UR14, UR25, UR8, UR14 ;  /* 0x00000008190e02a5 */ /* 0x020fe2000f8e000e */
[----:B--2---:R-:W2:Y:S03]  /*32a0*/  LDG.E.64 R8, desc[UR34][R12.64+0x8] ;  /* 0x000008220c087981 */ /* 0x004ea6000c1e1b00 */
[----:B------:R-:W-:Y:S02]  /*32b0*/  @UP0 UIMAD UR9, UR25, UR9, UR15 ;  /* 0x00000009190902a4 */ /* 0x000fe4000f8e020f */
[----:B------:R-:W-:-:S04]  /*32c0*/  @UP0 ULEA UR10, UP1, UR14, UR10, 0x2 ;  /* 0x0000000a0e0a0291 */ /* 0x000fc8000f8210ff */
[----:B------:R-:W-:Y:S02]  /*32d0*/  @UP0 ULEA.HI.X UR11, UR14, UR11, UR9, 0x2, UP1 ;  /* 0x0000000b0e0b0291 */ /* 0x000fe400088f1409 */
[----:B---3--:R-:W-:Y:S01]  /*32e0*/  IMAD.U32 R2, RZ, RZ, UR10 ;  /* 0x0000000aff027e24 */ /* 0x008fe2000f8e00ff */
[----:B------:R-:W3:Y:S01]  /*32f0*/  S2R R17, SR_TID.X ;  /* 0x0000000000117919 */ /* 0x000ee20000002100 */
[----:B-1--4-:R-:W-:Y:S02]  /*3300*/  IMAD.U32 R0, RZ, RZ, UR30 ;  /* 0x0000001eff007e24 */ /* 0x012fe4000f8e00ff */
[C---:B------:R-:W-:Y:S02]  /*3310*/  IMAD.SHL.U32 R6, R23.reuse, 0x20, RZ ;  /* 0x0000002017067824 */ /* 0x040fe400078e00ff */
[C---:B------:R-:W-:Y:S02]  /*3320*/  IMAD.SHL.U32 R4, R23.reuse, 0x2, RZ ;  /* 0x0000000217047824 */ /* 0x040fe400078e00ff */
[C---:B------:R-:W-:Y:S01]  /*3330*/  IMAD.SHL.U32 R14, R23.reuse, 0x10, RZ ;  /* 0x00000010170e7824 */ /* 0x040fe200078e00ff */
[----:B------:R-:W-:Y:S01]  /*3340*/  UIMAD UR41, UR25, UR41, UR24 ;  /* 0x00000029192972a4 */ /* 0x000fe2000f8e0218 */
[----:B------:R-:W-:Y:S01]  /*3350*/  IMAD.U32 R3, RZ, RZ, UR11 ;  /* 0x0000000bff037e24 */ /* 0x000fe2000f8e00ff */
[----:B------:R-:W1:Y:S01]  /*3360*/  @UP0 LDCU UR11, c[0x0][0x458] ;  /* 0x00008b00ff0b07ac */ /* 0x000e620008000800 */
[----:B------:R-:W4:Y:S01]  /*3370*/  LDG.E.64 R12, desc[UR34][R12.64] ;  /* 0x000000220c0c7981 */ /* 0x000f22000c1e1b00 */
[----:B------:R-:W-:-:S02]  /*3380*/  LOP3.LUT P3, RZ, R23, 0x4, RZ, 0xc0, !PT ;  /* 0x0000000417ff7812 */ /* 0x000fc4000786c0ff */
[----:B------:R-:W-:Y:S01]  /*3390*/  LOP3.LUT P4, RZ, R23, 0x2, RZ, 0xc0, !PT ;  /* 0x0000000217ff7812 */ /* 0x000fe2000788c0ff */
[----:B------:R5:W4:Y:S01]  /*33a0*/  @P0 LDG.E R11, desc[UR34][R2.64] ;  /* 0x00000022020b0981 */ /* 0x000b22000c1e1900 */
[----:B------:R-:W-:Y:S02]  /*33b0*/  LOP3.LUT R5, R6, 0x200, RZ, 0xc0, !PT ;  /* 0x0000020006057812 */ /* 0x000fe400078ec0ff */
[----:B------:R-:W-:Y:S02]  /*33c0*/  CS2R R142, SRZ ;  /* 0x00000000008e7805 */ /* 0x000fe4000001ff00 */
[----:B------:R-:W-:Y:S02]  /*33d0*/  LOP3.LUT R4, R4, 0x6, RZ, 0xc0, !PT ;  /* 0x0000000604047812 */ /* 0x000fe400078ec0ff */
[----:B------:R-:W-:Y:S02]  /*33e0*/  CS2R R140, SRZ ;  /* 0x00000000008c7805 */ /* 0x000fe4000001ff00 */
[----:B------:R-:W-:-:S02]  /*33f0*/  LOP3.LUT R5, R5, 0x3800, R14, 0xf8, !PT ;  /* 0x0000380005057812 */ /* 0x000fc400078ef80e */
        /* <DEDUP_REMOVED lines=18> */
[----:B------:R-:W-:Y:S01]  /*3520*/  CS2R R106, SRZ ;  /* 0x00000000006a7805 */ /* 0x000fe2000001ff00 */
[----:B-----5:R-:W-:Y:S01]  /*3530*/  VIADD R2, R18, UR36 ;  /* 0x0000002412027c36 */ /* 0x020fe20008000000 */
[----:B------:R-:W-:Y:S02]  /*3540*/  LOP3.LUT R3, R25, 0x3, RZ, 0xc0, !PT ;  /* 0x0000000319037812 */ /* 0x000fe400078ec0ff */
[----:B------:R-:W-:Y:S02]  /*3550*/  CS2R R104, SRZ ;  /* 0x0000000000687805 */ /* 0x000fe4000001ff00 */
[----:B------:R-:W-:Y:S01]  /*3560*/  CS2R R102, SRZ ;  /* 0x0000000000667805 */ /* 0x000fe2000001ff00 */
[C---:B------:R-:W-:Y:S01]  /*3570*/  IMAD R7, R0.reuse, 0x40, R2 ;  /* 0x0000004000077824 */ /* 0x040fe200078e0202 */
[----:B------:R-:W-:Y:S01]  /*3580*/  CS2R R100, SRZ ;  /* 0x0000000000647805 */ /* 0x000fe2000001ff00 */
[----:B------:R-:W-:Y:S01]  /*3590*/  IMAD R2, R0, 0x4, R3 ;  /* 0x0000000400027824 */ /* 0x000fe200078e0203 */
[----:B------:R-:W-:Y:S01]  /*35a0*/  CS2R R62, SRZ ;  /* 0x00000000003e7805 */ /* 0x000fe2000001ff00 */
[----:B------:R-:W-:Y:S01]  /*35b0*/  IMAD.SHL.U32 R0, R23, 0x40, RZ ;  /* 0x0000004017007824 */ /* 0x000fe200078e00ff */
[----:B------:R-:W-:Y:S01]  /*35c0*/  CS2R R60, SRZ ;  /* 0x00000000003c7805 */ /* 0x000fe2000001ff00 */
[----:B---3--:R-:W-:Y:S01]  /*35d0*/  IMAD.SHL.U32 R19, R17, 0x2, RZ ;  /* 0x0000000211137824 */ /* 0x008fe200078e00ff */
[----:B------:R-:W-:-:S02]  /*35e0*/  CS2R R66, SRZ ;  /* 0x0000000000427805 */ /* 0x000fc4000001ff00 */
[----:B------:R-:W-:Y:S02]  /*35f0*/  CS2R R64, SRZ ;  /* 0x0000000000407805 */ /* 0x000fe4000001ff00 */
[----:B------:R-:W-:Y:S02]  /*3600*/  LOP3.LUT R10, R0, 0x200, RZ, 0xc0, !PT ;  /* 0x00000200000a7812 */ /* 0x000fe400078ec0ff */
[----:B------:R-:W-:Y:S02]  /*3610*/  CS2R R58, SRZ ;  /* 0x00000000003a7805 */ /* 0x000fe4000001ff00 */
[----:B------:R-:W-:Y:S02]  /*3620*/  LOP3.LUT R14, R19, 0x20, RZ, 0xc0, !PT ;  /* 0x00000020130e7812 */ /* 0x000fe400078ec0ff */
[----:B------:R-:W-:Y:S02]  /*3630*/  CS2R R56, SRZ ;  /* 0x0000000000387805 */ /* 0x000fe4000001ff00 */
[----:B------:R-:W-:-:S02]  /*3640*/  LOP3.LUT R6, R10, 0xc00, R6, 0xf8, !PT ;  /* 0x00000c000a067812 */ /* 0x000fc400078ef806 */
[----:B------:R-:W-:Y:S02]  /*3650*/  CS2R R54, SRZ ;  /* 0x0000000000367805 */ /* 0x000fe4000001ff00 */
[----:B------:R-:W-:Y:S02]  /*3660*/  SHF.R.U32.HI R10, RZ, 0x3, R17 ;  /* 0x00000003ff0a7819 */ /* 0x000fe40000011611 */
[----:B------:R-:W-:Y:S02]  /*3670*/  CS2R R52, SRZ ;  /* 0x0000000000347805 */ /* 0x000fe4000001ff00 */
[----:B------:R-:W-:Y:S01]  /*3680*/  LOP3.LUT R3, R4, 0xe0, R15, 0xf8, !PT ;  /* 0x000000e004037812 */ /* 0x000fe200078ef80f */
[----:B------:R3:W-:Y:S01]  /*3690*/  STL [R1+0x50], R2 ;  /* 0x0000500201007387 */ /* 0x0007e20000100800 */
[----:B------:R-:W-:Y:S02]  /*36a0*/  LOP3.LUT R4, R0, 0x1c0, RZ, 0xc0, !PT ;  /* 0x000001c000047812 */ /* 0x000fe400078ec0ff */
[----:B------:R-:W-:-:S02]  /*36b0*/  CS2R R46, SRZ ;  /* 0x00000000002e7805 */ /* 0x000fc4000001ff00 */
[----:B------:R-:W-:Y:S02]  /*36c0*/  LOP3.LUT R14, R14, 0x18, R10, 0xf8, !PT ;  /* 0x000000180e0e7812 */ /* 0x000fe400078ef80a */
[----:B------:R-:W-:Y:S01]  /*36d0*/  CS2R R44, SRZ ;  /* 0x00000000002c7805 */ /* 0x000fe2000001ff00 */
[----:B-1----:R-:W4:Y:S01]  /*36e0*/  @P0 MUFU.RCP R10, UR11 ;  /* 0x0000000b000a0d08 */ /* 0x002f220008001000 */
[----:B------:R-:W-:Y:S01]  /*36f0*/  LOP3.LUT R0, R4, 0x38, R24, 0xf8, !PT ;  /* 0x0000003804007812 */ /* 0x000fe200078ef818 */
[----:B------:R-:W-:Y:S01]  /*3700*/  USHF.L.U32 UR41, UR41, 0x5, URZ ;  /* 0x0000000529297899 */ /* 0x000fe200080006ff */
[----:B------:R-:W-:Y:S02]  /*3710*/  SHF.R.U32.HI R18, RZ, 0x2, R17 ;  /* 0x00000002ff127819 */ /* 0x000fe40000011611 */
        /* <DEDUP_REMOVED lines=10> */
[----:B------:R-:W-:Y:S01]  /*37c0*/  CS2R R20, SRZ ;  /* 0x0000000000147805 */ /* 0x000fe2000001ff00 */
[----:B------:R-:W-:Y:S01]  /*37d0*/  UMOV UR8, URZ ;  /* 0x000000ff00087c82 */ /* 0x000fe20008000000 */
[----:B------:R-:W1:Y:S01]  /*37e0*/  LDCU UR9, c[0x0][0x440] ;  /* 0x00008800ff0977ac */ /* 0x000e620008000800 */
[----:B---3--:R-:W-:Y:S01]  /*37f0*/  IMAD.U32 R2, RZ, RZ, UR38 ;  /* 0x00000026ff027e24 */ /* 0x008fe2000f8e00ff */
[----:B------:R-:W3:Y:S04]  /*3800*/  LDCU UR10, c[0x0][0x3e0] ;  /* 0x00007c00ff0a77ac */ /* 0x000ee80008000800 */
[----:B------:R-:W-:Y:S01]  /*3810*/  IADD3 R4, PT, PT, R2, UR31, R3 ;  /* 0x0000001f02047c10 */ /* 0x000fe2000fffe003 */
[----:B------:R-:W1:Y:S01]  /*3820*/  LDCU UR14, c[0x0][0x45c] ;  /* 0x00008b80ff0e77ac */ /* 0x000e620008000800 */
[----:B------:R-:W-:-:S02]  /*3830*/  LOP3.LUT R3, R0, 0x8, R23, 0x78, !PT ;  /* 0x0000000800037812 */ /* 0x000fc400078e7817 */
[----:B------:R-:W-:Y:S01]  /*3840*/  LOP3.LUT R2, R0, 0x8, R16, 0x78, !PT ;  /* 0x0000000800027812 */ /* 0x000fe200078e7810 */
[----:B------:R-:W1:Y:S01]  /*3850*/  LDCU.U8 UR11, c[0x0][0x4f8] ;  /* 0x00009f00ff0b77ac */ /* 0x000e620008000000 */
[----:B------:R-:W-:Y:S02]  /*3860*/  LOP3.LUT R0, R5, R3, RZ, 0xfc, !PT ;  /* 0x0000000305007212 */ /* 0x000fe400078efcff */
[----:B------:R-:W-:Y:S01]  /*3870*/  IADD3 R3, PT, PT, R7, -0x59, -R4 ;  /* 0xffffffa707037810 */ /* 0x000fe20007ffe804 */
[C---:B------:R-:W-:Y:S01]  /*3880*/  IMAD.SHL.U32 R4, R17.reuse, 0x10, RZ ;  /* 0x0000001011047824 */ /* 0x040fe200078e00ff */
[----:B------:R-:W-:Y:S01]  /*3890*/  LEA R15, R0, UR6, 0x1 ;  /* 0x00000006000f7c11 */ /* 0x000fe2000f8e08ff */
[----:B------:R-:W-:Y:S01]  /*38a0*/  IMAD.SHL.U32 R16, R17, 0x20, RZ ;  /* 0x0000002011107824 */ /* 0x000fe200078e00ff */
[----:B------:R-:W-:Y:S01]  /*38b0*/  USHF.R.S32.HI UR15, URZ, 0x1f, UR41 ;  /* 0x0000001fff0f7899 */ /* 0x000fe20008011429 */
[----:B------:R-:W-:Y:S01]  /*38c0*/  LOP3.LUT R252, R6, R2, RZ, 0xfc, !PT ;  /* 0x0000000206fc7212 */ /* 0x000fe200078efcff */
[----:B------:R5:W-:Y:S01]  /*38d0*/  STL [R1+0x28], R3 ;  /* 0x0000280301007387 */ /* 0x000be20000100800 */
[----:B------:R-:W-:Y:S01]  /*38e0*/  LOP3.LUT R5, R4, 0x1c0, RZ, 0xc0, !PT ;  /* 0x000001c004057812 */ /* 0x000fe200078ec0ff */
[----:B------:R-:W-:Y:S01]  /*38f0*/  VIADD R4, R15, 0x12000 ;  /* 0x000120000f047836 */ /* 0x000fe20000000000 */
[----:B------:R-:W-:Y:S01]  /*3900*/  LOP3.LUT R2, R19, 0x38, RZ, 0xc0, !PT ;  /* 0x0000003813027812 */ /* 0x000fe200078ec0ff */
[----:B------:R-:W-:Y:S01]  /*3910*/  VIADD R232, R15, 0x12040 ;  /* 0x000120400fe87836 */ /* 0x000fe20000000000 */
[----:B------:R-:W1:Y:S01]  /*3920*/  LDSM.16.M88.4 R148, [R15+0x12000] ;  /* 0x012000000f94783b */ /* 0x000e620000000200 */
[----:B------:R-:W-:Y:S01]  /*3930*/  @P3 VIADD R232, R4, 0xffffffc0 ;  /* 0xffffffc004e83836 */ /* 0x000fe20000000000 */
[----:B------:R-:W-:Y:S01]  /*3940*/  LOP3.LUT R2, R2, 0x20, R18, 0x78, !PT ;  /* 0x0000002002027812 */ /* 0x000fe200078e7812 */
[----:B------:R-:W-:Y:S01]  /*3950*/  IMAD.SHL.U32 R4, R17, 0x40, RZ ;  /* 0x0000004011047824 */ /* 0x000fe200078e00ff */
[----:B------:R-:W-:Y:S01]  /*3960*/  STL [R1+0xc], R15 ;  /* 0x00000c0f01007387 */ /* 0x000fe20000100800 */
[----:B------:R-:W-:-:S03]  /*3970*/  IMAD.MOV.U32 R6, RZ, RZ, 0x20 ;  /* 0x00000020ff067424 */ /* 0x000fc600078e00ff */
[----:B------:R-:W1:Y:S01]  /*3980*/  LDSM.16.M88.4 R164, [R232] ;  /* 0x00000000e8a4783b */ /* 0x000e620000000200 */
[----:B------:R-:W-:-:S03]  /*3990*/  LEA R252, R252, UR6, 0x1 ;  /* 0x00000006fcfc7c11 */ /* 0x000fc6000f8e08ff */
[----:B------:R-:W1:Y:S04]  /*39a0*/  LDSM.16.M88.4 R168, [R232+0x800] ;  /* 0x00080000e8a8783b */ /* 0x000e680000000200 */
[----:B------:R-:W1:Y:S01]  /*39b0*/  LDSM.16.M88.4 R196, [R232+0x2000] ;  /* 0x00200000e8c4783b */ /* 0x000e620000000200 */
[----:B-----5:R-:W-:-:S03]  /*39c0*/  LOP3.LUT R3, R16, 0xc00, RZ, 0xc0, !PT ;  /* 0x00000c0010037812 */ /* 0x020fc600078ec0ff */
[----:B------:R-:W1:Y:S01]  /*39d0*/  LDSM.16.M88.4 R200, [R232+0x2800] ;  /* 0x00280000e8c8783b */ /* 0x000e620000000200 */
[----:B------:R-:W-:-:S03]  /*39e0*/  LOP3.LUT R3, R3, 0x6, R19, 0xf8, !PT ;  /* 0x0000000603037812 */ /* 0x000fc600078ef813 */
[----:B------:R-:W1:Y:S01]  /*39f0*/  LDSM.16.M88.4 R228, [R232+0x4000] ;  /* 0x00400000e8e4783b */ /* 0x000e620000000200 */
[----:B------:R-:W-:-:S03]  /*3a00*/  LOP3.LUT R2, R3, R2, R5, 0xfe, !PT ;  /* 0x0000000203027212 */ /* 0x000fc600078efe05 */
[----:B------:R-:W1:Y:S01]  /*3a10*/  LDSM.16.M88.4 R152, [R15+0x12800] ;  /* 0x012800000f98783b */ /* 0x000e620000000200 */
[----:B------:R-:W-:Y:S01]  /*3a20*/  LOP3.LUT R2, R14, 0x1c0, R4, 0xf8, !PT ;  /* 0x000001c00e027812 */ /* 0x000fe200078ef804 */
[----:B------:R-:W-:Y:S02]  /*3a30*/  IMAD.MOV.U32 R5, RZ, RZ, 0x40 ;  /* 0x00000040ff057424 */ /* 0x000fe400078e00ff */
[----:B------:R-:W-:Y:S01]  /*3a40*/  IMAD.MOV.U32 R3, RZ, RZ, 0x40 ;  /* 0x00000040ff037424 */ /* 0x000fe200078e00ff */
[----:B------:R-:W1:Y:S04]  /*3a50*/  LDSM.16.M88.4 R180, [R15+0x14000] ;  /* 0x014000000fb4783b */ /* 0x000e680000000200 */
[----:B------:R-:W1:Y:S01]  /*3a60*/  LDSM.16.M88.4 R184, [R15+0x14800] ;  /* 0x014800000fb8783b */ /* 0x000e620000000200 */
[----:B------:R-:W-:-:S03]  /*3a70*/  SEL R3, R3, 0xffffffc0, !P3 ;  /* 0xffffffc003037807 */ /* 0x000fc60005800000 */
[----:B------:R-:W1:Y:S04]  /*3a80*/  LDSM.16.M88.4 R212, [R15+0x16000] ;  /* 0x016000000fd4783b */ /* 0x000e680000000200 */
[----:B------:R-:W1:Y:S01]  /*3a90*/  LDSM.16.M88.4 R216, [R15+0x16800] ;  /* 0x016800000fd8783b */ /* 0x000e620000000200 */
[----:B------:R-:W-:Y:S01]  /*3aa0*/  UIADD3 UR31, UPT, UPT, UR31, 0x40, URZ ;  /* 0x000000401f1f7890 */ /* 0x000fe2000fffe0ff */
[----:B------:R-:W-:Y:S02]  /*3ab0*/  CS2R R24, SRZ ;  /* 0x0000000000187805 */ /* 0x000fe4000001ff00 */
[----:B------:R-:W-:Y:S01]  /*3ac0*/  CS2R R22, SRZ ;  /* 0x0000000000167805 */ /* 0x000fe2000001ff00 */
[----:B------:R-:W-:Y:S01]  /*3ad0*/  UISETP.GE.AND UP1, UPT, UR31, UR36, UPT ;  /* 0x000000241f00728c */ /* 0x000fe2000bf26270 */
[----:B--2---:R-:W-:Y:S01]  /*3ae0*/  IADD3 R7, P2, P1, R8, UR41, R26 ;  /* 0x0000002908077c10 */ /* 0x004fe2000f95e01a */
[----:B----4-:R-:W-:-:S05]  /*3af0*/  @P0 FMUL.FTZ R0, R11, R10 ;  /* 0x0000000a0b000220 */ /* 0x010fca0000410000 */
[----:B------:R-:W-:Y:S02]  /*3b00*/  @P0 R2UR UR16, R0 ;  /* 0x00000000001002ca */ /* 0x000fe400000e0000 */
[----:B------:R-:W-:Y:S02]  /*3b10*/  IADD3.X R0, PT, PT, R9, UR15, RZ, P2, P1 ;  /* 0x0000000f09007c10 */ /* 0x000fe400097e24ff */
[----:B------:R-:W-:Y:S01]  /*3b20*/  R2UR UR56, R12 ;  /* 0x000000000c3872ca */ /* 0x000fe200000e0000 */
[C---:B------:R-:W-:Y:S01]  /*3b30*/  IMAD.SHL.U32 R12, R17.reuse, 0x8, RZ ;  /* 0x00000008110c7824 */ /* 0x040fe200078e00ff */
[----:B------:R-:W-:Y:S01]  /*3b40*/  LOP3.LUT P0, RZ, R17, 0x2, RZ, 0xc0, !PT ;  /* 0x0000000211ff7812 */ /* 0x000fe2000780c0ff */
[----:B------:R2:W-:Y:S01]  /*3b50*/  STL [R1+0x64], R0 ;  /* 0x0000640001007387 */ /* 0x0005e20000100800 */
[----:B------:R-:W-:Y:S02]  /*3b60*/  LOP3.LUT R8, R4, 0x1c0, RZ, 0xc0, !PT ;  /* 0x000001c004087812 */ /* 0x000fe400078ec0ff */
[----:B------:R-:W-:Y:S01]  /*3b70*/  SHF.R.U32.HI R10, RZ, 0x1, R17 ;  /* 0x00000001ff0a7819 */ /* 0x000fe20000011611 */
[----:B------:R-:W-:Y:S01]  /*3b80*/  IMAD.MOV.U32 R9, RZ, RZ, 0x10 ;  /* 0x00000010ff097424 */ /* 0x000fe200078e00ff */
[----:B------:R-:W-:Y:S01]  /*3b90*/  LOP3.LUT R2, R2, 0x38, R12, 0x78, !PT ;  /* 0x0000003802027812 */ /* 0x000fe200078e780c */
[----:B------:R-:W4:Y:S03]  /*3ba0*/  LDCU UR15, c[0x0][0x590] ;  /* 0x0000b200ff0f77ac */ /* 0x000f260008000800 */
[----:B------:R-:W-:Y:S01]  /*3bb0*/  LOP3.LUT R2, R2, 0x200, R4, 0xf8, !PT ;  /* 0x0000020002027812 */ /* 0x000fe200078ef804 */
[----:B--2---:R-:W-:-:S05]  /*3bc0*/  IMAD.MOV.U32 R0, RZ, RZ, 0x20 ;  /* 0x00000020ff007424 */ /* 0x004fca00078e00ff */
[----:B------:R-:W-:Y:S01]  /*3bd0*/  SEL R0, R0, 0xffffffe0, !P4 ;  /* 0xffffffe000007807 */ /* 0x000fe20006000000 */
[----:B------:R2:W-:Y:S04]  /*3be0*/  STL [R1+0x24], R2 ;  /* 0x0000240201007387 */ /* 0x0005e80000100800 */
[----:B------:R-:W-:-:S05]  /*3bf0*/  IMAD.IADD R11, R0, 0x1, R15 ;  /* 0x00000001000b7824 */ /* 0x000fca00078e020f */
[----:B------:R-:W-:Y:S04]  /*3c00*/  STL [R1+0x10], R11 ;  /* 0x0000100b01007387 */ /* 0x000fe80000100800 */
[----:B------:R-:W1:Y:S04]  /*3c10*/  LDSM.16.M88.4 R156, [R11+0x12000] ;  /* 0x012000000b9c783b */ /* 0x000e680000000200 */
[----:B------:R-:W1:Y:S04]  /*3c20*/  LDSM.16.M88.4 R160, [R11+0x12800] ;  /* 0x012800000ba0783b */ /* 0x000e680000000200 */
[----:B------:R-:W1:Y:S04]  /*3c30*/  LDSM.16.M88.4 R188, [R11+0x14000] ;  /* 0x014000000bbc783b */ /* 0x000e680000000200 */
[----:B------:R-:W1:Y:S04]  /*3c40*/  LDSM.16.M88.4 R192, [R11+0x14800] ;  /* 0x014800000bc0783b */ /* 0x000e680000000200 */
[----:B------:R-:W1:Y:S04]  /*3c50*/  LDSM.16.M88.4 R220, [R11+0x16000] ;  /* 0x016000000bdc783b */ /* 0x000e680000000200 */
[----:B------:R5:W1:Y:S01]  /*3c60*/  LDSM.16.M88.4 R224, [R11+0x16800] ;  /* 0x016800000be0783b */ /* 0x000a620000000200 */
[----:B------:R-:W-:-:S04]  /*3c70*/  LOP3.LUT P1, RZ, R17, 0x4, RZ, 0xc0, !PT ;  /* 0x0000000411ff7812 */ /* 0x000fc8000782c0ff */
[----:B--2---:R-:W-:Y:S02]  /*3c80*/  SEL R2, R5, 0xffffffc0, !P1 ;  /* 0xffffffc005027807 */ /* 0x004fe40004800000 */
[----:B------:R-:W-:Y:S02]  /*3c90*/  SEL R2, R9, 0xfffffff0, !P1 ;  /* 0xfffffff009027807 */ /* 0x000fe40004800000 */
[----:B------:R-:W-:Y:S01]  /*3ca0*/  LOP3.LUT R2, R8, 0x38, R12, 0xf8, !PT ;  /* 0x0000003808027812 */ /* 0x000fe200078ef80c */
[----:B------:R-:W-:Y:S02]  /*3cb0*/  IMAD.IADD R240, R0, 0x1, R232 ;  /* 0x0000000100f07824 */ /* 0x000fe400078e02e8 */
[----:B------:R-:W2:Y:S04]  /*3cc0*/  LDSM.16.M88.4 R232, [R232+0x4800] ;  /* 0x00480000e8e8783b */ /* 0x000ea80000000200 */
[----:B------:R-:W1:Y:S04]  /*3cd0*/  LDSM.16.M88.4 R172, [R240] ;  /* 0x00000000f0ac783b */ /* 0x000e680000000200 */
[----:B------:R-:W1:Y:S01]  /*3ce0*/  LDSM.16.M88.4 R176, [R240+0x800] ;  /* 0x00080000f0b0783b */ /* 0x000e620000000200 */
[----:B-----5:R-:W-:-:S03]  /*3cf0*/  LOP3.LUT R11, R4, 0x200, RZ, 0xc0, !PT ;  /* 0x00000200040b7812 */ /* 0x020fc600078ec0ff */
[----:B------:R-:W1:Y:S01]  /*3d00*/  LDSM.16.M88.4 R204, [R240+0x2000] ;  /* 0x00200000f0cc783b */ /* 0x000e620000000200 */
[----:B------:R-:W-:-:S03]  /*3d10*/  SEL R4, R6, 0xffffffe0, !P0 ;  /* 0xffffffe006047807 */ /* 0x000fc60004000000 */
[----:B------:R-:W1:Y:S04]  /*3d20*/  LDSM.16.M88.4 R208, [R240+0x2800] ;  /* 0x00280000f0d0783b */ /* 0x000e680000000200 */
[----:B------:R5:W-:Y:S01]  /*3d30*/  STL [R1+0x1c], R4 ;  /* 0x00001c0401007387 */ /* 0x000be20000100800 */
[----:B------:R-:W-:Y:S02]  /*3d40*/  LOP3.LUT R5, R11, 0xc00, R16, 0xf8, !PT ;  /* 0x00000c000b057812 */ /* 0x000fe400078ef810 */
[----:B------:R-:W-:Y:S01]  /*3d50*/  LOP3.LUT R6, R2, 0x8, R10, 0x78, !PT ;  /* 0x0000000802067812 */ /* 0x000fe200078e780a */
[----:B------:R-:W1:Y:S04]  /*3d60*/  LDSM.16.M88.4 R236, [R240+0x4000] ;  /* 0x00400000f0ec783b */ /* 0x000e680000000200 */
[----:B------:R-:W1:Y:S01]  /*3d70*/  LDSM.16.M88.4 R240, [R240+0x4800] ;  /* 0x00480000f0f0783b */ /* 0x000e620000000200 */
[----:B-----5:R-:W-:-:S04]  /*3d80*/  LOP3.LUT R4, R10, 0x10, RZ, 0xc0, !PT ;  /* 0x000000100a047812 */ /* 0x020fc800078ec0ff */
[----:B------:R-:W-:-:S04]  /*3d90*/  LOP3.LUT R4, R4, 0x8, R17, 0xf8, !PT ;  /* 0x0000000804047812 */ /* 0x000fc800078ef811 */
[----:B------:R-:W-:Y:S02]  /*3da0*/  LOP3.LUT R4, R4, R2, RZ, 0x3c, !PT ;  /* 0x0000000204047212 */ /* 0x000fe400078e3cff */
[----:B------:R-:W-:Y:S02]  /*3db0*/  LOP3.LUT R2, R5, R6, RZ, 0xfc, !PT ;  /* 0x0000000605027212 */ /* 0x000fe400078efcff */
[----:B------:R-:W-:Y:S01]  /*3dc0*/  LOP3.LUT R4, R4, 0x200, R16, 0xf8, !PT ;  /* 0x0000020004047812 */ /* 0x000fe200078ef810 */
[----:B------:R-:W-:-:S04]  /*3dd0*/  IMAD.WIDE.U32 R6, R7, -0x2daee0ad, RZ ;  /* 0xd2511f5307067825 */ /* 0x000fc800078e00ff */
[----:B------:R5:W-:Y:S01]  /*3de0*/  STL [R1+0x20], R4 ;  /* 0x0000200401007387 */ /* 0x000be20000100800 */
[----:B------:R-:W-:-:S03]  /*3df0*/  IMAD.IADD R5, R0, 0x1, R252 ;  /* 0x0000000100057824 */ /* 0x000fc600078e02fc */
[----:B------:R3:W-:Y:S04]  /*3e00*/  STL [R1+0x60], R2 ;  /* 0x0000600201007387 */ /* 0x0007e80000100800 */
[----:B------:R1:W-:Y:S01]  /*3e10*/  STL.64 [R1+0x58], R6 ;  /* 0x0000580601007387 */ /* 0x0003e20000100a00 */
[----:B-----5:R-:W-:Y:S02]  /*3e20*/  IMAD.IADD R4, R15, 0x1, R3 ;  /* 0x000000010f047824 */ /* 0x020fe400078e0203 */
[----:B---3--:R-:W-:Y:S02]  /*3e30*/  IMAD.IADD R2, R3, 0x1, R252 ;  /* 0x0000000103027824 */ /* 0x008fe400078e02fc */
[C---:B------:R-:W-:Y:S01]  /*3e40*/  IMAD.IADD R3, R0.reuse, 0x1, R4 ;  /* 0x0000000100037824 */ /* 0x040fe200078e0204 */
[----:B------:R3:W-:Y:S01]  /*3e50*/  STL [R1+0x14], R4 ;  /* 0x0000140401007387 */ /* 0x0007e20000100800 */
[----:B------:R-:W-:-:S03]  /*3e60*/  IMAD.IADD R0, R0, 0x1, R2 ;  /* 0x0000000100007824 */ /* 0x000fc600078e0202 */
[----:B------:R3:W-:Y:S04]  /*3e70*/  STL [R1+0x4], R5 ;  /* 0x0000040501007387 */ /* 0x0007e80000100800 */
[----:B------:R3:W-:Y:S04]  /*3e80*/  STL [R1], R2 ;  /* 0x0000000201007387 */ /* 0x0007e80000100800 */
[----:B------:R3:W-:Y:S04]  /*3e90*/  STL [R1+0x18], R3 ;  /* 0x0000180301007387 */ /* 0x0007e80000100800 */
[----:B------:R3:W-:Y:S01]  /*3ea0*/  STL [R1+0x8], R0 ;  /* 0x0000080001007387 */ /* 0x0007e20000100800 */
[----:B------:R-:W-:-:S02]  /*3eb0*/  R2UR UR57, R13 ;  /* 0x000000000d3972ca */ /* 0x000fc400000e0000 */
[----:B------:R-:W-:Y:S02]  /*3ec0*/  CS2R R26, SRZ ;  /* 0x00000000001a7805 */ /* 0x000fe4000001ff00 */
[----:B------:R-:W-:Y:S01]  /*3ed0*/  LOP3.LUT P2, RZ, R17, 0x8, RZ, 0xc0, !PT ;  /* 0x0000000811ff7812 */ /* 0x000fe2000784c0ff */
[----:B------:R-:W-:Y:S01]  /*3ee0*/  @UP0 UMOV UR8, UR16 ;  /* 0x0000001000080c82 */ /* 0x000fe20008000000 */
[----:B----4-:R-:W-:Y:S02]  /*3ef0*/  USHF.L.U32 UR15, UR15, 0x6, URZ ;  /* 0x000000060f0f7899 */ /* 0x010fe400080006ff */
[----:B------:R-:W-:Y:S02]  /*3f00*/  UIADD3 UR55, UPT, UPT, UR56, -0x61c88647, URZ ;  /* 0x9e3779b938377890 */ /* 0x000fe4000fffe0ff */
[----:B------:R-:W-:Y:S02]  /*3f10*/  UIADD3 UR51, UPT, UPT, UR56, 0x3c6ef372, URZ ;  /* 0x3c6ef37238337890 */ /* 0x000fe4000fffe0ff */
[----:B------:R-:W-:-:S02]  /*3f20*/  UIADD3 UR49, UPT, UPT, UR56, -0x255992d5, URZ ;  /* 0xdaa66d2b38317890 */ /* 0x000fc4000fffe0ff */
[----:B------:R-:W-:Y:S02]  /*3f30*/  UIADD3 UR44, UPT, UPT, UR56, 0x78dde6e4, URZ ;  /* 0x78dde6e4382c7890 */ /* 0x000fe4000fffe0ff */
[----:B------:R-:W-:Y:S02]  /*3f40*/  UIADD3 UR54, UPT, UPT, UR57, -0x4498517b, URZ ;  /* 0xbb67ae8539367890 */ /* 0x000fe4000fffe0ff */
[----:B------:R-:W-:Y:S02]  /*3f50*/  UIADD3 UR50, UPT, UPT, UR57, 0x76cf5d0a, URZ ;  /* 0x76cf5d0a39327890 */ /* 0x000fe4000fffe0ff */
[----:B------:R-:W-:Y:S02]  /*3f60*/  UIADD3 UR46, UPT, UPT, UR57, 0x32370b8f, URZ ;  /* 0x32370b8f392e7890 */ /* 0x000fe4000fffe0ff */
[----:B------:R-:W-:Y:S02]  /*3f70*/  UIADD3 UR41, UPT, UPT, UR57, -0x126145ec, URZ ;  /* 0xed9eba1439297890 */ /* 0x000fe4000fffe0ff */
[----:B------:R-:W-:-:S02]  /*3f80*/  UIADD3 UR38, UPT, UPT, UR56, 0x1715609d, URZ ;  /* 0x1715609d38267890 */ /* 0x000fc4000fffe0ff */
[----:B------:R-:W-:Y:S02]  /*3f90*/  UIADD3 UR31, UPT, UPT, UR57, -0x56f99767, URZ ;  /* 0xa9066899391f7890 */ /* 0x000fe4000fffe0ff */
[----:B------:R-:W-:Y:S02]  /*3fa0*/  UIADD3 UR30, UPT, UPT, UR56, -0x4ab325aa, URZ ;  /* 0xb54cda56381e7890 */ /* 0x000fe4000fffe0ff */
[----:B-123--:R-:W-:-:S12]  /*3fb0*/  UIADD3 UR25, UPT, UPT, UR57, 0x646e171e, URZ ;  /* 0x646e171e39197890 */ /* 0x00efd8000fffe0ff */
.L_x_1107:
[----:B------:R-:W2:Y:S01]  /*3fc0*/  LDL R249, [R1+0xc] ;  /* 0x00000c0001f97983 */ /* 0x000ea20000100800 */
[----:B------:R-:W-:Y:S01]  /*3fd0*/  IMAD.U32 R244, RZ, RZ, UR18 ;  /* 0x00000012fff47e24 */ /* 0x000fe2000f8e00ff */
[----:B------:R-:W-:Y:S01]  /*3fe0*/  PLOP3.LUT P4, PT, PT, PT, UP1, 0x80, 0x8 ;  /* 0x000000000008781c */ /* 0x000fe20003f8f018 */
[----:B------:R-:W-:Y:S01]  /*3ff0*/  IMAD.U32 R245, RZ, RZ, UR19 ;  /* 0x00000013fff57e24 */ /* 0x000fe2000f8e00ff */
[----:B------:R-:W3:Y:S01]  /*4000*/  LDL.LU R247, [R1+0x4] ;  /* 0x0000040001f77983 */ /* 0x000ee20000300800 */
[----:B------:R-:W-:Y:S01]  /*4010*/  PLOP3.LUT P3, PT, PT, PT, UP1, 0x80, 0x8 ;  /* 0x000000000008781c */ /* 0x000fe20003f6f018 */
[----:B------:R-:W-:Y:S01]  /*4020*/  UISETP.NE.AND UP2, UPT, UR45, URZ, UPT ;  /* 0x000000ff2d00728c */ /* 0x000fe2000bf45270 */
[----:B------:R-:W-:Y:S01]  /*4030*/  PLOP3.LUT P0, PT, PT, PT, UP1, 0x80, 0x8 ;  /* 0x000000000008781c */ /* 0x000fe20003f0f018 */
[----:B------:R-:W4:Y:S01]  /*4040*/  LDL R246, [R1+0x10] ;  /* 0x0000100001f67983 */ /* 0x000f220000100800 */
[----:B------:R-:W-:Y:S03]  /*4050*/  PLOP3.LUT P6, PT, PT, PT, UP1, 0x80, 0x8 ;  /* 0x000000000008781c */ /* 0x000fe60003fcf018 */
[----:B-----5:R-:W5:Y:S04]  /*4060*/  LDL.LU R3, [R1] ;  /* 0x0000000001037983 */ /* 0x020f680000300800 */
[----:B------:R-:W5:Y:S01]  /*4070*/  LDL R2, [R1+0x14] ;  /* 0x0000140001027983 */ /* 0x000f620000100800 */
[----:B------:R-:W-:Y:S03]  /*4080*/  @UP2 UIADD3 UR17, UP0, UPT, UR52, -0x100, URZ ;  /* 0xffffff0034112890 */ /* 0x000fe6000ff1e0ff */
[----:B-1----:R-:W5:Y:S01]  /*4090*/  LDL.LU R0, [R1+0x8] ;  /* 0x0000080001007983 */ /* 0x002f620000300800 */
[----:B------:R-:W-:Y:S02]  /*40a0*/  @UP2 UIADD3.X UR16, UPT, UPT, UR53, -0x1, URZ, UP0, !UPT ;  /* 0xffffffff35102890 */ /* 0x000fe400087fe4ff */
[----:B------:R-:W-:Y:S01]  /*40b0*/  @UP2 UIADD3 UR18, UP0, UPT, UR18, -0x100, URZ ;  /* 0xffffff0012122890 */ /* 0x000fe2000ff1e0ff */
[----:B------:R-:W5:Y:S03]  /*40c0*/  LDL R248, [R1+0x18] ;  /* 0x0000180001f87983 */ /* 0x000f660000100800 */
[----:B------:R-:W-:Y:S01]  /*40d0*/  @UP2 UIADD3.X UR19, UPT, UPT, UR19, -0x1, URZ, UP0, !UPT ;  /* 0xffffffff13132890 */ /* 0x000fe200087fe4ff */
[----:B------:R-:W0:Y:S08]  /*40e0*/  LDGDEPBAR ;  /* 0x00000000000079af */ /* 0x000e300000000000 */
[----:B------:R-:W5:Y:S01]  /*40f0*/  LDL.64 R250, [R1+0x58] ;  /* 0x0000580001fa7983 */ /* 0x000f620000100a00 */
        /* <DEDUP_REMOVED lines=52> */
[----:B------:R1:W5:Y:S07]  /*4440*/  LDSM.16.M88.4 R84, [R252+0x4000] ;  /* 0x00400000fc54783b */ /* 0x00036e0000000200 */
        /* <DEDUP_REMOVED lines=9> */
[C---:B----4-:R-:W-:Y:S01]  /*44e0*/  HMMA.16816.F32.BF16 R12, R76.reuse, R72, R12 ;  /* 0x000000484c0c723c */ /* 0x050fe2000004180c */
[----:B-1----:R-:W1:Y:S07]  /*44f0*/  S2R R252, SR_TID.X ;  /* 0x0000000000fc7919 */ /* 0x002e6e0000002100 */
[----:B------:R-:W-:Y:S01]  /*4500*/  HMMA.16816.F32.BF16 R16, R76, R74, R16 ;  /* 0x0000004a4c10723c */ /* 0x000fe20000041810 */
[----:B------:R-:W4:Y:S07]  /*4510*/  LDSM.16.M88.4 R72, [R246+0x10800] ;  /* 0x01080000f648783b */ /* 0x000f2e0000000200 */
[C---:B-----5:R-:W-:Y:S01]  /*4520*/  HMMA.16816.F32.BF16 R4, R84.reuse, R88, R4 ;  /* 0x000000585404723c */ /* 0x060fe20000041804 */
[----:B------:R5:W4:Y:S07]  /*4530*/  LDSM.16.M88.4 R76, [R3+0x4000] ;  /* 0x00400000034c783b */ /* 0x000b2e0000000200 */
[C---:B------:R-:W-:Y:S01]  /*4540*/  HMMA.16816.F32.BF16 R8, R84.reuse, R90, R8 ;  /* 0x0000005a5408723c */ /* 0x040fe20000041808 */
[----:B------:R-:W4:Y:S04]  /*4550*/  LDL.LU R91, [R1+0x50] ;  /* 0x00005000015b7983 */ /* 0x000f280000300800 */
[----:B------:R-:W4:Y:S03]  /*4560*/  LDL R90, [R1+0x44] ;  /* 0x00004400015a7983 */ /* 0x000f260000100800 */
[C---:B--2---:R-:W-:Y:S01]  /*4570*/  HMMA.16816.F32.BF16 R12, R84.reuse, R68, R12 ;  /* 0x00000044540c723c */ /* 0x044fe2000004180c */
[----:B------:R-:W2:Y:S02]  /*4580*/  LDL R89, [R1+0x64] ;  /* 0x0000640001597983 */ /* 0x000ea40000100800 */
[----:B-1----:R-:W-:Y:S02]  /*4590*/  SHF.R.U32.HI R252, RZ, 0x7, R252 ;  /* 0x00000007fffc7819 */ /* 0x002fe400000116fc */
[----:B------:R-:W2:Y:S03]  /*45a0*/  LDL R88, [R1+0x28] ;  /* 0x0000280001587983 */ /* 0x000ea60000100800 */
[----:B------:R-:W-:Y:S01]  /*45b0*/  HMMA.16816.F32.BF16 R16, R84, R70, R16 ;  /* 0x000000465410723c */ /* 0x000fe20000041810 */
[----:B------:R1:W1:Y:S01]  /*45c0*/  LDSM.16.M88.4 R68, [R2+0x10800] ;  /* 0x010800000244783b */ /* 0x0002620000000200 */
[----:B-----5:R-:W-:Y:S06]  /*45d0*/  IMAD.U32 R3, RZ, RZ, UR40 ;  /* 0x00000028ff037e24 */ /* 0x020fec000f8e00ff */
[C---:B---3--:R-:W-:Y:S01]  /*45e0*/  HMMA.16816.F32.BF16 R4, R92.reuse, R96, R4 ;  /* 0x000000605c04723c */ /* 0x048fe20000041804 */
[----:B------:R-:W-:Y:S07]  /*45f0*/  LDSM.16.M88.4 R84, [R248+0x10000] ;  /* 0x01000000f854783b */ /* 0x000fee0000000200 */
[C---:B------:R-:W-:Y:S01]  /*4600*/  HMMA.16816.F32.BF16 R8, R92.reuse, R98, R8 ;  /* 0x000000625c08723c */ /* 0x040fe20000041808 */
[----:B------:R-:W3:Y:S07]  /*4610*/  S2R R246, SR_TID.X ;  /* 0x0000000000f67919 */ /* 0x000eee0000002100 */
[C---:B----4-:R-:W-:Y:S01]  /*4620*/  HMMA.16816.F32.BF16 R12, R92.reuse, R72, R12 ;  /* 0x000000485c0c723c */ /* 0x050fe2000004180c */
[----:B-1----:R-:W-:Y:S07]  /*4630*/  IMAD.U32 R2, RZ, RZ, UR40 ;  /* 0x00000028ff027e24 */ /* 0x002fee000f8e00ff */
[----:B------:R-:W-:Y:S01]  /*4640*/  HMMA.16816.F32.BF16 R16, R92, R74, R16 ;  /* 0x0000004a5c10723c */ /* 0x000fe20000041810 */
[----:B------:R1:W4:Y:S07]  /*4650*/  LDSM.16.M88.4 R72, [R0+0x4000] ;  /* 0x004000000048783b */ /* 0x00032e0000000200 */
[C---:B------:R-:W-:Y:S08]  /*4660*/  HMMA.16816.F32.BF16 R4, R76.reuse, R80, R4 ;  /* 0x000000504c04723c */ /* 0x040ff00000041804 */
[C---:B------:R-:W-:Y:S03]  /*4670*/  HMMA.16816.F32.BF16 R8, R76.reuse, R82, R8 ;  /* 0x000000524c08723c */ /* 0x040fe60000041808 */
[----:B---3--:R-:W-:Y:S01]  /*4680*/  IMAD.SHL.U32 R247, R246, 0x2, RZ ;  /* 0x00000002f6f77824 */ /* 0x008fe200078e00ff */
[----:B------:R-:W-:Y:S04]  /*4690*/  SHF.R.U32.HI R249, RZ, 0x2, R246 ;  /* 0x00000002fff97819 */ /* 0x000fe800000116f6 */
[C---:B------:R-:W-:Y:S03]  /*46a0*/  HMMA.16816.F32.BF16 R12, R76.reuse, R68, R12 ;  /* 0x000000444c0c723c */ /* 0x040fe6000004180c */
[----:B-1----:R-:W-:Y:S02]  /*46b0*/  @P4 LOP3.LUT R0, R247, 0x6, RZ, 0xc0, !PT ;  /* 0x00000006f7004812 */ /* 0x002fe400078ec0ff */
[----:B------:R-:W-:Y:S02]  /*46c0*/  PLOP3.LUT P4, PT, PT, PT, UP1, 0x80, 0x8 ;  /* 0x000000000008781c */ /* 0x000fe40003f8f018 */
[----:B------:R-:W-:Y:S01]  /*46d0*/  @P3 LOP3.LUT R0, R0, 0xe0, R249, 0xf8, !PT ;  /* 0x000000e000003812 */ /* 0x000fe200078ef8f9 */
[----:B------:R-:W-:Y:S01]  /*46e0*/  HMMA.16816.F32.BF16 R16, R76, R70, R16 ;  /* 0x000000464c10723c */ /* 0x000fe20000041810 */
[----:B------:R-:W-:Y:S03]  /*46f0*/  PLOP3.LUT P3, PT, PT, PT, UP1, 0x80, 0x8 ;  /* 0x000000000008781c */ /* 0x000fe60003f6f018 */
[----:B------:R-:W-:Y:S01]  /*4700*/  @P0 IMAD R3, R3, 0x40, R0 ;  /* 0x0000004003030824 */ /* 0x000fe200078e0200 */
[----:B------:R-:W-:Y:S01]  /*4710*/  PLOP3.LUT P0, PT, PT, PT, UP1, 0x80, 0x8 ;  /* 0x000000000008781c */ /* 0x000fe20003f0f018 */
[----:B------:R-:W-:Y:S02]  /*4720*/  IMAD R0, R2, 0x2, R252 ;  /* 0x0000000202007824 */ /* 0x000fe400078e02fc */
[C---:B----4-:R-:W-:Y:S05]  /*4730*/  HMMA.16816.F32.BF16 R4, R72.reuse, R84, R4 ;  /* 0x000000544804723c */ /* 0x050fea0000041804 */
[----:B------:R-:W-:Y:S03]  /*4740*/  LOP3.LUT R0, R0, UR57, R251, 0x96, !PT ;  /* 0x0000003900007c12 */ /* 0x000fe6000f8e96fb */
[C---:B------:R-:W-:Y:S03]  /*4750*/  HMMA.16816.F32.BF16 R8, R72.reuse, R86, R8 ;  /* 0x000000564808723c */ /* 0x040fe60000041808 */
[----:B------:R-:W-:Y:S04]  /*4760*/  IMAD.WIDE.U32 R70, R0, -0x326172a9, RZ ;  /* 0xcd9e8d5700467825 */ /* 0x000fe800078e00ff */
[C---:B------:R-:W-:Y:S01]  /*4770*/  @P0 VIADD R2, R3.reuse, 0x1 ;  /* 0x0000000103020836 */ /* 0x040fe20000000000 */
[----:B------:R-:W-:Y:S01]  /*4780*/  PLOP3.LUT P0, PT, PT, PT, UP1, 0x80, 0x8 ;  /* 0x000000000008781c */ /* 0x000fe20003f0f018 */
[----:B------:R-:W-:Y:S01]  /*4790*/  @P3 VIADD R0, R3, 0x8 ;  /* 0x0000000803003836 */ /* 0x000fe20000000000 */
[----:B------:R-:W-:Y:S02]  /*47a0*/  PLOP3.LUT P3, PT, PT, PT, UP1, 0x80, 0x8 ;  /* 0x000000000008781c */ /* 0x000fe40003f6f018 */
[----:B------:R-:W-:Y:S02]  /*47b0*/  @P4 ISETP.GE.AND P4, PT, R2, UR36, PT ;  /* 0x0000002402004c0c */ /* 0x000fe4000bf86270 */
[----:B------:R-:W-:Y:S01]  /*47c0*/  @P6 ISETP.GE.AND P6, PT, R0, UR36, PT ;  /* 0x0000002400006c0c */ /* 0x000fe2000bfc6270 */
[----:B------:R-:W-:Y:S01]  /*47d0*/  VIADD R91, R91, 0xfffffffc ;  /* 0xfffffffc5b5b7836 */ /* 0x000fe20000000000 */
[C---:B------:R-:W-:Y:S04]  /*47e0*/  LEA R78, P5, R90.reuse, R244, 0x2 ;  /* 0x000000f45a4e7211 */ /* 0x040fe800078a10ff */
[----:B------:R-:W-:Y:S01]  /*47f0*/  STL [R1+0x50], R91 ;  /* 0x0000505b01007387 */ /* 0x000fe20000100800 */
[----:B------:R-:W-:Y:S01]  /*4800*/  IMAD.WIDE.U32 R68, R91, -0x326172a9, RZ ;  /* 0xcd9e8d575b447825 */ /* 0x000fe200078e00ff */
[----:B------:R-:W-:Y:S03]  /*4810*/  LEA.HI.X R79, R90, R245, RZ, 0x2, P5 ;  /* 0x000000f55a4f7211 */ /* 0x000fe600028f14ff */
[----:B------:R-:W-:Y:S01]  /*4820*/  IMAD.MOV.U32 R244, RZ, RZ, 0x40 ;  /* 0x00000040fff47424 */ /* 0x000fe200078e00ff */
[----:B------:R-:W3:Y:S01]  /*4830*/  LDL R90, [R1+0x4c] ;  /* 0x00004c00015a7983 */ /* 0x000ee20000100800 */
[----:B--2---:R-:W-:Y:S01]  /*4840*/  LOP3.LUT R76, R89, UR56, R69, 0x96, !PT ;  /* 0x00000038594c7c12 */ /* 0x004fe2000f8e9645 */
[----:B------:R-:W-:Y:S01]  /*4850*/  VIADD R2, R88, 0x21 ;  /* 0x0000002158027836 */ /* 0x000fe20000000000 */
[----:B------:R-:W-:Y:S01]  /*4860*/  LOP3.LUT R77, R68, UR55, R71, 0x96, !PT ;  /* 0x00000037444d7c12 */ /* 0x000fe2000f8e9647 */
[----:B------:R-:W2:Y:S01]  /*4870*/  LDL R89, [R1+0x48] ;  /* 0x0000480001597983 */ /* 0x000ea20000100800 */
[C---:B------:R-:W-:Y:S01]  /*4880*/  VIADD R68, R88.reuse, 0x19 ;  /* 0x0000001958447836 */ /* 0x040fe20000000000 */
[----:B------:R-:W-:Y:S01]  /*4890*/  PLOP3.LUT P5, PT, PT, PT, UP1, 0x80, 0x8 ;  /* 0x000000000008781c */ /* 0x000fe20003faf018 */
[----:B------:R-:W-:Y:S01]  /*48a0*/  VIADD R69, R88, 0x18 ;  /* 0x0000001858457836 */ /* 0x000fe20000000000 */
[----:B------:R-:W-:Y:S01]  /*48b0*/  IABS R2, R2 ;  /* 0x0000000200027213 */ /* 0x000fe20000000000 */
[----:B------:R-:W-:Y:S01]  /*48c0*/  IMAD.WIDE.U32 R84, R76, -0x2daee0ad, RZ ;  /* 0xd2511f534c547825 */ /* 0x000fe200078e00ff */
[----:B------:R-:W-:Y:S02]  /*48d0*/  IABS R0, R68 ;  /* 0x0000004400007213 */ /* 0x000fe40000000000 */
[----:B------:R-:W-:Y:S01]  /*48e0*/  I2FP.F32.S32 R2, R2 ;  /* 0x0000000200027245 */ /* 0x000fe20000201400 */
[C---:B------:R-:W-:Y:S01]  /*48f0*/  VIADD R68, R88.reuse, 0x20 ;  /* 0x0000002058447836 */ /* 0x040fe20000000000 */
[----:B------:R-:W-:Y:S01]  /*4900*/  I2FP.F32.S32 R0, R0 ;  /* 0x0000000000007245 */ /* 0x000fe20000201400 */
[----:B------:R-:W-:Y:S01]  /*4910*/  VIADD R86, R88, 0x11 ;  /* 0x0000001158567836 */ /* 0x000fe20000000000 */
[----:B------:R-:W-:Y:S01]  /*4920*/  IABS R69, R69 ;  /* 0x0000004500457213 */ /* 0x000fe20000000000 */
[----:B------:R-:W-:Y:S01]  /*4930*/  FFMA.FTZ R6, R2, -UR8, R6 ;  /* 0x8000000802067c23 */ /* 0x000fe20008010006 */
[----:B------:R-:W-:Y:S01]  /*4940*/  IABS R2, R68 ;  /* 0x0000004400027213 */ /* 0x000fe20000000000 */
[C---:B------:R-:W-:Y:S01]  /*4950*/  FFMA.FTZ R4, R0.reuse, -UR8, R4 ;  /* 0x8000000800047c23 */ /* 0x040fe20008010004 */
[----:B------:R-:W-:Y:S01]  /*4960*/  @P5 ISETP.GE.AND P5, PT, R3, UR36, PT ;  /* 0x0000002403005c0c */ /* 0x000fe2000bfa6270 */
[----:B------:R-:W-:Y:S01]  /*4970*/  FFMA.FTZ R10, R0, -UR8, R10 ;  /* 0x80000008000a7c23 */ /* 0x000fe2000801000a */
[----:B------:R-:W-:Y:S01]  /*4980*/  LOP3.LUT R82, R250, UR54, R85, 0x96, !PT ;  /* 0x00000036fa527c12 */ /* 0x000fe2000f8e9655 */
[----:B------:R-:W-:Y:S01]  /*4990*/  IMAD.MOV.U32 R68, RZ, RZ, R2 ;  /* 0x000000ffff447224 */ /* 0x000fe200078e0002 */
[----:B------:R-:W-:Y:S01]  /*49a0*/  @P3 FSEL R4, R4, -INF , !P5 ;  /* 0xff80000004043808 */ /* 0x000fe20006800000 */
[----:B------:R-:W-:Y:S01]  /*49b0*/  VIADD R87, R88, 0x10 ;  /* 0x0000001058577836 */ /* 0x000fe20000000000 */
[----:B------:R-:W-:Y:S01]  /*49c0*/  PLOP3.LUT P3, PT, PT, PT, UP1, 0x80, 0x8 ;  /* 0x000000000008781c */ /* 0x000fe20003f6f018 */
[----:B------:R-:W-:Y:S01]  /*49d0*/  IMAD.WIDE.U32 R82, R82, -0x326172a9, RZ ;  /* 0xcd9e8d5752527825 */ /* 0x000fe200078e00ff */
[----:B------:R-:W-:Y:S01]  /*49e0*/  I2FP.F32.S32 R2, R69 ;  /* 0x0000004500027245 */ /* 0x000fe20000201400 */
[----:B------:R-:W1:Y:S01]  /*49f0*/  S2R R250, SR_TID.X ;  /* 0x0000000000fa7919 */ /* 0x000e620000002100 */
[----:B------:R-:W-:Y:S01]  /*4a00*/  @P0 FSEL R6, R6, -INF , !P5 ;  /* 0xff80000006060808 */ /* 0x000fe20006800000 */
[----:B------:R-:W-:Y:S01]  /*4a10*/  IMAD.WIDE.U32 R76, R77, -0x2daee0ad, RZ ;  /* 0xd2511f534d4c7825 */ /* 0x000fe200078e00ff */
[----:B------:R-:W-:Y:S02]  /*4a20*/  PLOP3.LUT P0, PT, PT, PT, UP1, 0x80, 0x8 ;  /* 0x000000000008781c */ /* 0x000fe40003f0f018 */
[----:B------:R-:W-:Y:S01]  /*4a30*/  I2FP.F32.S32 R68, R68 ;  /* 0x0000004400447245 */ /* 0x000fe20000201400 */
[C---:B------:R-:W-:Y:S01]  /*4a40*/  FFMA.FTZ R5, R2.reuse, -UR8, R5 ;  /* 0x8000000802057c23 */ /* 0x040fe20008010005 */
[----:B------:R-:W-:Y:S01]  /*4a50*/  IABS R86, R86 ;  /* 0x0000005600567213 */ /* 0x000fe20000000000 */
[----:B------:R-:W-:Y:S01]  /*4a60*/  FFMA.FTZ R11, R2, -UR8, R11 ;  /* 0x80000008020b7c23 */ /* 0x000fe2000801000b */
[----:B------:R-:W-:Y:S01]  /*4a70*/  PLOP3.LUT P5, PT, PT, PT, UP1, 0x80, 0x8 ;  /* 0x000000000008781c */ /* 0x000fe20003faf018 */
[----:B------:R-:W-:Y:S01]  /*4a80*/  FFMA.FTZ R7, R68, -UR8, R7 ;  /* 0x8000000844077c23 */ /* 0x000fe20008010007 */
[----:B------:R-:W-:Y:S02]  /*4a90*/  I2FP.F32.S32 R86, R86 ;  /* 0x0000005600567245 */ /* 0x000fe40000201400 */
[----:B------:R-:W-:Y:S02]  /*4aa0*/  LOP3.LUT R80, R70, UR51, R83, 0x96, !PT ;  /* 0x0000003346507c12 */ /* 0x000fe4000f8e9653 */
[----:B------:R-:W-:Y:S01]  /*4ab0*/  @P3 FSEL R5, R5, -INF , !P4 ;  /* 0xff80000005053808 */ /* 0x000fe20006000000 */
[----:B------:R4:W5:Y:S01]  /*4ac0*/  LDSM.16.M88.4 R68, [R248+0x10800] ;  /* 0x01080000f844783b */ /* 0x0009620000000200 */
[----:B------:R-:W-:Y:S01]  /*4ad0*/  PLOP3.LUT P3, PT, PT, PT, UP1, 0x80, 0x8 ;  /* 0x000000000008781c */ /* 0x000fe20003f6f018 */
[----:B------:R-:W-:Y:S01]  /*4ae0*/  FFMA.FTZ R8, R86, -UR8, R8 ;  /* 0x8000000856087c23 */ /* 0x000fe20008010008 */
[----:B------:R-:W-:Y:S01]  /*4af0*/  @P0 FSEL R7, R7, -INF , !P4 ;  /* 0xff80000007070808 */ /* 0x000fe20006000000 */
[----:B------:R-:W-:Y:S01]  /*4b00*/  IMAD.WIDE.U32 R80, R80, -0x2daee0ad, RZ ;  /* 0xd2511f5350507825 */ /* 0x000fe200078e00ff */
[----:B------:R-:W-:Y:S02]  /*4b10*/  PLOP3.LUT P0, PT, PT, PT, UP1, 0x80, 0x8 ;  /* 0x000000000008781c */ /* 0x000fe40003f0f018 */
[----:B------:R-:W-:Y:S02]  /*4b20*/  @P5 FSEL R8, R8, -INF , !P6 ;  /* 0xff80000008085808 */ /* 0x000fe40007000000 */
[----:B------:R-:W-:Y:S02]  /*4b30*/  PLOP3.LUT P5, PT, PT, PT, UP1, 0x80, 0x8 ;  /* 0x000000000008781c */ /* 0x000fe40003faf018 */
[----:B------:R-:W-:Y:S02]  /*4b40*/  PLOP3.LUT P4, PT, PT, PT, UP1, 0x80, 0x8 ;  /* 0x000000000008781c */ /* 0x000fe40003f8f018 */
[----:B------:R-:W-:Y:S02]  /*4b50*/  IABS R87, R87 ;  /* 0x0000005700577213 */ /* 0x000fe40000000000 */
[----:B------:R-:W-:Y:S02]  /*4b60*/  @P3 FSEL R10, R10, -INF , !P6 ;  /* 0xff8000000a0a3808 */ /* 0x000fe40007000000 */
[----:B------:R-:W-:Y:S01]  /*4b70*/  PLOP3.LUT P6, PT, PT, PT, UP1, 0x80, 0x8 ;  /* 0x000000000008781c */ /* 0x000fe20003fcf018 */
[C---:B------:R-:W-:Y:S01]  /*4b80*/  @P0 VIADD R0, R3.reuse, 0x10 ;  /* 0x0000001003000836 */ /* 0x040fe20000000000 */
[----:B------:R-:W-:Y:S02]  /*4b90*/  PLOP3.LUT P0, PT, PT, PT, UP1, 0x80, 0x8 ;  /* 0x000000000008781c */ /* 0x000fe40003f0f018 */
[----:B------:R-:W-:Y:S02]  /*4ba0*/  LOP3.LUT R83, R84, UR50, R77, 0x96, !PT ;  /* 0x0000003254537c12 */ /* 0x000fe4000f8e964d */
[----:B------:R-:W-:Y:S01]  /*4bb0*/  LOP3.LUT R84, R76, UR46, R81, 0x96, !PT ;  /* 0x0000002e4c547c12 */ /* 0x000fe2000f8e9651 */
[C---:B------:R-:W-:Y:S01]  /*4bc0*/  @P5 VIADD R81, R3.reuse, 0x11 ;  /* 0x0000001103515836 */ /* 0x040fe20000000000 */
[----:B------:R-:W-:Y:S01]  /*4bd0*/  I2FP.F32.S32 R87, R87 ;  /* 0x0000005700577245 */ /* 0x000fe20000201400 */
[----:B------:R-:W-:Y:S01]  /*4be0*/  @P4 VIADD R77, R3, 0x9 ;  /* 0x00000009034d4836 */ /* 0x000fe20000000000 */
[----:B------:R-:W-:Y:S01]  /*4bf0*/  PLOP3.LUT P5, PT, PT, PT, UP1, 0x80, 0x8 ;  /* 0x000000000008781c */ /* 0x000fe20003faf018 */
[----:B------:R-:W-:Y:S01]  /*4c00*/  IMAD.WIDE.U32 R84, R84, -0x326172a9, RZ ;  /* 0xcd9e8d5754547825 */ /* 0x000fe200078e00ff */
[----:B------:R-:W-:Y:S03]  /*4c10*/  PLOP3.LUT P4, PT, PT, PT, UP1, 0x80, 0x8 ;  /* 0x000000000008781c */ /* 0x000fe60003f8f018 */
[----:B------:R-:W-:Y:S01]  /*4c20*/  FFMA.FTZ R9, R87, -UR8, R9 ;  /* 0x8000000857097c23 */ /* 0x000fe20008010009 */
[----:B------:R-:W-:Y:S01]  /*4c30*/  @P6 ISETP.GE.AND P6, PT, R77, UR36, PT ;  /* 0x000000244d006c0c */ /* 0x000fe2000bfc6270 */
[----:B------:R-:W-:Y:S01]  /*4c40*/  IMAD.WIDE.U32 R76, R83, -0x326172a9, RZ ;  /* 0xcd9e8d57534c7825 */ /* 0x000fe200078e00ff */
[----:B------:R-:W-:Y:S02]  /*4c50*/  SEL R244, R244, 0xffffffc0, !P1 ;  /* 0xffffffc0f4f47807 */ /* 0x000fe40004800000 */
[----:B------:R-:W-:Y:S01]  /*4c60*/  @P0 FSEL R9, R9, -INF , !P6 ;  /* 0xff80000009090808 */ /* 0x000fe20007000000 */
[----:B----4-:R-:W-:Y:S01]  /*4c70*/  IMAD.SHL.U32 R248, R246, 0x20, RZ ;  /* 0x00000020f6f87824 */ /* 0x010fe200078e00ff */
[----:B------:R-:W-:Y:S01]  /*4c80*/  LOP3.LUT R77, R82, UR49, R77, 0x96, !PT ;  /* 0x00000031524d7c12 */ /* 0x000fe2000f8e964d */
[----:B------:R-:W-:Y:S01]  /*4c90*/  IMAD.SHL.U32 R246, R246, 0x10, RZ ;  /* 0x00000010f6f67824 */ /* 0x000fe200078e00ff */
[C---:B-----5:R-:W-:Y:S01]  /*4ca0*/  HMMA.16816.F32.BF16 R12, R72.reuse, R68, R12 ;  /* 0x00000044480c723c */ /* 0x060fe2000004180c */
[----:B------:R-:W-:Y:S02]  /*4cb0*/  PLOP3.LUT P3, PT, PT, PT, UP1, 0x80, 0x8 ;  /* 0x000000000008781c */ /* 0x000fe40003f6f018 */
[----:B------:R-:W-:Y:S01]  /*4cc0*/  @P5 FSEL R11, R11, -INF , !P6 ;  /* 0xff8000000b0b5808 */ /* 0x000fe20007000000 */
[----:B------:R-:W-:Y:S01]  /*4cd0*/  VIADD R68, R88, 0x9 ;  /* 0x0000000958447836 */ /* 0x000fe20000000000 */
[----:B------:R-:W-:Y:S02]  /*4ce0*/  PLOP3.LUT P6, PT, PT, PT, UP1, 0x80, 0x8 ;  /* 0x000000000008781c */ /* 0x000fe40003fcf018 */
[----:B------:R-:W-:Y:S01]  /*4cf0*/  LOP3.LUT R82, R76, UR44, R85, 0x96, !PT ;  /* 0x0000002c4c527c12 */ /* 0x000fe2000f8e9655 */
[----:B------:R-:W-:Y:S03]  /*4d00*/  HMMA.16816.F32.BF16 R16, R72, R70, R16 ;  /* 0x000000464810723c */ /* 0x000fe60000041810 */
[----:B------:R-:W-:Y:S01]  /*4d10*/  IMAD.WIDE.U32 R76, R77, -0x2daee0ad, RZ ;  /* 0xd2511f534d4c7825 */ /* 0x000fe200078e00ff */
[----:B------:R-:W-:Y:S02]  /*4d20*/  @P4 ISETP.GE.AND P4, PT, R81, UR36, PT ;  /* 0x0000002451004c0c */ /* 0x000fe4000bf86270 */
[----:B------:R-:W-:Y:S01]  /*4d30*/  IABS R68, R68 ;  /* 0x0000004400447213 */ /* 0x000fe20000000000 */
[----:B------:R-:W-:Y:S01]  /*4d40*/  IMAD.WIDE.U32 R82, R82, -0x2daee0ad, RZ ;  /* 0xd2511f5352527825 */ /* 0x000fe200078e00ff */
[----:B------:R-:W-:Y:S02]  /*4d50*/  LOP3.LUT R80, R80, UR41, R77, 0x96, !PT ;  /* 0x0000002950507c12 */ /* 0x000fe4000f8e964d */
[----:B------:R-:W-:Y:S01]  /*4d60*/  @P3 ISETP.GE.AND P3, PT, R0, UR36, PT ;  /* 0x0000002400003c0c */ /* 0x000fe2000bf66270 */
[----:B------:R-:W-:Y:S01]  /*4d70*/  @P6 VIADD R77, R3, 0x18 ;  /* 0x00000018034d6836 */ /* 0x000fe20000000000 */
[----:B------:R-:W-:Y:S01]  /*4d80*/  LOP3.LUT R69, R76, UR31, R83, 0x96, !PT ;  /* 0x0000001f4c457c12 */ /* 0x000fe2000f8e9653 */
[----:B------:R-:W-:Y:S04]  /*4d90*/  IMAD.WIDE.U32 R80, R80, -0x326172a9, RZ ;  /* 0xcd9e8d5750507825 */ /* 0x000fe800078e00ff */
[----:B------:R-:W-:Y:S01]  /*4da0*/  FFMA.FTZ R14, R86, -UR8, R14 ;  /* 0x80000008560e7c23 */ /* 0x000fe2000801000e */
[----:B------:R-:W-:Y:S01]  /*4db0*/  PLOP3.LUT P6, PT, PT, PT, UP1, 0x80, 0x8 ;  /* 0x000000000008781c */ /* 0x000fe20003fcf018 */
[----:B------:R-:W-:Y:S01]  /*4dc0*/  FFMA.FTZ R15, R87, -UR8, R15 ;  /* 0x80000008570f7c23 */ /* 0x000fe2000801000f */
[----:B------:R-:W-:Y:S02]  /*4dd0*/  LOP3.LUT R72, R247, 0x38, RZ, 0xc0, !PT ;  /* 0x00000038f7487812 */ /* 0x000fe400078ec0ff */
[----:B------:R-:W-:Y:S02]  /*4de0*/  LOP3.LUT R76, R84, UR38, R81, 0x96, !PT ;  /* 0x00000026544c7c12 */ /* 0x000fe4000f8e9651 */
[----:B------:R-:W-:Y:S01]  /*4df0*/  I2FP.F32.S32 R81, R68 ;  /* 0x0000004400517245 */ /* 0x000fe20000201400 */
[----:B------:R-:W-:Y:S01]  /*4e00*/  IMAD.WIDE.U32 R68, R69, -0x326172a9, RZ ;  /* 0xcd9e8d5745447825 */ /* 0x000fe200078e00ff */
[----:B------:R-:W-:Y:S02]  /*4e10*/  LOP3.LUT R71, R248, 0xc00, RZ, 0xc0, !PT ;  /* 0x00000c00f8477812 */ /* 0x000fe400078ec0ff */
[----:B------:R-:W-:Y:S01]  /*4e20*/  LOP3.LUT R72, R72, 0x20, R249, 0x78, !PT ;  /* 0x0000002048487812 */ /* 0x000fe200078e78f9 */
[C---:B------:R-:W-:Y:S01]  /*4e30*/  FFMA.FTZ R12, R81.reuse, -UR8, R12 ;  /* 0x80000008510c7c23 */ /* 0x040fe2000801000c */
[----:B------:R-:W-:Y:S01]  /*4e40*/  FFMA.FTZ R18, R81, -UR8, R18 ;  /* 0x8000000851127c23 */ /* 0x000fe20008010012 */
[----:B------:R-:W-:Y:S01]  /*4e50*/  PRMT R83, R68, 0x7772, RZ ;  /* 0x0000777244537816 */ /* 0x000fe200000000ff */
[----:B------:R-:W4:Y:S01]  /*4e60*/  S2R R248, SR_TID.X ;  /* 0x0000000000f87919 */ /* 0x000f220000002100 */
[----:B------:R-:W-:Y:S02]  /*4e70*/  LOP3.LUT R71, R71, 0x6, R247, 0xf8, !PT ;  /* 0x0000000647477812 */ /* 0x000fe400078ef8f7 */
[----:B------:R-:W-:Y:S02]  /*4e80*/  LOP3.LUT R246, R246, 0x1c0, RZ, 0xc0, !PT ;  /* 0x000001c0f6f67812 */ /* 0x000fe400078ec0ff */
[----:B-1----:R-:W-:Y:S02]  /*4e90*/  SHF.R.U32.HI R251, RZ, 0x1, R250 ;  /* 0x00000001fffb7819 */ /* 0x002fe400000116fa */
[----:B------:R-:W-:Y:S04]  /*4ea0*/  LOP3.LUT R71, R71, R72, R246, 0xfe, !PT ;  /* 0x0000004847477212 */ /* 0x000fe800078efef6 */
[----:B------:R-:W-:Y:S01]  /*4eb0*/  LEA R97, R71, UR4, 0x1 ;  /* 0x0000000447617c11 */ /* 0x000fe2000f8e08ff */
[----:B----4-:R-:W-:Y:S02]  /*4ec0*/  IMAD.SHL.U32 R249, R248, 0x8, RZ ;  /* 0x00000008f8f97824 */ /* 0x010fe400078e00ff */
[----:B------:R-:W-:Y:S05]  /*4ed0*/  IMAD.SHL.U32 R248, R250, 0x40, RZ ;  /* 0x00000040faf87824 */ /* 0x000fea00078e00ff */
[----:B------:R-:W-:Y:S04]  /*4ee0*/  LOP3.LUT R248, R248, 0x1c0, RZ, 0xc0, !PT ;  /* 0x000001c0f8f87812 */ /* 0x000fe800078ec0ff */
[----:B------:R-:W-:Y:S01]  /*4ef0*/  LOP3.LUT R248, R248, 0x38, R249, 0xf8, !PT ;  /* 0x00000038f8f87812 */ /* 0x000fe200078ef8f9 */
[C---:B------:R-:W-:Y:S02]  /*4f00*/  IMAD.SHL.U32 R249, R250.reuse, 0x40, RZ ;  /* 0x00000040faf97824 */ /* 0x040fe400078e00ff */
[----:B------:R-:W-:Y:S01]  /*4f10*/  IMAD.SHL.U32 R250, R250, 0x20, RZ ;  /* 0x00000020fafa7824 */ /* 0x000fe200078e00ff */
[----:B------:R-:W-:Y:S02]  /*4f20*/  LOP3.LUT R248, R248, 0x8, R251, 0x78, !PT ;  /* 0x00000008f8f87812 */ /* 0x000fe400078e78fb */
[----:B------:R-:W-:Y:S01]  /*4f30*/  LOP3.LUT R249, R249, 0x200, RZ, 0xc0, !PT ;  /* 0x00000200f9f97812 */ /* 0x000fe200078ec0ff */
[C---:B---3--:R-:W-:Y:S01]  /*4f40*/  FMUL.FTZ R2, R90.reuse, 1.4426950216293334961 ;  /* 0x3fb8aa3b5a027820 */ /* 0x048fe20000410000 */
[----:B------:R-:W-:Y:S01]  /*4f50*/  FSETP.NEU.FTZ.AND P0, PT, R90, -INF , PT ;  /* 0xff8000005a00780b */ /* 0x000fe20003f1d000 */
[C---:B--2---:R-:W-:Y:S03]  /*4f60*/  FMUL.FTZ R0, R89.reuse, 1.4426950216293334961 ;  /* 0x3fb8aa3b59007820 */ /* 0x044fe60000410000 */
[----:B------:R-:W-:Y:S02]  /*4f70*/  FSEL R2, R2, RZ, P0 ;  /* 0x000000ff02027208 */ /* 0x000fe40000000000 */
[----:B------:R-:W-:Y:S02]  /*4f80*/  PLOP3.LUT P0, PT, PT, PT, UP1, 0x80, 0x8 ;  /* 0x000000000008781c */ /* 0x000fe40003f0f018 */
[----:B------:R-:W-:Y:S01]  /*4f90*/  FSETP.NEU.FTZ.AND P5, PT, R89, -INF , PT ;  /* 0xff8000005900780b */ /* 0x000fe20003fbd000 */
[--C-:B------:R-:W-:Y:S01]  /*4fa0*/  FFMA.FTZ R5, R5, UR14, -R2.reuse ;  /* 0x0000000e05057c23 */ /* 0x100fe20008010802 */
[--C-:B------:R-:W-:Y:S01]  /*4fb0*/  FFMA.FTZ R4, R4, UR14, -R2.reuse ;  /* 0x0000000e04047c23 */ /* 0x100fe20008010802 */
[--C-:B------:R-:W-:Y:S01]  /*4fc0*/  FFMA.FTZ R8, R8, UR14, -R2.reuse ;  /* 0x0000000e08087c23 */ /* 0x100fe20008010802 */
[----:B------:R-:W-:Y:S01]  /*4fd0*/  FSEL R0, R0, RZ, P5 ;  /* 0x000000ff00007208 */ /* 0x000fe20002800000 */
[----:B------:R1:W-:Y:S01]  /*4fe0*/  MUFU.EX2 R95, R5 ;  /* 0x00000005005f7308 */ /* 0x0003e20000000800 */
[----:B------:R-:W-:Y:S01]  /*4ff0*/  PLOP3.LUT P5, PT, PT, PT, UP1, 0x80, 0x8 ;  /* 0x000000000008781c */ /* 0x000fe20003faf018 */
[----:B------:R-:W-:Y:S02]  /*5000*/  FFMA.FTZ R9, R9, UR14, -R2 ;  /* 0x0000000e09097c23 */ /* 0x000fe40008010802 */
[--C-:B------:R-:W-:Y:S01]  /*5010*/  FFMA.FTZ R6, R6, UR14, -R0.reuse ;  /* 0x0000000e06067c23 */ /* 0x100fe20008010800 */
[--C-:B------:R-:W-:Y:S01]  /*5020*/  FFMA.FTZ R7, R7, UR14, -R0.reuse ;  /* 0x0000000e07077c23 */ /* 0x100fe20008010800 */
[----:B------:R-:W-:Y:S01]  /*5030*/  @P0 VIADD R3, R3, 0x19 ;  /* 0x0000001903030836 */ /* 0x000fe20000000000 */
[----:B------:R-:W-:Y:S03]  /*5040*/  PLOP3.LUT P0, PT, PT, PT, UP1, 0x80, 0x8 ;  /* 0x000000000008781c */ /* 0x000fe60003f0f018 */
[----:B------:R2:W-:Y:S01]  /*5050*/  MUFU.EX2 R94, R6 ;  /* 0x00000006005e7308 */ /* 0x0005e20000000800 */
[--C-:B------:R-:W-:Y:S01]  /*5060*/  FFMA.FTZ R10, R10, UR14, -R0.reuse ;  /* 0x0000000e0a0a7c23 */ /* 0x100fe20008010800 */
[----:B------:R-:W-:Y:S01]  /*5070*/  FFMA.FTZ R11, R11, UR14, -R0 ;  /* 0x0000000e0b0b7c23 */ /* 0x000fe20008010800 */
[----:B------:R-:W-:Y:S02]  /*5080*/  @P6 ISETP.GE.AND P6, PT, R3, UR36, PT ;  /* 0x0000002403006c0c */ /* 0x000fe4000bfc6270 */
[----:B------:R-:W-:Y:S01]  /*5090*/  @P5 ISETP.GE.AND P5, PT, R77, UR36, PT ;  /* 0x000000244d005c0c */ /* 0x000fe2000bfa6270 */
[----:B------:R-:W-:Y:S04]  /*50a0*/  IMAD.WIDE.U32 R76, R76, -0x2daee0ad, RZ ;  /* 0xd2511f534c4c7825 */ /* 0x000fe800078e00ff */
[----:B------:R3:W4:Y:S01]  /*50b0*/  MUFU.EX2 R96, R4 ;  /* 0x0000000400607308 */ /* 0x0007220000000800 */
[----:B-1----:R-:W-:Y:S01]  /*50c0*/  VIADD R5, R88, 0x8 ;  /* 0x0000000858057836 */ /* 0x002fe20000000000 */
[----:B------:R-:W-:Y:S02]  /*50d0*/  @P0 FSEL R12, R12, -INF , !P3 ;  /* 0xff8000000c0c0808 */ /* 0x000fe40005800000 */
[----:B------:R-:W-:Y:S02]  /*50e0*/  PLOP3.LUT P0, PT, PT, PT, UP1, 0x80, 0x8 ;  /* 0x000000000008781c */ /* 0x000fe40003f0f018 */
[----:B------:R-:W-:Y:S04]  /*50f0*/  IABS R5, R5 ;  /* 0x0000000500057213 */ /* 0x000fe80000000000 */
[----:B------:R1:W-:Y:S01]  /*5100*/  MUFU.EX2 R93, R7 ;  /* 0x00000007005d7308 */ /* 0x0003e20000000800 */
[----:B--2---:R-:W-:Y:S01]  /*5110*/  VIADD R6, R88, 0x1 ;  /* 0x0000000158067836 */ /* 0x004fe20000000000 */
[----:B------:R-:W-:Y:S01]  /*5120*/  LOP3.LUT R3, R82, UR25, R77, 0x96, !PT ;  /* 0x0000001952037c12 */ /* 0x000fe2000f8e964d */
[----:B------:R-:W-:Y:S01]  /*5130*/  FFMA.FTZ R12, R12, UR14, -R2 ;  /* 0x0000000e0c0c7c23 */ /* 0x000fe20008010802 */
[----:B------:R-:W-:Y:S02]  /*5140*/  I2FP.F32.S32 R5, R5 ;  /* 0x0000000500057245 */ /* 0x000fe40000201400 */
[----:B------:R-:W-:Y:S04]  /*5150*/  IABS R6, R6 ;  /* 0x0000000600067213 */ /* 0x000fe80000000000 */
[----:B------:R-:W2:Y:S01]  /*5160*/  MUFU.EX2 R92, R8 ;  /* 0x00000008005c7308 */ /* 0x000ea20000000800 */
[C---:B------:R-:W-:Y:S01]  /*5170*/  FFMA.FTZ R13, R5.reuse, -UR8, R13 ;  /* 0x80000008050d7c23 */ /* 0x040fe2000801000d */
[----:B------:R-:W-:Y:S01]  /*5180*/  @P0 FSEL R14, R14, -INF , !P3 ;  /* 0xff8000000e0e0808 */ /* 0x000fe20005800000 */
[----:B------:R-:W-:Y:S01]  /*5190*/  FFMA.FTZ R19, R5, -UR8, R19 ;  /* 0x8000000805137c23 */ /* 0x000fe20008010013 */
[----:B------:R-:W-:Y:S02]  /*51a0*/  PLOP3.LUT P3, PT, PT, PT, UP1, 0x80, 0x8 ;  /* 0x000000000008781c */ /* 0x000fe40003f6f018 */
[----:B------:R-:W-:Y:S01]  /*51b0*/  PLOP3.LUT P0, PT, PT, PT, UP1, 0x80, 0x8 ;  /* 0x000000000008781c */ /* 0x000fe20003f0f018 */
[----:B------:R-:W-:Y:S01]  /*51c0*/  FFMA.FTZ R14, R14, UR14, -R0 ;  /* 0x0000000e0e0e7c23 */ /* 0x000fe20008010800 */
[----:B------:R-:W-:Y:S02]  /*51d0*/  I2FP.F32.S32 R6, R6 ;  /* 0x0000000600067245 */ /* 0x000fe40000201400 */
[----:B------:R5:W-:Y:S01]  /*51e0*/  MUFU.EX2 R89, R9 ;  /* 0x0000000900597308 */ /* 0x000be20000000800 */
[----:B---3--:R-:W-:Y:S02]  /*51f0*/  LOP3.LUT R4, R80, UR30, R69, 0x96, !PT ;  /* 0x0000001e50047c12 */ /* 0x008fe4000f8e9645 */
[----:B------:R-:W-:Y:S01]  /*5200*/  PRMT R77, R68, 0x7770, RZ ;  /* 0x00007770444d7816 */ /* 0x000fe200000000ff */
[----:B------:R-:W-:Y:S01]  /*5210*/  FFMA.FTZ R16, R6, -UR8, R16 ;  /* 0x8000000806107c23 */ /* 0x000fe20008010010 */
[C---:B-1----:R-:W-:Y:S02]  /*5220*/  LOP3.LUT R7, R4.reuse, 0xff, RZ, 0xc0, !PT ;  /* 0x000000ff04077812 */ /* 0x042fe400078ec0ff */
[----:B------:R-:W-:Y:S03]  /*5230*/  LOP3.LUT R6, R4, 0xffff, RZ, 0xc0, !PT ;  /* 0x0000ffff04067812 */ /* 0x000fe600078ec0ff */
[----:B------:R-:W-:Y:S01]  /*5240*/  MUFU.EX2 R91, R10 ;  /* 0x0000000a005b7308 */ /* 0x000fe20000000800 */
[----:B------:R-:W-:Y:S02]  /*5250*/  @P3 FSEL R15, R15, -INF , !P4 ;  /* 0xff8000000f0f3808 */ /* 0x000fe40006000000 */
[----:B------:R-:W-:Y:S02]  /*5260*/  @P0 FSEL R13, R13, -INF , !P4 ;  /* 0xff8000000d0d0808 */ /* 0x000fe40006000000 */
[----:B------:R-:W-:Y:S01]  /*5270*/  PLOP3.LUT P3, PT, PT, PT, UP1, 0x80, 0x8 ;  /* 0x000000000008781c */ /* 0x000fe20003f6f018 */
[----:B------:R-:W-:Y:S01]  /*5280*/  FFMA.FTZ R15, R15, UR14, -R0 ;  /* 0x0000000e0f0f7c23 */ /* 0x000fe20008010800 */
[----:B------:R-:W-:Y:S01]  /*5290*/  PLOP3.LUT P0, PT, PT, PT, UP1, 0x80, 0x8 ;  /* 0x000000000008781c */ /* 0x000fe20003f0f018 */
[----:B------:R-:W-:Y:S01]  /*52a0*/  FFMA.FTZ R13, R13, UR14, -R2 ;  /* 0x0000000e0d0d7c23 */ /* 0x000fe20008010802 */
[----:B------:R-:W-:Y:S01]  /*52b0*/  ISETP.LE.U32.AND P4, PT, R7, UR11, PT ;  /* 0x0000000b07007c0c */ /* 0x000fe2000bf83070 */
[----:B-----5:R-:W3:Y:S01]  /*52c0*/  LDL R9, [R1+0x60] ;  /* 0x0000600001097983 */ /* 0x020ee20000100800 */
[----:B------:R-:W-:Y:S01]  /*52d0*/  IABS R7, R88 ;  /* 0x0000005800077213 */ /* 0x000fe20000000000 */
[----:B------:R-:W1:Y:S01]  /*52e0*/  MUFU.EX2 R85, R13 ;  /* 0x0000000d00557308 */ /* 0x000e620000000800 */
[----:B------:R-:W-:Y:S02]  /*52f0*/  PRMT R82, R68, 0x7771, RZ ;  /* 0x0000777144527816 */ /* 0x000fe400000000ff */
[----:B------:R-:W-:Y:S02]  /*5300*/  I2FP.F32.S32 R8, R7 ;  /* 0x0000000700087245 */ /* 0x000fe40000201400 */
[----:B------:R-:W-:Y:S02]  /*5310*/  PRMT R7, R4, 0x7632, R7 ;  /* 0x0000763204077816 */ /* 0x000fe40000000007 */
[----:B------:R-:W-:Y:S01]  /*5320*/  @P3 FSEL R18, R18, -INF , !P5 ;  /* 0xff80000012123808 */ /* 0x000fe20006800000 */
[----:B------:R-:W-:Y:S01]  /*5330*/  FFMA.FTZ R17, R8, -UR8, R17 ;  /* 0x8000000808117c23 */ /* 0x000fe20008010011 */
[----:B------:R-:W-:Y:S01]  /*5340*/  @P0 FSEL R16, R16, -INF , !P5 ;  /* 0xff80000010100808 */ /* 0x000fe20006800000 */
[----:B----4-:R-:W-:Y:S01]  /*5350*/  @!P4 FADD.FTZ R96, -R96, -RZ ;  /* 0x800000ff6060c221 */ /* 0x010fe20000010100 */
[----:B------:R-:W-:Y:S01]  /*5360*/  PLOP3.LUT P3, PT, PT, PT, UP1, 0x80, 0x8 ;  /* 0x000000000008781c */ /* 0x000fe20003f6f018 */
[----:B------:R-:W-:Y:S01]  /*5370*/  FFMA.FTZ R18, R18, UR14, -R0 ;  /* 0x0000000e12127c23 */ /* 0x000fe20008010800 */
[----:B------:R-:W-:Y:S01]  /*5380*/  PLOP3.LUT P0, PT, PT, PT, UP1, 0x80, 0x8 ;  /* 0x000000000008781c */ /* 0x000fe20003f0f018 */
[----:B------:R-:W-:Y:S01]  /*5390*/  FFMA.FTZ R16, R16, UR14, -R2 ;  /* 0x0000000e10107c23 */ /* 0x000fe20008010802 */
[----:B------:R-:W-:Y:S01]  /*53a0*/  SHF.R.U32.HI R4, RZ, 0x18, R4 ;  /* 0x00000018ff047819 */ /* 0x000fe20000011604 */
[----:B------:R-:W-:Y:S01]  /*53b0*/  MUFU.EX2 R90, R11 ;  /* 0x0000000b005a7308 */ /* 0x000fe20000000800 */
[----:B------:R-:W-:Y:S02]  /*53c0*/  PRMT R80, R68, 0x7773, RZ ;  /* 0x0000777344507816 */ /* 0x000fe400000000ff */
[C---:B------:R-:W-:Y:S02]  /*53d0*/  PRMT R68, R76.reuse, 0x7770, RZ ;  /* 0x000077704c447816 */ /* 0x040fe400000000ff */
[C---:B------:R-:W-:Y:S02]  /*53e0*/  PRMT R69, R76.reuse, 0x7771, RZ ;  /* 0x000077714c457816 */ /* 0x040fe400000000ff */
[----:B------:R-:W-:Y:S03]  /*53f0*/  PRMT R70, R76, 0x7772, RZ ;  /* 0x000077724c467816 */ /* 0x000fe600000000ff */
[----:B------:R-:W-:Y:S01]  /*5400*/  MUFU.EX2 R87, R14 ;  /* 0x0000000e00577308 */ /* 0x000fe20000000800 */
[----:B------:R-:W-:Y:S02]  /*5410*/  @P3 FSEL R19, R19, -INF , !P6 ;  /* 0xff80000013133808 */ /* 0x000fe40007000000 */
[----:B------:R-:W-:Y:S02]  /*5420*/  @P0 FSEL R17, R17, -INF , !P6 ;  /* 0xff80000011110808 */ /* 0x000fe40007000000 */
[----:B------:R-:W-:Y:S01]  /*5430*/  ISETP.LE.U32.AND P3, PT, R77, UR11, PT ;  /* 0x0000000b4d007c0c */ /* 0x000fe2000bf63070 */
[----:B------:R-:W-:Y:S01]  /*5440*/  FFMA.FTZ R0, R19, UR14, -R0 ;  /* 0x0000000e13007c23 */ /* 0x000fe20008010800 */
[----:B------:R-:W-:Y:S01]  /*5450*/  ISETP.LE.U32.AND P6, PT, R4, UR11, PT ;  /* 0x0000000b04007c0c */ /* 0x000fe2000bfc3070 */
[----:B------:R-:W-:Y:S01]  /*5460*/  FFMA.FTZ R2, R17, UR14, -R2 ;  /* 0x0000000e11027c23 */ /* 0x000fe20008010802 */
[----:B------:R-:W-:Y:S01]  /*5470*/  LOP3.LUT R4, R3, 0xffff, RZ, 0xc0, !PT ;  /* 0x0000ffff03047812 */ /* 0x000fe200078ec0ff */
[----:B------:R-:W4:Y:S01]  /*5480*/  MUFU.EX2 R88, R12 ;  /* 0x0000000c00587308 */ /* 0x000f220000000800 */
[----:B------:R-:W-:Y:S02]  /*5490*/  PRMT R76, R76, 0x7773, RZ ;  /* 0x000077734c4c7816 */ /* 0x000fe400000000ff */
[----:B------:R-:W-:Y:S02]  /*54a0*/  SHF.R.U32.HI R4, RZ, 0x8, R4 ;  /* 0x00000008ff047819 */ /* 0x000fe40000011604 */
[----:B------:R-:W-:Y:S02]  /*54b0*/  SHF.R.U32.HI R6, RZ, 0x8, R6 ;  /* 0x00000008ff067819 */ /* 0x000fe40000011606 */
[----:B------:R-:W-:Y:S01]  /*54c0*/  LOP3.LUT R4, R4, 0xffff, RZ, 0xc0, !PT ;  /* 0x0000ffff04047812 */ /* 0x000fe200078ec0ff */
[----:B--2---:R-:W-:Y:S01]  /*54d0*/  @!P3 FADD.FTZ R92, -R92, -RZ ;  /* 0x800000ff5c5cb221 */ /* 0x004fe20000010100 */
[----:B------:R-:W-:Y:S01]  /*54e0*/  LOP3.LUT R6, R6, 0xffff, RZ, 0xc0, !PT ;  /* 0x0000ffff06067812 */ /* 0x000fe200078ec0ff */
[----:B------:R2:W-:Y:S01]  /*54f0*/  MUFU.EX2 R81, R2 ;  /* 0x0000000200517308 */ /* 0x0005e20000000800 */
[----:B------:R-:W-:Y:S01]  /*5500*/  ISETP.LE.U32.AND P3, PT, R4, UR11, PT ;  /* 0x0000000b04007c0c */ /* 0x000fe2000bf63070 */
[----:B------:R-:W-:Y:S01]  /*5510*/  @!P6 FADD.FTZ R93, -R93, -RZ ;  /* 0x800000ff5d5de221 */ /* 0x000fe20000010100 */
[----:B------:R-:W-:Y:S02]  /*5520*/  ISETP.LE.U32.AND P5, PT, R6, UR11, PT ;  /* 0x0000000b06007c0c */ /* 0x000fe4000bfa3070 */
[----:B------:R-:W-:Y:S02]  /*5530*/  LOP3.LUT R6, R7, 0xff, RZ, 0xc0, !PT ;  /* 0x000000ff07067812 */ /* 0x000fe400078ec0ff */
[----:B------:R-:W-:Y:S03]  /*5540*/  ISETP.GT.U32.AND P4, PT, R82, UR11, PT ;  /* 0x0000000b52007c0c */ /* 0x000fe6000bf84070 */
[----:B------:R-:W-:Y:S01]  /*5550*/  MUFU.EX2 R86, R15 ;  /* 0x0000000f00567308 */ /* 0x000fe20000000800 */
[----:B------:R-:W-:Y:S02]  /*5560*/  ISETP.LE.U32.AND P0, PT, R6, UR11, PT ;  /* 0x0000000b06007c0c */ /* 0x000fe4000bf03070 */
[----:B------:R-:W-:Y:S01]  /*5570*/  LOP3.LUT R5, R3, 0xff, RZ, 0xc0, !PT ;  /* 0x000000ff03057812 */ /* 0x000fe200078ec0ff */
[----:B-1----:R-:W-:Y:S01]  /*5580*/  @!P3 FADD.FTZ R85, -R85, -RZ ;  /* 0x800000ff5555b221 */ /* 0x002fe20000010100 */
[----:B------:R-:W-:Y:S01]  /*5590*/  ISETP.GT.U32.AND P3, PT, R76, UR11, PT ;  /* 0x0000000b4c007c0c */ /* 0x000fe2000bf64070 */
[----:B------:R-:W-:Y:S01]  /*55a0*/  @!P5 FADD.FTZ R95, -R95, -RZ ;  /* 0x800000ff5f5fd221 */ /* 0x000fe20000010100 */
[----:B------:R-:W5:Y:S01]  /*55b0*/  LDL R76, [R1+0x1c] ;  /* 0x00001c00014c7983 */ /* 0x000f620000100800 */
[----:B------:R-:W-:Y:S02]  /*55c0*/  ISETP.GT.U32.AND P5, PT, R83, UR11, PT ;  /* 0x0000000b53007c0c */ /* 0x000fe4000bfa4070 */
[----:B------:R1:W1:Y:S01]  /*55d0*/  MUFU.EX2 R82, R0 ;  /* 0x0000000000527308 */ /* 0x0002620000000800 */
[----:B------:R-:W-:Y:S01]  /*55e0*/  ISETP.LE.U32.AND P6, PT, R5, UR11, PT ;  /* 0x0000000b05007c0c */ /* 0x000fe2000bfc3070 */
[----:B------:R-:W-:Y:S02]  /*55f0*/  @P4 FADD.FTZ R89, -R89, -RZ ;  /* 0x800000ff59594221 */ /* 0x000fe40000010100 */
[----:B------:R-:W-:Y:S01]  /*5600*/  @!P0 FADD.FTZ R94, -R94, -RZ ;  /* 0x800000ff5e5e8221 */ /* 0x000fe20000010100 */
[----:B------:R-:W-:Y:S02]  /*5610*/  ISETP.GT.U32.AND P0, PT, R80, UR11, PT ;  /* 0x0000000b50007c0c */ /* 0x000fe4000bf04070 */
[----:B--2---:R-:W-:Y:S02]  /*5620*/  SHF.R.U32.HI R2, RZ, 0x18, R3 ;  /* 0x00000018ff027819 */ /* 0x004fe40000011603 */
[----:B------:R-:W-:Y:S01]  /*5630*/  PRMT R5, R3, 0x7632, R5 ;  /* 0x0000763203057816 */ /* 0x000fe20000000005 */
[----:B------:R-:W2:Y:S01]  /*5640*/  MUFU.EX2 R83, R16 ;  /* 0x0000001000537308 */ /* 0x000ea20000000800 */
[----:B------:R-:W-:Y:S01]  /*5650*/  LEA R3, R71, UR5, 0x1 ;  /* 0x0000000547037c11 */ /* 0x000fe2000f8e08ff */
[----:B------:R-:W-:Y:S01]  /*5660*/  IMAD.MOV.U32 R71, RZ, RZ, 0x10 ;  /* 0x00000010ff477424 */ /* 0x000fe200078e00ff */
[----:B------:R-:W-:Y:S01]  /*5670*/  LOP3.LUT R4, R5, 0xff, RZ, 0xc0, !PT ;  /* 0x000000ff05047812 */ /* 0x000fe200078ec0ff */
[----:B------:R-:W-:Y:S01]  /*5680*/  @P5 FADD.FTZ R91, -R91, -RZ ;  /* 0x800000ff5b5b5221 */ /* 0x000fe20000010100 */
[----:B------:R-:W-:Y:S01]  /*5690*/  F2FP.RELU.BF16.F32.PACK_AB R6, R95, R96 ;  /* 0x000000605f06723e */ /* 0x000fe200000018ff */
[----:B----4-:R-:W-:Y:S01]  /*56a0*/  @!P6 FADD.FTZ R88, -R88, -RZ ;  /* 0x800000ff5858e221 */ /* 0x010fe20000010100 */
[----:B------:R-:W-:Y:S01]  /*56b0*/  SEL R71, R71, 0xfffffff0, !P1 ;  /* 0xfffffff047477807 */ /* 0x000fe20004800000 */
[----:B------:R-:W-:Y:S01]  /*56c0*/  @P0 FADD.FTZ R90, -R90, -RZ ;  /* 0x800000ff5a5a0221 */ /* 0x000fe20000010100 */
[----:B------:R-:W-:Y:S01]  /*56d0*/  F2FP.RELU.BF16.F32.PACK_AB R5, R93, R94 ;  /* 0x0000005e5d05723e */ /* 0x000fe200000018ff */
[----:B------:R-:W-:Y:S01]  /*56e0*/  STS [R97+0x14000], R6 ;  /* 0x0140000661007388 */ /* 0x000fe20000000800 */
[----:B------:R-:W-:Y:S01]  /*56f0*/  ISETP.LE.U32.AND P5, PT, R4, UR11, PT ;  /* 0x0000000b04007c0c */ /* 0x000fe2000bfa3070 */
[----:B------:R-:W-:Y:S01]  /*5700*/  IMAD.IADD R98, R3, 0x1, R71 ;  /* 0x0000000103627824 */ /* 0x000fe200078e0247 */
[----:B------:R-:W-:Y:S01]  /*5710*/  F2FP.RELU.BF16.F32.PACK_AB R4, R89, R92 ;  /* 0x0000005c5904723e */ /* 0x000fe200000018ff */
[----:B------:R4:W-:Y:S01]  /*5720*/  STS [R97+0x14400], R5 ;  /* 0x0144000561007388 */ /* 0x0009e20000000800 */
[----:B-1----:R-:W-:Y:S01]  /*5730*/  F2FP.RELU.BF16.F32.PACK_AB R0, R90, R91 ;  /* 0x0000005b5a00723e */ /* 0x002fe200000018ff */
[----:B------:R-:W1:Y:S01]  /*5740*/  MUFU.EX2 R84, R18 ;  /* 0x0000001200547308 */ /* 0x000e620000000800 */
[----:B------:R-:W-:Y:S01]  /*5750*/  ISETP.LE.U32.AND P4, PT, R68, UR11, PT ;  /* 0x0000000b44007c0c */ /* 0x000fe2000bf83070 */
[----:B------:R4:W-:Y:S01]  /*5760*/  STS [R98], R4 ;  /* 0x0000000462007388 */ /* 0x0009e20000000800 */
[----:B------:R-:W-:Y:S01]  /*5770*/  ISETP.GT.U32.AND P0, PT, R69, UR11, PT ;  /* 0x0000000b45007c0c */ /* 0x000fe2000bf04070 */
[----:B------:R-:W-:Y:S01]  /*5780*/  @P3 FADD.FTZ R82, -R82, -RZ ;  /* 0x800000ff52523221 */ /* 0x000fe20000010100 */
[----:B------:R-:W-:Y:S01]  /*5790*/  ISETP.GT.U32.AND P6, PT, R70, UR11, PT ;  /* 0x0000000b46007c0c */ /* 0x000fe2000bfc4070 */
[----:B------:R4:W-:Y:S01]  /*57a0*/  STS [R98+0x400], R0 ;  /* 0x0004000062007388 */ /* 0x0009e20000000800 */
[----:B------:R-:W-:Y:S02]  /*57b0*/  VIADD R80, R3, 0x20 ;  /* 0x0000002003507836 */ /* 0x000fe40000000000 */
[----:B------:R-:W-:Y:S01]  /*57c0*/  @!P5 FADD.FTZ R87, -R87, -RZ ;  /* 0x800000ff5757d221 */ /* 0x000fe20000010100 */
[----:B------:R-:W-:Y:S01]  /*57d0*/  ISETP.LE.U32.AND P5, PT, R2, UR11, PT ;  /* 0x0000000b02007c0c */ /* 0x000fe2000bfa3070 */
[----:B------:R-:W-:Y:S01]  /*57e0*/  @P2 VIADD R80, R3, 0xffffffe0 ;  /* 0xffffffe003502836 */ /* 0x000fe20000000000 */
[----:B------:R-:W5:Y:S01]  /*57f0*/  LDG.E R2, desc[UR34][R78.64] ;  /* 0x000000224e027981 */ /* 0x000f62000c1e1900 */
[----:B------:R-:W-:Y:S01]  /*5800*/  FSETP.GE.FTZ.AND P3, PT, R96, RZ, PT ;  /* 0x000000ff6000720b */ /* 0x000fe20003f76000 */
[----:B--2---:R-:W-:Y:S01]  /*5810*/  @!P4 FADD.FTZ R83, -R83, -RZ ;  /* 0x800000ff5353c221 */ /* 0x004fe20000010100 */
[----:B------:R-:W-:Y:S02]  /*5820*/  IMAD.IADD R99, R71, 0x1, R80 ;  /* 0x0000000147637824 */ /* 0x000fe400078e0250 */
[----:B------:R-:W-:Y:S01]  /*5830*/  @P0 FADD.FTZ R81, -R81, -RZ ;  /* 0x800000ff51510221 */ /* 0x000fe20000010100 */
[----:B------:R-:W-:Y:S01]  /*5840*/  FSETP.GE.FTZ.AND P0, PT, R95, RZ, PT ;  /* 0x000000ff5f00720b */ /* 0x000fe20003f16000 */
[----:B-1----:R-:W-:Y:S01]  /*5850*/  @P6 FADD.FTZ R84, -R84, -RZ ;  /* 0x800000ff54546221 */ /* 0x002fe20000010100 */
[----:B------:R-:W-:Y:S02]  /*5860*/  FSETP.GE.FTZ.AND P4, PT, R89, RZ, PT ;  /* 0x000000ff5900720b */ /* 0x000fe40003f96000 */
[----:B------:R-:W-:Y:S01]  /*5870*/  F2FP.RELU.BF16.F32.PACK_AB R3, R81, R83 ;  /* 0x000000535103723e */ /* 0x000fe200000018ff */
[----:B------:R-:W-:Y:S01]  /*5880*/  @!P5 FADD.FTZ R86, -R86, -RZ ;  /* 0x800000ff5656d221 */ /* 0x000fe20000010100 */
[----:B----4-:R-:W-:Y:S02]  /*5890*/  F2FP.RELU.BF16.F32.PACK_AB R5, R85, R88 ;  /* 0x000000585505723e */ /* 0x010fe400000018ff */
[----:B------:R-:W-:Y:S02]  /*58a0*/  FSETP.GE.FTZ.AND P5, PT, R92, RZ, PT ;  /* 0x000000ff5c00720b */ /* 0x000fe40003fb6000 */
[----:B------:R-:W-:Y:S01]  /*58b0*/  F2FP.RELU.BF16.F32.PACK_AB R4, R86, R87 ;  /* 0x000000575604723e */ /* 0x000fe200000018ff */
[----:B------:R-:W-:Y:S01]  /*58c0*/  STS [R80], R5 ;  /* 0x0000000550007388 */ /* 0x000fe20000000800 */
[----:B------:R-:W-:Y:S03]  /*58d0*/  F2FP.RELU.BF16.F32.PACK_AB R0, R82, R84 ;  /* 0x000000545200723e */ /* 0x000fe600000018ff */
[----:B------:R-:W-:Y:S04]  /*58e0*/  STS [R80+0x400], R4 ;  /* 0x0004000450007388 */ /* 0x000fe80000000800 */
[----:B------:R1:W-:Y:S04]  /*58f0*/  STS [R99+0x400], R0 ;  /* 0x0004000063007388 */ /* 0x0003e80000000800 */
[----:B------:R-:W-:Y:S04]  /*5900*/  STS [R99], R3 ;  /* 0x0000000363007388 */ /* 0x000fe80000000800 */
[----:B-1----:R1:W2:Y:S01]  /*5910*/  LDG.E R0, desc[UR34][R78.64+0x20] ;  /* 0x000020224e007981 */ /* 0x0022a2000c1e1900 */
[----:B---3--:R-:W-:Y:S05]  /*5920*/  LEA R252, R9, UR4, 0x1 ;  /* 0x0000000409fc7c11 */ /* 0x008fea000f8e08ff */
[----:B------:R-:W3:Y:S01]  /*5930*/  LDSM.16.M88.4 R16, [R252+0x6000] ;  /* 0x00600000fc10783b */ /* 0x000ee20000000200 */
[--C-:B------:R-:W-:Y:S07]  /*5940*/  IMAD.IADD R245, R244, 0x1, R252.reuse ;  /* 0x00000001f4f57824 */ /* 0x100fee00078e02fc */
[----:B------:R-:W-:Y:S01]  /*5950*/  LDSM.16.M88.4 R72, [R245+0x6000] ;  /* 0x00600000f548783b */ /* 0x000fe20000000200 */
[C---:B---3--:R-:W-:Y:S08]  /*5960*/  HMMA.16816.F32.BF16 R4, R16.reuse, R148, RZ ;  /* 0x000000941004723c */ /* 0x048ff000000418ff */
[C---:B------:R-:W-:Y:S08]  /*5970*/  HMMA.16816.F32.BF16 R8, R16.reuse, R150, RZ ;  /* 0x000000961008723c */ /* 0x040ff000000418ff */
[C---:B------:R-:W-:Y:S01]  /*5980*/  HMMA.16816.F32.BF16 R12, R16.reuse, R152, RZ ;  /* 0x00000098100c723c */ /* 0x040fe200000418ff */
[C---:B-----5:R-:W-:Y:S02]  /*5990*/  IMAD.IADD R246, R76.reuse, 0x1, R252 ;  /* 0x000000014cf67824 */ /* 0x060fe400078e02fc */
[----:B------:R-:W-:Y:S03]  /*59a0*/  IMAD.IADD R3, R76, 0x1, R245 ;  /* 0x000000014c037824 */ /* 0x000fe600078e02f5 */
[----:B------:R-:W3:Y:S02]  /*59b0*/  LDSM.16.M88.4 R68, [R246+0x6000] ;  /* 0x00600000f644783b */ /* 0x000ee40000000200 */
[----:B------:R-:W-:Y:S06]  /*59c0*/  HMMA.16816.F32.BF16 R16, R16, R154, RZ ;  /* 0x0000009a1010723c */ /* 0x000fec00000418ff */
[----:B-1----:R-:W1:Y:S08]  /*59d0*/  LDSM.16.M88.4 R76, [R3+0x6000] ;  /* 0x00600000034c783b */ /* 0x002e700000000200 */
[----:B------:R-:W-:Y:S04]  /*59e0*/  STL [R1+0x4], R246 ;  /* 0x000004f601007387 */ /* 0x000fe80000100800 */
[----:B------:R-:W-:Y:S04]  /*59f0*/  STL [R1], R245 ;  /* 0x000000f501007387 */ /* 0x000fe80000100800 */
[----:B------:R-:W-:Y:S01]  /*5a00*/  STL [R1+0x8], R3 ;  /* 0x0000080301007387 */ /* 0x000fe20000100800 */
[C---:B---3--:R-:W-:Y:S08]  /*5a10*/  HMMA.16816.F32.BF16 R4, R68.reuse, R156, R4 ;  /* 0x0000009c4404723c */ /* 0x048ff00000041804 */
[C---:B------:R-:W-:Y:S08]  /*5a20*/  HMMA.16816.F32.BF16 R8, R68.reuse, R158, R8 ;  /* 0x0000009e4408723c */ /* 0x040ff00000041808 */
[C---:B------:R-:W-:Y:S08]  /*5a30*/  HMMA.16816.F32.BF16 R12, R68.reuse, R160, R12 ;  /* 0x000000a0440c723c */ /* 0x040ff0000004180c */
[----:B------:R-:W-:Y:S01]  /*5a40*/  HMMA.16816.F32.BF16 R16, R68, R162, R16 ;  /* 0x000000a24410723c */ /* 0x000fe20000041810 */
[----:B------:R-:W3:Y:S07]  /*5a50*/  LDSM.16.M88.4 R68, [R252+0x8000] ;  /* 0x00800000fc44783b */ /* 0x000eee0000000200 */
        /* <DEDUP_REMOVED lines=15> */
[C---:B----4-:R-:W-:Y:S08]  /*5b50*/  HMMA.16816.F32.BF16 R4, R72.reuse, R188, R4 ;  /* 0x000000bc4804723c */ /* 0x050ff00000041804 */
        /* <DEDUP_REMOVED lines=8> */
[----:B------:R1:W5:Y:S07]  /*5be0*/  LDSM.16.M88.4 R76, [R246+0xa000] ;  /* 0x00a00000f64c783b */ /* 0x00036e0000000200 */
[C---:B---3--:R-:W-:Y:S08]  /*5bf0*/  HMMA.16816.F32.BF16 R4, R68.reuse, R204, R4 ;  /* 0x000000cc4404723c */ /* 0x048ff00000041804 */
[C---:B------:R-:W-:Y:S08]  /*5c00*/  HMMA.16816.F32.BF16 R8, R68.reuse, R206, R8 ;  /* 0x000000ce4408723c */ /* 0x040ff00000041808 */
[C---:B------:R-:W-:Y:S01]  /*5c10*/  HMMA.16816.F32.BF16 R12, R68.reuse, R208, R12 ;  /* 0x000000d0440c723c */ /* 0x040fe2000004180c */
[----:B-1----:R-:W3:Y:S07]  /*5c20*/  LDL R246, [R1+0x20] ;  /* 0x0000200001f67983 */ /* 0x002eee0000100800 */
[----:B------:R-:W-:Y:S01]  /*5c30*/  HMMA.16816.F32.BF16 R16, R68, R210, R16 ;  /* 0x000000d24410723c */ /* 0x000fe20000041810 */
[----:B------:R1:W2:Y:S07]  /*5c40*/  LDSM.16.M88.4 R68, [R245+0xa000] ;  /* 0x00a00000f544783b */ /* 0x0002ae0000000200 */
[C---:B----4-:R-:W-:Y:S08]  /*5c50*/  HMMA.16816.F32.BF16 R4, R72.reuse, R212, R4 ;  /* 0x000000d44804723c */ /* 0x050ff00000041804 */
[C---:B------:R-:W-:Y:S08]  /*5c60*/  HMMA.16816.F32.BF16 R8, R72.reuse, R214, R8 ;  /* 0x000000d64808723c */ /* 0x040ff00000041808 */
[C---:B------:R-:W-:Y:S01]  /*5c70*/  HMMA.16816.F32.BF16 R12, R72.reuse, R216, R12 ;  /* 0x000000d8480c723c */ /* 0x040fe2000004180c */
[----:B-1----:R-:W4:Y:S07]  /*5c80*/  LDL R245, [R1+0x24] ;  /* 0x0000240001f57983 */ /* 0x002f2e0000100800 */
[----:B------:R-:W-:Y:S01]  /*5c90*/  HMMA.16816.F32.BF16 R16, R72, R218, R16 ;  /* 0x000000da4810723c */ /* 0x000fe20000041810 */
[----:B------:R-:W1:Y:S07]  /*5ca0*/  LDSM.16.M88.4 R72, [R3+0xa000] ;  /* 0x00a000000348783b */ /* 0x000e6e0000000200 */
[C---:B-----5:R-:W-:Y:S08]  /*5cb0*/  HMMA.16816.F32.BF16 R4, R76.reuse, R220, R4 ;  /* 0x000000dc4c04723c */ /* 0x060ff00000041804 */
[C---:B------:R-:W-:Y:S08]  /*5cc0*/  HMMA.16816.F32.BF16 R8, R76.reuse, R222, R8 ;  /* 0x000000de4c08723c */ /* 0x040ff00000041808 */
        /* <DEDUP_REMOVED lines=53> */
[----:B------:R-:W-:Y:S01]  /*6020*/  FSEL R9, R9, R0, P5 ;  /* 0x0000000009097208 */ /* 0x000fe20002800000 */
        /* <DEDUP_REMOVED lines=35> */
[----:B------:R-:W-:Y:S03]  /*6260*/  LEA R92, R246, UR5, 0x1 ;  /* 0x00000005f65c7c11 */ /* 0x000fe6000f8e08ff */
[----:B------:R-:W-:Y:S02]  /*6270*/  LDSM.16.MT88.4 R4, [R3+0x14000] ;  /* 0x014000000304783b */ /* 0x000fe40000004200 */
[----:B------:R-:W-:Y:S06]  /*6280*/  IMAD.IADD R92, R244, 0x1, R92 ;  /* 0x00000001f45c7824 */ /* 0x000fec00078e025c */
[----:B------:R-:W-:Y:S08]  /*6290*/  LDSM.16.MT88.4 R12, [R92] ;  /* 0x000000005c0c783b */ /* 0x000ff00000004200 */
[----:B------:R-:W-:Y:S08]  /*62a0*/  LDSM.16.MT88.4 R72, [R3+0x14800] ;  /* 0x014800000348783b */ /* 0x000ff00000004200 */
[----:B------:R-:W-:Y:S01]  /*62b0*/  LDSM.16.MT88.4 R80, [R92+0x800] ;  /* 0x000800005c50783b */ /* 0x000fe20000004200 */
[----:B----4-:R-:W-:Y:S07]  /*62c0*/  LEA R0, R245, UR4, 0x1 ;  /* 0x00000004f5007c11 */ /* 0x010fee000f8e08ff */
        /* <DEDUP_REMOVED lines=143> */
.L_x_1105:
        /* <DEDUP_REMOVED lines=331> */
[----:B------:R-:W3:Y:S01]  /*8070*/  LDL.LU R244, [R1+0x38] ;  /* 0x0000380001f47983 */ /* 0x000ee20000300800 */
[C---:B------:R-:W-:Y:S04]  /*8080*/  LOP3.LUT R0, R251.reuse, 0x40, RZ, 0xfc, !PT ;  /* 0x00000040fb007812 */ /* 0x040fe800078efcff */
[----:B------:R-:W-:Y:S01]  /*8090*/  BAR.SYNC.DEFER_BLOCKING 0x0 ;  /* 0x0000000000007b1d */ /* 0x000fe20000010000 */
[----:B------:R-:W-:Y:S02]  /*80a0*/  IADD3 R2, P0, PT, RZ, -UR33, RZ ;  /* 0x80000021ff027c10 */ /* 0x000fe4000ff1e0ff */
[----:B------:R-:W-:Y:S02]  /*80b0*/  ISETP.GE.AND P4, PT, R0, UR9, PT ;  /* 0x0000000900007c0c */ /* 0x000fe4000bf86270 */
[----:B------:R-:W-:Y:S02]  /*80c0*/  LOP3.LUT R4, R250, 0x1f8, RZ, 0xc0, !PT ;  /* 0x000001f8fa047812 */ /* 0x000fe400078ec0ff */
[----:B------:R-:W-:Y:S02]  /*80d0*/  LOP3.LUT R5, R251, 0x80, RZ, 0xfc, !PT ;  /* 0x00000080fb057812 */ /* 0x000fe400078efcff */
[----:B------:R-:W-:Y:S02]  /*80e0*/  LOP3.LUT R4, R4, 0x38, R249, 0x78, !PT ;  /* 0x0000003804047812 */ /* 0x000fe400078e78f9 */
[----:B------:R-:W-:Y:S02]  /*80f0*/  ISETP.GE.AND P3, PT, R5, UR9, PT ;  /* 0x0000000905007c0c */ /* 0x000fe4000bf66270 */
[----:B------:R-:W-:Y:S01]  /*8100*/  LOP3.LUT R4, R4, 0x1e00, R250, 0xf8, !PT ;  /* 0x00001e0004047812 */ /* 0x000fe200078ef8fa */
[----:B------:R-:W4:Y:S01]  /*8110*/  LDC R11, c[0x0][0x3b4] ;  /* 0x0000ed00ff0b7b82 */ /* 0x000f220000000800 */
[----:B-1----:R-:W-:Y:S04]  /*8120*/  IMAD.SHL.U32 R3, R10, 0x40, RZ ;  /* 0x000000400a037824 */ /* 0x002fe800078e00ff */
[----:B------:R-:W-:Y:S05]  /*8130*/  IMAD.X R0, RZ, RZ, ~R3, P0 ;  /* 0x000000ffff007224 */ /* 0x000fea00000e0e03 */
[----:B------:R-:W-:Y:S02]  /*8140*/  SHF.R.S64 R3, R2, 0x1f, R0 ;  /* 0x0000001f02037819 */ /* 0x000fe40000001000 */
[C---:B------:R-:W-:Y:S01]  /*8150*/  LEA R2, P0, R10.reuse, RZ, 0x6 ;  /* 0x000000ff0a027211 */ /* 0x040fe200078030ff */
[----:B----4-:R-:W-:Y:S01]  /*8160*/  IMAD.SHL.U32 R7, R11, 0x40, RZ ;  /* 0x000000400b077824 */ /* 0x010fe200078e00ff */
[----:B---3--:R-:W-:Y:S02]  /*8170*/  IADD3 R244, P6, PT, R3, R244, RZ ;  /* 0x000000f403f47210 */ /* 0x008fe40007fde0ff */
[----:B------:R-:W-:Y:S02]  /*8180*/  LEA.HI.X R3, R10, RZ, RZ, 0x6, P0 ;  /* 0x000000ff0a037211 */ /* 0x000fe400000f34ff */
[----:B--2---:R-:W-:Y:S01]  /*8190*/  LEA.HI.X.SX32 R245, R0, R245, 0x1, P6 ;  /* 0x000000f500f57211 */ /* 0x004fe200030f0eff */
[----:B------:R1:W-:Y:S01]  /*81a0*/  STL [R1+0x38], R244 ;  /* 0x000038f401007387 */ /* 0x0003e20000100800 */
[----:B------:R-:W-:Y:S01]  /*81b0*/  LEA R0, R4, UR4, 0x1 ;  /* 0x0000000404007c11 */ /* 0x000fe2000f8e08ff */
[--C-:B------:R-:W-:Y:S01]  /*81c0*/  @!P5 IMAD.MOV.U32 R4, RZ, RZ, R244.reuse ;  /* 0x000000ffff04d224 */ /* 0x100fe200078e00f4 */
[----:B------:R-:W-:Y:S01]  /*81d0*/  @!P5 IADD3 R6, P0, PT, R244, R2, RZ ;  /* 0x00000002f406d210 */ /* 0x000fe20007f1e0ff */
[----:B------:R1:W-:Y:S01]  /*81e0*/  STL [R1+0x2c], R245 ;  /* 0x00002cf501007387 */ /* 0x0003e20000100800 */
[----:B------:R-:W-:Y:S02]  /*81f0*/  @!P5 IMAD.MOV.U32 R5, RZ, RZ, R245 ;  /* 0x000000ffff05d224 */ /* 0x000fe400078e00f5 */
[--C-:B------:R-:W-:Y:S01]  /*8200*/  @!P4 IMAD.MOV.U32 R8, RZ, RZ, R244.reuse ;  /* 0x000000ffff08c224 */ /* 0x100fe200078e00f4 */
[----:B------:R-:W-:Y:S01]  /*8210*/  @!P5 IADD3.X R7, PT, PT, R245, R3, R7, P0, !PT ;  /* 0x00000003f507d210 */ /* 0x000fe200007fe407 */
[----:B------:R-:W-:Y:S01]  /*8220*/  @!P4 IMAD.MOV.U32 R9, RZ, RZ, R245 ;  /* 0x000000ffff09c224 */ /* 0x000fe200078e00f5 */
[----:B------:R-:W-:Y:S01]  /*8230*/  @!PT LDS RZ, [RZ] ;  /* 0x00000000fffff984 */ /* 0x000fe20000000800 */
[----:B------:R-:W-:Y:S01]  /*8240*/  @!PT LDS RZ, [RZ] ;  /* 0x00000000fffff984 */ /* 0x000fe20000000800 */
[----:B------:R-:W-:Y:S01]  /*8250*/  @!PT LDS RZ, [RZ] ;  /* 0x00000000fffff984 */ /* 0x000fe20000000800 */
[----:B------:R2:W-:Y:S01]  /*8260*/  @!P5 LDGSTS.E.BYPASS.LTC128B.128 [R0], desc[UR34][R4.64] ;  /* 0x000000000400dfae */ /* 0x0005e2000b981a22 */
[CC--:B------:R-:W-:Y:S03]  /*8270*/  @!P3 LEA R2, P0, R10.reuse, R244.reuse, 0x6 ;  /* 0x000000f40a02b211 */ /* 0x0c0fe600078030ff */
[----:B------:R1:W-:Y:S01]  /*8280*/  @P5 STS.128 [R0], RZ ;  /* 0x000000ff00005388 */ /* 0x0003e20000000c00 */
[CCC-:B------:R-:W-:Y:S03]  /*8290*/  @!P3 LEA.HI.X R3, R10.reuse, R245.reuse, R11.reuse, 0x6, P0 ;  /* 0x000000f50a03b211 */ /* 0x1c0fe600000f340b */
        /* <DEDUP_REMOVED lines=30> */
.L_x_1106:
[----:B-1----:R-:W2:Y:S01]  /*8480*/  LDL.LU R0, [R1+0x28] ;  /* 0x0000280001007983 */ /* 0x002ea20000300800 */
[----:B------:R-:W-:Y:S02]  /*8490*/  UISETP.GT.AND UP0, UPT, UR45, URZ, UPT ;  /* 0x000000ff2d00728c */ /* 0x000fe4000bf04270 */
[----:B------:R-:W-:Y:S07]  /*84a0*/  UIADD3 UR16, UPT, UPT, UR45, -0x1, URZ ;  /* 0xffffffff2d107890 */ /* 0x000fee000fffe0ff */
[----:B------:R-:W-:Y:S01]  /*84b0*/  UMOV UR45, UR16 ;  /* 0x00000010002d7c82 */ /* 0x000fe20008000000 */
[----:B--2---:R-:W-:Y:S05]  /*84c0*/  IADD3 R0, PT, PT, R0, -0x40, RZ ;  /* 0xffffffc000007810 */ /* 0x004fea0007ffe0ff */
[----:B------:R1:W-:Y:S01]  /*84d0*/  STL [R1+0x28], R0 ;  /* 0x0000280001007387 */ /* 0x0003e20000100800 */
[----:B------:R-:W-:Y:S05]  /*84e0*/  BRA.U UP0, `(.L_x_1107) ;  /* 0xffffffb900b47547 */ /* 0x000fea000b83ffff */
[----:B------:R-:W2:Y:S01]  /*84f0*/  LDCU UR9, c[0x0][0x4fc] ;  /* 0x00009f80ff0977ac */ /* 0x000ea20008000800 */
[----:B------:R-:W3:Y:S01]  /*8500*/  S2R R79, SR_TID.X ;  /* 0x00000000004f7919 */ /* 0x000ee20000002100 */
[----:B------:R-:W-:Y:S01]  /*8510*/  LOP3.LUT P0, RZ, R249, 0x10, RZ, 0xc0, !PT ;  /* 0x00000010f9ff7812 */ /* 0x000fe2000780c0ff */
[----:B------:R-:W4:Y:S01]  /*8520*/  LDCU UR8, c[0x0][0x500] ;  /* 0x0000a000ff0877ac */ /* 0x000f220008000800 */
[----:B------:R-:W-:Y:S01]  /*8530*/  UISETP.NE.AND UP0, UPT, UR39, -0x1, UPT ;  /* 0xffffffff2700788c */ /* 0x000fe2000bf05270 */
[----:B------:R-:W-:Y:S01]  /*8540*/  UMOV UR25, UR7 ;  /* 0x0000000700197c82 */ /* 0x000fe20008000000 */
[----:B--2---:R-:W-:Y:S01]  /*8550*/  FMUL.FTZ R4, R61, UR9 ;  /* 0x000000093d047c20 */ /* 0x004fe20008410000 */
[----:B-1---5:R-:W-:Y:S01]  /*8560*/  FMUL.FTZ R0, R36, UR9 ;  /* 0x0000000924007c20 */ /* 0x022fe20008410000 */
        /* <DEDUP_REMOVED lines=13> */
[----:B---3--:R-:W-:Y:S01]  /*8640*/  SHF.L.U32 R79, R79, 0x4, RZ ;  /* 0x000000044f4f7819 */ /* 0x008fe200000006ff */
[----:B------:R-:W-:Y:S01]  /*8650*/  FMUL.FTZ R17, R39, UR9 ;  /* 0x0000000927117c20 */ /* 0x000fe20008410000 */
[----:B------:R-:W-:Y:S01]  /*8660*/  F2FP.BF16.F32.PACK_AB R16, R16, R2 ;  /* 0x000000021010723e */ /* 0x000fe200000010ff */
[----:B----4-:R-:W-:Y:S01]  /*8670*/  FMUL.FTZ R100, R100, UR8 ;  /* 0x0000000864647c20 */ /* 0x010fe20008410000 */
        /* <DEDUP_REMOVED lines=202> */
.L_x_1108:
[----:B------:R-:W2:Y:S01]  /*9320*/  LDCU.64 UR10, c[0x0][0x5c0] ;  /* 0x0000b800ff0a77ac */ /* 0x000ea20008000a00 */
[----:B------:R-:W-:-:S04]  /*9330*/  UIADD3 UR8, UPT, UPT, UR37, UR39, URZ ;  /* 0x0000002725087290 */ /* 0x000fc8000fffe0ff */
[----:B--2---:R-:W-:Y:S02]  /*9340*/  UIMAD.WIDE.U32 UR18, UR8, UR10, URZ ;  /* 0x0000000a081272a5 */ /* 0x004fe4000f8e00ff */
[----:B------:R-:W-:-:S04]  /*9350*/  UIMAD UR8, UR8, UR11, URZ ;  /* 0x0000000b080872a4 */ /* 0x000fc8000f8e02ff */
[----:B------:R-:W-:-:S06]  /*9360*/  UIADD3 UR8, UPT, UPT, UR19, UR8, URZ ;  /* 0x0000000813087290 */ /* 0x000fcc000fffe0ff */
[----:B-1----:R-:W-:Y:S02]  /*9370*/  MOV R4, UR8 ;  /* 0x0000000800047c02 */ /* 0x002fe40008000f00 */
.L_x_1109:
        /* <DEDUP_REMOVED lines=12> */
.L_x_1110:
[----:B------:R-:W1:Y:S01]  /*9440*/  LDCU.64 UR8, c[0x0][0x5c8] ;  /* 0x0000b900ff0877ac */ /* 0x000e620008000a00 */
[----:B------:R-:W-:-:S04]  /*9450*/  UIADD3 UR14, UPT, UPT, UR37, UR39, URZ ;  /* 0x00000027250e7290 */ /* 0x000fc8000fffe0ff */
[----:B-1----:R-:W-:Y:S02]  /*9460*/  UIMAD.WIDE.U32 UR30, UR14, UR8, URZ ;  /* 0x000000080e1e72a5 */ /* 0x002fe4000f8e00ff */
[----:B------:R-:W-:-:S04]  /*9470*/  UIMAD UR14, UR14, UR9, URZ ;  /* 0x000000090e0e72a4 */ /* 0x000fc8000f8e02ff */
[----:B------:R-:W-:-:S06]  /*9480*/  UIADD3 UR14, UPT, UPT, UR31, UR14, URZ ;  /* 0x0000000e1f0e7290 */ /* 0x000fcc000fffe0ff */
[----:B------:R-:W-:-:S07]  /*9490*/  MOV R23, UR14 ;  /* 0x0000000e00177c02 */ /* 0x000fce0008000f00 */
.L_x_1111:
[----:B------:R-:W-:Y:S01]  /*94a0*/  BAR.SYNC.DEFER_BLOCKING 0x0 ;  /* 0x0000000000007b1d */ /* 0x000fe20000010000 */
[----:B------:R-:W-:Y:S01]  /*94b0*/  LOP3.LUT R0, R250, 0x1f8, RZ, 0xc0, !PT ;  /* 0x000001f8fa007812 */ /* 0x000fe200078ec0ff */
[----:B------:R-:W-:Y:S01]  /*94c0*/  USHF.L.U32 UR16, UR40, 0x6, URZ ;  /* 0x0000000628107899 */ /* 0x000fe200080006ff */
[----:B------:R-:W-:Y:S01]  /*94d0*/  VIADD R8, R61, 0x20 ;  /* 0x000000203d087836 */ /* 0x000fe20000000000 */
[----:B------:R-:W-:Y:S01]  /*94e0*/  USHF.L.U32 UR14, UR40, 0x6, URZ ;  /* 0x00000006280e7899 */ /* 0x000fe200080006ff */
[----:B------:R-:W-:-:S03]  /*94f0*/  LOP3.LUT R0, R0, 0x38, R249, 0x78, !PT ;  /* 0x0000003800007812 */ /* 0x000fc600078e78f9 */
[----:B------:R-:W1:Y:S01]  /*9500*/  LDC.64 R6, c[0x0][0x5d8] ;  /* 0x00017600ff067b82 */ /* 0x000e620000000a00 */
[----:B------:R-:W-:Y:S01]  /*9510*/  UIMAD.WIDE.U32 UR38, UR16, UR10, URZ ;  /* 0x0000000a102672a5 */ /* 0x000fe2000f8e00ff */
[----:B------:R-:W-:Y:S01]  /*9520*/  BSSY.RECONVERGENT B0, `(.L_x_1112) ;  /* 0x0000031000007945 */ /* 0x000fe20003800200 */
[--C-:B------:R-:W-:Y:S01]  /*9530*/  LOP3.LUT R0, R0, 0x1e00, R250.reuse, 0xf8, !PT ;  /* 0x00001e0000007812 */ /* 0x100fe200078ef8fa */
[----:B------:R-:W-:Y:S01]  /*9540*/  USHF.R.S32.HI UR17, URZ, 0x1f, UR16 ;  /* 0x0000001fff117899 */ /* 0x000fe20008011410 */
[----:B------:R-:W-:Y:S01]  /*9550*/  LOP3.LUT R60, R251, 0x80, RZ, 0xfc, !PT ;  /* 0x00000080fb3c7812 */ /* 0x000fe200078efcff */
[----:B------:R-:W-:Y:S01]  /*9560*/  UIADD3 UR36, UPT, UPT, -UR14, UR36, URZ ;  /* 0x000000240e247290 */ /* 0x000fe2000fffe1ff */
[----:B------:R-:W-:Y:S01]  /*9570*/  LEA R0, R0, UR4, 0x1 ;  /* 0x0000000400007c11 */ /* 0x000fe2000f8e08ff */
[----:B------:R-:W-:Y:S01]  /*9580*/  UIMAD UR15, UR17, UR10, URZ ;  /* 0x0000000a110f72a4 */ /* 0x000fe2000f8e02ff */
[----:B------:R-:W-:Y:S01]  /*9590*/  IMAD.U32 R2, RZ, RZ, UR38 ;  /* 0x00000026ff027e24 */ /* 0x000fe2000f8e00ff */
[----:B------:R-:W2:Y:S01]  /*95a0*/  LDC.64 R58, c[0x0][0x5e0] ;  /* 0x00017800ff3a7b82 */ /* 0x000ea20000000a00 */
[----:B------:R-:W-:Y:S01]  /*95b0*/  IMAD.U32 R3, RZ, RZ, UR39 ;  /* 0x00000027ff037e24 */ /* 0x000fe2000f8e00ff */
[----:B------:R-:W-:Y:S01]  /*95c0*/  UIMAD UR15, UR16, UR11, UR15 ;  /* 0x0000000b100f72a4 */ /* 0x000fe2000f8e020f */
[----:B------:R-:W-:Y:S01]  /*95d0*/  ISETP.GE.AND P3, PT, R61, UR36, PT ;  /* 0x000000243d007c0c */ /* 0x000fe2000bf66270 */
[----:B------:R-:W-:Y:S01]  /*95e0*/  IMAD.U32 R56, RZ, RZ, UR8 ;  /* 0x00000008ff387e24 */ /* 0x000fe2000f8e00ff */
[----:B------:R-:W-:-:S02]  /*95f0*/  LOP3.LUT R2, R2, 0x38, R250, 0xf8, !PT ;  /* 0x0000003802027812 */ /* 0x000fc400078ef8fa */
[----:B------:R-:W-:Y:S01]  /*9600*/  ISETP.GE.AND P5, PT, R8, UR36, PT ;  /* 0x0000002408007c0c */ /* 0x000fe2000bfa6270 */
[----:B------:R3:W4:Y:S01]  /*9610*/  LDS.128 R28, [R0+0xd000] ;  /* 0x00d00000001c7984 */ /* 0x0007220000000c00 */
[----:B------:R-:W-:Y:S01]  /*9620*/  IMAD.U32 R3, RZ, RZ, UR15 ;  /* 0x0000000fff037e24 */ /* 0x000fe2000f8e00ff */
[----:B------:R-:W-:Y:S02]  /*9630*/  IADD3 R2, P0, PT, R2, UR18, RZ ;  /* 0x0000001202027c10 */ /* 0x000fe4000ff1e0ff */
[----:B------:R3:W2:Y:S01]  /*9640*/  LDS.128 R24, [R0+0xf000] ;  /* 0x00f0000000187984 */ /* 0x0006a20000000c00 */
[----:B------:R-:W-:Y:S02]  /*9650*/  LOP3.LUT R57, R251, 0x40, RZ, 0xfc, !PT ;  /* 0x00000040fb397812 */ /* 0x000fe400078efcff */
[----:B------:R-:W-:Y:S01]  /*9660*/  IADD3.X R3, PT, PT, R4, UR39, R3, P0, !PT ;  /* 0x0000002704037c10 */ /* 0x000fe200087fe403 */
[----:B------:R3:W2:Y:S01]  /*9670*/  LDS.128 R40, [R0+0x12000] ;  /* 0x0120000000287984 */ /* 0x0006a20000000c00 */
[----:B------:R-:W-:-:S03]  /*9680*/  IADD3 R21, P0, PT, R61, 0x20, RZ ;  /* 0x000000203d157810 */ /* 0x000fc60007f1e0ff */
[----:B------:R3:W2:Y:S01]  /*9690*/  LDS.128 R52, [R0+0x13000] ;  /* 0x0130000000347984 */ /* 0x0006a20000000c00 */
[----:B-1----:R-:W-:-:S03]  /*96a0*/  IMAD.WIDE.U32 R4, R6, UR21, R2 ;  /* 0x0000001506047c25 */ /* 0x002fc6000f8e0002 */
[----:B------:R3:W1:Y:S01]  /*96b0*/  LDS.128 R36, [R0+0x14000] ;  /* 0x0140000000247984 */ /* 0x0006620000000c00 */
[----:B------:R-:W-:Y:S02]  /*96c0*/  IMAD R20, R7, UR21, R5 ;  /* 0x0000001507147c24 */ /* 0x000fe4000f8e0205 */
[----:B------:R-:W-:Y:S01]  /*96d0*/  IMAD.X R22, RZ, RZ, RZ, P0 ;  /* 0x000000ffff167224 */ /* 0x000fe200000e06ff */
[----:B------:R3:W1:Y:S04]  /*96e0*/  LDS.128 R48, [R0+0x15000] ;  /* 0x0150000000307984 */ /* 0x0006680000000c00 */
[----:B------:R3:W1:Y:S04]  /*96f0*/  LDS.128 R32, [R0+0x16000] ;  /* 0x0160000000207984 */ /* 0x0006680000000c00 */
[----:B------:R3:W1:Y:S01]  /*9700*/  LDS.128 R44, [R0+0x17000] ;  /* 0x01700000002c7984 */ /* 0x0006620000000c00 */
[----:B----4-:R-:W-:Y:S05]  /*9710*/  @P3 BRA `(.L_x_1113) ;  /* 0x0000000000443947 */ /* 0x010fea0003800000 */
[----:B------:R-:W4:Y:S01]  /*9720*/  LDCU UR18, c[0x0][0x440] ;  /* 0x00008800ff1277ac */ /* 0x000f220008000800 */
[----:B------:R-:W5:Y:S01]  /*9730*/  LDS.128 R16, [R0+0xe000] ;  /* 0x00e0000000107984 */ /* 0x000f620000000c00 */
[----:B------:R-:W-:Y:S01]  /*9740*/  IMAD.MOV.U32 R2, RZ, RZ, R4 ;  /* 0x000000ffff027224 */ /* 0x000fe200078e0004 */
[----:B------:R-:W2:Y:S02]  /*9750*/  LDCU.64 UR14, c[0x0][0x560] ;  /* 0x0000ac00ff0e77ac */ /* 0x000ea40008000a00 */
[----:B------:R-:W3:Y:S01]  /*9760*/  LDS.128 R12, [R0+0x10000] ;  /* 0x01000000000c7984 */ /* 0x000ee20000000c00 */
[----:B------:R-:W-:Y:S02]  /*9770*/  IMAD.MOV.U32 R3, RZ, RZ, R20 ;  /* 0x000000ffff037224 */ /* 0x000fe400078e0014 */
[----:B------:R-:W-:-:S04]  /*9780*/  IMAD.WIDE.U32 R6, R61, UR10, R2 ;  /* 0x0000000a3d067c25 */ /* 0x000fc8000f8e0002 */
[----:B------:R-:W-:Y:S01]  /*9790*/  IMAD R3, R61, UR11, R7 ;  /* 0x0000000b3d037c24 */ /* 0x000fe2000f8e0207 */
[----:B----4-:R-:W-:Y:S02]  /*97a0*/  ISETP.GE.AND P2, PT, R251, UR18, PT ;  /* 0x00000012fb007c0c */ /* 0x010fe4000bf46270 */
[----:B------:R-:W-:Y:S02]  /*97b0*/  ISETP.GE.AND P1, PT, R57, UR18, PT ;  /* 0x0000001239007c0c */ /* 0x000fe4000bf26270 */
[----:B------:R-:W-:Y:S02]  /*97c0*/  ISETP.GE.AND P0, PT, R60, UR18, PT ;  /* 0x000000123c007c0c */ /* 0x000fe4000bf06270 */
[----:B--2---:R-:W-:-:S04]  /*97d0*/  LEA R2, P4, R6, UR14, 0x1 ;  /* 0x0000000e06027c11 */ /* 0x004fc8000f8808ff */
[----:B------:R-:W-:-:S03]  /*97e0*/  LEA.HI.X R3, R6, UR15, R3, 0x1, P4 ;  /* 0x0000000f06037c11 */ /* 0x000fc6000a0f0c03 */
[----:B------:R-:W2:Y:S04]  /*97f0*/  @!P2 LDS.128 R8, [R0+0xc000] ;  /* 0x00c000000008a984 */ /* 0x000ea80000000c00 */
[----:B-----5:R4:W-:Y:S04]  /*9800*/  @!P1 STG.E.128 desc[UR34][R2.64+0x80], R16 ;  /* 0x0000801002009986 */ /* 0x0209e8000c101d22 */
[----:B---3--:R4:W-:Y:S04]  /*9810*/  @!P0 STG.E.128 desc[UR34][R2.64+0x100], R12 ;  /* 0x0001000c02008986 */ /* 0x0089e8000c101d22 */
[----:B--2---:R4:W-:Y:S02]  /*9820*/  @!P2 STG.E.128 desc[UR34][R2.64], R8 ;  /* 0x000000080200a986 */ /* 0x0049e4000c101d22 */
.L_x_1113:
[----:B------:R-:W-:Y:S05]  /*9830*/  BSYNC.RECONVERGENT B0 ;  /* 0x0000000000007941 */ /* 0x000fea0003800200 */
.L_x_1112:
[----:B----4-:R4:W1:Y:S01]  /*9840*/  LDS.128 R8, [R0+0x11000] ;  /* 0x0110000000087984 */ /* 0x0108620000000c00 */
[----:B------:R-:W-:Y:S04]  /*9850*/  BSSY.RECONVERGENT B0, `(.L_x_1114) ;  /* 0x0000012000007945 */ /* 0x000fe80003800200 */
[----:B------:R-:W-:Y:S05]  /*9860*/  @P5 BRA `(.L_x_1115) ;  /* 0x0000000000405947 */ /* 0x000fea0003800000 */
[----:B------:R-:W5:Y:S01]  /*9870*/  LDCU UR18, c[0x0][0x440] ;  /* 0x00008800ff1277ac */ /* 0x000f620008000800 */
[----:B------:R-:W-:Y:S01]  /*9880*/  MOV R3, R20 ;  /* 0x0000001400037202 */ /* 0x000fe20000000f00 */
[----:B---34-:R-:W-:Y:S01]  /*9890*/  IMAD R0, R22, UR10, RZ ;  /* 0x0000000a16007c24 */ /* 0x018fe2000f8e02ff */
[----:B------:R-:W3:Y:S01]  /*98a0*/  LDCU.64 UR14, c[0x0][0x560] ;  /* 0x0000ac00ff0e77ac */ /* 0x000ee20008000a00 */
[----:B------:R-:W-:Y:S02]  /*98b0*/  IMAD.MOV.U32 R2, RZ, RZ, R4 ;  /* 0x000000ffff027224 */ /* 0x000fe400078e0004 */
[C---:B------:R-:W-:Y:S02]  /*98c0*/  IMAD R0, R21.reuse, UR11, R0 ;  /* 0x0000000b15007c24 */ /* 0x040fe4000f8e0200 */
[----:B------:R-:W-:-:S04]  /*98d0*/  IMAD.WIDE.U32 R4, R21, UR10, R2 ;  /* 0x0000000a15047c25 */ /* 0x000fc8000f8e0002 */
[----:B------:R-:W-:Y:S01]  /*98e0*/  IMAD.IADD R0, R0, 0x1, R5 ;  /* 0x0000000100007824 */ /* 0x000fe200078e0205 */
[----:B-----5:R-:W-:Y:S02]  /*98f0*/  ISETP.GE.AND P2, PT, R251, UR18, PT ;  /* 0x00000012fb007c0c */ /* 0x020fe4000bf46270 */
[----:B------:R-:W-:Y:S02]  /*9900*/  ISETP.GE.AND P1, PT, R57, UR18, PT ;  /* 0x0000001239007c0c */ /* 0x000fe4000bf26270 */
[----:B------:R-:W-:Y:S02]  /*9910*/  ISETP.GE.AND P0, PT, R60, UR18, PT ;  /* 0x000000123c007c0c */ /* 0x000fe4000bf06270 */
[----:B---3--:R-:W-:-:S04]  /*9920*/  LEA R2, P4, R4, UR14, 0x1 ;  /* 0x0000000e04027c11 */ /* 0x008fc8000f8808ff */
[----:B------:R-:W-:-:S05]  /*9930*/  LEA.HI.X R3, R4, UR15, R0, 0x1, P4 ;  /* 0x0000000f04037c11 */ /* 0x000fca000a0f0c00 */
[----:B------:R3:W-:Y:S04]  /*9940*/  @!P2 STG.E.128 desc[UR34][R2.64], R28 ;  /* 0x0000001c0200a986 */ /* 0x0007e8000c101d22 */
[----:B--2---:R3:W-:Y:S04]  /*9950*/  @!P1 STG.E.128 desc[UR34][R2.64+0x80], R24 ;  /* 0x0000801802009986 */ /* 0x0047e8000c101d22 */
[----:B-1----:R3:W-:Y:S02]  /*9960*/  @!P0 STG.E.128 desc[UR34][R2.64+0x100], R8 ;  /* 0x0001000802008986 */ /* 0x0027e4000c101d22 */
.L_x_1115:
[----:B------:R-:W-:Y:S05]  /*9970*/  BSYNC.RECONVERGENT B0 ;  /* 0x0000000000007941 */ /* 0x000fea0003800200 */
.L_x_1114:
        /* <DEDUP_REMOVED lines=8> */
[----:B--2---:R-:W-:-:S04]  /*9a00*/  IMAD.WIDE.U32 R4, R58, UR21, R2 ;  /* 0x000000153a047c25 */ /* 0x004fc8000f8e0002 */
[----:B----4-:R-:W-:Y:S01]  /*9a10*/  IMAD R0, R59, UR21, R5 ;  /* 0x000000153b007c24 */ /* 0x010fe2000f8e0205 */
        /* <DEDUP_REMOVED lines=15> */
.L_x_1117:
[----:B------:R-:W-:Y:S05]  /*9b10*/  BSYNC.RECONVERGENT B0 ;  /* 0x0000000000007941 */ /* 0x000fea0003800200 */
.L_x_1116:
        /* <DEDUP_REMOVED lines=14> */
[----:B------:R3:W-:Y:S04]  /*9c00*/  @!P2 STG.E.128 desc[UR34][R2.64], R52 ;  /* 0x000000340200a986 */ /* 0x0007e8000c101d22 */
[----:B-1----:R3:W-:Y:S04]  /*9c10*/  @!P1 STG.E.128 desc[UR34][R2.64+0x80], R48 ;  /* 0x0000803002009986 */ /* 0x0027e8000c101d22 */
[----:B------:R3:W-:Y:S02]  /*9c20*/  @!P0 STG.E.128 desc[UR34][R2.64+0x100], R44 ;  /* 0x0001002c02008986 */ /* 0x0007e4000c101d22 */
.L_x_1076:
[----:B------:R-:W-:Y:S05]  /*9c30*/  BSYNC.RECONVERGENT B1 ;  /* 0x0000000000017941 */ /* 0x000fea0003800200 */
.L_x_1054:
        /* <DEDUP_REMOVED lines=11> */
.L_x_1119:
        /* <DEDUP_REMOVED lines=9> */
.L_x_2171:


//--------------------- .text._ZN5flash44flash_bwd_dq_dk_dv_loop_seqk_parallel_kernelI23Flash_bwd_kernel_traitsILi192ELi64ELi64ELi8ELi4ELi2ELi2ELb1ELb1EN7cutlass10bfloat16_tE19Flash_kernel_traitsILi192ELi64ELi64ELi8ES3_EELb0ELb0ELb0ELb1ELb0ELb0ELb1EEEvNS_16Flash_bwd_paramsE --------------------------
	.section	.text._ZN5flash44flash_bwd_dq_dk_dv_loop_seqk_parallel_kernelI23Flash_bwd_kernel_traitsILi192ELi64ELi64ELi8ELi4ELi2ELi2ELb1ELb1EN7cutlass10bfloat16_tE19Flash_kernel_traitsILi192ELi64ELi64ELi8ES3_EELb0ELb0ELb0ELb1ELb0ELb0ELb1EEEvNS_16Flash_bwd_paramsE,"ax",@progbits
	.align	128
        .global         _ZN5flash44flash_bwd_dq_dk_dv_loop_seqk_parallel_kernelI23Flash_bwd_kernel_traitsILi192ELi64ELi64ELi8ELi4ELi2ELi2ELb1ELb1EN7cutlass10bfloat16_tE19Flash_kernel_traitsILi192ELi64ELi64ELi8ES3_EELb0ELb0ELb0ELb1ELb0ELb0ELb1EEEvNS_16Flash_bwd_paramsE
        .type           _ZN5flash44flash_bwd_dq_dk_dv_loop_seqk_parallel_kernelI23Flash_bwd_kernel_traitsILi192ELi64ELi64ELi8ELi4ELi2ELi2ELb1ELb1EN7cutlass10bfloat16_tE19Flash_kernel_traitsILi192ELi64ELi64ELi8ES3_EELb0ELb0ELb0ELb1ELb0ELb0ELb1EEEvNS_16Flash_bwd_paramsE,@function
        .size           _ZN5flash44flash_bwd_dq_dk_dv_loop_seqk_parallel_kernelI23Flash_bwd_kernel_traitsILi192ELi64ELi64ELi8ELi4ELi2ELi2ELb1ELb1EN7cutlass10bfloat16_tE19Flash_kernel_traitsILi192ELi64ELi64ELi8ES3_EELb0ELb0ELb0ELb1ELb0ELb0ELb1EEEvNS_16Flash_bwd_paramsE,(.L_x_2172 - _ZN5flash44flash_bwd_dq_dk_dv_loop_seqk_parallel_kernelI23Flash_bwd_kernel_traitsILi192ELi64ELi64ELi8ELi4ELi2ELi2ELb1ELb1EN7cutlass10bfloat16_tE19Flash_kernel_traitsILi192ELi64ELi64ELi8ES3_EELb0ELb0ELb0ELb1ELb0ELb0ELb1EEEvNS_16Flash_bwd_paramsE)
        .other          _ZN5flash44flash_bwd_dq_dk_dv_loop_seqk_parallel_kernelI23Flash_bwd_kernel_traitsILi192ELi64ELi64ELi8ELi4ELi2ELi2ELb1ELb1EN7cutlass10bfloat16_tE19Flash_kernel_traitsILi192ELi64ELi64ELi8ES3_EELb0ELb0ELb0ELb1ELb0ELb0ELb1EEEvNS_16Flash_bwd_paramsE,@"STO_CUDA_ENTRY STV_DEFAULT"
_ZN5flash44flash_bwd_dq_dk_dv_loop_seqk_parallel_kernelI23Flash_bwd_kernel_traitsILi192ELi64ELi64ELi8ELi4ELi2ELi2ELb1ELb1EN7cutlass10bfloat16_tE19Flash_kernel_traitsILi192ELi64ELi64ELi8ES3_EELb0ELb0ELb0ELb1ELb0ELb0ELb1EEEvNS_16Flash_bwd_paramsE:
.text._ZN5flash44flash_bwd_dq_dk_dv_loop_seqk_parallel_kernelI23Flash_bwd_kernel_traitsILi192ELi64ELi64ELi8ELi4ELi2ELi2ELb1ELb1EN7cutlass10bfloat16_tE19Flash_kernel_traitsILi192ELi64ELi64ELi8ES3_EELb0ELb0ELb0ELb1ELb0ELb0ELb1EEEvNS_16Flash_bwd_paramsE:
        /* <DEDUP_REMOVED lines=50> */
.L_x_1185:
        /* <DEDUP_REMOVED lines=52> */
.L_x_1120:
        /* <DEDUP_REMOVED lines=33> */
.L_x_1122:
[----:B------:R-:W1:Y:S01]  /*0870*/  LDCU.64 UR16, c[0x0][0x3b8] ;  /* 0x00007700ff1077ac */ /* 0x000e620008000a00 */
[----:B------:R-:W-:-:S04]  /*0880*/  UIADD3 UR8, UPT, UPT, UR38, UR40, URZ ;  /* 0x0000002826087290 */ /* 0x000fc8000fffe0ff */
[----:B-1----:R-:W-:Y:S02]  /*0890*/  UIMAD.WIDE.U32 UR46, UR8, UR16, URZ ;  /* 0x00000010082e72a5 */ /* 0x002fe4000f8e00ff */
[----:B------:R-:W-:-:S04]  /*08a0*/  UIMAD UR8, UR8, UR17, URZ ;  /* 0x00000011080872a4 */ /* 0x000fc8000f8e02ff */
[----:B------:R-:W-:-:S06]  /*08b0*/  UIADD3 UR8, UPT, UPT, UR47, UR8, URZ ;  /* 0x000000082f087290 */ /* 0x000fcc000fffe0ff */
[----:B------:R-:W-:Y:S02]  /*08c0*/  MOV R20, UR8 ;  /* 0x0000000800147c02 */ /* 0x000fe40008000f00 */
.L_x_1123:
        /* <DEDUP_REMOVED lines=44> */
.L_x_1124:
[----:B------:R-:W1:Y:S01]  /*0b90*/  LDCU.64 UR14, c[0x0][0x3c0] ;  /* 0x00007800ff0e77ac */ /* 0x000e620008000a00 */
[----:B------:R-:W-:-:S04]  /*0ba0*/  UIADD3 UR8, UPT, UPT, UR38, UR40, URZ ;  /* 0x0000002826087290 */ /* 0x000fc8000fffe0ff */
[----:B-1----:R-:W-:Y:S02]  /*0bb0*/  UIMAD.WIDE.U32 UR10, UR8, UR14, URZ ;  /* 0x0000000e080a72a5 */ /* 0x002fe4000f8e00ff */
[----:B------:R-:W-:-:S04]  /*0bc0*/  UIMAD UR8, UR8, UR15, URZ ;  /* 0x0000000f080872a4 */ /* 0x000fc8000f8e02ff */
[----:B------:R-:W-:Y:S01]  /*0bd0*/  UIADD3 UR8, UPT, UPT, UR11, UR8, URZ ;  /* 0x000000080b087290 */ /* 0x000fe2000fffe0ff */
[----:B------:R-:W-:-:S05]  /*0be0*/  UMOV UR50, UR10 ;  /* 0x0000000a00327c82 */ /* 0x000fca0008000000 */
[----:B------:R-:W-:-:S07]  /*0bf0*/  MOV R18, UR8 ;  /* 0x0000000800127c02 */ /* 0x000fce0008000f00 */
.L_x_1125:
        /* <DEDUP_REMOVED lines=27> */
.L_x_1126:
[----:B------:R-:W-:Y:S02]  /*0db0*/  UIMAD.WIDE.U32 UR54, UR64, UR18, URZ ;  /* 0x00000012403672a5 */ /* 0x000fe4000f8e00ff */
[----:B------:R-:W-:-:S04]  /*0dc0*/  UIMAD UR8, UR65, UR18, URZ ;  /* 0x00000012410872a4 */ /* 0x000fc8000f8e02ff */
[----:B------:R-:W-:-:S12]  /*0dd0*/  UIADD3 UR8, UPT, UPT, UR55, UR8, URZ ;  /* 0x0000000837087290 */ /* 0x000fd8000fffe0ff */
.L_x_1127:
        /* <DEDUP_REMOVED lines=21> */
.L_x_1128:
[----:B------:R-:W1:Y:S01]  /*0f30*/  LDCU UR56, c[0x0][0x434] ;  /* 0x00008680ff3877ac */ /* 0x000e620008000800 */
[----:B------:R-:W-:-:S04]  /*0f40*/  UIMAD UR10, UR25, UR19, UR26 ;  /* 0x00000013190a72a4 */ /* 0x000fc8000f8e021a */
[----:B-1----:R-:W-:Y:S02]  /*0f50*/  UIMAD UR56, UR10, UR56, URZ ;  /* 0x000000380a3872a4 */ /* 0x002fe4000f8e02ff */
.L_x_1129:
        /* <DEDUP_REMOVED lines=11> */
.L_x_1130:
[----:B------:R-:W1:Y:S01]  /*1010*/  LDCU UR55, c[0x0][0x444] ;  /* 0x00008880ff3777ac */ /* 0x000e620008000800 */
[----:B------:R-:W-:-:S04]  /*1020*/  UIMAD UR10, UR25, UR19, UR26 ;  /* 0x00000013190a72a4 */ /* 0x000fc8000f8e021a */
[----:B-1----:R-:W-:-:S12]  /*1030*/  UIMAD UR55, UR10, UR55, URZ ;  /* 0x000000370a3772a4 */ /* 0x002fd8000f8e02ff */
.L_x_1131:
        /* <DEDUP_REMOVED lines=99> */
.L_x_1133:
[----:B------:R-:W1:Y:S01]  /*1670*/  LDCU.64 UR10, c[0x0][0x5c0] ;  /* 0x0000b800ff0a77ac */ /* 0x000e620008000a00 */
[----:B------:R-:W-:-:S04]  /*1680*/  UIADD3 UR8, UPT, UPT, UR38, UR40, URZ ;  /* 0x0000002826087290 */ /* 0x000fc8000fffe0ff */
[----:B-1----:R-:W-:Y:S02]  /*1690*/  UIMAD.WIDE.U32 UR18, UR8, UR10, URZ ;  /* 0x0000000a081272a5 */ /* 0x002fe4000f8e00ff */
[----:B------:R-:W-:-:S04]  /*16a0*/  UIMAD UR8, UR8, UR11, URZ ;  /* 0x0000000b080872a4 */ /* 0x000fc8000f8e02ff */
[----:B------:R-:W-:-:S06]  /*16b0*/  UIADD3 UR8, UPT, UPT, UR19, UR8, URZ ;  /* 0x0000000813087290 */ /* 0x000fcc000fffe0ff */
[----:B------:R-:W-:Y:S02]  /*16c0*/  MOV R0, UR8 ;  /* 0x0000000800007c02 */ /* 0x000fe40008000f00 */
.L_x_1134:
        /* <DEDUP_REMOVED lines=13> */
.L_x_1135:
[----:B------:R-:W1:Y:S01]  /*17a0*/  LDCU.64 UR8, c[0x0][0x5c8] ;  /* 0x0000b900ff0877ac */ /* 0x000e620008000a00 */
[----:B------:R-:W-:-:S04]  /*17b0*/  UIADD3 UR38, UPT, UPT, UR38, UR40, URZ ;  /* 0x0000002826267290 */ /* 0x000fc8000fffe0ff */
[----:B-1----:R-:W-:Y:S02]  /*17c0*/  UIMAD.WIDE.U32 UR16, UR38, UR8, URZ ;  /* 0x00000008261072a5 */ /* 0x002fe4000f8e00ff */
[----:B------:R-:W-:-:S04]  /*17d0*/  UIMAD UR38, UR38, UR9, URZ ;  /* 0x00000009262672a4 */ /* 0x000fc8000f8e02ff */
[----:B------:R-:W-:-:S06]  /*17e0*/  UIADD3 UR38, UPT, UPT, UR17, UR38, URZ ;  /* 0x0000002611267290 */ /* 0x000fcc000fffe0ff */
[----:B------:R-:W-:-:S07]  /*17f0*/  MOV R10, UR38 ;  /* 0x00000026000a7c02 */ /* 0x000fce0008000f00 */
.L_x_1136:
        /* <DEDUP_REMOVED lines=30> */
.L_x_1138:
[----:B------:R-:W-:Y:S05]  /*19e0*/  BSYNC.RECONVERGENT B0 ;  /* 0x0000000000007941 */ /* 0x000fea0003800200 */
.L_x_1137:
        /* <DEDUP_REMOVED lines=17> */
.L_x_1140:
[----:B------:R-:W-:Y:S05]  /*1b00*/  BSYNC.RECONVERGENT B0 ;  /* 0x0000000000007941 */ /* 0x000fea0003800200 */
.L_x_1139:
        /* <DEDUP_REMOVED lines=27> */
.L_x_1142:
[----:B------:R-:W-:Y:S05]  /*1cc0*/  BSYNC.RECONVERGENT B0 ;  /* 0x0000000000007941 */ /* 0x000fea0003800200 */
.L_x_1141:
        /* <DEDUP_REMOVED lines=18> */
.L_x_1132:
        /* <DEDUP_REMOVED lines=47> */
.L_x_1146:
[----:B------:R2:W-:Y:S01]  /*20e0*/  STS.128 [R0+0x16000], RZ ;  /* 0x016000ff00007388 */ /* 0x0005e20000000c00 */
[----:B------:R-:W-:Y:S05]  /*20f0*/  BRA `(.L_x_1147) ;  /* 0x00000000000c7947 */ /* 0x000fea0003800000 */
.L_x_1145:
[----:B------:R1:W-:Y:S04]  /*2100*/  STS.128 [R0+0x12000], RZ ;  /* 0x012000ff00007388 */ /* 0x0003e80000000c00 */
[----:B------:R1:W-:Y:S04]  /*2110*/  STS.128 [R0+0x14000], RZ ;  /* 0x014000ff00007388 */ /* 0x0003e80000000c00 */
[----:B------:R1:W-:Y:S02]  /*2120*/  STS.128 [R0+0x16000], RZ ;  /* 0x016000ff00007388 */ /* 0x0003e40000000c00 */
.L_x_1147:
[----:B------:R-:W-:Y:S05]  /*2130*/  BSYNC.RECONVERGENT B0 ;  /* 0x0000000000007941 */ /* 0x000fea0003800200 */
.L_x_1144:
        /* <DEDUP_REMOVED lines=34> */
.L_x_1150:
[----:B------:R4:W-:Y:S02]  /*2360*/  STS.128 [R0+0x17000], RZ ;  /* 0x017000ff00007388 */ /* 0x0009e40000000c00 */
.L_x_1149:
[----:B------:R-:W-:Y:S05]  /*2370*/  BSYNC.RECONVERGENT B0 ;  /* 0x0000000000007941 */ /* 0x000fea0003800200 */
.L_x_1148:
        /* <DEDUP_REMOVED lines=31> */
.L_x_1153:
[----:B------:R4:W-:Y:S01]  /*2570*/  STS.128 [R0+0xa000], RZ ;  /* 0x00a000ff00007388 */ /* 0x0009e20000000c00 */
[----:B------:R-:W-:Y:S05]  /*2580*/  BRA `(.L_x_1154) ;  /* 0x00000000000c7947 */ /* 0x000fea0003800000 */
.L_x_1152:
[----:B------:R1:W-:Y:S04]  /*2590*/  STS.128 [R0+0x6000], RZ ;  /* 0x006000ff00007388 */ /* 0x0003e80000000c00 */
[----:B------:R1:W-:Y:S04]  /*25a0*/  STS.128 [R0+0x8000], RZ ;  /* 0x008000ff00007388 */ /* 0x0003e80000000c00 */
[----:B------:R1:W-:Y:S02]  /*25b0*/  STS.128 [R0+0xa000], RZ ;  /* 0x00a000ff00007388 */ /* 0x0003e40000000c00 */
.L_x_1154:
[----:B------:R-:W-:Y:S05]  /*25c0*/  BSYNC.RECONVERGENT B0 ;  /* 0x0000000000007941 */ /* 0x000fea0003800200 */
.L_x_1151:
        /* <DEDUP_REMOVED lines=31> */
.L_x_1157:
[----:B------:R4:W-:Y:S02]  /*27c0*/  STS.128 [R0+0xb000], RZ ;  /* 0x00b000ff00007388 */ /* 0x0009e40000000c00 */
.L_x_1156:
[----:B------:R-:W-:Y:S05]  /*27d0*/  BSYNC.RECONVERGENT B0 ;  /* 0x0000000000007941 */ /* 0x000fea0003800200 */
.L_x_1155:
        /* <DEDUP_REMOVED lines=28> */
.L_x_1160:
[----:B------:R4:W-:Y:S01]  /*29a0*/  STS.128 [R0+0x4000], RZ ;  /* 0x004000ff00007388 */ /* 0x0009e20000000c00 */
[----:B------:R-:W-:Y:S05]  /*29b0*/  BRA `(.L_x_1161) ;  /* 0x00000000000c7947 */ /* 0x000fea0003800000 */
.L_x_1159:
[----:B------:R1:W-:Y:S04]  /*29c0*/  STS.128 [R0], RZ ;  /* 0x000000ff00007388 */ /* 0x0003e80000000c00 */
[----:B------:R1:W-:Y:S04]  /*29d0*/  STS.128 [R0+0x2000], RZ ;  /* 0x002000ff00007388 */ /* 0x0003e80000000c00 */
[----:B------:R1:W-:Y:S02]  /*29e0*/  STS.128 [R0+0x4000], RZ ;  /* 0x004000ff00007388 */ /* 0x0003e40000000c00 */
.L_x_1161:
[----:B------:R-:W-:Y:S05]  /*29f0*/  BSYNC.RECONVERGENT B0 ;  /* 0x0000000000007941 */ /* 0x000fea0003800200 */
.L_x_1158:
        /* <DEDUP_REMOVED lines=27> */
.L_x_1164:
[----:B------:R4:W-:Y:S02]  /*2bb0*/  STS.128 [R0+0x5000], RZ ;  /* 0x005000ff00007388 */ /* 0x0009e40000000c00 */
.L_x_1163:
[----:B------:R-:W-:Y:S05]  /*2bc0*/  BSYNC.RECONVERGENT B0 ;  /* 0x0000000000007941 */ /* 0x000fea0003800200 */
.L_x_1162:
        /* <DEDUP_REMOVED lines=56> */
.L_x_1167:
[----:B------:R4:W-:Y:S01]  /*2f50*/  STS.128 [R0+0x10000], RZ ;  /* 0x010000ff00007388 */ /* 0x0009e20000000c00 */
[----:B------:R-:W-:Y:S05]  /*2f60*/  BRA `(.L_x_1168) ;  /* 0x00000000000c7947 */ /* 0x000fea0003800000 */
.L_x_1166:
[----:B------:R1:W-:Y:S04]  /*2f70*/  STS.128 [R0+0xc000], RZ ;  /* 0x00c000ff00007388 */ /* 0x0003e80000000c00 */
[----:B------:R1:W-:Y:S04]  /*2f80*/  STS.128 [R0+0xe000], RZ ;  /* 0x00e000ff00007388 */ /* 0x0003e80000000c00 */
[----:B------:R1:W-:Y:S02]  /*2f90*/  STS.128 [R0+0x10000], RZ ;  /* 0x010000ff00007388 */ /* 0x0003e40000000c00 */
.L_x_1168:
[----:B------:R-:W-:Y:S05]  /*2fa0*/  BSYNC.RECONVERGENT B0 ;  /* 0x0000000000007941 */ /* 0x000fea0003800200 */
.L_x_1165:
        /* <DEDUP_REMOVED lines=33> */
.L_x_1171:
[----:B------:R2:W-:Y:S02]  /*31c0*/  STS.128 [R0+0x11000], RZ ;  /* 0x011000ff00007388 */ /* 0x0005e40000000c00 */
.L_x_1170:
[----:B------:R-:W-:Y:S05]  /*31d0*/  BSYNC.RECONVERGENT B0 ;  /* 0x0000000000007941 */ /* 0x000fea0003800200 */
.L_x_1169:
[----:B------:R-:W5:Y:S01]  /*31e0*/  LDCU.64 UR10, c[0x0][0x538] ;  /* 0x0000a700ff0a77ac */ /* 0x000f620008000a00 */
[----:B------:R-:W0:Y:S01]  /*31f0*/  LDGDEPBAR ;  /* 0x00000000000079af */ /* 0x000e220000000000 */
[----:B------:R-:W3:Y:S01]  /*3200*/  S2R R14, SR_TID.X ;  /* 0x00000000000e7919 */ /* 0x000ee20000002100 */
[----:B-12-4-:R-:W-:Y:S02]  /*3210*/  IMAD.U32 R0, RZ, RZ, UR29 ;  /* 0x0000001dff007e24 */ /* 0x016fe4000f8e00ff */
[C---:B------:R-:W-:Y:S02]  /*3220*/  IMAD.SHL.U32 R5, R23.reuse, 0x2, RZ ;  /* 0x0000000217057824 */ /* 0x040fe400078e00ff */
[C---:B------:R-:W-:Y:S02]  /*3230*/  IMAD.SHL.U32 R10, R23.reuse, 0x20, RZ ;  /* 0x00000020170a7824 */ /* 0x040fe400078e00ff */
[C---:B------:R-:W-:Y:S02]  /*3240*/  IMAD.SHL.U32 R4, R23.reuse, 0x40, RZ ;  /* 0x0000004017047824 */ /* 0x040fe400078e00ff */
[C---:B------:R-:W-:Y:S01]  /*3250*/  IMAD.SHL.U32 R7, R23.reuse, 0x10, RZ ;  /* 0x0000001017077824 */ /* 0x040fe200078e00ff */
[----:B------:R-:W-:Y:S01]  /*3260*/  LOP3.LUT P5, RZ, R23, 0x2, RZ, 0xc0, !PT ;  /* 0x0000000217ff7812 */ /* 0x000fe200078ac0ff */
[----:B------:R-:W1:Y:S01]  /*3270*/  LDCU UR16, c[0x0][0x590] ;  /* 0x0000b200ff1077ac */ /* 0x000e620008000800 */
[----:B-----5:R-:W-:-:S04]  /*3280*/  UISETP.NE.U32.AND UP0, UPT, UR10, URZ, UPT ;  /* 0x000000ff0a00728c */ /* 0x020fc8000bf05070 */
[----:B------:R-:W-:Y:S01]  /*3290*/  UISETP.NE.AND.EX UP0, UPT, UR11, URZ, UPT, UP0 ;  /* 0x000000ff0b00728c */ /* 0x000fe2000bf05300 */
[----:B------:R-:W-:-:S05]  /*32a0*/  DEPBAR.LE SB0, 0x1 ;  /* 0x000080400000791a */ /* 0x000fca0000000000 */
[----:B------:R-:W-:-:S05]  /*32b0*/  PLOP3.LUT P4, PT, PT, PT, UP0, 0x80, 0x8 ;  /* 0x000000000008781c */ /* 0x000fca0003f8f008 */
[----:B------:R-:W2:Y:S01]  /*32c0*/  @UP0 LDCU.64 UR8, c[0x0][0x540] ;  /* 0x0000a800ff0807ac */ /* 0x000ea20008000a00 */
[----:B------:R-:W-:Y:S01]  /*32d0*/  @UP0 UMOV UR14, UR26 ;  /* 0x0000001a000e0c82 */ /* 0x000fe20008000000 */
[----:B------:R-:W-:Y:S02]  /*32e0*/  @UP0 UMOV UR15, URZ ;  /* 0x000000ff000f0c82 */ /* 0x000fe40008000000 */
[----:B--2---:R-:W-:Y:S01]  /*32f0*/  @UP0 UIMAD.WIDE.U32 UR14, UR25, UR8, UR14 ;  /* 0x00000008190e02a5 */ /* 0x004fe2000f8e000e */
[----:B------:R-:W2:Y:S03]  /*3300*/  @UP0 LDCU UR8, c[0x0][0x458] ;  /* 0x00008b00ff0807ac */ /* 0x000ea60008000800 */
[----:B------:R-:W-:Y:S02]  /*3310*/  @UP0 UIMAD UR9, UR25, UR9, UR15 ;  /* 0x00000009190902a4 */ /* 0x000fe4000f8e020f */
[----:B------:R-:W-:-:S04]  /*3320*/  @UP0 ULEA UR10, UP1, UR14, UR10, 0x2 ;  /* 0x0000000a0e0a0291 */ /* 0x000fc8000f8210ff */
[----:B------:R-:W-:Y:S02]  /*3330*/  @UP0 ULEA.HI.X UR11, UR14, UR11, UR9, 0x2, UP1 ;  /* 0x0000000b0e0b0291 */ /* 0x000fe400088f1409 */
[----:B------:R-:W-:Y:S01]  /*3340*/  IMAD.U32 R2, RZ, RZ, UR10 ;  /* 0x0000000aff027e24 */ /* 0x000fe2000f8e00ff */
[----:B------:R-:W-:Y:S03]  /*3350*/  BAR.SYNC.DEFER_BLOCKING 0x0 ;  /* 0x0000000000007b1d */ /* 0x000fe60000010000 */
[----:B------:R-:W-:Y:S01]  /*3360*/  IMAD.U32 R3, RZ, RZ, UR11 ;  /* 0x0000000bff037e24 */ /* 0x000fe2000f8e00ff */
[----:B------:R-:W-:Y:S02]  /*3370*/  LOP3.LUT R5, R5, 0x6, RZ, 0xc0, !PT ;  /* 0x0000000605057812 */ /* 0x000fe400078ec0ff */
[----:B------:R-:W-:Y:S01]  /*3380*/  LOP3.LUT R6, R10, 0x200, RZ, 0xc0, !PT ;  /* 0x000002000a067812 */ /* 0x000fe200078ec0ff */
[----:B---3--:R-:W-:-:S02]  /*3390*/  IMAD.SHL.U32 R12, R14, 0x20, RZ ;  /* 0x000000200e0c7824 */ /* 0x008fc400078e00ff */
[----:B------:R-:W-:Y:S01]  /*33a0*/  IMAD.SHL.U32 R13, R14, 0x2, RZ ;  /* 0x000000020e0d7824 */ /* 0x000fe200078e00ff */
[----:B------:R-:W-:Y:S02]  /*33b0*/  SHF.R.U32.HI R16, RZ, 0x2, R14 ;  /* 0x00000002ff107819 */ /* 0x000fe4000001160e */
[----:B------:R-:W-:Y:S01]  /*33c0*/  LOP3.LUT P6, RZ, R23, 0x4, RZ, 0xc0, !PT ;  /* 0x0000000417ff7812 */ /* 0x000fe200078cc0ff */
[----:B------:R-:W-:Y:S01]  /*33d0*/  UIADD3 UR15, UPT, UPT, UR32, 0x40, URZ ;  /* 0x00000040200f7890 */ /* 0x000fe2000fffe0ff */
        /* <DEDUP_REMOVED lines=13> */
[----:B------:R-:W-:Y:S02]  /*34b0*/  LOP3.LUT R6, R6, 0x3800, R7, 0xf8, !PT ;  /* 0x0000380006067812 */ /* 0x000fe400078ef807 */
[----:B------:R-:W-:Y:S01]  /*34c0*/  CS2R R128, SRZ ;  /* 0x0000000000807805 */ /* 0x000fe2000001ff00 */
[----:B--2---:R-:W4:Y:S01]  /*34d0*/  @P4 MUFU.RCP R7, UR8 ;  /* 0x0000000800074d08 */ /* 0x004f220008001000 */
        /* <DEDUP_REMOVED lines=18> */
[----:B------:R-:W-:Y:S01]  /*3600*/  CS2R R54, SRZ ;  /* 0x0000000000367805 */ /* 0x000fe2000001ff00 */
[----:B---3--:R-:W-:Y:S01]  /*3610*/  VIADD R2, R18, UR35 ;  /* 0x0000002312027c36 */ /* 0x008fe20008000000 */
[----:B------:R-:W-:Y:S02]  /*3620*/  LOP3.LUT R3, R4, 0x1c0, RZ, 0xc0, !PT ;  /* 0x000001c004037812 */ /* 0x000fe400078ec0ff */
[----:B------:R-:W-:-:S02]  /*3630*/  CS2R R52, SRZ ;  /* 0x0000000000347805 */ /* 0x000fc4000001ff00 */
[----:B------:R-:W-:Y:S01]  /*3640*/  LOP3.LUT R4, R4, 0x200, RZ, 0xc0, !PT ;  /* 0x0000020004047812 */ /* 0x000fe200078ec0ff */
[----:B------:R-:W-:Y:S01]  /*3650*/  IMAD R8, R0, 0x40, R2 ;  /* 0x0000004000087824 */ /* 0x000fe200078e0202 */
[C---:B------:R-:W-:Y:S02]  /*3660*/  LOP3.LUT P1, R0, R14.reuse, 0x2, RZ, 0xc0, !PT ;  /* 0x000000020e007812 */ /* 0x040fe4000782c0ff */
[----:B------:R-:W-:Y:S02]  /*3670*/  CS2R R46, SRZ ;  /* 0x00000000002e7805 */ /* 0x000fe4000001ff00 */
[----:B------:R-:W-:Y:S02]  /*3680*/  LOP3.LUT P2, R2, R14, 0x4, RZ, 0xc0, !PT ;  /* 0x000000040e027812 */ /* 0x000fe4000784c0ff */
[----:B------:R-:W-:Y:S02]  /*3690*/  CS2R R44, SRZ ;  /* 0x00000000002c7805 */ /* 0x000fe4000001ff00 */
[----:B------:R-:W-:Y:S01]  /*36a0*/  ISETP.NE.AND P0, PT, R0, RZ, PT ;  /* 0x000000ff0000720c */ /* 0x000fe20003f05270 */
[----:B------:R-:W-:Y:S01]  /*36b0*/  IMAD.U32 R0, RZ, RZ, UR32 ;  /* 0x00000020ff007e24 */ /* 0x000fe2000f8e00ff */
[----:B------:R-:W-:-:S02]  /*36c0*/  ISETP.NE.AND P3, PT, R2, RZ, PT ;  /* 0x000000ff0200720c */ /* 0x000fc40003f65270 */
[----:B------:R-:W-:Y:S02]  /*36d0*/  CS2R R50, SRZ ;  /* 0x0000000000327805 */ /* 0x000fe4000001ff00 */
[----:B------:R-:W-:Y:S02]  /*36e0*/  LOP3.LUT R3, R3, 0x38, R24, 0xf8, !PT ;  /* 0x0000003803037812 */ /* 0x000fe400078ef818 */
[----:B------:R-:W-:Y:S02]  /*36f0*/  CS2R R48, SRZ ;  /* 0x0000000000307805 */ /* 0x000fe4000001ff00 */
[----:B------:R-:W-:Y:S02]  /*3700*/  IADD3 R2, PT, PT, R5, UR39, R0 ;  /* 0x0000002705027c10 */ /* 0x000fe4000fffe000 */
[----:B------:R-:W-:Y:S02]  /*3710*/  CS2R R42, SRZ ;  /* 0x00000000002a7805 */ /* 0x000fe4000001ff00 */
[----:B------:R-:W-:-:S02]  /*3720*/  LOP3.LUT R10, R4, 0xc00, R10, 0xf8, !PT ;  /* 0x00000c00040a7812 */ /* 0x000fc400078ef80a */
[----:B------:R-:W-:Y:S02]  /*3730*/  CS2R R40, SRZ ;  /* 0x0000000000287805 */ /* 0x000fe4000001ff00 */
[C---:B------:R-:W-:Y:S02]  /*3740*/  LOP3.LUT R4, R3.reuse, 0x8, R23, 0x78, !PT ;  /* 0x0000000803047812 */ /* 0x040fe400078e7817 */
[----:B------:R-:W-:Y:S02]  /*3750*/  CS2R R38, SRZ ;  /* 0x0000000000267805 */ /* 0x000fe4000001ff00 */
[----:B------:R-:W-:Y:S01]  /*3760*/  IADD3 R2, PT, PT, R8, -0x59, -R2 ;  /* 0xffffffa708027810 */ /* 0x000fe20007ffe802 */
[----:B------:R-:W-:Y:S01]  /*3770*/  IMAD.MOV.U32 R8, RZ, RZ, 0x10 ;  /* 0x00000010ff087424 */ /* 0x000fe200078e00ff */
[----:B------:R-:W-:Y:S01]  /*3780*/  LOP3.LUT R0, R6, R4, RZ, 0xfc, !PT ;  /* 0x0000000406007212 */ /* 0x000fe200078efcff */
[----:B------:R-:W-:Y:S01]  /*3790*/  IMAD.SHL.U32 R6, R14, 0x10, RZ ;  /* 0x000000100e067824 */ /* 0x000fe200078e00ff */
[----:B------:R-:W-:Y:S01]  /*37a0*/  LOP3.LUT R5, R3, 0x8, R17, 0x78, !PT ;  /* 0x0000000803057812 */ /* 0x000fe200078e7811 */
[----:B------:R2:W-:Y:S01]  /*37b0*/  STL [R1+0x30], R2 ;  /* 0x0000300201007387 */ /* 0x0005e20000100800 */
[----:B------:R-:W-:-:S02]  /*37c0*/  LOP3.LUT R3, R13, 0x38, RZ, 0xc0, !PT ;  /* 0x000000380d037812 */ /* 0x000fc400078ec0ff */
[----:B------:R-:W-:Y:S02]  /*37d0*/  CS2R R36, SRZ ;  /* 0x0000000000247805 */ /* 0x000fe4000001ff00 */
[----:B------:R-:W-:Y:S02]  /*37e0*/  LEA R11, R0, UR6, 0x1 ;  /* 0x00000006000b7c11 */ /* 0x000fe4000f8e08ff */
[----:B------:R-:W-:Y:S02]  /*37f0*/  CS2R R30, SRZ ;  /* 0x00000000001e7805 */ /* 0x000fe4000001ff00 */
[----:B------:R-:W-:Y:S01]  /*3800*/  LOP3.LUT R15, R6, 0x1c0, RZ, 0xc0, !PT ;  /* 0x000001c0060f7812 */ /* 0x000fe200078ec0ff */
[----:B------:R-:W-:Y:S01]  /*3810*/  IMAD.MOV.U32 R6, RZ, RZ, 0x40 ;  /* 0x00000040ff067424 */ /* 0x000fe200078e00ff */
[----:B------:R-:W-:Y:S01]  /*3820*/  LOP3.LUT R0, R3, 0x20, R16, 0x78, !PT ;  /* 0x0000002003007812 */ /* 0x000fe200078e7810 */
[----:B------:R-:W-:Y:S01]  /*3830*/  STL [R1], R11 ;  /* 0x0000000b01007387 */ /* 0x000fe20000100800 */
[C---:B------:R-:W-:Y:S01]  /*3840*/  VIADD R3, R11.reuse, 0x12000 ;  /* 0x000120000b037836 */ /* 0x040fe20000000000 */
[----:B------:R-:W-:Y:S01]  /*3850*/  LOP3.LUT R10, R10, R5, RZ, 0xfc, !PT ;  /* 0x000000050a0a7212 */ /* 0x000fe200078efcff */
[----:B------:R-:W-:Y:S01]  /*3860*/  IMAD.MOV.U32 R5, RZ, RZ, 0x20 ;  /* 0x00000020ff057424 */ /* 0x000fe200078e00ff */
[----:B------:R-:W-:Y:S01]  /*3870*/  SEL R16, R6, 0xffffffc0, !P2 ;  /* 0xffffffc006107807 */ /* 0x000fe20005000000 */
[----:B------:R-:W-:Y:S01]  /*3880*/  VIADD R232, R11, 0x12040 ;  /* 0x000120400be87836 */ /* 0x000fe20000000000 */
[----:B------:R-:W-:Y:S01]  /*3890*/  SEL R6, R8, 0xfffffff0, !P2 ;  /* 0xfffffff008067807 */ /* 0x000fe20005000000 */
[----:B------:R-:W-:Y:S01]  /*38a0*/  @P6 VIADD R232, R3, 0xffffffc0 ;  /* 0xffffffc003e86836 */ /* 0x000fe20000000000 */
[----:B------:R-:W3:Y:S01]  /*38b0*/  LDSM.16.M88.4 R148, [R11+0x12000] ;  /* 0x012000000b94783b */ /* 0x000ee20000000200 */
[----:B------:R-:W-:Y:S01]  /*38c0*/  IMAD.MOV.U32 R3, RZ, RZ, 0x40 ;  /* 0x00000040ff037424 */ /* 0x000fe200078e00ff */
[----:B------:R-:W-:-:S02]  /*38d0*/  LEA R252, R10, UR6, 0x1 ;  /* 0x000000060afc7c11 */ /* 0x000fc4000f8e08ff */
[----:B------:R-:W-:Y:S01]  /*38e0*/  CS2R R28, SRZ ;  /* 0x00000000001c7805 */ /* 0x000fe2000001ff00 */
[----:B------:R-:W1:Y:S01]  /*38f0*/  LDSM.16.M88.4 R164, [R232] ;  /* 0x00000000e8a4783b */ /* 0x000e620000000200 */
[----:B------:R-:W-:Y:S02]  /*3900*/  CS2R R34, SRZ ;  /* 0x0000000000227805 */ /* 0x000fe4000001ff00 */
[----:B------:R-:W-:Y:S02]  /*3910*/  SEL R3, R3, 0xffffffc0, !P6 ;  /* 0xffffffc003037807 */ /* 0x000fe40007000000 */
[----:B------:R-:W-:Y:S01]  /*3920*/  CS2R R32, SRZ ;  /* 0x0000000000207805 */ /* 0x000fe2000001ff00 */
[----:B------:R-:W3:Y:S01]  /*3930*/  LDSM.16.M88.4 R168, [R232+0x800] ;  /* 0x00080000e8a8783b */ /* 0x000ee20000000200 */
[----:B--2---:R-:W-:Y:S02]  /*3940*/  LOP3.LUT R2, R12, 0xc00, RZ, 0xc0, !PT ;  /* 0x00000c000c027812 */ /* 0x004fe400078ec0ff */
[----:B------:R-:W-:-:S02]  /*3950*/  CS2R R26, SRZ ;  /* 0x00000000001a7805 */ /* 0x000fc4000001ff00 */
[----:B------:R-:W-:Y:S01]  /*3960*/  CS2R R24, SRZ ;  /* 0x0000000000187805 */ /* 0x000fe2000001ff00 */
[----:B------:R-:W2:Y:S01]  /*3970*/  LDSM.16.M88.4 R196, [R232+0x2000] ;  /* 0x00200000e8c4783b */ /* 0x000ea20000000200 */
[----:B------:R-:W-:Y:S02]  /*3980*/  LOP3.LUT R2, R2, 0x6, R13, 0xf8, !PT ;  /* 0x0000000602027812 */ /* 0x000fe400078ef80d */
[----:B------:R-:W-:Y:S02]  /*3990*/  CS2R R22, SRZ ;  /* 0x0000000000167805 */ /* 0x000fe4000001ff00 */
[----:B------:R-:W-:Y:S01]  /*39a0*/  CS2R R20, SRZ ;  /* 0x0000000000147805 */ /* 0x000fe2000001ff00 */
[----:B------:R-:W2:Y:S01]  /*39b0*/  LDSM.16.M88.4 R200, [R232+0x2800] ;  /* 0x00280000e8c8783b */ /* 0x000ea20000000200 */
[----:B------:R-:W-:Y:S01]  /*39c0*/  LOP3.LUT R0, R2, R0, R15, 0xfe, !PT ;  /* 0x0000000002007212 */ /* 0x000fe200078efe0f */
[----:B------:R-:W-:Y:S01]  /*39d0*/  IMAD.MOV.U32 R0, RZ, RZ, 0x20 ;  /* 0x00000020ff007424 */ /* 0x000fe200078e00ff */
[----:B------:R-:W-:Y:S01]  /*39e0*/  LOP3.LUT R2, R13, 0x20, RZ, 0xc0, !PT ;  /* 0x000000200d027812 */ /* 0x000fe200078ec0ff */
[----:B------:R-:W-:Y:S01]  /*39f0*/  IMAD.SHL.U32 R15, R14, 0x8, RZ ;  /* 0x000000080e0f7824 */ /* 0x000fe200078e00ff */
[----:B------:R-:W2:Y:S01]  /*3a00*/  LDSM.16.M88.4 R228, [R232+0x4000] ;  /* 0x00400000e8e4783b */ /* 0x000ea20000000200 */
[----:B------:R-:W-:Y:S01]  /*3a10*/  UMOV UR8, URZ ;  /* 0x000000ff00087c82 */ /* 0x000fe20008000000 */
[----:B------:R-:W-:Y:S01]  /*3a20*/  SEL R0, R0, 0xffffffe0, !P5 ;  /* 0xffffffe000007807 */ /* 0x000fe20006800000 */
[----:B------:R-:W-:Y:S01]  /*3a30*/  UISETP.GE.AND UP1, UPT, UR15, UR35, UPT ;  /* 0x000000230f00728c */ /* 0x000fe2000bf26270 */
[----:B------:R-:W2:Y:S01]  /*3a40*/  LDSM.16.M88.4 R152, [R11+0x12800] ;  /* 0x012800000b98783b */ /* 0x000ea20000000200 */
[----:B------:R-:W2:Y:S02]  /*3a50*/  LDCU UR9, c[0x0][0x440] ;  /* 0x00008800ff0977ac */ /* 0x000ea40008000800 */
[----:B------:R-:W-:Y:S01]  /*3a60*/  IMAD.IADD R240, R0, 0x1, R232 ;  /* 0x0000000100f07824 */ /* 0x000fe200078e02e8 */
[----:B------:R-:W2:Y:S01]  /*3a70*/  LDSM.16.M88.4 R180, [R11+0x14000] ;  /* 0x014000000bb4783b */ /* 0x000ea20000000200 */
[----:B------:R-:W2:Y:S03]  /*3a80*/  LDCU UR10, c[0x0][0x3e0] ;  /* 0x00007c00ff0a77ac */ /* 0x000ea60008000800 */
[----:B------:R-:W2:Y:S01]  /*3a90*/  LDSM.16.M88.4 R172, [R240] ;  /* 0x00000000f0ac783b */ /* 0x000ea20000000200 */
[----:B------:R-:W2:Y:S03]  /*3aa0*/  LDCU UR14, c[0x0][0x50c] ;  /* 0x0000a180ff0e77ac */ /* 0x000ea60008000800 */
[----:B------:R-:W2:Y:S01]  /*3ab0*/  LDSM.16.M88.4 R176, [R240+0x800] ;  /* 0x00080000f0b0783b */ /* 0x000ea20000000200 */
[----:B------:R-:W2:Y:S03]  /*3ac0*/  LDCU UR11, c[0x0][0x45c] ;  /* 0x00008b80ff0b77ac */ /* 0x000ea60008000800 */
[----:B------:R-:W2:Y:S01]  /*3ad0*/  LDSM.16.M88.4 R204, [R240+0x2000] ;  /* 0x00200000f0cc783b */ /* 0x000ea20000000200 */
[----:B-1----:R-:W-:-:S03]  /*3ae0*/  USHF.L.U32 UR15, UR16, 0x6, URZ ;  /* 0x00000006100f7899 */ /* 0x002fc600080006ff */
        /* <DEDUP_REMOVED lines=8> */
[----:B------:R-:W-:-:S02]  /*3b70*/  SHF.R.U32.HI R7, RZ, 0x3, R14 ;  /* 0x00000003ff077819 */ /* 0x000fc4000001160e */
[----:B------:R-:W-:Y:S02]  /*3b80*/  SHF.R.U32.HI R9, RZ, 0x1, R14 ;  /* 0x00000001ff097819 */ /* 0x000fe4000001160e */
[----:B------:R-:W-:Y:S01]  /*3b90*/  @P4 R2UR UR17, R4 ;  /* 0x00000000041142ca */ /* 0x000fe200000e0000 */
[----:B------:R-:W-:Y:S01]  /*3ba0*/  IMAD.SHL.U32 R4, R14, 0x40, RZ ;  /* 0x000000400e047824 */ /* 0x000fe200078e00ff */
[----:B------:R-:W-:Y:S01]  /*3bb0*/  LOP3.LUT R2, R2, 0x18, R7, 0xf8, !PT ;  /* 0x0000001802027812 */ /* 0x000fe200078ef807 */
[----:B------:R-:W-:Y:S01]  /*3bc0*/  IMAD.IADD R7, R11, 0x1, R0 ;  /* 0x000000010b077824 */ /* 0x000fe200078e0200 */
[----:B------:R-:W-:Y:S02]  /*3bd0*/  LOP3.LUT P4, RZ, R14, 0x8, RZ, 0xc0, !PT ;  /* 0x000000080eff7812 */ /* 0x000fe4000788c0ff */
[----:B------:R-:W-:Y:S02]  /*3be0*/  LOP3.LUT R2, R2, 0x1c0, R4, 0xf8, !PT ;  /* 0x000001c002027812 */ /* 0x000fe400078ef804 */
[----:B------:R-:W-:Y:S01]  /*3bf0*/  STL [R1+0x4], R7 ;  /* 0x0000040701007387 */ /* 0x000fe20000100800 */
[----:B------:R-:W-:-:S02]  /*3c00*/  LOP3.LUT R13, R4, 0x200, RZ, 0xc0, !PT ;  /* 0x00000200040d7812 */ /* 0x000fc400078ec0ff */
[----:B------:R-:W-:Y:S01]  /*3c10*/  LOP3.LUT R2, R2, 0x38, R15, 0x78, !PT ;  /* 0x0000003802027812 */ /* 0x000fe200078e780f */
[----:B------:R-:W4:Y:S01]  /*3c20*/  LDSM.16.M88.4 R156, [R7+0x12000] ;  /* 0x01200000079c783b */ /* 0x000f220000000200 */
[----:B------:R-:W-:Y:S02]  /*3c30*/  @UP0 UMOV UR8, UR17 ;  /* 0x0000001100080c82 */ /* 0x000fe40008000000 */
[----:B------:R-:W-:Y:S01]  /*3c40*/  LOP3.LUT R2, R2, 0x200, R4, 0xf8, !PT ;  /* 0x0000020002027812 */ /* 0x000fe200078ef804 */
[----:B------:R-:W1:Y:S04]  /*3c50*/  LDSM.16.M88.4 R160, [R7+0x12800] ;  /* 0x0128000007a0783b */ /* 0x000e680000000200 */
[----:B------:R-:W1:Y:S04]  /*3c60*/  LDSM.16.M88.4 R188, [R7+0x14000] ;  /* 0x0140000007bc783b */ /* 0x000e680000000200 */
[----:B------:R-:W1:Y:S04]  /*3c70*/  LDSM.16.M88.4 R192, [R7+0x14800] ;  /* 0x0148000007c0783b */ /* 0x000e680000000200 */
[----:B------:R-:W1:Y:S04]  /*3c80*/  LDSM.16.M88.4 R220, [R7+0x16000] ;  /* 0x0160000007dc783b */ /* 0x000e680000000200 */
[----:B------:R5:W1:Y:S04]  /*3c90*/  LDSM.16.M88.4 R224, [R7+0x16800] ;  /* 0x0168000007e0783b */ /* 0x000a680000000200 */
[----:B------:R3:W-:Y:S04]  /*3ca0*/  STL [R1+0x2c], R2 ;  /* 0x00002c0201007387 */ /* 0x0007e80000100800 */
[----:B------:R-:W-:Y:S04]  /*3cb0*/  STL [R1+0x28], R16 ;  /* 0x0000281001007387 */ /* 0x000fe80000100800 */
[----:B------:R2:W-:Y:S01]  /*3cc0*/  STL [R1+0x5c], R6 ;  /* 0x00005c0601007387 */ /* 0x0005e20000100800 */
[----:B-----5:R-:W-:-:S02]  /*3cd0*/  LOP3.LUT R7, R4, 0x1c0, RZ, 0xc0, !PT ;  /* 0x000001c004077812 */ /* 0x020fc400078ec0ff */
[----:B------:R-:W-:Y:S02]  /*3ce0*/  LOP3.LUT R4, R9, 0x10, RZ, 0xc0, !PT ;  /* 0x0000001009047812 */ /* 0x000fe400078ec0ff */
[----:B---3--:R-:W-:Y:S02]  /*3cf0*/  LOP3.LUT R2, R7, 0x38, R15, 0xf8, !PT ;  /* 0x0000003807027812 */ /* 0x008fe400078ef80f */
[C---:B------:R-:W-:Y:S02]  /*3d00*/  SEL R7, R5.reuse, 0xffffffe0, !P1 ;  /* 0xffffffe005077807 */ /* 0x040fe40004800000 */
[----:B------:R-:W-:Y:S02]  /*3d10*/  LOP3.LUT R4, R4, 0x8, R14, 0xf8, !PT ;  /* 0x0000000804047812 */ /* 0x000fe400078ef80e */
[----:B------:R-:W-:Y:S01]  /*3d20*/  SEL R5, R5, 0xffffffe0, !P0 ;  /* 0xffffffe005057807 */ /* 0x000fe20004000000 */
[----:B------:R3:W-:Y:S01]  /*3d30*/  STL [R1+0x20], R7 ;  /* 0x0000200701007387 */ /* 0x0007e20000100800 */
[----:B------:R-:W-:-:S02]  /*3d40*/  LOP3.LUT R4, R4, R2, RZ, 0x3c, !PT ;  /* 0x0000000204047212 */ /* 0x000fc400078e3cff */
[--C-:B--2---:R-:W-:Y:S01]  /*3d50*/  LOP3.LUT R6, R13, 0xc00, R12.reuse, 0xf8, !PT ;  /* 0x00000c000d067812 */ /* 0x104fe200078ef80c */
[----:B------:R2:W-:Y:S01]  /*3d60*/  STL [R1+0x1c], R5 ;  /* 0x00001c0501007387 */ /* 0x0005e20000100800 */
[----:B---3--:R-:W-:Y:S02]  /*3d70*/  LOP3.LUT R7, R2, 0x8, R9, 0x78, !PT ;  /* 0x0000000802077812 */ /* 0x008fe400078e7809 */
[----:B------:R-:W-:Y:S01]  /*3d80*/  LOP3.LUT R2, R4, 0x200, R12, 0xf8, !PT ;  /* 0x0000020004027812 */ /* 0x000fe200078ef80c */
[----:B------:R-:W-:Y:S01]  /*3d90*/  IMAD.IADD R4, R11, 0x1, R3 ;  /* 0x000000010b047824 */ /* 0x000fe200078e0203 */
[----:B--2---:R-:W-:-:S03]  /*3da0*/  LOP3.LUT R5, R6, R7, RZ, 0xfc, !PT ;  /* 0x0000000706057212 */ /* 0x004fc600078efcff */
[----:B------:R2:W-:Y:S04]  /*3db0*/  STL [R1+0x24], R2 ;  /* 0x0000240201007387 */ /* 0x0005e80000100800 */
[----:B------:R3:W-:Y:S04]  /*3dc0*/  STL [R1+0x60], R5 ;  /* 0x0000600501007387 */ /* 0x0007e80000100800 */
[----:B------:R1:W-:Y:S01]  /*3dd0*/  STL [R1+0x8], R4 ;  /* 0x0000080401007387 */ /* 0x0003e20000100800 */
[----:B--2---:R-:W-:Y:S02]  /*3de0*/  IMAD.IADD R2, R3, 0x1, R252 ;  /* 0x0000000103027824 */ /* 0x004fe400078e02fc */
[----:B------:R-:W-:-:S02]  /*3df0*/  IMAD.IADD R3, R0, 0x1, R4 ;  /* 0x0000000100037824 */ /* 0x000fc400078e0204 */
[C---:B---3--:R-:W-:Y:S02]  /*3e00*/  IMAD.IADD R5, R0.reuse, 0x1, R252 ;  /* 0x0000000100057824 */ /* 0x048fe400078e02fc */
[----:B------:R-:W-:-:S03]  /*3e10*/  IMAD.IADD R0, R0, 0x1, R2 ;  /* 0x0000000100007824 */ /* 0x000fc600078e0202 */
[----:B------:R2:W-:Y:S04]  /*3e20*/  STL [R1+0x14], R5 ;  /* 0x0000140501007387 */ /* 0x0005e80000100800 */
[----:B------:R2:W-:Y:S04]  /*3e30*/  STL [R1+0x10], R2 ;  /* 0x0000100201007387 */ /* 0x0005e80000100800 */
[----:B------:R2:W-:Y:S04]  /*3e40*/  STL [R1+0xc], R3 ;  /* 0x00000c0301007387 */ /* 0x0005e80000100800 */
[----:B-1--4-:R2:W-:Y:S02]  /*3e50*/  STL [R1+0x18], R0 ;  /* 0x0000180001007387 */ /* 0x0125e40000100800 */
.L_x_1174:
[----:B---3--:R-:W3:Y:S01]  /*3e60*/  LDL R249, [R1] ;  /* 0x0000000001f97983 */ /* 0x008ee20000100800 */
[----:B------:R-:W-:Y:S01]  /*3e70*/  PLOP3.LUT P0, PT, PT, PT, UP1, 0x80, 0x8 ;  /* 0x000000000008781c */ /* 0x000fe20003f0f018 */
[----:B-1----:R-:W-:Y:S01]  /*3e80*/  IMAD.U32 R245, RZ, RZ, UR19 ;  /* 0x00000013fff57e24 */ /* 0x002fe2000f8e00ff */
[----:B------:R-:W-:Y:S02]  /*3e90*/  PLOP3.LUT P2, PT, PT, PT, UP1, 0x80, 0x8 ;  /* 0x000000000008781c */ /* 0x000fe40003f4f018 */
[----:B------:R-:W4:Y:S01]  /*3ea0*/  LDL R248, [R1+0x14] ;  /* 0x0000140001f87983 */ /* 0x000f220000100800 */
[----:B------:R-:W-:Y:S01]  /*3eb0*/  PLOP3.LUT P6, PT, PT, PT, UP1, 0x80, 0x8 ;  /* 0x000000000008781c */ /* 0x000fe20003fcf018 */
[----:B------:R-:W-:Y:S01]  /*3ec0*/  UISETP.NE.AND UP2, UPT, UR45, URZ, UPT ;  /* 0x000000ff2d00728c */ /* 0x000fe2000bf45270 */
[----:B------:R-:W-:Y:S02]  /*3ed0*/  PLOP3.LUT P1, PT, PT, PT, UP1, 0x80, 0x8 ;  /* 0x000000000008781c */ /* 0x000fe40003f2f018 */
[----:B------:R-:W4:Y:S01]  /*3ee0*/  LDL R247, [R1+0x4] ;  /* 0x0000040001f77983 */ /* 0x000f220000100800 */
[----:B------:R-:W-:Y:S02]  /*3ef0*/  PLOP3.LUT P5, PT, PT, PT, UP1, 0x80, 0x8 ;  /* 0x000000000008781c */ /* 0x000fe40003faf018 */
[----:B------:R-:W-:Y:S02]  /*3f00*/  MOV R244, UR18 ;  /* 0x0000001200f47c02 */ /* 0x000fe40008000f00 */
[----:B------:R-:W4:Y:S05]  /*3f10*/  LDL R246, [R1+0x10] ;  /* 0x0000100001f67983 */ /* 0x000f2a0000100800 */
[----:B--2---:R-:W2:Y:S01]  /*3f20*/  LDL R3, [R1+0x8] ;  /* 0x0000080001037983 */ /* 0x004ea20000100800 */
[----:B------:R-:W-:Y:S04]  /*3f30*/  @UP2 UIADD3 UR17, UP0, UPT, UR52, -0x100, URZ ;  /* 0xffffff0034112890 */ /* 0x000fe8000ff1e0ff */
[----:B------:R-:W2:Y:S01]  /*3f40*/  LDL R2, [R1+0x18] ;  /* 0x0000180001027983 */ /* 0x000ea20000100800 */
[----:B------:R-:W-:Y:S02]  /*3f50*/  @UP2 UIADD3.X UR16, UPT, UPT, UR53, -0x1, URZ, UP0, !UPT ;  /* 0xffffffff35102890 */ /* 0x000fe400087fe4ff */
[----:B------:R-:W-:Y:S02]  /*3f60*/  @UP2 UIADD3 UR18, UP0, UPT, UR18, -0x100, URZ ;  /* 0xffffff0012122890 */ /* 0x000fe4000ff1e0ff */
[----:B------:R-:W2:Y:S02]  /*3f70*/  LDL R0, [R1+0xc] ;  /* 0x00000c0001007983 */ /* 0x000ea40000100800 */
        /* <DEDUP_REMOVED lines=17> */
[----:B---3--:R-:W3:Y:S05]  /*4090*/  LDSM.16.M88.4 R8, [R249+0xc000] ;  /* 0x00c00000f908783b */ /* 0x008eea0000000200 */
[----:B------:R-:W1:Y:S05]  /*40a0*/  LDSM.16.M88.4 R68, [R249+0xc800] ;  /* 0x00c80000f944783b */ /* 0x000e6a0000000200 */
[----:B----4-:R-:W-:Y:S05]  /*40b0*/  LDSM.16.M88.4 R72, [R248] ;  /* 0x00000000f848783b */ /* 0x010fea0000000200 */
[----:B------:R-:W4:Y:S05]  /*40c0*/  LDSM.16.M88.4 R76, [R247+0xc000] ;  /* 0x00c00000f74c783b */ /* 0x000f2a0000000200 */
[----:B------:R-:W4:Y:S05]  /*40d0*/  LDSM.16.M88.4 R80, [R247+0xc800] ;  /* 0x00c80000f750783b */ /* 0x000f2a0000000200 */
[----:B------:R-:W-:Y:S05]  /*40e0*/  LDSM.16.M88.4 R84, [R246] ;  /* 0x00000000f654783b */ /* 0x000fea0000000200 */
[----:B--2---:R-:W2:Y:S05]  /*40f0*/  LDSM.16.M88.4 R88, [R3+0xc000] ;  /* 0x00c000000358783b */ /* 0x004eaa0000000200 */
[----:B------:R-:W-:Y:S01]  /*4100*/  LDSM.16.M88.4 R92, [R2] ;  /* 0x00000000025c783b */ /* 0x000fe20000000200 */
[C---:B---3--:R-:W-:Y:S04]  /*4110*/  HMMA.16816.F32.BF16 R4, R16.reuse, R8, RZ ;  /* 0x000000081004723c */ /* 0x048fe800000418ff */
[----:B------:R-:W-:Y:S04]  /*4120*/  LDSM.16.M88.4 R96, [R0+0xc000] ;  /* 0x00c000000060783b */ /* 0x000fe80000000200 */
[C---:B------:R-:W-:Y:S08]  /*4130*/  HMMA.16816.F32.BF16 R8, R16.reuse, R10, RZ ;  /* 0x0000000a1008723c */ /* 0x040ff000000418ff */
[C---:B-1----:R-:W-:Y:S08]  /*4140*/  HMMA.16816.F32.BF16 R12, R16.reuse, R68, RZ ;  /* 0x00000044100c723c */ /* 0x042ff000000418ff */
        /* <DEDUP_REMOVED lines=36> */
[----:B------:R3:W2:Y:S02]  /*4390*/  LDSM.16.M88.4 R84, [R252+0x4000] ;  /* 0x00400000fc54783b */ /* 0x0006a40000000200 */
[C---:B------:R-:W-:Y:S08]  /*43a0*/  HMMA.16816.F32.BF16 R4, R92.reuse, R96, R4 ;  /* 0x000000605c04723c */ /* 0x040ff00000041804 */
[C---:B------:R-:W-:Y:S01]  /*43b0*/  HMMA.16816.F32.BF16 R8, R92.reuse, R98, R8 ;  /* 0x000000625c08723c */ /* 0x040fe20000041808 */
[----:B------:R-:W-:Y:S07]  /*43c0*/  LDSM.16.M88.4 R96, [R247+0x10000] ;  /* 0x01000000f760783b */ /* 0x000fee0000000200 */
[C---:B-1----:R-:W-:Y:S03]  /*43d0*/  HMMA.16816.F32.BF16 R12, R92.reuse, R68, R12 ;  /* 0x000000445c0c723c */ /* 0x042fe6000004180c */
[----:B---3--:R-:W-:Y:S05]  /*43e0*/  SHF.L.U32 R252, R100, 0x1, RZ ;  /* 0x0000000164fc7819 */ /* 0x008fea00000006ff */
        /* <DEDUP_REMOVED lines=15> */
[----:B------:R1:W4:Y:S05]  /*44e0*/  LDSM.16.M88.4 R68, [R3+0x10800] ;  /* 0x010800000344783b */ /* 0x00032a0000000200 */
[----:B------:R-:W4:Y:S02]  /*44f0*/  LDSM.16.M88.4 R84, [R2+0x4000] ;  /* 0x004000000254783b */ /* 0x000f240000000200 */
[C---:B---3--:R-:W-:Y:S08]  /*4500*/  HMMA.16816.F32.BF16 R4, R92.reuse, R96, R4 ;  /* 0x000000605c04723c */ /* 0x048ff00000041804 */
[C---:B------:R-:W-:Y:S08]  /*4510*/  HMMA.16816.F32.BF16 R8, R92.reuse, R98, R8 ;  /* 0x000000625c08723c */ /* 0x040ff00000041808 */
[C---:B--2---:R-:W-:Y:S01]  /*4520*/  HMMA.16816.F32.BF16 R12, R92.reuse, R72, R12 ;  /* 0x000000485c0c723c */ /* 0x044fe2000004180c */
[----:B------:R-:W2:Y:S01]  /*4530*/  LDL R73, [R1+0x30] ;  /* 0x0000300001497983 */ /* 0x000ea20000100800 */
[----:B-1----:R-:W-:Y:S01]  /*4540*/  IMAD.U32 R3, RZ, RZ, UR41 ;  /* 0x00000029ff037e24 */ /* 0x002fe2000f8e00ff */
[----:B------:R-:W-:Y:S05]  /*4550*/  SHF.R.U32.HI R72, RZ, 0x2, R100 ;  /* 0x00000002ff487819 */ /* 0x000fea0000011664 */
[----:B------:R-:W-:Y:S01]  /*4560*/  HMMA.16816.F32.BF16 R16, R92, R74, R16 ;  /* 0x0000004a5c10723c */ /* 0x000fe20000041810 */
[----:B------:R-:W3:Y:S05]  /*4570*/  LDL R75, [R1+0x58] ;  /* 0x00005800014b7983 */ /* 0x000eea0000100800 */
[----:B------:R-:W3:Y:S02]  /*4580*/  LDL R74, [R1+0x54] ;  /* 0x00005400014a7983 */ /* 0x000ee40000100800 */
[C---:B----4-:R-:W-:Y:S08]  /*4590*/  HMMA.16816.F32.BF16 R4, R76.reuse, R80, R4 ;  /* 0x000000504c04723c */ /* 0x050ff00000041804 */
[C---:B------:R-:W-:Y:S08]  /*45a0*/  HMMA.16816.F32.BF16 R8, R76.reuse, R82, R8 ;  /* 0x000000524c08723c */ /* 0x040ff00000041808 */
[C---:B------:R-:W-:Y:S08]  /*45b0*/  HMMA.16816.F32.BF16 R12, R76.reuse, R68, R12 ;  /* 0x000000444c0c723c */ /* 0x040ff0000004180c */
[----:B------:R-:W-:Y:S01]  /*45c0*/  HMMA.16816.F32.BF16 R16, R76, R70, R16 ;  /* 0x000000464c10723c */ /* 0x000fe20000041810 */
[----:B------:R1:W4:Y:S05]  /*45d0*/  LDSM.16.M88.4 R68, [R0+0x10800] ;  /* 0x010800000044783b */ /* 0x00032a0000000200 */
[----:B------:R-:W3:Y:S02]  /*45e0*/  LDL R76, [R1+0x20] ;  /* 0x00002000014c7983 */ /* 0x000ee40000100800 */
        /* <DEDUP_REMOVED lines=8> */
[----:B------:R-:W-:Y:S01]  /*4670*/  MUFU.TANH R90, R5 ;  /* 0x00000005005a7308 */ /* 0x000fe20000002400 */
[----:B------:R-:W-:Y:S01]  /*4680*/  @P6 LEA R3, R3, R0, 0x6 ;  /* 0x0000000003036211 */ /* 0x000fe200078e30ff */
[----:B------:R-:W-:Y:S01]  /*4690*/  FMUL.FTZ R6, R6, UR14 ;  /* 0x0000000e06067c20 */ /* 0x000fe20008410000 */
[----:B------:R-:W-:Y:S01]  /*46a0*/  PLOP3.LUT P6, PT, PT, PT, UP1, 0x80, 0x8 ;  /* 0x000000000008781c */ /* 0x000fe20003fcf018 */
[----:B------:R-:W-:Y:S01]  /*46b0*/  FMUL.FTZ R9, R9, UR14 ;  /* 0x0000000e09097c20 */ /* 0x000fe20008410000 */
[C---:B------:R-:W-:Y:S01]  /*46c0*/  @P1 IADD3 R2, PT, PT, R3.reuse, 0x8, RZ ;  /* 0x0000000803021810 */ /* 0x040fe20007ffe0ff */
[----:B------:R-:W-:Y:S01]  /*46d0*/  FMUL.FTZ R8, R8, UR14 ;  /* 0x0000000e08087c20 */ /* 0x000fe20008410000 */
[----:B------:R-:W-:Y:S03]  /*46e0*/  PLOP3.LUT P1, PT, PT, PT, UP1, 0x80, 0x8 ;  /* 0x000000000008781c */ /* 0x000fe60003f2f018 */
[----:B------:R-:W-:Y:S01]  /*46f0*/  MUFU.TANH R88, R9 ;  /* 0x0000000900587308 */ /* 0x000fe20000002400 */
[----:B------:R-:W-:Y:S01]  /*4700*/  @P0 VIADD R0, R3, 0x1 ;  /* 0x0000000103000836 */ /* 0x000fe20000000000 */
[C---:B----4-:R-:W-:Y:S01]  /*4710*/  HMMA.16816.F32.BF16 R12, R84.reuse, R68, R12 ;  /* 0x00000044540c723c */ /* 0x050fe2000004180c */
[----:B------:R-:W-:Y:S02]  /*4720*/  PLOP3.LUT P2, PT, PT, PT, UP1, 0x80, 0x8 ;  /* 0x000000000008781c */ /* 0x000fe40003f4f018 */
[----:B------:R-:W-:Y:S01]  /*4730*/  FMUL.FTZ R11, R11, UR14 ;  /* 0x0000000e0b0b7c20 */ /* 0x000fe20008410000 */
[----:B------:R-:W-:Y:S01]  /*4740*/  FMUL.FTZ R10, R10, UR14 ;  /* 0x0000000e0a0a7c20 */ /* 0x000fe20008410000 */
[----:B------:R-:W-:Y:S03]  /*4750*/  @P5 ISETP.GE.AND P5, PT, R0, UR35, PT ;  /* 0x0000002300005c0c */ /* 0x000fe6000bfa6270 */
[----:B------:R-:W-:Y:S01]  /*4760*/  MUFU.TANH R93, R8 ;  /* 0x00000008005d7308 */ /* 0x000fe20000002400 */
[----:B------:R-:W-:Y:S01]  /*4770*/  @P6 ISETP.GE.AND P6, PT, R3, UR35, PT ;  /* 0x0000002303006c0c */ /* 0x000fe2000bfc6270 */
[----:B------:R-:W-:Y:S01]  /*4780*/  HMMA.16816.F32.BF16 R16, R84, R70, R16 ;  /* 0x000000465410723c */ /* 0x000fe20000041810 */
[----:B------:R-:W-:Y:S07]  /*4790*/  PLOP3.LUT P0, PT, PT, PT, UP1, 0x80, 0x8 ;  /* 0x000000000008781c */ /* 0x000fee0003f0f018 */
[----:B------:R-:W-:Y:S01]  /*47a0*/  MUFU.TANH R251, R6 ;  /* 0x0000000600fb7308 */ /* 0x000fe20000002400 */
[----:B------:R-:W-:Y:S01]  /*47b0*/  @P2 ISETP.GE.AND P2, PT, R2, UR35, PT ;  /* 0x0000002302002c0c */ /* 0x000fe2000bf46270 */
[----:B------:R-:W-:Y:S01]  /*47c0*/  FMUL.FTZ R13, R13, UR14 ;  /* 0x0000000e0d0d7c20 */ /* 0x000fe20008410000 */
[----:B------:R-:W-:Y:S01]  /*47d0*/  FMUL.FTZ R12, R12, UR14 ;  /* 0x0000000e0c0c7c20 */ /* 0x000fe20008410000 */
[----:B------:R-:W-:Y:S06]  /*47e0*/  FMUL.FTZ R14, R14, UR14 ;  /* 0x0000000e0e0e7c20 */ /* 0x000fec0008410000 */
[----:B------:R-:W1:Y:S01]  /*47f0*/  MUFU.TANH R92, R4 ;  /* 0x00000004005c7308 */ /* 0x000e620000002400 */
[----:B------:R-:W-:Y:S01]  /*4800*/  FMUL.FTZ R15, R15, UR14 ;  /* 0x0000000e0f0f7c20 */ /* 0x000fe20008410000 */
[----:B------:R-:W-:Y:S01]  /*4810*/  FMUL.FTZ R16, R16, UR14 ;  /* 0x0000000e10107c20 */ /* 0x000fe20008410000 */
[----:B------:R-:W-:Y:S01]  /*4820*/  FMUL.FTZ R17, R17, UR14 ;  /* 0x0000000e11117c20 */ /* 0x000fe20008410000 */
[----:B------:R-:W-:Y:S06]  /*4830*/  FMUL.FTZ R18, R18, UR14 ;  /* 0x0000000e12127c20 */ /* 0x000fec0008410000 */
[----:B------:R-:W-:Y:S01]  /*4840*/  MUFU.TANH R101, R11 ;  /* 0x0000000b00657308 */ /* 0x000fe20000002400 */
[----:B------:R-:W-:Y:S09]  /*4850*/  FMUL.FTZ R19, R19, UR14 ;  /* 0x0000000e13137c20 */ /* 0x000ff20008410000 */
[----:B------:R4:W-:Y:S10]  /*4860*/  MUFU.TANH R87, R16 ;  /* 0x0000001000577308 */ /* 0x0009f40000002400 */
[----:B------:R-:W1:Y:S10]  /*4870*/  MUFU.TANH R250, R7 ;  /* 0x0000000700fa7308 */ /* 0x000e740000002400 */
[----:B------:R-:W1:Y:S01]  /*4880*/  MUFU.TANH R102, R10 ;  /* 0x0000000a00667308 */ /* 0x000e620000002400 */
[----:B----4-:R-:W4:Y:S09]  /*4890*/  LDL R16, [R1+0x50] ;  /* 0x0000500001107983 */ /* 0x010f320000100800 */
[----:B------:R-:W1:Y:S10]  /*48a0*/  MUFU.TANH R89, R13 ;  /* 0x0000000d00597308 */ /* 0x000e740000002400 */
[----:B------:R-:W1:Y:S10]  /*48b0*/  MUFU.TANH R91, R12 ;  /* 0x0000000c005b7308 */ /* 0x000e740000002400 */
[----:B------:R-:W1:Y:S10]  /*48c0*/  MUFU.TANH R99, R14 ;  /* 0x0000000e00637308 */ /* 0x000e740000002400 */
[----:B------:R1:W3:Y:S10]  /*48d0*/  MUFU.TANH R98, R15 ;  /* 0x0000000f00627308 */ /* 0x0002f40000002400 */
[----:B------:R-:W3:Y:S10]  /*48e0*/  MUFU.TANH R86, R17 ;  /* 0x0000001100567308 */ /* 0x000ef40000002400 */
[----:B------:R-:W-:Y:S01]  /*48f0*/  MUFU.TANH R96, R18 ;  /* 0x0000001200607308 */ /* 0x000fe20000002400 */
[----:B-1----:R-:W-:Y:S04]  /*4900*/  LOP3.LUT R15, R252, 0x38, RZ, 0xc0, !PT ;  /* 0x00000038fc0f7812 */ /* 0x002fe800078ec0ff */
[----:B------:R-:W-:Y:S05]  /*4910*/  LOP3.LUT R15, R15, 0x20, R72, 0x78, !PT ;  /* 0x000000200f0f7812 */ /* 0x000fea00078e7848 */
[----:B------:R-:W-:Y:S01]  /*4920*/  MUFU.TANH R94, R19 ;  /* 0x00000013005e7308 */ /* 0x000fe20000002400 */
[C---:B--2---:R-:W-:Y:S01]  /*4930*/  VIADD R2, R73.reuse, 0x19 ;  /* 0x0000001949027836 */ /* 0x044fe20000000000 */
[C---:B------:R-:W-:Y:S01]  /*4940*/  IADD3 R0, PT, PT, R73.reuse, 0x21, RZ ;  /* 0x0000002149007810 */ /* 0x040fe20007ffe0ff */
[C---:B------:R-:W-:Y:S01]  /*4950*/  VIADD R8, R73.reuse, 0x18 ;  /* 0x0000001849087836 */ /* 0x040fe20000000000 */
[C---:B------:R-:W-:Y:S02]  /*4960*/  IADD3 R7, PT, PT, R73.reuse, 0x11, RZ ;  /* 0x0000001149077810 */ /* 0x040fe40007ffe0ff */
[----:B------:R-:W-:Y:S02]  /*4970*/  IABS R2, R2 ;  /* 0x0000000200027213 */ /* 0x000fe40000000000 */
[----:B------:R-:W-:Y:S02]  /*4980*/  IABS R0, R0 ;  /* 0x0000000000007213 */ /* 0x000fe40000000000 */
[----:B------:R-:W-:Y:S02]  /*4990*/  I2FP.F32.S32 R9, R2 ;  /* 0x0000000200097245 */ /* 0x000fe40000201400 */
[----:B------:R-:W-:Y:S01]  /*49a0*/  IADD3 R2, PT, PT, R73, 0x20, RZ ;  /* 0x0000002049027810 */ /* 0x000fe20007ffe0ff */
[----:B---3--:R-:W-:Y:S01]  /*49b0*/  FMUL.FTZ R10, R74, 1.4426950216293334961 ;  /* 0x3fb8aa3b4a0a7820 */ /* 0x008fe20000410000 */
[----:B------:R-:W-:Y:S01]  /*49c0*/  I2FP.F32.S32 R6, R0 ;  /* 0x0000000000067245 */ /* 0x000fe20000201400 */
[----:B------:R-:W-:Y:S01]  /*49d0*/  FFMA.FTZ R0, R9, -UR8, R92 ;  /* 0x8000000809007c23 */ /* 0x000fe2000801005c */
[----:B------:R-:W-:Y:S02]  /*49e0*/  IABS R2, R2 ;  /* 0x0000000200027213 */ /* 0x000fe40000000000 */
[----:B------:R-:W-:Y:S01]  /*49f0*/  IABS R8, R8 ;  /* 0x0000000800087213 */ /* 0x000fe20000000000 */
[----:B------:R-:W-:Y:S01]  /*4a00*/  FFMA.FTZ R6, R6, -UR8, R251 ;  /* 0x8000000806067c23 */ /* 0x000fe200080100fb */
[----:B------:R-:W-:Y:S01]  /*4a10*/  @P1 FSEL R0, R0, -INF , !P6 ;  /* 0xff80000000001808 */ /* 0x000fe20007000000 */
[----:B------:R-:W-:Y:S02]  /*4a20*/  IMAD.MOV.U32 R4, RZ, RZ, R2 ;  /* 0x000000ffff047224 */ /* 0x000fe400078e0002 */
[C---:B------:R-:W-:Y:S01]  /*4a30*/  FMUL.FTZ R2, R75.reuse, 1.4426950216293334961 ;  /* 0x3fb8aa3b4b027820 */ /* 0x040fe20000410000 */
[----:B------:R-:W-:Y:S02]  /*4a40*/  FSETP.NEU.FTZ.AND P1, PT, R75, -INF , PT ;  /* 0xff8000004b00780b */ /* 0x000fe40003f3d000 */
[----:B------:R-:W-:Y:S02]  /*4a50*/  @P0 FSEL R6, R6, -INF , !P6 ;  /* 0xff80000006060808 */ /* 0x000fe40007000000 */
[----:B------:R-:W-:Y:S02]  /*4a60*/  FSEL R2, R2, RZ, P1 ;  /* 0x000000ff02027208 */ /* 0x000fe40000800000 */
[----:B------:R-:W-:Y:S02]  /*4a70*/  PLOP3.LUT P6, PT, PT, PT, UP1, 0x80, 0x8 ;  /* 0x000000000008781c */ /* 0x000fe40003fcf018 */
[----:B------:R-:W-:Y:S01]  /*4a80*/  PLOP3.LUT P0, PT, PT, PT, UP1, 0x80, 0x8 ;  /* 0x000000000008781c */ /* 0x000fe20003f0f018 */
[----:B------:R-:W-:Y:S01]  /*4a90*/  FFMA.FTZ R11, R0, UR11, -R2 ;  /* 0x0000000b000b7c23 */ /* 0x000fe20008010802 */
[----:B------:R-:W-:Y:S02]  /*4aa0*/  I2FP.F32.S32 R8, R8 ;  /* 0x0000000800087245 */ /* 0x000fe40000201400 */
[----:B------:R-:W-:Y:S01]  /*4ab0*/  I2FP.F32.S32 R4, R4 ;  /* 0x0000000400047245 */ /* 0x000fe20000201400 */
[----:B------:R1:W-:Y:S01]  /*4ac0*/  MUFU.EX2 R110, R11 ;  /* 0x0000000b006e7308 */ /* 0x0003e20000000800 */
[----:B------:R-:W-:Y:S01]  /*4ad0*/  FSETP.NEU.FTZ.AND P1, PT, R74, -INF , PT ;  /* 0xff8000004a00780b */ /* 0x000fe20003f3d000 */
[----:B------:R-:W-:Y:S01]  /*4ae0*/  FFMA.FTZ R5, R8, -UR8, R90 ;  /* 0x8000000808057c23 */ /* 0x000fe2000801005a */
[----:B------:R-:W-:Y:S01]  /*4af0*/  IABS R7, R7 ;  /* 0x0000000700077213 */ /* 0x000fe20000000000 */
[----:B------:R-:W-:Y:S01]  /*4b00*/  FFMA.FTZ R4, R4, -UR8, R250 ;  /* 0x8000000804047c23 */ /* 0x000fe200080100fa */
[----:B------:R-:W-:Y:S01]  /*4b10*/  FSEL R0, R10, RZ, P1 ;  /* 0x000000ff0a007208 */ /* 0x000fe20000800000 */
[----:B------:R-:W-:Y:S01]  /*4b20*/  VIADD R10, R73, 0x10 ;  /* 0x00000010490a7836 */ /* 0x000fe20000000000 */
[----:B------:R-:W-:Y:S02]  /*4b30*/  @P6 FSEL R5, R5, -INF , !P5 ;  /* 0xff80000005056808 */ /* 0x000fe40006800000 */
[----:B------:R-:W-:Y:S01]  /*4b40*/  @P0 FSEL R4, R4, -INF , !P5 ;  /* 0xff80000004040808 */ /* 0x000fe20006800000 */
[----:B------:R-:W-:Y:S01]  /*4b50*/  FFMA.FTZ R6, R6, UR11, -R0 ;  /* 0x0000000b06067c23 */ /* 0x000fe20008010800 */
[----:B------:R-:W-:Y:S01]  /*4b60*/  PLOP3.LUT P5, PT, PT, PT, UP1, 0x80, 0x8 ;  /* 0x000000000008781c */ /* 0x000fe20003faf018 */
[----:B------:R-:W-:Y:S01]  /*4b70*/  FFMA.FTZ R5, R5, UR11, -R2 ;  /* 0x0000000b05057c23 */ /* 0x000fe20008010802 */
[----:B------:R-:W-:Y:S01]  /*4b80*/  PLOP3.LUT P6, PT, PT, PT, UP1, 0x80, 0x8 ;  /* 0x000000000008781c */ /* 0x000fe20003fcf018 */
[----:B------:R2:W-:Y:S01]  /*4b90*/  MUFU.EX2 R108, R6 ;  /* 0x00000006006c7308 */ /* 0x0005e20000000800 */
[----:B------:R-:W-:Y:S01]  /*4ba0*/  PLOP3.LUT P0, PT, PT, PT, UP1, 0x80, 0x8 ;  /* 0x000000000008781c */ /* 0x000fe20003f0f018 */
[----:B------:R-:W-:Y:S01]  /*4bb0*/  FFMA.FTZ R4, R4, UR11, -R0 ;  /* 0x0000000b04047c23 */ /* 0x000fe20008010800 */
[----:B-1----:R-:W-:Y:S02]  /*4bc0*/  I2FP.F32.S32 R11, R7 ;  /* 0x00000007000b7245 */ /* 0x002fe40000201400 */
[----:B------:R-:W-:Y:S02]  /*4bd0*/  PLOP3.LUT P1, PT, PT, PT, UP1, 0x80, 0x8 ;  /* 0x000000000008781c */ /* 0x000fe40003f2f018 */
[----:B------:R-:W-:Y:S01]  /*4be0*/  IABS R10, R10 ;  /* 0x0000000a000a7213 */ /* 0x000fe20000000000 */
[----:B------:R-:W-:Y:S02]  /*4bf0*/  FFMA.FTZ R7, R11, -UR8, R93 ;  /* 0x800000080b077c23 */ /* 0x000fe4000801005d */
[----:B------:R1:W-:Y:S01]  /*4c00*/  MUFU.EX2 R109, R5 ;  /* 0x00000005006d7308 */ /* 0x0003e20000000800 */
[----:B------:R-:W-:Y:S02]  /*4c10*/  I2FP.F32.S32 R10, R10 ;  /* 0x0000000a000a7245 */ /* 0x000fe40000201400 */
[----:B------:R-:W-:Y:S01]  /*4c20*/  @P5 FSEL R7, R7, -INF , !P2 ;  /* 0xff80000007075808 */ /* 0x000fe20005000000 */
[C---:B------:R-:W-:Y:S01]  /*4c30*/  @P0 VIADD R12, R3.reuse, 0x10 ;  /* 0x00000010030c0836 */ /* 0x040fe20000000000 */
[----:B------:R-:W-:Y:S02]  /*4c40*/  PLOP3.LUT P5, PT, PT, PT, UP1, 0x80, 0x8 ;  /* 0x000000000008781c */ /* 0x000fe40003faf018 */
[----:B------:R-:W-:Y:S01]  /*4c50*/  @P6 IADD3 R13, PT, PT, R3, 0x9, RZ ;  /* 0x00000009030d6810 */ /* 0x000fe20007ffe0ff */
[----:B------:R-:W-:Y:S02]  /*4c60*/  FFMA.FTZ R7, R7, UR11, -R2 ;  /* 0x0000000b07077c23 */ /* 0x000fe40008010802 */
[----:B------:R3:W4:Y:S01]  /*4c70*/  MUFU.EX2 R107, R4 ;  /* 0x00000004006b7308 */ /* 0x0007220000000800 */
[----:B--2---:R-:W-:Y:S01]  /*4c80*/  FFMA.FTZ R6, R10, -UR8, R88 ;  /* 0x800000080a067c23 */ /* 0x004fe20008010058 */
[----:B------:R-:W-:Y:S02]  /*4c90*/  PLOP3.LUT P0, PT, PT, PT, UP1, 0x80, 0x8 ;  /* 0x000000000008781c */ /* 0x000fe40003f0f018 */
[----:B------:R-:W-:Y:S02]  /*4ca0*/  @P1 ISETP.GE.AND P1, PT, R13, UR35, PT ;  /* 0x000000230d001c0c */ /* 0x000fe4000bf26270 */
[----:B------:R-:W-:Y:S01]  /*4cb0*/  PLOP3.LUT P6, PT, PT, PT, UP1, 0x80, 0x8 ;  /* 0x000000000008781c */ /* 0x000fe20003fcf018 */
[----:B-1----:R-:W-:Y:S03]  /*4cc0*/  FFMA.FTZ R5, R9, -UR8, R102 ;  /* 0x8000000809057c23 */ /* 0x002fe60008010066 */
[----:B------:R1:W-:Y:S01]  /*4cd0*/  MUFU.EX2 R249, R7 ;  /* 0x0000000700f97308 */ /* 0x0003e20000000800 */
[----:B------:R-:W-:Y:S01]  /*4ce0*/  @P5 FSEL R6, R6, -INF , !P1 ;  /* 0xff80000006065808 */ /* 0x000fe20004800000 */
[----:B------:R-:W2:Y:S01]  /*4cf0*/  LDL R13, [R1+0x5c] ;  /* 0x00005c00010d7983 */ /* 0x000ea20000100800 */
[----:B------:R-:W-:Y:S02]  /*4d00*/  PLOP3.LUT P5, PT, PT, PT, UP1, 0x80, 0x8 ;  /* 0x000000000008781c */ /* 0x000fe40003faf018 */
[----:B------:R-:W-:Y:S02]  /*4d10*/  @P0 FSEL R5, R5, -INF , !P2 ;  /* 0xff80000005050808 */ /* 0x000fe40005000000 */
[----:B------:R-:W-:Y:S02]  /*4d20*/  PLOP3.LUT P0, PT, PT, PT, UP1, 0x80, 0x8 ;  /* 0x000000000008781c */ /* 0x000fe40003f0f018 */
[----:B---3--:R-:W-:Y:S01]  /*4d30*/  IADD3 R4, PT, PT, R73, 0x9, RZ ;  /* 0x0000000949047810 */ /* 0x008fe20007ffe0ff */
[----:B------:R-:W-:Y:S01]  /*4d40*/  FFMA.FTZ R5, R5, UR11, -R0 ;  /* 0x0000000b05057c23 */ /* 0x000fe20008010800 */
[----:B------:R-:W-:Y:S01]  /*4d50*/  @P6 ISETP.GE.AND P6, PT, R12, UR35, PT ;  /* 0x000000230c006c0c */ /* 0x000fe2000bfc6270 */
[----:B------:R-:W-:Y:S01]  /*4d60*/  VIADD R12, R73, 0x8 ;  /* 0x00000008490c7836 */ /* 0x000fe20000000000 */
[----:B------:R-:W-:Y:S01]  /*4d70*/  IABS R9, R4 ;  /* 0x0000000400097213 */ /* 0x000fe20000000000 */
[----:B------:R-:W-:Y:S01]  /*4d80*/  FFMA.FTZ R4, R8, -UR8, R101 ;  /* 0x8000000808047c23 */ /* 0x000fe20008010065 */
[----:B-1----:R-:W-:Y:S01]  /*4d90*/  FFMA.FTZ R7, R6, UR11, -R2 ;  /* 0x0000000b06077c23 */ /* 0x002fe20008010802 */
[----:B------:R1:W-:Y:S01]  /*4da0*/  MUFU.EX2 R106, R5 ;  /* 0x00000005006a7308 */ /* 0x0003e20000000800 */
[----:B------:R-:W-:Y:S02]  /*4db0*/  IABS R6, R12 ;  /* 0x0000000c00067213 */ /* 0x000fe40000000000 */
[----:B------:R-:W-:Y:S01]  /*4dc0*/  PLOP3.LUT P2, PT, PT, PT, UP1, 0x80, 0x8 ;  /* 0x000000000008781c */ /* 0x000fe20003f4f018 */
[----:B------:R-:W3:Y:S01]  /*4dd0*/  LDL R12, [R1+0x60] ;  /* 0x00006000010c7983 */ /* 0x000ee20000100800 */
[----:B------:R-:W-:Y:S02]  /*4de0*/  @P0 FSEL R4, R4, -INF , !P1 ;  /* 0xff80000004040808 */ /* 0x000fe40004800000 */
[----:B------:R-:W-:Y:S03]  /*4df0*/  PLOP3.LUT P1, PT, PT, PT, UP1, 0x80, 0x8 ;  /* 0x000000000008781c */ /* 0x000fe60003f2f018 */
[----:B------:R1:W4:Y:S01]  /*4e00*/  MUFU.EX2 R248, R7 ;  /* 0x0000000700f87308 */ /* 0x0003220000000800 */
[----:B------:R-:W-:Y:S01]  /*4e10*/  I2FP.F32.S32 R8, R6 ;  /* 0x0000000600087245 */ /* 0x000fe20000201400 */
[----:B------:R-:W-:Y:S01]  /*4e20*/  FFMA.FTZ R4, R4, UR11, -R0 ;  /* 0x0000000b04047c23 */ /* 0x000fe20008010800 */
[----:B------:R-:W-:Y:S07]  /*4e30*/  PLOP3.LUT P0, PT, PT, PT, UP1, 0x80, 0x8 ;  /* 0x000000000008781c */ /* 0x000fee0003f0f018 */
[----:B------:R1:W-:Y:S02]  /*4e40*/  MUFU.EX2 R105, R4 ;  /* 0x0000000400697308 */ /* 0x0003e40000000800 */
[----:B-1----:R-:W-:Y:S02]  /*4e50*/  @P2 IADD3 R5, PT, PT, R3, 0x11, RZ ;  /* 0x0000001103052810 */ /* 0x002fe40007ffe0ff */
[----:B------:R-:W-:Y:S02]  /*4e60*/  PLOP3.LUT P2, PT, PT, PT, UP1, 0x80, 0x8 ;  /* 0x000000000008781c */ /* 0x000fe40003f4f018 */
[----:B------:R-:W-:Y:S01]  /*4e70*/  @P5 ISETP.GE.AND P5, PT, R5, UR35, PT ;  /* 0x0000002305005c0c */ /* 0x000fe2000bfa6270 */
[----:B------:R-:W-:Y:S01]  /*4e80*/  FFMA.FTZ R5, R8, -UR8, R89 ;  /* 0x8000000808057c23 */ /* 0x000fe20008010059 */
[----:B------:R-:W-:Y:S04]  /*4e90*/  I2FP.F32.S32 R7, R9 ;  /* 0x0000000900077245 */ /* 0x000fe80000201400 */
[----:B------:R-:W-:Y:S02]  /*4ea0*/  @P0 FSEL R5, R5, -INF , !P5 ;  /* 0xff80000005050808 */ /* 0x000fe40006800000 */
[----:B------:R-:W-:Y:S01]  /*4eb0*/  PLOP3.LUT P0, PT, PT, PT, UP1, 0x80, 0x8 ;  /* 0x000000000008781c */ /* 0x000fe20003f0f018 */
[----:B------:R-:W-:Y:S01]  /*4ec0*/  FFMA.FTZ R6, R7, -UR8, R91 ;  /* 0x8000000807067c23 */ /* 0x000fe2000801005b */
[----:B------:R-:W-:Y:S01]  /*4ed0*/  FFMA.FTZ R4, R11, -UR8, R99 ;  /* 0x800000080b047c23 */ /* 0x000fe20008010063 */
[----:B------:R-:W-:Y:S03]  /*4ee0*/  VIADD R11, R73, 0x1 ;  /* 0x00000001490b7836 */ /* 0x000fe60000000000 */
[----:B------:R-:W-:Y:S02]  /*4ef0*/  @P1 FSEL R6, R6, -INF , !P6 ;  /* 0xff80000006061808 */ /* 0x000fe40007000000 */
[----:B------:R-:W-:Y:S02]  /*4f00*/  PLOP3.LUT P1, PT, PT, PT, UP1, 0x80, 0x8 ;  /* 0x000000000008781c */ /* 0x000fe40003f2f018 */
[----:B------:R-:W-:Y:S01]  /*4f10*/  @P2 FSEL R4, R4, -INF , !P6 ;  /* 0xff80000004042808 */ /* 0x000fe20007000000 */
[----:B------:R-:W-:Y:S01]  /*4f20*/  FFMA.FTZ R9, R6, UR11, -R2 ;  /* 0x0000000b06097c23 */ /* 0x000fe20008010802 */
[----:B------:R-:W-:Y:S01]  /*4f30*/  FFMA.FTZ R6, R10, -UR8, R98 ;  /* 0x800000080a067c23 */ /* 0x000fe20008010062 */
[----:B------:R-:W-:Y:S02]  /*4f40*/  PLOP3.LUT P2, PT, PT, PT, UP1, 0x80, 0x8 ;  /* 0x000000000008781c */ /* 0x000fe40003f4f018 */
[----:B------:R1:W-:Y:S01]  /*4f50*/  MUFU.EX2 R247, R9 ;  /* 0x0000000900f77308 */ /* 0x0003e20000000800 */
[----:B------:R-:W-:Y:S01]  /*4f60*/  FFMA.FTZ R4, R4, UR11, -R0 ;  /* 0x0000000b04047c23 */ /* 0x000fe20008010800 */
[----:B------:R-:W-:Y:S02]  /*4f70*/  PLOP3.LUT P6, PT, PT, PT, UP1, 0x80, 0x8 ;  /* 0x000000000008781c */ /* 0x000fe40003fcf018 */
[----:B------:R-:W-:Y:S02]  /*4f80*/  IABS R10, R73 ;  /* 0x00000049000a7213 */ /* 0x000fe40000000000 */
[----:B------:R-:W-:Y:S04]  /*4f90*/  @P1 FSEL R6, R6, -INF , !P5 ;  /* 0xff80000006061808 */ /* 0x000fe80006800000 */
[----:B------:R-:W-:Y:S01]  /*4fa0*/  MUFU.EX2 R104, R4 ;  /* 0x0000000400687308 */ /* 0x000fe20000000800 */
[----:B------:R-:W-:Y:S02]  /*4fb0*/  PLOP3.LUT P1, PT, PT, PT, UP1, 0x80, 0x8 ;  /* 0x000000000008781c */ /* 0x000fe40003f2f018 */
[----:B------:R-:W-:Y:S02]  /*4fc0*/  PLOP3.LUT P5, PT, PT, PT, UP1, 0x80, 0x8 ;  /* 0x000000000008781c */ /* 0x000fe40003faf018 */
[C---:B------:R-:W-:Y:S02]  /*4fd0*/  SHF.L.U32 R73, R100.reuse, 0x5, RZ ;  /* 0x0000000564497819 */ /* 0x040fe400000006ff */
[----:B------:R-:W-:Y:S01]  /*4fe0*/  SHF.L.U32 R100, R100, 0x4, RZ ;  /* 0x0000000464647819 */ /* 0x000fe200000006ff */
[----:B-1----:R-:W-:Y:S01]  /*4ff0*/  FFMA.FTZ R9, R5, UR11, -R2 ;  /* 0x0000000b05097c23 */ /* 0x002fe20008010802 */
[----:B------:R-:W-:Y:S02]  /*5000*/  IABS R5, R11 ;  /* 0x0000000b00057213 */ /* 0x000fe40000000000 */
[----:B------:R-:W-:Y:S01]  /*5010*/  @P0 IADD3 R11, PT, PT, R3, 0x18, RZ ;  /* 0x00000018030b0810 */ /* 0x000fe20007ffe0ff */
[----:B------:R1:W4:Y:S01]  /*5020*/  MUFU.EX2 R246, R9 ;  /* 0x0000000900f67308 */ /* 0x0003220000000800 */
[----:B------:R-:W-:Y:S02]  /*5030*/  PLOP3.LUT P0, PT, PT, PT, UP1, 0x80, 0x8 ;  /* 0x000000000008781c */ /* 0x000fe40003f0f018 */
[----:B------:R-:W-:Y:S02]  /*5040*/  @P2 ISETP.GE.AND P2, PT, R11, UR35, PT ;  /* 0x000000230b002c0c */ /* 0x000fe4000bf46270 */
[----:B------:R-:W-:Y:S02]  /*5050*/  LOP3.LUT R14, R73, 0xc00, RZ, 0xc0, !PT ;  /* 0x00000c00490e7812 */ /* 0x000fe400078ec0ff */
[----:B------:R-:W-:Y:S02]  /*5060*/  LOP3.LUT R100, R100, 0x1c0, RZ, 0xc0, !PT ;  /* 0x000001c064647812 */ /* 0x000fe400078ec0ff */
[----:B------:R-:W-:Y:S04]  /*5070*/  LOP3.LUT R14, R14, 0x6, R252, 0xf8, !PT ;  /* 0x000000060e0e7812 */ /* 0x000fe800078ef8fc */
[----:B------:R-:W-:Y:S02]  /*5080*/  LOP3.LUT R14, R14, R15, R100, 0xfe, !PT ;  /* 0x0000000f0e0e7212 */ /* 0x000fe400078efe64 */
[----:B-1----:R-:W-:Y:S02]  /*5090*/  I2FP.F32.S32 R9, R5 ;  /* 0x0000000500097245 */ /* 0x002fe40000201400 */
[----:B------:R-:W-:Y:S02]  /*50a0*/  MOV R5, R10 ;  /* 0x0000000a00057202 */ /* 0x000fe40000000f00 */
[----:B------:R-:W-:Y:S01]  /*50b0*/  LEA R83, R14, UR4, 0x1 ;  /* 0x000000040e537c11 */ /* 0x000fe2000f8e08ff */
[----:B------:R-:W-:Y:S01]  /*50c0*/  FFMA.FTZ R4, R9, -UR8, R87 ;  /* 0x8000000809047c23 */ /* 0x000fe20008010057 */
[----:B------:R-:W-:Y:S01]  /*50d0*/  FFMA.FTZ R9, R6, UR11, -R0 ;  /* 0x0000000b06097c23 */ /* 0x000fe20008010800 */
[----:B------:R-:W-:Y:S01]  /*50e0*/  I2FP.F32.S32 R6, R5 ;  /* 0x0000000500067245 */ /* 0x000fe20000201400 */
[----:B------:R-:W-:Y:S02]  /*50f0*/  @P6 VIADD R5, R3, 0x19 ;  /* 0x0000001903056836 */ /* 0x000fe40000000000 */
[----:B------:R-:W-:Y:S01]  /*5100*/  @P1 FSEL R4, R4, -INF , !P2 ;  /* 0xff80000004041808 */ /* 0x000fe20005000000 */
[----:B------:R-:W1:Y:S01]  /*5110*/  MUFU.EX2 R103, R9 ;  /* 0x0000000900677308 */ /* 0x000e620000000800 */
[----:B------:R-:W-:Y:S01]  /*5120*/  PLOP3.LUT P1, PT, PT, PT, UP1, 0x80, 0x8 ;  /* 0x000000000008781c */ /* 0x000fe20003f2f018 */
[----:B------:R-:W-:Y:S01]  /*5130*/  FFMA.FTZ R3, R6, -UR8, R86 ;  /* 0x8000000806037c23 */ /* 0x000fe20008010056 */
[----:B------:R-:W-:Y:S01]  /*5140*/  @P5 ISETP.GE.AND P5, PT, R5, UR35, PT ;  /* 0x0000002305005c0c */ /* 0x000fe2000bfa6270 */
[--C-:B------:R-:W-:Y:S01]  /*5150*/  FFMA.FTZ R4, R4, UR11, -R2.reuse ;  /* 0x0000000b04047c23 */ /* 0x100fe20008010802 */
[----:B----4-:R-:W-:Y:S02]  /*5160*/  F2FP.BF16.F32.PACK_AB R6, R107, R108 ;  /* 0x0000006c6b06723e */ /* 0x010fe400000010ff */
[----:B------:R-:W-:Y:S03]  /*5170*/  @P0 FSEL R3, R3, -INF , !P5 ;  /* 0xff80000003030808 */ /* 0x000fe60006800000 */
[----:B------:R4:W-:Y:S01]  /*5180*/  MUFU.EX2 R97, R4 ;  /* 0x0000000400617308 */ /* 0x0009e20000000800 */
[----:B------:R-:W-:Y:S01]  /*5190*/  PLOP3.LUT P0, PT, PT, PT, UP1, 0x80, 0x8 ;  /* 0x000000000008781c */ /* 0x000fe20003f0f018 */
[----:B------:R1:W-:Y:S01]  /*51a0*/  STS [R83+0x14400], R6 ;  /* 0x0144000653007388 */ /* 0x0003e20000000800 */
[----:B------:R-:W-:Y:S07]  /*51b0*/  FFMA.FTZ R2, R3, UR11, -R2 ;  /* 0x0000000b03027c23 */ /* 0x000fee0008010802 */
[----:B------:R1:W3:Y:S01]  /*51c0*/  MUFU.EX2 R95, R2 ;  /* 0x00000002005f7308 */ /* 0x0002e20000000800 */
[----:B----4-:R-:W-:Y:S01]  /*51d0*/  FFMA.FTZ R4, R7, -UR8, R96 ;  /* 0x8000000807047c23 */ /* 0x010fe20008010060 */
[----:B------:R-:W-:Y:S04]  /*51e0*/  F2FP.BF16.F32.PACK_AB R7, R109, R110 ;  /* 0x0000006e6d07723e */ /* 0x000fe800000010ff */
[----:B------:R-:W-:Y:S01]  /*51f0*/  @P1 FSEL R4, R4, -INF , !P2 ;  /* 0xff80000004041808 */ /* 0x000fe20005000000 */
[----:B------:R-:W-:Y:S01]  /*5200*/  STS [R83+0x14000], R7 ;  /* 0x0140000753007388 */ /* 0x000fe20000000800 */
[----:B-1----:R-:W-:Y:S03]  /*5210*/  FFMA.FTZ R2, R8, -UR8, R94 ;  /* 0x8000000808027c23 */ /* 0x002fe6000801005e */
[--C-:B------:R-:W-:Y:S01]  /*5220*/  FFMA.FTZ R3, R4, UR11, -R0.reuse ;  /* 0x0000000b04037c23 */ /* 0x100fe20008010800 */
[----:B------:R-:W-:Y:S02]  /*5230*/  LEA R4, P1, R16, R244, 0x2 ;  /* 0x000000f410047211 */ /* 0x000fe400078210ff */
[----:B------:R-:W-:Y:S01]  /*5240*/  @P0 FSEL R2, R2, -INF , !P5 ;  /* 0xff80000002020808 */ /* 0x000fe20006800000 */
[----:B------:R1:W-:Y:S01]  /*5250*/  MUFU.EX2 R100, R3 ;  /* 0x0000000300647308 */ /* 0x0003e20000000800 */
[----:B------:R-:W-:Y:S02]  /*5260*/  LEA.HI.X R5, R16, R245, RZ, 0x2, P1 ;  /* 0x000000f510057211 */ /* 0x000fe400008f14ff */
[----:B------:R-:W4:Y:S01]  /*5270*/  LDL R245, [R1+0x28] ;  /* 0x0000280001f57983 */ /* 0x000f220000100800 */
[----:B------:R-:W-:Y:S01]  /*5280*/  FFMA.FTZ R0, R2, UR11, -R0 ;  /* 0x0000000b02007c23 */ /* 0x000fe20008010800 */
[----:B------:R-:W-:Y:S02]  /*5290*/  F2FP.BF16.F32.PACK_AB R2, R248, R249 ;  /* 0x000000f9f802723e */ /* 0x000fe400000010ff */
[----:B------:R-:W-:Y:S03]  /*52a0*/  F2FP.BF16.F32.PACK_AB R6, R246, R247 ;  /* 0x000000f7f606723e */ /* 0x000fe600000010ff */
[----:B------:R1:W3:Y:S01]  /*52b0*/  MUFU.EX2 R244, R0 ;  /* 0x0000000000f47308 */ /* 0x0002e20000000800 */
[----:B------:R-:W4:Y:S05]  /*52c0*/  LDG.E R81, desc[UR36][R4.64] ;  /* 0x0000002404517981 */ /* 0x000f2a000c1e1900 */
[----:B------:R3:W4:Y:S01]  /*52d0*/  LDG.E R80, desc[UR36][R4.64+0x20] ;  /* 0x0000202404507981 */ /* 0x000722000c1e1900 */
[----:B-1----:R-:W-:Y:S05]  /*52e0*/  LEA R3, R14, UR5, 0x1 ;  /* 0x000000050e037c11 */ /* 0x002fea000f8e08ff */
[C---:B------:R-:W-:Y:S01]  /*52f0*/  VIADD R82, R3.reuse, 0x20 ;  /* 0x0000002003527836 */ /* 0x040fe20000000000 */
[----:B------:R-:W-:Y:S02]  /*5300*/  @P4 IADD3 R82, PT, PT, R3, -0x20, RZ ;  /* 0xffffffe003524810 */ /* 0x000fe40007ffe0ff */
[----:B------:R-:W-:Y:S02]  /*5310*/  F2FP.BF16.F32.PACK_AB R0, R105, R106 ;  /* 0x0000006a6900723e */ /* 0x000fe400000010ff */
[----:B--2---:R-:W-:Y:S01]  /*5320*/  IADD3 R84, PT, PT, R3, R13, RZ ;  /* 0x0000000d03547210 */ /* 0x004fe20007ffe0ff */
[----:B------:R-:W-:Y:S01]  /*5330*/  IMAD.IADD R85, R13, 0x1, R82 ;  /* 0x000000010d557824 */ /* 0x000fe200078e0252 */
[----:B------:R-:W-:Y:S03]  /*5340*/  F2FP.BF16.F32.PACK_AB R3, R103, R104 ;  /* 0x000000686703723e */ /* 0x000fe600000010ff */
[----:B------:R1:W-:Y:S05]  /*5350*/  STS [R84], R2 ;  /* 0x0000000254007388 */ /* 0x0003ea0000000800 */
[----:B------:R2:W-:Y:S05]  /*5360*/  STS [R84+0x400], R0 ;  /* 0x0004000054007388 */ /* 0x0005ea0000000800 */
[----:B------:R-:W-:Y:S05]  /*5370*/  STS [R82], R6 ;  /* 0x0000000652007388 */ /* 0x000fea0000000800 */
[----:B------:R2:W-:Y:S01]  /*5380*/  STS [R82+0x400], R3 ;  /* 0x0004000352007388 */ /* 0x0005e20000000800 */
[----:B---3--:R-:W-:Y:S02]  /*5390*/  LEA R252, R12, UR4, 0x1 ;  /* 0x000000040cfc7c11 */ /* 0x008fe4000f8e08ff */
[----:B-1----:R-:W-:Y:S02]  /*53a0*/  F2FP.BF16.F32.PACK_AB R2, R95, R97 ;  /* 0x000000615f02723e */ /* 0x002fe400000010ff */
[----:B--2---:R-:W-:Y:S03]  /*53b0*/  F2FP.BF16.F32.PACK_AB R0, R244, R100 ;  /* 0x00000064f400723e */ /* 0x004fe600000010ff */
[----:B------:R-:W-:Y:S05]  /*53c0*/  STS [R85], R2 ;  /* 0x0000000255007388 */ /* 0x000fea0000000800 */
[----:B------:R-:W-:Y:S01]  /*53d0*/  STS [R85+0x400], R0 ;  /* 0x0004000055007388 */ /* 0x000fe20000000800 */
[C---:B------:R-:W-:Y:S04]  /*53e0*/  IADD3 R3, PT, PT, R252.reuse, R76, RZ ;  /* 0x0000004cfc037210 */ /* 0x040fe80007ffe0ff */
[----:B------:R-:W1:Y:S05]  /*53f0*/  LDSM.16.M88.4 R16, [R252+0x6000] ;  /* 0x00600000fc10783b */ /* 0x000e6a0000000200 */
[----:B------:R-:W2:Y:S01]  /*5400*/  LDSM.16.M88.4 R68, [R3+0x6000] ;  /* 0x006000000344783b */ /* 0x000ea20000000200 */
[C---:B-1----:R-:W-:Y:S08]  /*5410*/  HMMA.16816.F32.BF16 R4, R16.reuse, R148, RZ ;  /* 0x000000941004723c */ /* 0x042ff000000418ff */
[C---:B------:R-:W-:Y:S08]  /*5420*/  HMMA.16816.F32.BF16 R8, R16.reuse, R150, RZ ;  /* 0x000000961008723c */ /* 0x040ff000000418ff */
[C---:B------:R-:W-:Y:S08]  /*5430*/  HMMA.16816.F32.BF16 R12, R16.reuse, R152, RZ ;  /* 0x00000098100c723c */ /* 0x040ff000000418ff */
[----:B------:R-:W-:Y:S08]  /*5440*/  HMMA.16816.F32.BF16 R16, R16, R154, RZ ;  /* 0x0000009a1010723c */ /* 0x000ff000000418ff */
[C---:B--2---:R-:W-:Y:S08]  /*5450*/  HMMA.16816.F32.BF16 R4, R68.reuse, R156, R4 ;  /* 0x0000009c4404723c */ /* 0x044ff00000041804 */
[C---:B------:R-:W-:Y:S08]  /*5460*/  HMMA.16816.F32.BF16 R8, R68.reuse, R158, R8 ;  /* 0x0000009e4408723c */ /* 0x040ff00000041808 */
[C---:B------:R-:W-:Y:S08]  /*5470*/  HMMA.16816.F32.BF16 R12, R68.reuse, R160, R12 ;  /* 0x000000a0440c723c */ /* 0x040ff0000004180c */
[----:B------:R-:W-:Y:S01]  /*5480*/  HMMA.16816.F32.BF16 R16, R68, R162, R16 ;  /* 0x000000a24410723c */ /* 0x000fe20000041810 */
[----:B------:R-:W-:Y:S02]  /*5490*/  LDSM.16.M88.4 R68, [R252+0x8000] ;  /* 0x00800000fc44783b */ /* 0x000fe40000000200 */
[----:B----4-:R-:W-:Y:S05]  /*54a0*/  IADD3 R2, PT, PT, R252, R245, RZ ;  /* 0x000000f5fc027210 */ /* 0x010fea0007ffe0ff */
        /* <DEDUP_REMOVED lines=39> */
[----:B------:R1:W3:Y:S07]  /*5720*/  LDSM.16.M88.4 R72, [R0+0xa000] ;  /* 0x00a000000048783b */ /* 0x0002ee0000000200 */
[C---:B----4-:R-:W-:Y:S08]  /*5730*/  HMMA.16816.F32.BF16 R4, R76.reuse, R220, R4 ;  /* 0x000000dc4c04723c */ /* 0x050ff00000041804 */
        /* <DEDUP_REMOVED lines=9> */
[C---:B---3--:R-:W-:Y:S08]  /*57d0*/  HMMA.16816.F32.BF16 R4, R72.reuse, R236, R4 ;  /* 0x000000ec4804723c */ /* 0x048ff00000041804 */
[C---:B------:R-:W-:Y:S08]  /*57e0*/  HMMA.16816.F32.BF16 R8, R72.reuse, R238, R8 ;  /* 0x000000ee4808723c */ /* 0x040ff00000041808 */
[C---:B------:R-:W-:Y:S03]  /*57f0*/  HMMA.16816.F32.BF16 R12, R72.reuse, R240, R12 ;  /* 0x000000f0480c723c */ /* 0x040fe6000004180c */
[C---:B------:R-:W-:Y:S01]  /*5800*/  FADD.FTZ R2, -R81.reuse, R4 ;  /* 0x0000000451027221 */ /* 0x040fe20000010100 */
[----:B------:R-:W-:Y:S01]  /*5810*/  FADD.FTZ R4, -R81, R5 ;  /* 0x0000000551047221 */ /* 0x000fe20000010100 */
[C---:B------:R-:W-:Y:S01]  /*5820*/  FADD.FTZ R6, -R80.reuse, R6 ;  /* 0x0000000650067221 */ /* 0x040fe20000010100 */
[----:B------:R-:W-:Y:S01]  /*5830*/  FADD.FTZ R7, -R80, R7 ;  /* 0x0000000750077221 */ /* 0x000fe20000010100 */
[----:B------:R-:W-:Y:S01]  /*5840*/  FMUL.FTZ R2, R110, R2 ;  /* 0x000000026e027220 */ /* 0x000fe20000410000 */
[----:B------:R-:W-:Y:S01]  /*5850*/  HMMA.16816.F32.BF16 R16, R72, R242, R16 ;  /* 0x000000f24810723c */ /* 0x000fe20000041810 */
[----:B-----5:R1:W5:Y:S02]  /*5860*/  LDL.LU R110, [R1+0x90] ;  /* 0x00009000016e7983 */ /* 0x0203640000300800 */
[----:B------:R-:W-:Y:S01]  /*5870*/  FMUL.FTZ R4, R109, R4 ;  /* 0x000000046d047220 */ /* 0x000fe20000410000 */
[----:B------:R-:W-:Y:S01]  /*5880*/  FMUL.FTZ R3, R3, R2 ;  /* 0x0000000203037220 */ /* 0x000fe20000410000 */
[----:B------:R-:W-:Y:S01]  /*5890*/  FFMA.FTZ R2, -R93, R93, 1 ;  /* 0x3f8000005d027423 */ /* 0x000fe2000001015d */
[C---:B------:R-:W-:Y:S01]  /*58a0*/  FADD.FTZ R5, -R81.reuse, R8 ;  /* 0x0000000851057221 */ /* 0x040fe20000010100 */
[----:B------:R-:W-:Y:S01]  /*58b0*/  FMUL.FTZ R0, R0, R4 ;  /* 0x0000000400007220 */ /* 0x000fe20000410000 */
[----:B------:R-:W-:Y:S01]  /*58c0*/  FFMA.FTZ R4, -R88, R88, 1 ;  /* 0x3f80000058047423 */ /* 0x000fe20000010158 */
[----:B------:R-:W-:Y:S01]  /*58d0*/  FADD.FTZ R8, -R81, R9 ;  /* 0x0000000951087221 */ /* 0x000fe20000010100 */
[----:B------:R-:W-:Y:S01]  /*58e0*/  FMUL.FTZ R5, R249, R5 ;  /* 0x00000005f9057220 */ /* 0x000fe20000410000 */
[----:B------:R-:W-:Y:S01]  /*58f0*/  FADD.FTZ R12, -R81, R12 ;  /* 0x0000000c510c7221 */ /* 0x000fe20000010100 */
[----:B------:R-:W-:Y:S01]  /*5900*/  F2FP.BF16.F32.PACK_AB R0, R0, R3 ;  /* 0x000000030000723e */ /* 0x000fe200000010ff */
[----:B------:R-:W-:Y:S01]  /*5910*/  FMUL.FTZ R2, R2, UR14 ;  /* 0x0000000e02027c20 */ /* 0x000fe20008410000 */
[----:B------:R-:W-:Y:S01]  /*5920*/  FMUL.FTZ R8, R248, R8 ;  /* 0x00000008f8087220 */ /* 0x000fe20000410000 */
[----:B------:R-:W-:Y:S01]  /*5930*/  FMUL.FTZ R4, R4, UR14 ;  /* 0x0000000e04047c20 */ /* 0x000fe20008410000 */
[----:B------:R-:W-:Y:S01]  /*5940*/  FFMA.FTZ R3, -R89, R89, 1 ;  /* 0x3f80000059037423 */ /* 0x000fe20000010159 */
[----:B------:R2:W-:Y:S01]  /*5950*/  STS [R83+0x12000], R0 ;  /* 0x0120000053007388 */ /* 0x0005e20000000800 */
[----:B------:R-:W-:Y:S01]  /*5960*/  FMUL.FTZ R2, R2, R5 ;  /* 0x0000000502027220 */ /* 0x000fe20000410000 */
[----:B------:R-:W-:Y:S01]  /*5970*/  FADD.FTZ R9, -R81, R16 ;  /* 0x0000001051097221 */ /* 0x000fe20000010100 */
[----:B------:R-:W-:Y:S01]  /*5980*/  FMUL.FTZ R16, R247, R12 ;  /* 0x0000000cf7107220 */ /* 0x000fe20000410000 */
[----:B------:R-:W-:Y:S01]  /*5990*/  FFMA.FTZ R5, -R91, R91, 1 ;  /* 0x3f8000005b057423 */ /* 0x000fe2000001015b */
[----:B------:R-:W-:Y:S01]  /*59a0*/  FADD.FTZ R13, -R81, R13 ;  /* 0x0000000d510d7221 */ /* 0x000fe20000010100 */
[----:B------:R-:W-:Y:S01]  /*59b0*/  FMUL.FTZ R12, R97, R9 ;  /* 0x00000009610c7220 */ /* 0x000fe20000410000 */
[----:B------:R-:W-:Y:S01]  /*59c0*/  FMUL.FTZ R4, R4, R8 ;  /* 0x0000000804047220 */ /* 0x000fe20000410000 */
[----:B------:R1:W5:Y:S01]  /*59d0*/  LDL.LU R109, [R1+0x8c] ;  /* 0x00008c00016d7983 */ /* 0x0003620000300800 */
[----:B------:R-:W-:Y:S01]  /*59e0*/  FADD.FTZ R81, -R81, R17 ;  /* 0x0000001151517221 */ /* 0x000fe20000010100 */
[----:B------:R-:W-:Y:S01]  /*59f0*/  FFMA.FTZ R9, -R87, R87, 1 ;  /* 0x3f80000057097423 */ /* 0x000fe20000010157 */
[----:B------:R-:W-:Y:S01]  /*5a00*/  FFMA.FTZ R8, -R86, R86, 1 ;  /* 0x3f80000056087423 */ /* 0x000fe20000010156 */
[----:B------:R-:W-:Y:S01]  /*5a10*/  FMUL.FTZ R6, R108, R6 ;  /* 0x000000066c067220 */ /* 0x000fe20000410000 */
[----:B------:R-:W-:Y:S01]  /*5a20*/  FMUL.FTZ R17, R246, R13 ;  /* 0x0000000df6117220 */ /* 0x000fe20000410000 */
        /* <DEDUP_REMOVED lines=18> */
[----:B------:R-:W-:Y:S01]  /*5b50*/  FADD.FTZ R9, -R80, R14 ;  /* 0x0000000e50097221 */ /* 0x000fe20000010100 */
[----:B------:R-:W-:Y:S01]  /*5b60*/  FMUL.FTZ R12, R105, R12 ;  /* 0x0000000c690c7220 */ /* 0x000fe20000410000 */
[----:B--2---:R-:W-:Y:S01]  /*5b70*/  FFMA.FTZ R0, -R250, R250, 1 ;  /* 0x3f800000fa007423 */ /* 0x004fe200000101fa */
[----:B------:R1:W5:Y:S01]  /*5b80*/  LDL.LU R105, [R1+0x7c] ;  /* 0x00007c0001697983 */ /* 0x0003620000300800 */
[----:B------:R-:W-:Y:S01]  /*5b90*/  FADD.FTZ R11, -R80, R15 ;  /* 0x0000000f500b7221 */ /* 0x000fe20000010100 */
[----:B------:R-:W-:Y:S01]  /*5ba0*/  FMUL.FTZ R9, R104, R9 ;  /* 0x0000000968097220 */ /* 0x000fe20000410000 */
[----:B------:R-:W-:Y:S02]  /*5bb0*/  FMUL.FTZ R0, R0, UR14 ;  /* 0x0000000e00007c20 */ /* 0x000fe40008410000 */
[----:B------:R1:W5:Y:S01]  /*5bc0*/  LDL.LU R104, [R1+0x78] ;  /* 0x0000780001687983 */ /* 0x0003620000300800 */
[----:B------:R-:W-:Y:S01]  /*5bd0*/  FMUL.FTZ R11, R103, R11 ;  /* 0x0000000b670b7220 */ /* 0x000fe20000410000 */
[----:B------:R-:W-:Y:S01]  /*5be0*/  F2FP.BF16.F32.PACK_AB R4, R4, R2 ;  /* 0x000000020404723e */ /* 0x000fe200000010ff */
[----:B------:R-:W-:Y:S02]  /*5bf0*/  FMUL.FTZ R0, R0, R7 ;  /* 0x0000000700007220 */ /* 0x000fe40000410000 */
[----:B------:R1:W5:Y:S01]  /*5c00*/  LDL.LU R103, [R1+0x74] ;  /* 0x0000740001677983 */ /* 0x0003620000300800 */
[----:B------:R-:W-:Y:S01]  /*5c10*/  FFMA.FTZ R7, -R102, R102, 1 ;  /* 0x3f80000066077423 */ /* 0x000fe20000010166 */
[----:B------:R-:W-:Y:S01]  /*5c20*/  FFMA.FTZ R2, -R251, R251, 1 ;  /* 0x3f800000fb027423 */ /* 0x000fe200000101fb */
[----:B------:R-:W-:Y:S02]  /*5c30*/  FFMA.FTZ R8, -R98, R98, 1 ;  /* 0x3f80000062087423 */ /* 0x000fe40000010162 */
[----:B------:R1:W5:Y:S01]  /*5c40*/  LDL.LU R102, [R1+0x70] ;  /* 0x0000700001667983 */ /* 0x0003620000300800 */
[----:B------:R-:W-:Y:S01]  /*5c50*/  FMUL.FTZ R7, R7, UR14 ;  /* 0x0000000e07077c20 */ /* 0x000fe20008410000 */
[----:B------:R-:W-:Y:S01]  /*5c60*/  FMUL.FTZ R2, R2, UR14 ;  /* 0x0000000e02027c20 */ /* 0x000fe20008410000 */
[----:B------:R-:W-:Y:S02]  /*5c70*/  FMUL.FTZ R8, R8, UR14 ;  /* 0x0000000e08087c20 */ /* 0x000fe40008410000 */
[----:B------:R-:W2:Y:S01]  /*5c80*/  LDL R14, [R1+0x24] ;  /* 0x00002400010e7983 */ /* 0x000ea20000100800 */
[----:B------:R-:W-:Y:S01]  /*5c90*/  FMUL.FTZ R7, R7, R10 ;  /* 0x0000000a07077220 */ /* 0x000fe20000410000 */
[----:B------:R-:W-:Y:S01]  /*5ca0*/  FMUL.FTZ R2, R2, R6 ;  /* 0x0000000602027220 */ /* 0x000fe20000410000 */
[----:B------:R-:W-:Y:S02]  /*5cb0*/  FFMA.FTZ R6, -R99, R99, 1 ;  /* 0x3f80000063067423 */ /* 0x000fe40000010163 */
[----:B------:R-:W3:Y:S01]  /*5cc0*/  LDL R13, [R1+0x2c] ;  /* 0x00002c00010d7983 */ /* 0x000ee20000100800 */
[C---:B------:R-:W-:Y:S01]  /*5cd0*/  FADD.FTZ R18, -R80.reuse, R18 ;  /* 0x0000001250127221 */ /* 0x040fe20000010100 */
[----:B------:R-:W-:Y:S01]  /*5ce0*/  FADD.FTZ R19, -R80, R19 ;  /* 0x0000001350137221 */ /* 0x000fe20000010100 */
[----:B------:R-:W-:Y:S01]  /*5cf0*/  F2FP.BF16.F32.PACK_AB R0, R0, R2 ;  /* 0x000000020000723e */ /* 0x000fe200000010ff */
[----:B------:R-:W-:Y:S01]  /*5d00*/  FFMA.FTZ R2, -R101, R101, 1 ;  /* 0x3f80000065027423 */ /* 0x000fe20000010165 */
[----:B------:R-:W-:Y:S01]  /*5d10*/  FMUL.FTZ R6, R6, UR14 ;  /* 0x0000000e06067c20 */ /* 0x000fe20008410000 */
[----:B------:R-:W-:Y:S01]  /*5d20*/  FMUL.FTZ R10, R100, R18 ;  /* 0x00000012640a7220 */ /* 0x000fe20000410000 */
[----:B------:R1:W5:Y:S01]  /*5d30*/  LDL.LU R101, [R1+0x6c] ;  /* 0x00006c0001657983 */ /* 0x0003620000300800 */
[----:B------:R-:W-:Y:S01]  /*5d40*/  FMUL.FTZ R2, R2, UR14 ;  /* 0x0000000e02027c20 */ /* 0x000fe20008410000 */
[----:B------:R-:W-:Y:S01]  /*5d50*/  FMUL.FTZ R6, R6, R9 ;  /* 0x0000000906067220 */ /* 0x000fe20000410000 */
[----:B------:R-:W-:Y:S02]  /*5d60*/  FFMA.FTZ R9, -R94, R94, 1 ;  /* 0x3f8000005e097423 */ /* 0x000fe4000001015e */
[----:B------:R4:W-:Y:S01]  /*5d70*/  STS [R83+0x12400], R0 ;  /* 0x0124000053007388 */ /* 0x0009e20000000800 */
[----:B------:R-:W-:Y:S01]  /*5d80*/  FMUL.FTZ R2, R2, R12 ;  /* 0x0000000c02027220 */ /* 0x000fe20000410000 */
[----:B------:R-:W-:Y:S03]  /*5d90*/  FMUL.FTZ R9, R9, UR14 ;  /* 0x0000000e09097c20 */ /* 0x000fe60008410000 */
[----:B------:R-:W-:Y:S01]  /*5da0*/  STS [R84+-0x2000], R4 ;  /* 0xffe0000454007388 */ /* 0x000fe20000000800 */
[----:B------:R-:W-:Y:S04]  /*5db0*/  F2FP.BF16.F32.PACK_AB R2, R2, R7 ;  /* 0x000000070202723e */ /* 0x000fe800000010ff */
[----:B------:R1:W5:Y:S05]  /*5dc0*/  LDL.LU R100, [R1+0x68] ;  /* 0x0000680001647983 */ /* 0x00036a0000300800 */
[----:B------:R1:W-:Y:S05]  /*5dd0*/  STS [R84+-0x1c00], R2 ;  /* 0xffe4000254007388 */ /* 0x0003ea0000000800 */
[----:B------:R-:W-:Y:S01]  /*5de0*/  STS [R82+-0x2000], R3 ;  /* 0xffe0000352007388 */ /* 0x000fe20000000800 */
[----:B------:R-:W1:Y:S01]  /*5df0*/  S2R R250, SR_TID.X ;  /* 0x0000000000fa7919 */ /* 0x000e620000002100 */
[----:B------:R-:W1:Y:S01]  /*5e00*/  S2R R249, SR_TID.X ;  /* 0x0000000000f97919 */ /* 0x000e620000002100 */
[----:B----4-:R-:W-:Y:S01]  /*5e10*/  FMUL.FTZ R0, R8, R11 ;  /* 0x0000000b08007220 */ /* 0x010fe20000410000 */
[----:B------:R-:W-:Y:S01]  /*5e20*/  FFMA.FTZ R8, -R96, R96, 1 ;  /* 0x3f80000060087423 */ /* 0x000fe20000010160 */
[----:B------:R-:W-:Y:S03]  /*5e30*/  FMUL.FTZ R11, R244, R19 ;  /* 0x00000013f40b7220 */ /* 0x000fe60000410000 */
[----:B------:R-:W-:Y:S01]  /*5e40*/  FMUL.FTZ R8, R8, UR14 ;  /* 0x0000000e08087c20 */ /* 0x000fe20008410000 */
[----:B------:R-:W-:Y:S01]  /*5e50*/  F2FP.BF16.F32.PACK_AB R0, R0, R6 ;  /* 0x000000060000723e */ /* 0x000fe200000010ff */
[----:B------:R-:W-:Y:S02]  /*5e60*/  FMUL.FTZ R6, R9, R11 ;  /* 0x0000000b09067220 */ /* 0x000fe40000410000 */
[----:B------:R-:W-:Y:S02]  /*5e70*/  FMUL.FTZ R7, R8, R10 ;  /* 0x0000000a08077220 */ /* 0x000fe40000410000 */
[----:B------:R-:W-:Y:S03]  /*5e80*/  STS [R82+-0x1c00], R0 ;  /* 0xffe4000052007388 */ /* 0x000fe60000000800 */
[----:B-1----:R-:W-:Y:S02]  /*5e90*/  F2FP.BF16.F32.PACK_AB R2, R6, R7 ;  /* 0x000000070602723e */ /* 0x002fe400000010ff */
[----:B------:R-:W-:Y:S05]  /*5ea0*/  STS [R85+-0x2000], R5 ;  /* 0xffe0000555007388 */ /* 0x000fea0000000800 */
[----:B------:R1:W-:Y:S01]  /*5eb0*/  STS [R85+-0x1c00], R2 ;  /* 0xffe4000255007388 */ /* 0x0003e20000000800 */
[----:B------:R-:W-:Y:S01]  /*5ec0*/  BAR.SYNC.DEFER_BLOCKING 0x0 ;  /* 0x0000000000007b1d */ /* 0x000fe20000010000 */
[----:B------:R-:W-:Y:S01]  /*5ed0*/  IMAD.SHL.U32 R248, R250, 0x40, RZ ;  /* 0x00000040faf87824 */ /* 0x000fe200078e00ff */
[----:B------:R-:W-:Y:S02]  /*5ee0*/  SHF.R.U32.HI R251, RZ, 0x1, R250 ;  /* 0x00000001fffb7819 */ /* 0x000fe400000116fa */
[----:B------:R-:W-:Y:S02]  /*5ef0*/  SHF.L.U32 R249, R249, 0x3, RZ ;  /* 0x00000003f9f97819 */ /* 0x000fe400000006ff */
[----:B------:R-:W-:Y:S04]  /*5f00*/  LOP3.LUT R248, R248, 0x1c0, RZ, 0xc0, !PT ;  /* 0x000001c0f8f87812 */ /* 0x000fe800078ec0ff */
[----:B------:R-:W-:Y:S02]  /*5f10*/  LOP3.LUT R248, R248, 0x38, R249, 0xf8, !PT ;  /* 0x00000038f8f87812 */ /* 0x000fe400078ef8f9 */
[C---:B------:R-:W-:Y:S02]  /*5f20*/  SHF.L.U32 R249, R250.reuse, 0x6, RZ ;  /* 0x00000006faf97819 */ /* 0x040fe400000006ff */
[----:B------:R-:W-:Y:S02]  /*5f30*/  SHF.L.U32 R250, R250, 0x5, RZ ;  /* 0x00000005fafa7819 */ /* 0x000fe400000006ff */
[----:B------:R-:W-:Y:S02]  /*5f40*/  LOP3.LUT R249, R249, 0x200, RZ, 0xc0, !PT ;  /* 0x00000200f9f97812 */ /* 0x000fe400078ec0ff */
[----:B------:R-:W-:Y:S02]  /*5f50*/  LOP3.LUT R248, R248, 0x8, R251, 0x78, !PT ;  /* 0x00000008f8f87812 */ /* 0x000fe400078e78fb */
        /* <DEDUP_REMOVED lines=81> */
[----:B------:R-:W2:Y:S01]  /*6470*/  S2R R251, SR_TID.X ;  /* 0x0000000000fb7919 */ /* 0x000ea20000002100 */
[----:B------:R-:W-:Y:S02]  /*6480*/  IMAD.U32 R8, RZ, RZ, UR48 ;  /* 0x00000030ff087e24 */ /* 0x000fe4000f8e00ff */
[----:B------:R-:W-:Y:S02]  /*6490*/  IMAD.X R4, RZ, RZ, ~UR15, P0 ;  /* 0x8000000fff047e24 */ /* 0x000fe400080e06ff */
[----:B------:R-:W-:Y:S02]  /*64a0*/  IMAD.U32 R12, RZ, RZ, UR48 ;  /* 0x00000030ff0c7e24 */ /* 0x000fe4000f8e00ff */
[----:B------:R-:W-:Y:S01]  /*64b0*/  IMAD.U32 R9, RZ, RZ, UR47 ;  /* 0x0000002fff097e24 */ /* 0x000fe2000f8e00ff */
[----:B------:R-:W-:Y:S01]  /*64c0*/  SHF.R.S64 R5, R5, 0x1f, R4 ;  /* 0x0000001f05057819 */ /* 0x000fe20000001004 */
[----:B-1----:R-:W-:Y:S02]  /*64d0*/  IMAD.SHL.U32 R248, R249, 0x8, RZ ;  /* 0x00000008f9f87824 */ /* 0x002fe400078e00ff */
[----:B------:R-:W3:Y:S03]  /*64e0*/  LDL.LU R249, [R1+0x48] ;  /* 0x0000480001f97983 */ /* 0x000ee60000300800 */
[----:B------:R-:W-:Y:S02]  /*64f0*/  LOP3.LUT R250, R248, 0x38, RZ, 0xc0, !PT ;  /* 0x00000038f8fa7812 */ /* 0x000fe400078ec0ff */
[----:B------:R-:W4:Y:S02]  /*6500*/  LDL.LU R248, [R1+0x4c] ;  /* 0x00004c0001f87983 */ /* 0x000f240000300800 */
[C---:B------:R-:W-:Y:S02]  /*6510*/  ISETP.GE.AND P6, PT, R250.reuse, UR9, PT ;  /* 0x00000009fa007c0c */ /* 0x040fe4000bfc6270 */
[----:B------:R-:W-:Y:S04]  /*6520*/  LOP3.LUT R6, R250, 0x40, RZ, 0xfc, !PT ;  /* 0x00000040fa067812 */ /* 0x000fe800078efcff */
[----:B------:R-:W-:Y:S02]  /*6530*/  ISETP.GE.AND P5, PT, R6, UR9, PT ;  /* 0x0000000906007c0c */ /* 0x000fe4000bfa6270 */
[----:B------:R-:W-:Y:S01]  /*6540*/  LOP3.LUT R6, R250, 0x80, RZ, 0xfc, !PT ;  /* 0x00000080fa067812 */ /* 0x000fe200078efcff */
[----:B--2---:R-:W-:Y:S03]  /*6550*/  IMAD.SHL.U32 R250, R251, 0x8, RZ ;  /* 0x00000008fbfa7824 */ /* 0x004fe600078e00ff */
[----:B------:R-:W-:Y:S01]  /*6560*/  ISETP.GE.AND P2, PT, R6, UR9, PT ;  /* 0x0000000906007c0c */ /* 0x000fe2000bf46270 */
[----:B------:R-:W-:Y:S01]  /*6570*/  IMAD.U32 R6, RZ, RZ, UR48 ;  /* 0x00000030ff067e24 */ /* 0x000fe2000f8e00ff */
[----:B------:R-:W-:Y:S02]  /*6580*/  LOP3.LUT R7, R250, 0x1f8, RZ, 0xc0, !PT ;  /* 0x000001f8fa077812 */ /* 0x000fe400078ec0ff */
[----:B----4-:R-:W-:Y:S01]  /*6590*/  IADD3 R248, P0, PT, R5, R248, RZ ;  /* 0x000000f805f87210 */ /* 0x010fe20007f1e0ff */
[----:B------:R-:W-:Y:S03]  /*65a0*/  IMAD.U32 R5, RZ, RZ, UR48 ;  /* 0x00000030ff057e24 */ /* 0x000fe6000f8e00ff */
[----:B---3--:R-:W-:Y:S01]  /*65b0*/  LEA.HI.X.SX32 R249, R4, R249, 0x1, P0 ;  /* 0x000000f904f97211 */ /* 0x008fe200000f0eff */
        /* <DEDUP_REMOVED lines=51> */
.L_x_1172:
        /* <DEDUP_REMOVED lines=395> */
.L_x_1173:
[----:B------:R-:W2:Y:S01]  /*81a0*/  LDL.LU R0, [R1+0x30] ;  /* 0x0000300001007983 */ /* 0x000ea20000300800 */
[----:B------:R-:W-:Y:S02]  /*81b0*/  UISETP.GT.AND UP0, UPT, UR45, URZ, UPT ;  /* 0x000000ff2d00728c */ /* 0x000fe4000bf04270 */
[----:B------:R-:W-:Y:S07]  /*81c0*/  UIADD3 UR16, UPT, UPT, UR45, -0x1, URZ ;  /* 0xffffffff2d107890 */ /* 0x000fee000fffe0ff */
[----:B------:R-:W-:Y:S01]  /*81d0*/  UMOV UR45, UR16 ;  /* 0x00000010002d7c82 */ /* 0x000fe20008000000 */
[----:B--2---:R-:W-:Y:S05]  /*81e0*/  IADD3 R0, PT, PT, R0, -0x40, RZ ;  /* 0xffffffc000007810 */ /* 0x004fea0007ffe0ff */
[----:B------:R3:W-:Y:S01]  /*81f0*/  STL [R1+0x30], R0 ;  /* 0x0000300001007387 */ /* 0x0007e20000100800 */
[----:B------:R-:W-:Y:S05]  /*8200*/  BRA.U UP0, `(.L_x_1174) ;  /* 0xffffffbd00147547 */ /* 0x000fea000b83ffff */
[----:B---3--:R-:W2:Y:S01]  /*8210*/  S2R R0, SR_TID.X ;  /* 0x0000000000007919 */ /* 0x008ea20000002100 */
        /* <DEDUP_REMOVED lines=176> */
.L_x_1175:
[----:B------:R-:W2:Y:S01]  /*8d20*/  LDCU.64 UR10, c[0x0][0x5c0] ;  /* 0x0000b800ff0a77ac */ /* 0x000ea20008000a00 */
[----:B------:R-:W-:-:S04]  /*8d30*/  UIADD3 UR8, UPT, UPT, UR38, UR40, URZ ;  /* 0x0000002826087290 */ /* 0x000fc8000fffe0ff */
[----:B--2---:R-:W-:Y:S02]  /*8d40*/  UIMAD.WIDE.U32 UR18, UR8, UR10, URZ ;  /* 0x0000000a081272a5 */ /* 0x004fe4000f8e00ff */
[----:B------:R-:W-:-:S04]  /*8d50*/  UIMAD UR8, UR8, UR11, URZ ;  /* 0x0000000b080872a4 */ /* 0x000fc8000f8e02ff */
[----:B------:R-:W-:-:S06]  /*8d60*/  UIADD3 UR8, UPT, UPT, UR19, UR8, URZ ;  /* 0x0000000813087290 */ /* 0x000fcc000fffe0ff */
[----:B-1----:R-:W-:Y:S02]  /*8d70*/  MOV R0, UR8 ;  /* 0x0000000800007c02 */ /* 0x002fe40008000f00 */
.L_x_1176:
        /* <DEDUP_REMOVED lines=14> */
.L_x_1177:
[----:B------:R-:W1:Y:S01]  /*8e60*/  LDCU.64 UR8, c[0x0][0x5c8] ;  /* 0x0000b900ff0877ac */ /* 0x000e620008000a00 */
[----:B------:R-:W-:-:S04]  /*8e70*/  UIADD3 UR14, UPT, UPT, UR38, UR40, URZ ;  /* 0x00000028260e7290 */ /* 0x000fc8000fffe0ff */
[----:B-1----:R-:W-:Y:S02]  /*8e80*/  UIMAD.WIDE.U32 UR16, UR14, UR8, URZ ;  /* 0x000000080e1072a5 */ /* 0x002fe4000f8e00ff */
[----:B------:R-:W-:-:S04]  /*8e90*/  UIMAD UR14, UR14, UR9, URZ ;  /* 0x000000090e0e72a4 */ /* 0x000fc8000f8e02ff */
[----:B------:R-:W-:Y:S01]  /*8ea0*/  UIADD3 UR14, UPT, UPT, UR17, UR14, URZ ;  /* 0x0000000e110e7290 */ /* 0x000fe2000fffe0ff */
[----:B------:R-:W-:-:S05]  /*8eb0*/  UMOV UR32, UR16 ;  /* 0x0000001000207c82 */ /* 0x000fca0008000000 */
[----:B------:R-:W-:-:S07]  /*8ec0*/  MOV R26, UR14 ;  /* 0x0000000e001a7c02 */ /* 0x000fce0008000f00 */
.L_x_1178:
        /* <DEDUP_REMOVED lines=51> */
.L_x_1180:
[----:B------:R-:W-:Y:S05]  /*9200*/  BSYNC.RECONVERGENT B0 ;  /* 0x0000000000007941 */ /* 0x000fea0003800200 */
.L_x_1179:
        /* <DEDUP_REMOVED lines=19> */
.L_x_1182:
[----:B------:R-:W-:Y:S05]  /*9340*/  BSYNC.RECONVERGENT B0 ;  /* 0x0000000000007941 */ /* 0x000fea0003800200 */
.L_x_1181:
        /* <DEDUP_REMOVED lines=25> */
.L_x_1184:
[----:B------:R-:W-:Y:S05]  /*94e0*/  BSYNC.RECONVERGENT B0 ;  /* 0x0000000000007941 */ /* 0x000fea0003800200 */
.L_x_1183:
        /* <DEDUP_REMOVED lines=17> */
.L_x_1143:
[----:B------:R-:W-:Y:S05]  /*9600*/  BSYNC.RECONVERGENT B1 ;  /* 0x0000000000017941 */ /* 0x000fea0003800200 */
.L_x_1121:
        /* <DEDUP_REMOVED lines=11> */
.L_x_1186:
        /* <DEDUP_REMOVED lines=12> */
.L_x_2172:


//--------------------- .text._ZN5flash44flash_bwd_dq_dk_dv_loop_seqk_parallel_kernelI23Flash_bwd_kernel_traitsILi192ELi64ELi64ELi8ELi4ELi2ELi2ELb1ELb1EN7cutlass10bfloat16_tE19Flash_kernel_traitsILi192ELi64ELi64ELi8ES3_EELb1ELb0ELb1ELb0ELb0ELb1ELb0EEEvNS_16Flash_bwd_paramsE --------------------------
	.section	.text._ZN5flash44flash_bwd_dq_dk_dv_loop_seqk_parallel_kernelI23Flash_bwd_kernel_traitsILi192ELi64ELi64ELi8ELi4ELi2ELi2ELb1ELb1EN7cutlass10bfloat16_tE19Flash_kernel_traitsILi192ELi64ELi64ELi8ES3_EELb1ELb0ELb1ELb0ELb0ELb1ELb0EEEvNS_16Flash_bwd_paramsE,"ax",@progbits
	.align	128
        .global         _ZN5flash44flash_bwd_dq_dk_dv_loop_seqk_parallel_kernelI23Flash_bwd_kernel_traitsILi192ELi64ELi64ELi8ELi4ELi2ELi2ELb1ELb1EN7cutlass10bfloat16_tE19Flash_kernel_traitsILi192ELi64ELi64ELi8ES3_EELb1ELb0ELb1ELb0ELb0ELb1ELb0EEEvNS_16Flash_bwd_paramsE
        .type           _ZN5flash44flash_bwd_dq_dk_dv_loop_seqk_parallel_kernelI23Flash_bwd_kernel_traitsILi192ELi64ELi64ELi8ELi4ELi2ELi2ELb1ELb1EN7cutlass10bfloat16_tE19Flash_kernel_traitsILi192ELi64ELi64ELi8ES3_EELb1ELb0ELb1ELb0ELb0ELb1ELb0EEEvNS_16Flash_bwd_paramsE,@function
        .size           _ZN5flash44flash_bwd_dq_dk_dv_loop_seqk_parallel_kernelI23Flash_bwd_kernel_traitsILi192ELi64ELi64ELi8ELi4ELi2ELi2ELb1ELb1EN7cutlass10bfloat16_tE19Flash_kernel_traitsILi192ELi64ELi64ELi8ES3_EELb1ELb0ELb1ELb0ELb0ELb1ELb0EEEvNS_16Flash_bwd_paramsE,(.L_x_2173 - _ZN5flash44flash_bwd_dq_dk_dv_loop_seqk_parallel_kernelI23Flash_bwd_kernel_traitsILi192ELi64ELi64ELi8ELi4ELi2ELi2ELb1ELb1EN7cutlass10bfloat16_tE19Flash_kernel_traitsILi192ELi64ELi64ELi8ES3_EELb1ELb0ELb1ELb0ELb0ELb1ELb0EEEvNS_16Flash_bwd_paramsE)
        .other          _ZN5flash44flash_bwd_dq_dk_dv_loop_seqk_parallel_kernelI23Flash_bwd_kernel_traitsILi192ELi64ELi64ELi8ELi4ELi2ELi2ELb1ELb1EN7cutlass10bfloat16_tE19Flash_kernel_traitsILi192ELi64ELi64ELi8ES3_EELb1ELb0ELb1ELb0ELb0ELb1ELb0EEEvNS_16Flash_bwd_paramsE,@"STO_CUDA_ENTRY STV_DEFAULT"
_ZN5flash44flash_bwd_dq_dk_dv_loop_seqk_parallel_kernelI23Flash_bwd_kernel_traitsILi192ELi64ELi64ELi8ELi4ELi2ELi2ELb1ELb1EN7cutlass10bfloat16_tE19Flash_kernel_traitsILi192ELi64ELi64ELi8ES3_EELb1ELb0ELb1ELb0ELb0ELb1ELb0EEEvNS_16Flash_bwd_paramsE:
.text._ZN5flash44flash_bwd_dq_dk_dv_loop_seqk_parallel_kernelI23Flash_bwd_kernel_traitsILi192ELi64ELi64ELi8ELi4ELi2ELi2ELb1ELb1EN7cutlass10bfloat16_tE19Flash_kernel_traitsILi192ELi64ELi64ELi8ES3_EELb1ELb0ELb1ELb0ELb0ELb1ELb0EEEvNS_16Flash_bwd_paramsE:
        /* <DEDUP_REMOVED lines=49> */
.L_x_1225:
        /* <DEDUP_REMOVED lines=52> */
.L_x_1187:
        /* <DEDUP_REMOVED lines=42> */
.L_x_1189:
[----:B------:R-:W1:Y:S01]  /*08f0*/  LDCU.64 UR16, c[0x0][0x3b8] ;  /* 0x00007700ff1077ac */ /* 0x000e620008000a00 */
[----:B------:R-:W-:-:S04]  /*0900*/  UIADD3 UR8, UPT, UPT, UR35, UR40, URZ ;  /* 0x0000002823087290 */ /* 0x000fc8000fffe0ff */
[----:B-1----:R-:W-:Y:S02]  /*0910*/  UIMAD.WIDE.U32 UR44, UR8, UR16, URZ ;  /* 0x00000010082c72a5 */ /* 0x002fe4000f8e00ff */
[----:B------:R-:W-:-:S04]  /*0920*/  UIMAD UR8, UR8, UR17, URZ ;  /* 0x00000011080872a4 */ /* 0x000fc8000f8e02ff */
[----:B------:R-:W-:-:S06]  /*0930*/  UIADD3 UR8, UPT, UPT, UR45, UR8, URZ ;  /* 0x000000082d087290 */ /* 0x000fcc000fffe0ff */
[----:B------:R-:W-:Y:S02]  /*0940*/  MOV R21, UR8 ;  /* 0x0000000800157c02 */ /* 0x000fe40008000f00 */
.L_x_1190:
        /* <DEDUP_REMOVED lines=44> */
.L_x_1191:
[----:B------:R-:W1:Y:S01]  /*0c10*/  LDCU.64 UR14, c[0x0][0x3c0] ;  /* 0x00007800ff0e77ac */ /* 0x000e620008000a00 */
[----:B------:R-:W-:-:S04]  /*0c20*/  UIADD3 UR8, UPT, UPT, UR35, UR40, URZ ;  /* 0x0000002823087290 */ /* 0x000fc8000fffe0ff */
[----:B-1----:R-:W-:Y:S02]  /*0c30*/  UIMAD.WIDE.U32 UR10, UR8, UR14, URZ ;  /* 0x0000000e080a72a5 */ /* 0x002fe4000f8e00ff */
[----:B------:R-:W-:-:S04]  /*0c40*/  UIMAD UR8, UR8, UR15, URZ ;  /* 0x0000000f080872a4 */ /* 0x000fc8000f8e02ff */
[----:B------:R-:W-:Y:S01]  /*0c50*/  UIADD3 UR8, UPT, UPT, UR11, UR8, URZ ;  /* 0x000000080b087290 */ /* 0x000fe2000fffe0ff */
[----:B------:R-:W-:-:S05]  /*0c60*/  UMOV UR46, UR10 ;  /* 0x0000000a002e7c82 */ /* 0x000fca0008000000 */
[----:B------:R-:W-:-:S07]  /*0c70*/  MOV R19, UR8 ;  /* 0x0000000800137c02 */ /* 0x000fce0008000f00 */
.L_x_1192:
        /* <DEDUP_REMOVED lines=28> */
.L_x_1193:
[----:B------:R-:W-:Y:S02]  /*0e40*/  UIMAD.WIDE.U32 UR10, UR56, UR19, URZ ;  /* 0x00000013380a72a5 */ /* 0x000fe4000f8e00ff */
[----:B------:R-:W-:-:S04]  /*0e50*/  UIMAD UR8, UR57, UR19, URZ ;  /* 0x00000013390872a4 */ /* 0x000fc8000f8e02ff */
[----:B------:R-:W-:-:S12]  /*0e60*/  UIADD3 UR8, UPT, UPT, UR11, UR8, URZ ;  /* 0x000000080b087290 */ /* 0x000fd8000fffe0ff */
.L_x_1194:
        /* <DEDUP_REMOVED lines=20> */
.L_x_1195:
[----:B------:R-:W1:Y:S01]  /*0fb0*/  LDCU UR57, c[0x0][0x434] ;  /* 0x00008680ff3977ac */ /* 0x000e620008000800 */
[----:B------:R-:W-:-:S04]  /*0fc0*/  UIMAD UR9, UR25, UR45, UR24 ;  /* 0x0000002d190972a4 */ /* 0x000fc8000f8e0218 */
[----:B-1----:R-:W-:Y:S02]  /*0fd0*/  UIMAD UR57, UR9, UR57, URZ ;  /* 0x00000039093972a4 */ /* 0x002fe4000f8e02ff */
.L_x_1196:
        /* <DEDUP_REMOVED lines=11> */
.L_x_1197:
[----:B------:R-:W1:Y:S01]  /*1090*/  LDCU UR56, c[0x0][0x444] ;  /* 0x00008880ff3877ac */ /* 0x000e620008000800 */
[----:B------:R-:W-:-:S04]  /*10a0*/  UIMAD UR9, UR25, UR45, UR24 ;  /* 0x0000002d190972a4 */ /* 0x000fc8000f8e0218 */
[----:B-1----:R-:W-:-:S12]  /*10b0*/  UIMAD UR56, UR9, UR56, URZ ;  /* 0x00000038093872a4 */ /* 0x002fd8000f8e02ff */
.L_x_1198:
        /* <DEDUP_REMOVED lines=16> */
[----:B---3--:R-:W-:-:S03]  /*11c0*/  IMAD R6, R12, UR53, RZ ;  /* 0x000000350c067c24 */ /* 0x008fc6000f8e02ff */
[----:B------:R-:W-:Y:S01]  /*11d0*/  ULEA.HI UR8, UR8, UR9, URZ, 0x6 ;  /* 0x0000000908087291 */ /* 0x000fe2000f8f30ff */
[----:B--2---:R-:W-:-:S03]  /*11e0*/  IMAD.SHL.U32 R26, R25, 0x8, RZ ;  /* 0x00000008191a7824 */ /* 0x004fc600078e00ff */
[----:B------:R-:W-:Y:S01]  /*11f0*/  USHF.R.S32.HI UR48, URZ, 0x6, UR8 ;  /* 0x00000006ff307899 */ /* 0x000fe20008011408 */
[----:B------:R-:W-:Y:S02]  /*1200*/  SHF.R.U32.HI R24, RZ, 0x3, R25 ;  /* 0x00000003ff187819 */ /* 0x000fe40000011619 */
[----:B------:R-:W-:Y:S01]  /*1210*/  LOP3.LUT R28, R25, 0x1f, RZ, 0xc0, !PT ;  /* 0x0000001f191c7812 */ /* 0x000fe200078ec0ff */
[----:B------:R-:W-:Y:S01]  /*1220*/  UISETP.LT.AND UP0, UPT, URZ, UR48, UPT ;  /* 0x00000030ff00728c */ /* 0x000fe2000bf01270 */
[----:B------:R-:W-:Y:S02]  /*1230*/  LOP3.LUT R8, R26, 0x38, RZ, 0xc0, !PT ;  /* 0x000000381a087812 */ /* 0x000fe400078ec0ff */
[----:B------:R-:W1:Y:S02]  /*1240*/  LDCU.128 UR8, c[0x0][0x590] ;  /* 0x0000b200ff0877ac */ /* 0x000e640008000c00 */
        /* <DEDUP_REMOVED lines=9> */
[----:B------:R-:W-:-:S04]  /*12e0*/  IMAD.WIDE.U32 R2, R0, UR51, R2 ;  /* 0x0000003300027c25 */ /* 0x000fc8000f8e0002 */
[----:B------:R-:W-:Y:S01]  /*12f0*/  IMAD.U32 R0, RZ, RZ, UR10 ;  /* 0x0000000aff007e24 */ /* 0x000fe2000f8e00ff */
[----:B------:R-:W-:-:S05]  /*1300*/  IADD3 R3, PT, PT, R3, UR18, RZ ;  /* 0x0000001203037c10 */ /* 0x000fca000fffe0ff */
[----:B------:R-:W1:Y:S01]  /*1310*/  LDCU.64 UR18, c[0x0][0x3c8] ;  /* 0x00007900ff1277ac */ /* 0x000e620008000a00 */
[----:B------:R-:W-:-:S04]  /*1320*/  IMAD.WIDE.U32 R2, R0, UR24, R2 ;  /* 0x0000001800027c25 */ /* 0x000fc8000f8e0002 */
[----:B------:R-:W-:Y:S01]  /*1330*/  IMAD.U32 R0, RZ, RZ, UR11 ;  /* 0x0000000bff007e24 */ /* 0x000fe2000f8e00ff */
[----:B------:R-:W3:Y:S03]  /*1340*/  LDCU.64 UR10, c[0x0][0x550] ;  /* 0x0000aa00ff0a77ac */ /* 0x000ee60008000a00 */
[----:B------:R-:W-:Y:S02]  /*1350*/  IMAD R3, R0, UR24, R3 ;  /* 0x0000001800037c24 */ /* 0x000fe4000f8e0203 */
[----:B------:R-:W-:Y:S01]  /*1360*/  IMAD R0, R13, UR51, R6 ;  /* 0x000000330d007c24 */ /* 0x000fe2000f8e0206 */
[----:B------:R-:W-:Y:S01]  /*1370*/  IADD3 R6, P0, PT, R4, UR52, RZ ;  /* 0x0000003404067c10 */ /* 0x000fe2000ff1e0ff */
[C---:B------:R-:W-:Y:S01]  /*1380*/  IMAD.WIDE.U32 R2, R24.reuse, UR8, R2 ;  /* 0x0000000818027c25 */ /* 0x040fe2000f8e0002 */
[----:B------:R-:W-:Y:S02]  /*1390*/  USHF.L.U32 UR51, UR8, 0x5, URZ ;  /* 0x0000000508337899 */ /* 0x000fe400080006ff */
[----:B------:R-:W-:Y:S01]  /*13a0*/  IADD3.X R7, PT, PT, R5, UR47, R0, P0, !PT ;  /* 0x0000002f05077c10 */ /* 0x000fe200087fe400 */
[----:B------:R-:W-:Y:S01]  /*13b0*/  USHF.L.U64.HI UR47, UR8, 0x5, UR9 ;  /* 0x00000005082f7899 */ /* 0x000fe20008010209 */
[----:B-1----:R-:W-:Y:S01]  /*13c0*/  IMAD.U32 R0, RZ, RZ, UR18 ;  /* 0x00000012ff007e24 */ /* 0x002fe2000f8e00ff */
[----:B------:R-:W1:Y:S01]  /*13d0*/  LDCU.64 UR52, c[0x0][0x5e8] ;  /* 0x0000bd00ff3477ac */ /* 0x000e620008000a00 */
[----:B------:R-:W-:-:S02]  /*13e0*/  IMAD R15, R24, UR9, R3 ;  /* 0x00000009180f7c24 */ /* 0x000fc4000f8e0203 */
[----:B------:R-:W-:Y:S01]  /*13f0*/  IMAD.WIDE.U32 R6, R0, UR24, R6 ;  /* 0x0000001800067c25 */ /* 0x000fe2000f8e0006 */
[----:B------:R-:W-:Y:S01]  /*1400*/  SHF.R.U32.HI R0, RZ, 0x5, R25 ;  /* 0x00000005ff007819 */ /* 0x000fe20000011619 */
[----:B------:R-:W5:Y:S01]  /*1410*/  LDCU.64 UR8, c[0x0][0x380] ;  /* 0x00007000ff0877ac */ /* 0x000f620008000a00 */
[----:B---3--:R-:W-:Y:S01]  /*1420*/  LEA R32, P2, R2, UR10, 0x1 ;  /* 0x0000000a02207c11 */ /* 0x008fe2000f8408ff */
[----:B----4-:R-:W-:-:S03]  /*1430*/  IMAD.WIDE.U32 R4, R16, UR22, RZ ;  /* 0x0000001610047c25 */ /* 0x010fc6000f8e00ff */
[----:B------:R-:W-:Y:S01]  /*1440*/  LEA.HI.X R33, R2, UR11, R15, 0x1, P2 ;  /* 0x0000000b02217c11 */ /* 0x000fe200090f0c0f */
[----:B------:R-:W-:Y:S01]  /*1450*/  IMAD.U32 R3, RZ, RZ, UR19 ;  /* 0x00000013ff037e24 */ /* 0x000fe2000f8e00ff */
[----:B------:R-:W3:Y:S01]  /*1460*/  LDCU.64 UR18, c[0x0][0x570] ;  /* 0x0000ae00ff1277ac */ /* 0x000ee20008000a00 */
[----:B------:R-:W-:Y:S01]  /*1470*/  IMAD R0, R0, UR58, R28 ;  /* 0x0000003a00007c24 */ /* 0x000fe2000f8e021c */
[----:B------:R-:W-:Y:S01]  /*1480*/  SEL R4, R4, RZ, P3 ;  /* 0x000000ff04047207 */ /* 0x000fe20001800000 */
[----:B------:R-:W-:Y:S01]  /*1490*/  IMAD R10, R17, UR22, R5 ;  /* 0x00000016110a7c24 */ /* 0x000fe2000f8e0205 */
[----:B------:R-:W-:Y:S01]  /*14a0*/  USHF.L.U32 UR58, UR58, 0x6, URZ ;  /* 0x000000063a3a7899 */ /* 0x000fe200080006ff */
[----:B------:R-:W-:Y:S01]  /*14b0*/  MOV R2, R6 ;  /* 0x0000000600027202 */ /* 0x000fe20000000f00 */
[----:B------:R-:W-:Y:S01]  /*14c0*/  IMAD R3, R3, UR24, R7 ;  /* 0x0000001803037c24 */ /* 0x000fe2000f8e0207 */
[----:B------:R-:W-:Y:S01]  /*14d0*/  IADD3 R14, P1, P0, R0, UR55, R4 ;  /* 0x00000037000e7c10 */ /* 0x000fe2000f83e004 */
[----:B------:R4:W-:Y:S01]  /*14e0*/  STL.64 [R1+0x30], R32 ;  /* 0x0000302001007387 */ /* 0x0009e20000100a00 */
[----:B------:R-:W-:Y:S01]  /*14f0*/  SHF.R.S32.HI R5, RZ, 0x1f, R0 ;  /* 0x0000001fff057819 */ /* 0x000fe20000011400 */
[----:B------:R-:W-:Y:S01]  /*1500*/  IMAD.WIDE.U32 R2, R24, R12, R2 ;  /* 0x0000000c18027225 */ /* 0x000fe200078e0002 */
[----:B------:R-:W-:Y:S01]  /*1510*/  SEL R0, R10, RZ, P3 ;  /* 0x000000ff0a007207 */ /* 0x000fe20001800000 */
[----:B-1----:R-:W-:Y:S01]  /*1520*/  UIMAD.WIDE UR10, UR56, 0x4, UR52 ;  /* 0x00000004380a78a5 */ /* 0x002fe2000f8e0234 */
[C---:B------:R-:W-:Y:S01]  /*1530*/  IADD3 R6, PT, PT, R24.reuse, 0x20, RZ ;  /* 0x0000002018067810 */ /* 0x040fe20007ffe0ff */
[----:B------:R-:W-:Y:S01]  /*1540*/  IMAD.U32 R4, RZ, RZ, UR58 ;  /* 0x0000003aff047e24 */ /* 0x000fe2000f8e00ff */
[----:B------:R-:W-:Y:S01]  /*1550*/  IADD3.X R5, PT, PT, R5, UR54, R0, P1, P0 ;  /* 0x0000003605057c10 */ /* 0x000fe20008fe0400 */
[----:B------:R-:W-:Y:S01]  /*1560*/  IMAD R3, R24, R13, R3 ;  /* 0x0000000d18037224 */ /* 0x000fe200078e0203 */
[----:B------:R-:W-:Y:S01]  /*1570*/  IADD3 R0, P0, PT, R14, UR58, RZ ;  /* 0x0000003a0e007c10 */ /* 0x000fe2000ff1e0ff */
[----:B------:R-:W-:Y:S01]  /*1580*/  IMAD.SHL.U32 R7, R12, 0x20, RZ ;  /* 0x000000200c077824 */ /* 0x000fe200078e00ff */
[----:B-----5:R-:W-:Y:S01]  /*1590*/  LEA R30, P1, R2, UR8, 0x1 ;  /* 0x00000008021e7c11 */ /* 0x020fe2000f8208ff */
[----:B--2---:R-:W-:Y:S01]  /*15a0*/  UIMAD.WIDE UR52, UR57, 0x4, UR60 ;  /* 0x00000004393478a5 */ /* 0x004fe2000f8e023c */
[----:B------:R-:W-:-:S02]  /*15b0*/  LEA.HI.X.SX32 R4, R4, R5, 0x1, P0 ;  /* 0x0000000504047211 */ /* 0x000fc400000f0eff */
[----:B---3--:R-:W-:Y:S01]  /*15c0*/  LEA R22, P0, R0, UR18, 0x2 ;  /* 0x0000001200167c11 */ /* 0x008fe2000f8010ff */
[----:B------:R-:W-:Y:S01]  /*15d0*/  UMOV UR18, UR10 ;  /* 0x0000000a00127c82 */ /* 0x000fe20008000000 */
[----:B------:R-:W-:Y:S02]  /*15e0*/  LEA.HI.X R31, R2, UR9, R3, 0x1, P1 ;  /* 0x00000009021f7c11 */ /* 0x000fe400088f0c03 */
[----:B------:R-:W-:Y:S01]  /*15f0*/  LEA.HI.X R23, R0, UR19, R4, 0x2, P0 ;  /* 0x0000001300177c11 */ /* 0x000fe200080f1404 */
[----:B------:R-:W-:Y:S01]  /*1600*/  UMOV UR19, UR11 ;  /* 0x0000000b00137c82 */ /* 0x000fe20008000000 */
[----:B------:R-:W-:Y:S01]  /*1610*/  IADD3 R17, P0, PT, R24, 0x20, RZ ;  /* 0x0000002018117810 */ /* 0x000fe20007f1e0ff */
[----:B------:R4:W-:Y:S01]  /*1620*/  STL.64 [R1+0x28], R30 ;  /* 0x0000281e01007387 */ /* 0x0009e20000100a00 */
[----:B------:R-:W-:-:S03]  /*1630*/  SHF.L.U64.HI R13, R12, 0x5, R13 ;  /* 0x000000050c0d7819 */ /* 0x000fc6000001020d */
        /* <DEDUP_REMOVED lines=16> */
.L_x_1200:
[----:B------:R-:W1:Y:S01]  /*1740*/  LDCU.64 UR14, c[0x0][0x5c0] ;  /* 0x0000b800ff0e77ac */ /* 0x000e620008000a00 */
[----:B------:R-:W-:-:S04]  /*1750*/  UIADD3 UR8, UPT, UPT, UR35, UR40, URZ ;  /* 0x0000002823087290 */ /* 0x000fc8000fffe0ff */
[----:B-1----:R-:W-:Y:S02]  /*1760*/  UIMAD.WIDE.U32 UR18, UR8, UR14, URZ ;  /* 0x0000000e081272a5 */ /* 0x002fe4000f8e00ff */
[----:B------:R-:W-:-:S04]  /*1770*/  UIMAD UR8, UR8, UR15, URZ ;  /* 0x0000000f080872a4 */ /* 0x000fc8000f8e02ff */
[----:B------:R-:W-:-:S06]  /*1780*/  UIADD3 UR8, UPT, UPT, UR19, UR8, URZ ;  /* 0x0000000813087290 */ /* 0x000fcc000fffe0ff */
[----:B------:R-:W-:Y:S02]  /*1790*/  MOV R0, UR8 ;  /* 0x0000000800007c02 */ /* 0x000fe40008000f00 */
.L_x_1201:
        /* <DEDUP_REMOVED lines=13> */
.L_x_1202:
[----:B------:R-:W1:Y:S01]  /*1870*/  LDCU.64 UR10, c[0x0][0x5c8] ;  /* 0x0000b900ff0a77ac */ /* 0x000e620008000a00 */
[----:B------:R-:W-:-:S04]  /*1880*/  UIADD3 UR35, UPT, UPT, UR35, UR40, URZ ;  /* 0x0000002823237290 */ /* 0x000fc8000fffe0ff */
[----:B-1----:R-:W-:Y:S02]  /*1890*/  UIMAD.WIDE.U32 UR16, UR35, UR10, URZ ;  /* 0x0000000a231072a5 */ /* 0x002fe4000f8e00ff */
[----:B------:R-:W-:-:S04]  /*18a0*/  UIMAD UR35, UR35, UR11, URZ ;  /* 0x0000000b232372a4 */ /* 0x000fc8000f8e02ff */
[----:B------:R-:W-:-:S06]  /*18b0*/  UIADD3 UR35, UPT, UPT, UR17, UR35, URZ ;  /* 0x0000002311237290 */ /* 0x000fcc000fffe0ff */
[----:B------:R-:W-:-:S07]  /*18c0*/  MOV R10, UR35 ;  /* 0x00000023000a7c02 */ /* 0x000fce0008000f00 */
.L_x_1203:
        /* <DEDUP_REMOVED lines=26> */
.L_x_1205:
[----:B------:R-:W-:Y:S05]  /*1a70*/  BSYNC.RECONVERGENT B0 ;  /* 0x0000000000007941 */ /* 0x000fea0003800200 */
.L_x_1204:
        /* <DEDUP_REMOVED lines=13> */
.L_x_1207:
[----:B------:R-:W-:Y:S05]  /*1b50*/  BSYNC.RECONVERGENT B0 ;  /* 0x0000000000007941 */ /* 0x000fea0003800200 */
.L_x_1206:
        /* <DEDUP_REMOVED lines=23> */
.L_x_1209:
[----:B------:R-:W-:Y:S05]  /*1cd0*/  BSYNC.RECONVERGENT B0 ;  /* 0x0000000000007941 */ /* 0x000fea0003800200 */
.L_x_1208:
        /* <DEDUP_REMOVED lines=13> */
.L_x_1199:
[----:B------:R-:W-:Y:S01]  /*1db0*/  UIADD3 UR43, UPT, UPT, -UR37, UR34, URZ ;  /* 0x00000022252b7290 */ /* 0x000fe2000fffe1ff */
[----:B------:R-:W-:Y:S01]  /*1dc0*/  IMAD.U32 R2, RZ, RZ, UR14 ;  /* 0x0000000eff027e24 */ /* 0x000fe2000f8e00ff */
[----:B------:R-:W1:Y:S01]  /*1dd0*/  LDCU.64 UR10, c[0x0][0x3d8] ;  /* 0x00007b00ff0a77ac */ /* 0x000e620008000a00 */
        /* <DEDUP_REMOVED lines=14> */
[----:B------:R-:W2:Y:S01]  /*1ec0*/  LDCU.64 UR8, c[0x0][0x3d0] ;  /* 0x00007a00ff0877ac */ /* 0x000ea20008000a00 */
[----:B------:R-:W-:Y:S01]  /*1ed0*/  IADD3 R2, P1, PT, R2, UR46, RZ ;  /* 0x0000002e02027c10 */ /* 0x000fe2000ff3e0ff */
[----:B------:R-:W3:Y:S01]  /*1ee0*/  @!P5 LDC.64 R8, c[0x0][0x390] ;  /* 0x0000e400ff08db82 */ /* 0x000ee20000000a00 */
[----:B------:R-:W-:Y:S01]  /*1ef0*/  IADD3 R4, P0, PT, R4, UR44, RZ ;  /* 0x0000002c04047c10 */ /* 0x000fe2000ff1e0ff */
[----:B------:R-:W-:Y:S01]  /*1f00*/  UIMAD UR41, UR37, UR17, UR41 ;  /* 0x00000011252972a4 */ /* 0x000fe2000f8e0229 */
[----:B------:R-:W-:Y:S01]  /*1f10*/  IMAD.U32 R14, RZ, RZ, UR51 ;  /* 0x00000033ff0e7e24 */ /* 0x000fe2000f8e00ff */
[----:B------:R-:W-:Y:S01]  /*1f20*/  IADD3.X R3, PT, PT, R19, UR54, R3, P1, !PT ;  /* 0x0000003613037c10 */ /* 0x000fe20008ffe403 */
[----:B-1----:R-:W-:-:S03]  /*1f30*/  IMAD R0, R20, UR10, RZ ;  /* 0x0000000a14007c24 */ /* 0x002fc6000f8e02ff */
[----:B------:R-:W-:Y:S01]  /*1f40*/  @P3 BAR.SYNC.DEFER_BLOCKING 0x0 ;  /* 0x0000000000003b1d */ /* 0x000fe20000010000 */
[----:B------:R-:W-:Y:S01]  /*1f50*/  IMAD.U32 R12, RZ, RZ, UR51 ;  /* 0x00000033ff0c7e24 */ /* 0x000fe2000f8e00ff */
[----:B------:R-:W-:Y:S01]  /*1f60*/  IADD3.X R5, PT, PT, R21, UR41, R5, P0, !PT ;  /* 0x0000002915057c10 */ /* 0x000fe200087fe405 */
[----:B------:R-:W-:Y:S01]  /*1f70*/  IMAD.U32 R10, RZ, RZ, UR47 ;  /* 0x0000002fff0a7e24 */ /* 0x000fe2000f8e00ff */
[----:B------:R-:W-:Y:S01]  /*1f80*/  @!P2 LEA R14, P0, R14, R32, 0x1 ;  /* 0x000000200e0ea211 */ /* 0x000fe200078008ff */
[----:B------:R-:W-:-:S03]  /*1f90*/  IMAD R6, R11, UR11, R0 ;  /* 0x0000000b0b067c24 */ /* 0x000fc6000f8e0200 */
[----:B----4-:R-:W1:Y:S01]  /*1fa0*/  @!P4 LDC.64 R22, c[0x0][0x390] ;  /* 0x0000e400ff16cb82 */ /* 0x010e620000000a00 */
        /* <DEDUP_REMOVED lines=10> */
[----:B--2---:R-:W-:Y:S01]  /*2050*/  IMAD R0, R20, UR8, RZ ;  /* 0x0000000814007c24 */ /* 0x004fe2000f8e02ff */
[C---:B------:R-:W-:Y:S01]  /*2060*/  ISETP.GE.AND P3, PT, R24.reuse, UR55, PT ;  /* 0x0000003718007c0c */ /* 0x040fe2000bf66270 */
[----:B------:R-:W-:Y:S01]  /*2070*/  @!P5 IMAD.WIDE.U32 R2, R24, UR14, R2 ;  /* 0x0000000e1802dc25 */ /* 0x000fe2000f8e0002 */
[----:B------:R-:W2:Y:S01]  /*2080*/  @!P4 LDC.64 R20, c[0x0][0x388] ;  /* 0x0000e200ff14cb82 */ /* 0x000ea20000000a00 */
[----:B------:R-:W4:Y:S02]  /*2090*/  LDCU UR37, c[0x0][0x590] ;  /* 0x0000b200ff2577ac */ /* 0x000f240008000800 */
[C---:B------:R-:W-:Y:S01]  /*20a0*/  IMAD R0, R11.reuse, UR9, R0 ;  /* 0x000000090b007c24 */ /* 0x040fe2000f8e0200 */
[----:B---3--:R-:W-:Y:S01]  /*20b0*/  @!P5 LEA R8, P0, R2, R8, 0x1 ;  /* 0x000000080208d211 */ /* 0x008fe200078008ff */
[----:B------:R-:W-:Y:S01]  /*20c0*/  IMAD.WIDE.U32 R4, R11, UR8, R4 ;  /* 0x000000080b047c25 */ /* 0x000fe2000f8e0004 */
[----:B------:R-:W-:Y:S01]  /*20d0*/  UIMAD UR11, UR25, UR45, UR24 ;  /* 0x0000002d190b72a4 */ /* 0x000fe2000f8e0218 */
[----:B------:R-:W-:-:S02]  /*20e0*/  CS2R R142, SRZ ;  /* 0x00000000008e7805 */ /* 0x000fc4000001ff00 */
        /* <DEDUP_REMOVED lines=8> */
[----:B------:R-:W-:Y:S02]  /*2170*/  LOP3.LUT R3, R16, 0x1e00, R26, 0xf8, !PT ;  /* 0x00001e0010037812 */ /* 0x000fe400078ef81a */
[----:B------:R-:W-:-:S02]  /*2180*/  CS2R R138, SRZ ;  /* 0x00000000008a7805 */ /* 0x000fc4000001ff00 */
[----:B------:R-:W-:Y:S01]  /*2190*/  CS2R R136, SRZ ;  /* 0x0000000000887805 */ /* 0x000fe2000001ff00 */
[----:B------:R-:W-:Y:S01]  /*21a0*/  @!P4 IMAD R16, R18, UR16, RZ ;  /* 0x000000101210cc24 */ /* 0x000fe2000f8e02ff */
[C---:B-1----:R-:W-:Y:S01]  /*21b0*/  @!P4 LEA R2, P0, R6.reuse, R22, 0x1 ;  /* 0x000000160602c211 */ /* 0x042fe200078008ff */
[----:B------:R-:W1:Y:S01]  /*21c0*/  @!P5 LDC.64 R18, c[0x0][0x388] ;  /* 0x0000e200ff12db82 */ /* 0x000e620000000a00 */
[----:B------:R-:W-:Y:S01]  /*21d0*/  @!P4 IMAD R0, R17, UR15, R0 ;  /* 0x0000000f1100cc24 */ /* 0x000fe2000f8e0200 */
[----:B------:R-:W-:Y:S01]  /*21e0*/  CS2R R134, SRZ ;  /* 0x0000000000867805 */ /* 0x000fe2000001ff00 */
[----:B------:R-:W-:Y:S01]  /*21f0*/  @!P4 IMAD.MOV.U32 R10, RZ, RZ, R4 ;  /* 0x000000ffff0ac224 */ /* 0x000fe200078e0004 */
[----:B------:R-:W-:Y:S01]  /*2200*/  USHF.L.U32 UR11, UR11, 0x5, URZ ;  /* 0x000000050b0b7899 */ /* 0x000fe200080006ff */
[----:B------:R-:W-:Y:S01]  /*2210*/  @!P4 IMAD.IADD R7, R7, 0x1, R0 ;  /* 0x000000010707c824 */ /* 0x000fe200078e0200 */
[----:B------:R-:W-:Y:S01]  /*2220*/  LEA R0, R3, UR6, 0x1 ;  /* 0x0000000603007c11 */ /* 0x000fe2000f8e08ff */
[----:B------:R-:W-:Y:S01]  /*2230*/  @!P4 IMAD.MOV.U32 R11, RZ, RZ, R5 ;  /* 0x000000ffff0bc224 */ /* 0x000fe200078e0005 */
[----:B------:R-:W-:Y:S01]  /*2240*/  ULEA UR25, UR36, UR42, 0x6 ;  /* 0x0000002a24197291 */ /* 0x000fe2000f8e30ff */
        /* <DEDUP_REMOVED lines=40> */
[----:B---3--:R-:W-:Y:S01]  /*24d0*/  IMAD.MOV.U32 R8, RZ, RZ, 0x7f800000 ;  /* 0x7f800000ff087424 */ /* 0x008fe200078e00ff */
        /* <DEDUP_REMOVED lines=16> */
[----:B------:R-:W-:Y:S02]  /*25e0*/  CS2R R36, SRZ ;  /* 0x0000000000247805 */ /* 0x000fe4000001ff00 */
[----:B------:R-:W-:Y:S01]  /*25f0*/  CS2R R34, SRZ ;  /* 0x0000000000227805 */ /* 0x000fe2000001ff00 */
[----:B------:R-:W3:Y:S01]  /*2600*/  LDCU UR10, c[0x0][0x504] ;  /* 0x0000a080ff0a77ac */ /* 0x000ee20008000800 */
[----:B------:R-:W-:Y:S01]  /*2610*/  @!P3 LDGSTS.E.BYPASS.LTC128B.128 [R0+0x6000], desc[UR32][R32.64] ;  /* 0x060000002000bfae */ /* 0x000fe2000b981a20 */
[----:B------:R-:W2:Y:S03]  /*2620*/  LDCU UR9, c[0x0][0x508] ;  /* 0x0000a100ff0977ac */ /* 0x000ea60008000800 */
[----:B------:R-:W-:Y:S01]  /*2630*/  @!P3 LDGSTS.E.BYPASS.LTC128B.128 [R0+0x8000], desc[UR32][R32.64+0x80] ;  /* 0x080000802000bfae */ /* 0x000fe2000b981a20 */
[----:B------:R-:W3:Y:S03]  /*2640*/  LDCU UR8, c[0x0][0x3e0] ;  /* 0x00007c00ff0877ac */ /* 0x000ee60008000800 */
[----:B------:R-:W-:Y:S01]  /*2650*/  @!P3 LDGSTS.E.BYPASS.LTC128B.128 [R0+0xa000], desc[UR32][R32.64+0x100] ;  /* 0x0a0001002000bfae */ /* 0x000fe2000b981a20 */
[----:B------:R-:W3:Y:S03]  /*2660*/  LDCU UR14, c[0x0][0x45c] ;  /* 0x00008b80ff0e77ac */ /* 0x000ee60008000800 */
[----:B------:R-:W-:Y:S04]  /*2670*/  @P3 STS.128 [R0+0x6000], RZ ;  /* 0x006000ff00003388 */ /* 0x000fe80000000c00 */
[----:B------:R-:W-:Y:S01]  /*2680*/  @P3 STS.128 [R0+0x8000], RZ ;  /* 0x008000ff00003388 */ /* 0x000fe20000000c00 */
[----:B-1----:R-:W-:-:S03]  /*2690*/  @!P5 IMAD R3, R24, UR17, R7 ;  /* 0x000000111803dc24 */ /* 0x002fc6000f8e0207 */
[----:B------:R-:W-:Y:S01]  /*26a0*/  @P3 STS.128 [R0+0xa000], RZ ;  /* 0x00a000ff00003388 */ /* 0x000fe20000000c00 */
[----:B------:R-:W-:Y:S01]  /*26b0*/  @!P4 IMAD.IADD R7, R11, 0x1, R16 ;  /* 0x000000010b07c824 */ /* 0x000fe200078e0210 */
[----:B--2---:R-:W-:Y:S02]  /*26c0*/  @!P4 LEA R2, P0, R10, R20, 0x1 ;  /* 0x000000140a02c211 */ /* 0x004fe400078008ff */
[----:B------:R-:W-:Y:S01]  /*26d0*/  @P2 STS.128 [R0+0x7000], RZ ;  /* 0x007000ff00002388 */ /* 0x000fe20000000c00 */
[----:B------:R-:W-:Y:S02]  /*26e0*/  @!P5 LEA.HI.X R5, R6, R19, R3, 0x1, P1 ;  /* 0x000000130605d211 */ /* 0x000fe400008f0c03 */
[----:B------:R-:W-:Y:S01]  /*26f0*/  @!P4 LEA.HI.X R3, R10, R21, R7, 0x1, P0 ;  /* 0x000000150a03c211 */ /* 0x000fe200000f0c07 */
[----:B------:R-:W-:Y:S01]  /*2700*/  @P2 STS.128 [R0+0x9000], RZ ;  /* 0x009000ff00002388 */ /* 0x000fe20000000c00 */
[C---:B------:R-:W-:Y:S01]  /*2710*/  ISETP.GE.AND P1, PT, R29.reuse, UR55, PT ;  /* 0x000000371d007c0c */ /* 0x040fe2000bf26270 */
[----:B------:R-:W1:Y:S02]  /*2720*/  LDC.64 R6, c[0x0][0x528] ;  /* 0x00014a00ff067b82 */ /* 0x000e640000000a00 */
        /* <DEDUP_REMOVED lines=38> */
[----:B--2---:R-:W-:Y:S01]  /*2990*/  VIADD R0, R29, 0x8 ;  /* 0x000000081d007836 */ /* 0x004fe20000000000 */
[----:B------:R-:W-:-:S04]  /*29a0*/  DEPBAR.LE SB0, 0x1 ;  /* 0x000080400000791a */ /* 0x000fc80000000000 */
[----:B------:R-:W-:Y:S01]  /*29b0*/  ISETP.GE.AND P0, PT, R0, UR55, PT ;  /* 0x0000003700007c0c */ /* 0x000fe2000bf06270 */
[----:B------:R-:W-:Y:S02]  /*29c0*/  IMAD.MOV.U32 R2, RZ, RZ, 0x4 ;  /* 0x00000004ff027424 */ /* 0x000fe400078e00ff */
[----:B------:R-:W-:Y:S02]  /*29d0*/  IMAD.MOV.U32 R0, RZ, RZ, 0x7f800000 ;  /* 0x7f800000ff007424 */ /* 0x000fe400078e00ff */
[----:B------:R-:W-:-:S05]  /*29e0*/  IMAD.WIDE.U32 R2, R29, R2, UR52 ;  /* 0x000000341d027e25 */ /* 0x000fca000f8e0002 */
[----:B------:R-:W2:Y:S04]  /*29f0*/  @!P1 LDG.E R8, desc[UR32][R2.64] ;  /* 0x0000002002089981 */ /* 0x000ea8000c1e1900 */
[----:B------:R5:W3:Y:S01]  /*2a00*/  @!P0 LDG.E R0, desc[UR32][R2.64+0x20] ;  /* 0x0000202002008981 */ /* 0x000ae2000c1e1900 */
[----:B------:R-:W-:Y:S06]  /*2a10*/  BAR.SYNC.DEFER_BLOCKING 0x0 ;  /* 0x0000000000007b1d */ /* 0x000fec0000010000 */
[----:B-1----:R-:W3:Y:S04]  /*2a20*/  LDG.E.64 R4, desc[UR32][R6.64+0x8] ;  /* 0x0000082006047981 */ /* 0x002ee8000c1e1b00 */
[----:B------:R-:W3:Y:S01]  /*2a30*/  LDG.E.64 R6, desc[UR32][R6.64] ;  /* 0x0000002006067981 */ /* 0x000ee2000c1e1b00 */
[C---:B------:R-:W-:Y:S01]  /*2a40*/  IMAD.SHL.U32 R9, R25.reuse, 0x20, RZ ;  /* 0x0000002019097824 */ /* 0x040fe200078e00ff */
[C---:B------:R-:W-:Y:S01]  /*2a50*/  LOP3.LUT P3, RZ, R25.reuse, 0x4, RZ, 0xc0, !PT ;  /* 0x0000000419ff7812 */ /* 0x040fe2000786c0ff */
[C---:B-----5:R-:W-:Y:S01]  /*2a60*/  IMAD.SHL.U32 R3, R25.reuse, 0x10, RZ ;  /* 0x0000001019037824 */ /* 0x060fe200078e00ff */
[----:B------:R-:W-:Y:S01]  /*2a70*/  USHF.R.S32.HI UR15, URZ, 0x1f, UR11 ;  /* 0x0000001fff0f7899 */ /* 0x000fe2000801140b */
[----:B------:R-:W-:Y:S01]  /*2a80*/  LOP3.LUT P2, RZ, R25, 0x2, RZ, 0xc0, !PT ;  /* 0x0000000219ff7812 */ /* 0x000fe2000784c0ff */
[----:B------:R-:W-:Y:S01]  /*2a90*/  UIADD3 UR25, UPT, UPT, UR25, -UR49, -UR34 ;  /* 0x8000003119197290 */ /* 0x000fe2000fffe822 */
[----:B------:R-:W-:-:S02]  /*2aa0*/  CS2R R30, SRZ ;  /* 0x00000000001e7805 */ /* 0x000fc4000001ff00 */
[----:B------:R-:W-:Y:S02]  /*2ab0*/  CS2R R32, SRZ ;  /* 0x0000000000207805 */ /* 0x000fe4000001ff00 */
[----:B------:R-:W-:Y:S02]  /*2ac0*/  CS2R R22, SRZ ;  /* 0x0000000000167805 */ /* 0x000fe4000001ff00 */
[----:B------:R-:W-:Y:S01]  /*2ad0*/  CS2R R20, SRZ ;  /* 0x0000000000147805 */ /* 0x000fe2000001ff00 */
[----:B----4-:R-:W-:Y:S02]  /*2ae0*/  USHF.L.U32 UR37, UR37, 0x6, URZ ;  /* 0x0000000625257899 */ /* 0x010fe400080006ff */
[----:B------:R-:W-:Y:S01]  /*2af0*/  UIADD3 UR25, UPT, UPT, UR25, 0x40, URZ ;  /* 0x0000004019197890 */ /* 0x000fe2000fffe0ff */
[----:B--2---:R1:W-:Y:S04]  /*2b00*/  STL [R1+0x3c], R8 ;  /* 0x00003c0801007387 */ /* 0x0043e80000100800 */
[----:B---3--:R2:W-:Y:S01]  /*2b10*/  STL [R1+0x38], R0 ;  /* 0x0000380001007387 */ /* 0x0085e20000100800 */
[----:B-1----:R-:W-:Y:S01]  /*2b20*/  IMAD.SHL.U32 R8, R25, 0x40, RZ ;  /* 0x0000004019087824 */ /* 0x002fe200078e00ff */
[----:B--2---:R-:W-:-:S04]  /*2b30*/  LOP3.LUT R0, R9, 0x200, RZ, 0xc0, !PT ;  /* 0x0000020009007812 */ /* 0x004fc800078ec0ff */
[----:B------:R-:W-:Y:S02]  /*2b40*/  LOP3.LUT R2, R8, 0x1c0, RZ, 0xc0, !PT ;  /* 0x000001c008027812 */ /* 0x000fe400078ec0ff */
[----:B------:R-:W-:Y:S02]  /*2b50*/  LOP3.LUT R0, R0, 0x3800, R3, 0xf8, !PT ;  /* 0x0000380000007812 */ /* 0x000fe400078ef803 */
[----:B------:R-:W-:-:S04]  /*2b60*/  LOP3.LUT R2, R2, 0x38, R26, 0xf8, !PT ;  /* 0x0000003802027812 */ /* 0x000fc800078ef81a */
[C---:B------:R-:W-:Y:S02]  /*2b70*/  LOP3.LUT R3, R2.reuse, 0x8, R25, 0x78, !PT ;  /* 0x0000000802037812 */ /* 0x040fe400078e7819 */
[----:B------:R-:W-:Y:S02]  /*2b80*/  CS2R R24, SRZ ;  /* 0x0000000000187805 */ /* 0x000fe4000001ff00 */
[----:B------:R-:W-:Y:S02]  /*2b90*/  LOP3.LUT R2, R2, 0x8, R27, 0x78, !PT ;  /* 0x0000000802027812 */ /* 0x000fe400078e781b */
[----:B------:R-:W-:Y:S02]  /*2ba0*/  CS2R R26, SRZ ;  /* 0x00000000001a7805 */ /* 0x000fe4000001ff00 */
[----:B------:R-:W-:Y:S02]  /*2bb0*/  LOP3.LUT R0, R0, R3, RZ, 0xfc, !PT ;  /* 0x0000000300007212 */ /* 0x000fe400078efcff */
[----:B------:R-:W-:-:S02]  /*2bc0*/  LOP3.LUT R3, R8, 0x200, RZ, 0xc0, !PT ;  /* 0x0000020008037812 */ /* 0x000fc400078ec0ff */
[----:B------:R-:W-:Y:S02]  /*2bd0*/  LEA R10, R0, UR6, 0x1 ;  /* 0x00000006000a7c11 */ /* 0x000fe4000f8e08ff */
[----:B------:R-:W-:Y:S02]  /*2be0*/  IADD3 R8, P1, P0, R4, UR11, R28 ;  /* 0x0000000b04087c10 */ /* 0x000fe4000f83e01c */
[----:B------:R-:W-:Y:S02]  /*2bf0*/  CS2R R28, SRZ ;  /* 0x00000000001c7805 */ /* 0x000fe4000001ff00 */
[----:B------:R-:W-:Y:S01]  /*2c00*/  LOP3.LUT R3, R3, 0xc00, R9, 0xf8, !PT ;  /* 0x00000c0003037812 */ /* 0x000fe200078ef809 */
[C---:B------:R-:W-:Y:S01]  /*2c10*/  VIADD R0, R10.reuse, 0x12000 ;  /* 0x000120000a007836 */ /* 0x040fe20000000000 */
[----:B------:R-:W-:Y:S01]  /*2c20*/  STL [R1+0xc], R10 ;  /* 0x00000c0a01007387 */ /* 0x000fe20000100800 */
[----:B------:R-:W-:Y:S01]  /*2c30*/  VIADD R232, R10, 0x12040 ;  /* 0x000120400ae87836 */ /* 0x000fe20000000000 */
[----:B------:R-:W-:Y:S01]  /*2c40*/  LOP3.LUT R3, R3, R2, RZ, 0xfc, !PT ;  /* 0x0000000203037212 */ /* 0x000fe200078efcff */
[----:B------:R-:W-:Y:S01]  /*2c50*/  @P3 VIADD R232, R0, 0xffffffc0 ;  /* 0xffffffc000e83836 */ /* 0x000fe20000000000 */
[----:B------:R-:W-:Y:S01]  /*2c60*/  IADD3.X R0, PT, PT, R5, UR15, RZ, P1, P0 ;  /* 0x0000000f05007c10 */ /* 0x000fe20008fe04ff */
[----:B------:R-:W-:Y:S01]  /*2c70*/  STL [R1+0x44], R8 ;  /* 0x0000440801007387 */ /* 0x000fe20000100800 */
[----:B------:R-:W-:Y:S01]  /*2c80*/  IMAD.MOV.U32 R2, RZ, RZ, 0x40 ;  /* 0x00000040ff027424 */ /* 0x000fe200078e00ff */
[----:B------:R-:W-:Y:S01]  /*2c90*/  LEA R252, R3, UR6, 0x1 ;  /* 0x0000000603fc7c11 */ /* 0x000fe2000f8e08ff */
[----:B------:R-:W1:Y:S01]  /*2ca0*/  LDCU.U8 UR11, c[0x0][0x4f8] ;  /* 0x00009f00ff0b77ac */ /* 0x000e620008000000 */
[----:B------:R2:W-:Y:S01]  /*2cb0*/  STL [R1+0x40], R0 ;  /* 0x0000400001007387 */ /* 0x0005e20000100800 */
[----:B------:R-:W-:-:S02]  /*2cc0*/  R2UR UR15, R7 ;  /* 0x00000000070f72ca */ /* 0x000fc400000e0000 */
[----:B------:R-:W-:Y:S01]  /*2cd0*/  SEL R2, R2, 0xffffffc0, !P3 ;  /* 0xffffffc002027807 */ /* 0x000fe20005800000 */
[----:B------:R3:W4:Y:S01]  /*2ce0*/  LDSM.16.M88.4 R164, [R232] ;  /* 0x00000000e8a4783b */ /* 0x0007220000000200 */
[----:B------:R-:W-:-:S03]  /*2cf0*/  R2UR UR16, R6 ;  /* 0x00000000061072ca */ /* 0x000fc600000e0000 */
[----:B------:R3:W1:Y:S01]  /*2d00*/  LDSM.16.M88.4 R168, [R232+0x800] ;  /* 0x00080000e8a8783b */ /* 0x0006620000000200 */
[----:B------:R-:W-:Y:S02]  /*2d10*/  IMAD.IADD R4, R10, 0x1, R2 ;  /* 0x000000010a047824 */ /* 0x000fe400078e0202 */
[----:B------:R-:W-:Y:S01]  /*2d20*/  IMAD.IADD R3, R2, 0x1, R252 ;  /* 0x0000000102037824 */ /* 0x000fe200078e02fc */
[----:B------:R3:W1:Y:S02]  /*2d30*/  LDSM.16.M88.4 R196, [R232+0x2000] ;  /* 0x00200000e8c4783b */ /* 0x0006640000000200 */
[----:B------:R-:W-:Y:S02]  /*2d40*/  UIADD3 UR58, UPT, UPT, UR15, -0x4498517b, URZ ;  /* 0xbb67ae850f3a7890 */ /* 0x000fe4000fffe0ff */
[----:B------:R3:W1:Y:S01]  /*2d50*/  LDSM.16.M88.4 R200, [R232+0x2800] ;  /* 0x00280000e8c8783b */ /* 0x0006620000000200 */
[----:B------:R-:W-:Y:S02]  /*2d60*/  UIADD3 UR56, UPT, UPT, UR15, 0x76cf5d0a, URZ ;  /* 0x76cf5d0a0f387890 */ /* 0x000fe4000fffe0ff */
[----:B------:R-:W-:Y:S01]  /*2d70*/  UIADD3 UR59, UPT, UPT, UR16, -0x61c88647, URZ ;  /* 0x9e3779b9103b7890 */ /* 0x000fe2000fffe0ff */
[----:B------:R3:W1:Y:S01]  /*2d80*/  LDSM.16.M88.4 R228, [R232+0x4000] ;  /* 0x00400000e8e4783b */ /* 0x0006620000000200 */
[----:B------:R-:W-:-:S02]  /*2d90*/  UIADD3 UR57, UPT, UPT, UR16, 0x3c6ef372, URZ ;  /* 0x3c6ef37210397890 */ /* 0x000fc4000fffe0ff */
[----:B------:R-:W-:Y:S01]  /*2da0*/  UIADD3 UR55, UPT, UPT, UR16, -0x255992d5, URZ ;  /* 0xdaa66d2b10377890 */ /* 0x000fe2000fffe0ff */
[----:B------:R3:W1:Y:S01]  /*2db0*/  LDSM.16.M88.4 R148, [R10+0x12000] ;  /* 0x012000000a94783b */ /* 0x0006620000000200 */
[----:B--2---:R-:W-:Y:S01]  /*2dc0*/  IMAD.MOV.U32 R0, RZ, RZ, 0x20 ;  /* 0x00000020ff007424 */ /* 0x004fe200078e00ff */
[----:B------:R-:W-:Y:S02]  /*2dd0*/  UIADD3 UR54, UPT, UPT, UR15, 0x32370b8f, URZ ;  /* 0x32370b8f0f367890 */ /* 0x000fe4000fffe0ff */
[----:B------:R3:W2:Y:S01]  /*2de0*/  LDSM.16.M88.4 R152, [R10+0x12800] ;  /* 0x012800000a98783b */ /* 0x0006a20000000200 */
[----:B------:R-:W-:Y:S01]  /*2df0*/  UIADD3 UR49, UPT, UPT, UR16, 0x78dde6e4, URZ ;  /* 0x78dde6e410317890 */ /* 0x000fe2000fffe0ff */
[----:B------:R-:W-:Y:S01]  /*2e00*/  SEL R0, R0, 0xffffffe0, !P2 ;  /* 0xffffffe000007807 */ /* 0x000fe20005000000 */
[----:B------:R-:W-:Y:S01]  /*2e10*/  UIADD3 UR46, UPT, UPT, UR15, -0x126145ec, URZ ;  /* 0xed9eba140f2e7890 */ /* 0x000fe2000fffe0ff */
[----:B------:R3:W1:Y:S01]  /*2e20*/  LDSM.16.M88.4 R180, [R10+0x14000] ;  /* 0x014000000ab4783b */ /* 0x0006620000000200 */
[----:B------:R-:W-:-:S02]  /*2e30*/  UIADD3 UR45, UPT, UPT, UR16, 0x1715609d, URZ ;  /* 0x1715609d102d7890 */ /* 0x000fc4000fffe0ff */
[----:B------:R-:W-:Y:S01]  /*2e40*/  IMAD.IADD R240, R0, 0x1, R232 ;  /* 0x0000000100f07824 */ /* 0x000fe200078e02e8 */
[----:B------:R3:W1:Y:S01]  /*2e50*/  LDSM.16.M88.4 R184, [R10+0x14800] ;  /* 0x014800000ab8783b */ /* 0x0006620000000200 */
[----:B------:R-:W-:Y:S01]  /*2e60*/  IMAD.IADD R8, R10, 0x1, R0 ;  /* 0x000000010a087824 */ /* 0x000fe200078e0200 */
[----:B------:R-:W-:Y:S01]  /*2e70*/  UIADD3 UR44, UPT, UPT, UR15, -0x56f99767, URZ ;  /* 0xa90668990f2c7890 */ /* 0x000fe2000fffe0ff */
[C---:B------:R-:W-:Y:S01]  /*2e80*/  IMAD.IADD R5, R0.reuse, 0x1, R252 ;  /* 0x0000000100057824 */ /* 0x040fe200078e02fc */
[----:B------:R3:W1:Y:S01]  /*2e90*/  LDSM.16.M88.4 R172, [R240] ;  /* 0x00000000f0ac783b */ /* 0x0006620000000200 */
[C---:B------:R-:W-:Y:S01]  /*2ea0*/  IMAD.IADD R2, R0.reuse, 0x1, R4 ;  /* 0x0000000100027824 */ /* 0x040fe200078e0204 */
[----:B------:R-:W-:Y:S01]  /*2eb0*/  UIADD3 UR43, UPT, UPT, UR16, -0x4ab325aa, URZ ;  /* 0xb54cda56102b7890 */ /* 0x000fe2000fffe0ff */
[----:B------:R-:W-:Y:S01]  /*2ec0*/  IMAD.IADD R0, R0, 0x1, R3 ;  /* 0x0000000100007824 */ /* 0x000fe200078e0203 */
[----:B------:R3:W1:Y:S01]  /*2ed0*/  LDSM.16.M88.4 R176, [R240+0x800] ;  /* 0x00080000f0b0783b */ /* 0x0006620000000200 */
[----:B------:R-:W-:-:S03]  /*2ee0*/  UIADD3 UR41, UPT, UPT, UR15, 0x646e171e, URZ ;  /* 0x646e171e0f297890 */ /* 0x000fc6000fffe0ff */
[----:B------:R3:W1:Y:S04]  /*2ef0*/  LDSM.16.M88.4 R204, [R240+0x2000] ;  /* 0x00200000f0cc783b */ /* 0x0006680000000200 */
[----:B------:R3:W1:Y:S04]  /*2f00*/  LDSM.16.M88.4 R208, [R240+0x2800] ;  /* 0x00280000f0d0783b */ /* 0x0006680000000200 */
[----:B------:R3:W1:Y:S04]  /*2f10*/  LDSM.16.M88.4 R236, [R240+0x4000] ;  /* 0x00400000f0ec783b */ /* 0x0006680000000200 */
[----:B------:R-:W1:Y:S04]  /*2f20*/  LDSM.16.M88.4 R232, [R232+0x4800] ;  /* 0x00480000e8e8783b */ /* 0x000e680000000200 */
[----:B------:R-:W1:Y:S04]  /*2f30*/  LDSM.16.M88.4 R240, [R240+0x4800] ;  /* 0x00480000f0f0783b */ /* 0x000e680000000200 */
[----:B------:R3:W1:Y:S04]  /*2f40*/  LDSM.16.M88.4 R156, [R8+0x12000] ;  /* 0x01200000089c783b */ /* 0x0006680000000200 */
[----:B------:R3:W1:Y:S04]  /*2f50*/  LDSM.16.M88.4 R160, [R8+0x12800] ;  /* 0x0128000008a0783b */ /* 0x0006680000000200 */
[----:B------:R3:W1:Y:S04]  /*2f60*/  LDSM.16.M88.4 R188, [R8+0x14000] ;  /* 0x0140000008bc783b */ /* 0x0006680000000200 */
[----:B------:R3:W1:Y:S04]  /*2f70*/  LDSM.16.M88.4 R192, [R8+0x14800] ;  /* 0x0148000008c0783b */ /* 0x0006680000000200 */
[----:B------:R3:W1:Y:S04]  /*2f80*/  LDSM.16.M88.4 R212, [R10+0x16000] ;  /* 0x016000000ad4783b */ /* 0x0006680000000200 */
[----:B------:R3:W1:Y:S04]  /*2f90*/  LDSM.16.M88.4 R216, [R10+0x16800] ;  /* 0x016800000ad8783b */ /* 0x0006680000000200 */
[----:B------:R3:W1:Y:S04]  /*2fa0*/  LDSM.16.M88.4 R220, [R8+0x16000] ;  /* 0x0160000008dc783b */ /* 0x0006680000000200 */
[----:B------:R3:W1:Y:S04]  /*2fb0*/  LDSM.16.M88.4 R224, [R8+0x16800] ;  /* 0x0168000008e0783b */ /* 0x0006680000000200 */
[----:B------:R3:W-:Y:S04]  /*2fc0*/  STL [R1+0x10], R8 ;  /* 0x0000100801007387 */ /* 0x0007e80000100800 */
[----:B------:R3:W-:Y:S04]  /*2fd0*/  STL [R1+0x14], R4 ;  /* 0x0000140401007387 */ /* 0x0007e80000100800 */
[----:B------:R3:W-:Y:S04]  /*2fe0*/  STL [R1], R3 ;  /* 0x0000000301007387 */ /* 0x0007e80000100800 */
[----:B------:R3:W-:Y:S04]  /*2ff0*/  STL [R1+0x4], R5 ;  /* 0x0000040501007387 */ /* 0x0007e80000100800 */
[----:B------:R3:W-:Y:S04]  /*3000*/  STL [R1+0x18], R2 ;  /* 0x0000180201007387 */ /* 0x0007e80000100800 */
[----:B--2-4-:R3:W-:Y:S02]  /*3010*/  STL [R1+0x8], R0 ;  /* 0x0000080001007387 */ /* 0x0147e40000100800 */
.L_x_1215:
        /* <DEDUP_REMOVED lines=116> */
.L_x_1211:
        /* <DEDUP_REMOVED lines=94> */
.L_x_1212:
        /* <DEDUP_REMOVED lines=354> */
[----:B------:R-:W-:Y:S02]  /*5360*/  LEA R0, R2, UR4, 0x1 ;  /* 0x0000000402007c11 */ /* 0x000fe4000f8e08ff */
        /* <DEDUP_REMOVED lines=28> */
[----:B------:R-:W3:Y:S07]  /*5530*/  S2R R251, SR_TID.X ;  /* 0x0000000000fb7919 */ /* 0x000eee0000002100 */
        /* <DEDUP_REMOVED lines=14> */
[----:B------:R-:W3:Y:S07]  /*5620*/  LDSM.16.MT88.4 R84, [R3+0x15800] ;  /* 0x015800000354783b */ /* 0x000eee0000004200 */
[-C--:B------:R-:W-:Y:S01]  /*5630*/  HMMA.16816.F32.BF16 R52, R72, R8.reuse, R52 ;  /* 0x000000084834723c */ /* 0x080fe20000041834 */
[----:B------:R-:W-:Y:S07]  /*5640*/  BAR.SYNC.DEFER_BLOCKING 0x0 ;  /* 0x0000000000007b1d */ /* 0x000fee0000010000 */
[C---:B------:R-:W-:Y:S08]  /*5650*/  HMMA.16816.F32.BF16 R56, R80.reuse, R8, R56 ;  /* 0x000000085038723c */ /* 0x040ff00000041838 */
[-C--:B------:R-:W-:Y:S08]  /*5660*/  HMMA.16816.F32.BF16 R60, R80, R10.reuse, R60 ;  /* 0x0000000a503c723c */ /* 0x080ff0000004183c */
[----:B------:R-:W-:Y:S08]  /*5670*/  HMMA.16816.F32.BF16 R64, R72, R10, R64 ;  /* 0x0000000a4840723c */ /* 0x000ff00000041840 */
[-C--:B----4-:R-:W-:Y:S08]  /*5680*/  HMMA.16816.F32.BF16 R20, R4, R12.reuse, R20 ;  /* 0x0000000c0414723c */ /* 0x090ff00000041814 */
        /* <DEDUP_REMOVED lines=29> */
[----:B------:R-:W1:Y:S03]  /*5860*/  S2R R9, SR_TID.X ;  /* 0x0000000000097919 */ /* 0x000e660000002100 */
[----:B------:R-:W-:Y:S05]  /*5870*/  IMAD.X R4, RZ, RZ, ~UR37, P0 ;  /* 0x80000025ff047e24 */ /* 0x000fea00080e06ff */
[----:B------:R-:W-:Y:S04]  /*5880*/  SHF.R.S64 R5, R5, 0x1f, R4 ;  /* 0x0000001f05057819 */ /* 0x000fe80000001004 */
[----:B--2---:R-:W-:Y:S01]  /*5890*/  IADD3 R8, P0, PT, R80, R5, RZ ;  /* 0x0000000550087210 */ /* 0x004fe20007f1e0ff */
[----:B-1----:R-:W-:Y:S02]  /*58a0*/  IMAD.SHL.U32 R83, R9, 0x8, RZ ;  /* 0x0000000809537824 */ /* 0x002fe400078e00ff */
[----:B------:R-:W-:Y:S01]  /*58b0*/  IMAD.U32 R9, RZ, RZ, UR47 ;  /* 0x0000002fff097e24 */ /* 0x000fe2000f8e00ff */
        /* <DEDUP_REMOVED lines=20> */
.L_x_1213:
        /* <DEDUP_REMOVED lines=9> */
[----:B------:R4:W-:Y:S04]  /*5a90*/  STL.64 [R1+0xa8], R44 ;  /* 0x0000a82c01007387 */ /* 0x0009e80000100a00 */
[----:B------:R-:W-:Y:S04]  /*5aa0*/  STL.64 [R1+0xa0], R42 ;  /* 0x0000a02a01007387 */ /* 0x000fe80000100a00 */
[----:B------:R-:W-:Y:S04]  /*5ab0*/  STL.64 [R1+0x98], R40 ;  /* 0x0000982801007387 */ /* 0x000fe80000100a00 */
        /* <DEDUP_REMOVED lines=15> */
[-C--:B---3--:R-:W-:Y:S03]  /*5bb0*/  HMMA.16816.F32.BF16 R68, R96, R80.reuse, RZ ;  /* 0x000000506044723c */ /* 0x088fe600000418ff */
        /* <DEDUP_REMOVED lines=335> */
.L_x_1214:
        /* <DEDUP_REMOVED lines=25> */
[----:B--2---:R-:W-:Y:S01]  /*7240*/  SHF.L.U32 R80, R79, 0x4, RZ ;  /* 0x000000044f507819 */ /* 0x004fe200000006ff */
[----:B------:R-:W-:Y:S01]  /*7250*/  FMUL.FTZ R17, R39, UR9 ;  /* 0x0000000927117c20 */ /* 0x000fe20008410000 */
[----:B------:R-:W-:Y:S01]  /*7260*/  SHF.L.U32 R79, R79, 0x1, RZ ;  /* 0x000000014f4f7819 */ /* 0x000fe200000006ff */
        /* <DEDUP_REMOVED lines=150> */
[----:B------:R-:W-:Y:S01]  /*7bd0*/  F2FP.BF16.F32.PACK_AB R12, R12, R44 ;  /* 0x0000002c0c0c723e */ /* 0x000fe200000010ff */
[----:B------:R-:W2:Y:S01]  /*7be0*/  @UP0 LDCU.64 UR14, c[0x0][0x5c0] ;  /* 0x0000b800ff0e07ac */ /* 0x000ea20008000a00 */
[----:B------:R1:W-:Y:S01]  /*7bf0*/  STS [R2+0x4000], R144 ;  /* 0x0040009002007388 */ /* 0x0003e20000000800 */
[----:B------:R-:W-:-:S02]  /*7c00*/  F2FP.BF16.F32.PACK_AB R11, R11, R46 ;  /* 0x0000002e0b0b723e */ /* 0x000fc400000010ff */
[----:B------:R-:W-:Y:S01]  /*7c10*/  F2FP.BF16.F32.PACK_AB R10, R10, R52 ;  /* 0x000000340a0a723e */ /* 0x000fe200000010ff */
[----:B------:R1:W-:Y:S01]  /*7c20*/  STS [R2+0x4400], R146 ;  /* 0x0044009202007388 */ /* 0x0003e20000000800 */
[----:B------:R-:W-:Y:S01]  /*7c30*/  F2FP.BF16.F32.PACK_AB R9, R9, R54 ;  /* 0x000000360909723e */ /* 0x000fe200000010ff */
[----:B------:R-:W-:Y:S01]  /*7c40*/  @UP0 UIADD3 UR18, UPT, UPT, UR35, UR40, URZ ;  /* 0x0000002823120290 */ /* 0x000fe2000fffe0ff */
        /* <DEDUP_REMOVED lines=8> */
[----:B------:R-:W-:Y:S01]  /*7cd0*/  F2FP.BF16.F32.PACK_AB R3, R63, R62 ;  /* 0x0000003e3f03723e */ /* 0x000fe200000010ff */
[----:B--2---:R-:W-:Y:S02]  /*7ce0*/  @UP0 UIMAD.WIDE.U32 UR42, UR18, UR14, URZ ;  /* 0x0000000e122a02a5 */ /* 0x004fe4000f8e00ff */
[----:B------:R1:W-:Y:S01]  /*7cf0*/  STS [R2+0x5400], R142 ;  /* 0x0054008e02007388 */ /* 0x0003e20000000800 */
[----:B------:R-:W-:-:S03]  /*7d00*/  @UP0 UIMAD UR18, UR18, UR15, URZ ;  /* 0x0000000f121202a4 */ /* 0x000fc6000f8e02ff */
[----:B------:R1:W-:Y:S01]  /*7d10*/  STS [R0+0x12000], R26 ;  /* 0x0120001a00007388 */ /* 0x0003e20000000800 */
[----:B------:R-:W-:-:S03]  /*7d20*/  @UP0 UIADD3 UR18, UPT, UPT, UR43, UR18, URZ ;  /* 0x000000122b120290 */ /* 0x000fc6000fffe0ff */
        /* <DEDUP_REMOVED lines=34> */
.L_x_1216:
        /* <DEDUP_REMOVED lines=12> */
.L_x_1217:
[----:B------:R-:W2:Y:S01]  /*8010*/  LDCU.64 UR10, c[0x0][0x5c8] ;  /* 0x0000b900ff0a77ac */ /* 0x000ea20008000a00 */
[----:B------:R-:W-:-:S04]  /*8020*/  UIADD3 UR8, UPT, UPT, UR35, UR40, URZ ;  /* 0x0000002823087290 */ /* 0x000fc8000fffe0ff */
[----:B--2---:R-:W-:Y:S02]  /*8030*/  UIMAD.WIDE.U32 UR40, UR8, UR10, URZ ;  /* 0x0000000a082872a5 */ /* 0x004fe4000f8e00ff */
[----:B------:R-:W-:-:S04]  /*8040*/  UIMAD UR8, UR8, UR11, URZ ;  /* 0x0000000b080872a4 */ /* 0x000fc8000f8e02ff */
[----:B------:R-:W-:-:S06]  /*8050*/  UIADD3 UR8, UPT, UPT, UR41, UR8, URZ ;  /* 0x0000000829087290 */ /* 0x000fcc000fffe0ff */
[----:B-1----:R-:W-:-:S07]  /*8060*/  MOV R23, UR8 ;  /* 0x0000000800177c02 */ /* 0x002fce0008000f00 */
.L_x_1218:
        /* <DEDUP_REMOVED lines=20> */
[----:B------:R-:W-:Y:S01]  /*81b0*/  BSSY.RECONVERGENT B0, `(.L_x_1219) ;  /* 0x0000021000007945 */ /* 0x000fe20003800200 */
[----:B------:R-:W-:Y:S01]  /*81c0*/  ISETP.GE.AND P2, PT, R5, UR34, PT ;  /* 0x0000002205007c0c */ /* 0x000fe2000bf46270 */
[----:B------:R-:W-:Y:S01]  /*81d0*/  IMAD.U32 R56, RZ, RZ, UR10 ;  /* 0x0000000aff387e24 */ /* 0x000fe2000f8e00ff */
[----:B------:R-:W-:Y:S01]  /*81e0*/  IADD3 R2, P0, PT, R4, UR42, RZ ;  /* 0x0000002a04027c10 */ /* 0x000fe2000ff1e0ff */
[----:B------:R3:W4:Y:S01]  /*81f0*/  LDS.128 R28, [R0+0xd000] ;  /* 0x00d00000001c7984 */ /* 0x0007220000000c00 */
[----:B------:R-:W-:Y:S01]  /*8200*/  IMAD.U32 R4, RZ, RZ, UR8 ;  /* 0x00000008ff047e24 */ /* 0x000fe2000f8e00ff */
[----:B------:R-:W-:-:S02]  /*8210*/  LOP3.LUT R57, R57, 0x38, RZ, 0xc0, !PT ;  /* 0x0000003839397812 */ /* 0x000fc400078ec0ff */
[----:B------:R3:W2:Y:S02]  /*8220*/  LDS.128 R24, [R0+0xf000] ;  /* 0x00f0000000187984 */ /* 0x0006a40000000c00 */
[----:B------:R-:W-:Y:S02]  /*8230*/  IADD3.X R3, PT, PT, R3, UR18, R4, P0, !PT ;  /* 0x0000001203037c10 */ /* 0x000fe400087fe404 */
[----:B------:R3:W2:Y:S01]  /*8240*/  LDS.128 R40, [R0+0x12000] ;  /* 0x0120000000287984 */ /* 0x0006a20000000c00 */
[----:B------:R-:W-:Y:S01]  /*8250*/  IADD3 R21, P0, PT, R61, 0x20, RZ ;  /* 0x000000203d157810 */ /* 0x000fe20007f1e0ff */
[----:B-1----:R-:W-:Y:S02]  /*8260*/  IMAD.WIDE.U32 R4, R6, UR21, R2 ;  /* 0x0000001506047c25 */ /* 0x002fe4000f8e0002 */
[----:B------:R3:W1:Y:S02]  /*8270*/  LDS.128 R52, [R0+0x13000] ;  /* 0x0130000000347984 */ /* 0x0006640000000c00 */
[----:B------:R-:W-:-:S02]  /*8280*/  IMAD.X R22, RZ, RZ, RZ, P0 ;  /* 0x000000ffff167224 */ /* 0x000fc400000e06ff */
        /* <DEDUP_REMOVED lines=19> */
.L_x_1220:
[----:B------:R-:W-:Y:S05]  /*83c0*/  BSYNC.RECONVERGENT B0 ;  /* 0x0000000000007941 */ /* 0x000fea0003800200 */
.L_x_1219:
        /* <DEDUP_REMOVED lines=15> */
.L_x_1222:
[----:B------:R-:W-:Y:S05]  /*84c0*/  BSYNC.RECONVERGENT B0 ;  /* 0x0000000000007941 */ /* 0x000fea0003800200 */
.L_x_1221:
        /* <DEDUP_REMOVED lines=21> */
.L_x_1224:
[----:B------:R-:W-:Y:S05]  /*8620*/  BSYNC.RECONVERGENT B0 ;  /* 0x0000000000007941 */ /* 0x000fea0003800200 */
.L_x_1223:
        /* <DEDUP_REMOVED lines=13> */
.L_x_1210:
[----:B------:R-:W-:Y:S05]  /*8700*/  BSYNC.RECONVERGENT B1 ;  /* 0x0000000000017941 */ /* 0x000fea0003800200 */
.L_x_1188:
        /* <DEDUP_REMOVED lines=11> */
.L_x_1226:
        /* <DEDUP_REMOVED lines=12> */
.L_x_2173:


//--------------------- .text._ZN5flash44flash_bwd_dq_dk_dv_loop_seqk_parallel_kernelI23Flash_bwd_kernel_traitsILi192ELi64ELi64ELi8ELi4ELi2ELi2ELb1ELb1EN7cutlass10bfloat16_tE19Flash_kernel_traitsILi192ELi64ELi64ELi8ES3_EELb0ELb0ELb1ELb0ELb0ELb1ELb1EEEvNS_16Flash_bwd_paramsE --------------------------
	.section	.text._ZN5flash44flash_bwd_dq_dk_dv_loop_seqk_parallel_kernelI23Flash_bwd_kernel_traitsILi192ELi64ELi64ELi8ELi4ELi2ELi2ELb1ELb1EN7cutlass10bfloat16_tE19Flash_kernel_traitsILi192ELi64ELi64ELi8ES3_EELb0ELb0ELb1ELb0ELb0ELb1ELb1EEEvNS_16Flash_bwd_paramsE,"ax",@progbits
	.align	128
        .global         _ZN5flash44flash_bwd_dq_dk_dv_loop_seqk_parallel_kernelI23Flash_bwd_kernel_traitsILi192ELi64ELi64ELi8ELi4ELi2ELi2ELb1ELb1EN7cutlass10bfloat16_tE19Flash_kernel_traitsILi192ELi64ELi64ELi8ES3_EELb0ELb0ELb1ELb0ELb0ELb1ELb1EEEvNS_16Flash_bwd_paramsE
        .type           _ZN5flash44flash_bwd_dq_dk_dv_loop_seqk_parallel_kernelI23Flash_bwd_kernel_traitsILi192ELi64ELi64ELi8ELi4ELi2ELi2ELb1ELb1EN7cutlass10bfloat16_tE19Flash_kernel_traitsILi192ELi64ELi64ELi8ES3_EELb0ELb0ELb1ELb0ELb0ELb1ELb1EEEvNS_16Flash_bwd_paramsE,@function
        .size           _ZN5flash44flash_bwd_dq_dk_dv_loop_seqk_parallel_kernelI23Flash_bwd_kernel_traitsILi192ELi64ELi64ELi8ELi4ELi2ELi2ELb1ELb1EN7cutlass10bfloat16_tE19Flash_kernel_traitsILi192ELi64ELi64ELi8ES3_EELb0ELb0ELb1ELb0ELb0ELb1ELb1EEEvNS_16Flash_bwd_paramsE,(.L_x_2174 - _ZN5flash44flash_bwd_dq_dk_dv_loop_seqk_parallel_kernelI23Flash_bwd_kernel_traitsILi192ELi64ELi64ELi8ELi4ELi2ELi2ELb1ELb1EN7cutlass10bfloat16_tE19Flash_kernel_traitsILi192ELi64ELi64ELi8ES3_EELb0ELb0ELb1ELb0ELb0ELb1ELb1EEEvNS_16Flash_bwd_paramsE)
        .other          _ZN5flash44flash_bwd_dq_dk_dv_loop_seqk_parallel_kernelI23Flash_bwd_kernel_traitsILi192ELi64ELi64ELi8ELi4ELi2ELi2ELb1ELb1EN7cutlass10bfloat16_tE19Flash_kernel_traitsILi192ELi64ELi64ELi8ES3_EELb0ELb0ELb1ELb0ELb0ELb1ELb1EEEvNS_16Flash_bwd_paramsE,@"STO_CUDA_ENTRY STV_DEFAULT"
_ZN5flash44flash_bwd_dq_dk_dv_loop_seqk_parallel_kernelI23Flash_bwd_kernel_traitsILi192ELi64ELi64ELi8ELi4ELi2ELi2ELb1ELb1EN7cutlass10bfloat16_tE19Flash_kernel_traitsILi192ELi64ELi64ELi8ES3_EELb0ELb0ELb1ELb0ELb0ELb1ELb1EEEvNS_16Flash_bwd_paramsE:
.text._ZN5flash44flash_bwd_dq_dk_dv_loop_seqk_parallel_kernelI23Flash_bwd_kernel_traitsILi192ELi64ELi64ELi8ELi4ELi2ELi2ELb1ELb1EN7cutlass10bfloat16_tE19Flash_kernel_traitsILi192ELi64ELi64ELi8ES3_EELb0ELb0ELb1ELb0ELb0ELb1ELb1EEEvNS_16Flash_bwd_paramsE:
        /* <DEDUP_REMOVED lines=49> */
.L_x_1265:
        /* <DEDUP_REMOVED lines=52> */
.L_x_1227:
        /* <DEDUP_REMOVED lines=44> */
.L_x_1229:
[----:B------:R-:W1:Y:S01]  /*0910*/  LDCU.64 UR16, c[0x0][0x3b8] ;  /* 0x00007700ff1077ac */ /* 0x000e620008000a00 */
[----:B------:R-:W-:-:S04]  /*0920*/  UIADD3 UR8, UPT, UPT, UR40, UR41, URZ ;  /* 0x0000002928087290 */ /* 0x000fc8000fffe0ff */
[----:B-1----:R-:W-:Y:S02]  /*0930*/  UIMAD.WIDE.U32 UR10, UR8, UR16, URZ ;  /* 0x00000010080a72a5 */ /* 0x002fe4000f8e00ff */
[----:B------:R-:W-:-:S04]  /*0940*/  UIMAD UR8, UR8, UR17, URZ ;  /* 0x00000011080872a4 */ /* 0x000fc8000f8e02ff */
[----:B------:R-:W-:Y:S01]  /*0950*/  UIADD3 UR8, UPT, UPT, UR11, UR8, URZ ;  /* 0x000000080b087290 */ /* 0x000fe2000fffe0ff */
[----:B------:R-:W-:-:S05]  /*0960*/  UMOV UR44, UR10 ;  /* 0x0000000a002c7c82 */ /* 0x000fca0008000000 */
[----:B------:R-:W-:Y:S02]  /*0970*/  MOV R21, UR8 ;  /* 0x0000000800157c02 */ /* 0x000fe40008000f00 */
.L_x_1230:
        /* <DEDUP_REMOVED lines=44> */
.L_x_1231:
[----:B------:R-:W1:Y:S01]  /*0c40*/  LDCU.64 UR14, c[0x0][0x3c0] ;  /* 0x00007800ff0e77ac */ /* 0x000e620008000a00 */
[----:B------:R-:W-:-:S04]  /*0c50*/  UIADD3 UR8, UPT, UPT, UR40, UR41, URZ ;  /* 0x0000002928087290 */ /* 0x000fc8000fffe0ff */
[----:B-1----:R-:W-:Y:S02]  /*0c60*/  UIMAD.WIDE.U32 UR10, UR8, UR14, URZ ;  /* 0x0000000e080a72a5 */ /* 0x002fe4000f8e00ff */
[----:B------:R-:W-:-:S04]  /*0c70*/  UIMAD UR8, UR8, UR15, URZ ;  /* 0x0000000f080872a4 */ /* 0x000fc8000f8e02ff */
[----:B------:R-:W-:Y:S01]  /*0c80*/  UIADD3 UR8, UPT, UPT, UR11, UR8, URZ ;  /* 0x000000080b087290 */ /* 0x000fe2000fffe0ff */
[----:B------:R-:W-:-:S05]  /*0c90*/  UMOV UR46, UR10 ;  /* 0x0000000a002e7c82 */ /* 0x000fca0008000000 */
[----:B------:R-:W-:-:S07]  /*0ca0*/  MOV R18, UR8 ;  /* 0x0000000800127c02 */ /* 0x000fce0008000f00 */
.L_x_1232:
        /* <DEDUP_REMOVED lines=28> */
.L_x_1233:
[----:B------:R-:W-:Y:S02]  /*0e70*/  UIMAD.WIDE.U32 UR10, UR56, UR49, URZ ;  /* 0x00000031380a72a5 */ /* 0x000fe4000f8e00ff */
[----:B------:R-:W-:-:S04]  /*0e80*/  UIMAD UR8, UR57, UR49, URZ ;  /* 0x00000031390872a4 */ /* 0x000fc8000f8e02ff */
[----:B------:R-:W-:-:S12]  /*0e90*/  UIADD3 UR8, UPT, UPT, UR11, UR8, URZ ;  /* 0x000000080b087290 */ /* 0x000fd8000fffe0ff */
.L_x_1234:
        /* <DEDUP_REMOVED lines=20> */
.L_x_1235:
[----:B------:R-:W1:Y:S01]  /*0fe0*/  LDCU UR57, c[0x0][0x434] ;  /* 0x00008680ff3977ac */ /* 0x000e620008000800 */
[----:B------:R-:W-:-:S04]  /*0ff0*/  UIMAD UR9, UR37, UR19, UR24 ;  /* 0x00000013250972a4 */ /* 0x000fc8000f8e0218 */
[----:B-1----:R-:W-:Y:S02]  /*1000*/  UIMAD UR57, UR9, UR57, URZ ;  /* 0x00000039093972a4 */ /* 0x002fe4000f8e02ff */
.L_x_1236:
        /* <DEDUP_REMOVED lines=11> */
.L_x_1237:
[----:B------:R-:W1:Y:S01]  /*10c0*/  LDCU UR56, c[0x0][0x444] ;  /* 0x00008880ff3877ac */ /* 0x000e620008000800 */
[----:B------:R-:W-:-:S04]  /*10d0*/  UIMAD UR9, UR37, UR19, UR24 ;  /* 0x00000013250972a4 */ /* 0x000fc8000f8e0218 */
[----:B-1----:R-:W-:-:S12]  /*10e0*/  UIMAD UR56, UR9, UR56, URZ ;  /* 0x00000038093872a4 */ /* 0x002fd8000f8e02ff */
.L_x_1238:
        /* <DEDUP_REMOVED lines=19> */
[C---:B--2---:R-:W-:Y:S01]  /*1220*/  IMAD.SHL.U32 R26, R25.reuse, 0x8, RZ ;  /* 0x00000008191a7824 */ /* 0x044fe200078e00ff */
        /* <DEDUP_REMOVED lines=83> */
.L_x_1240:
[----:B------:R-:W1:Y:S01]  /*1760*/  LDCU.64 UR14, c[0x0][0x5c0] ;  /* 0x0000b800ff0e77ac */ /* 0x000e620008000a00 */
[----:B------:R-:W-:-:S04]  /*1770*/  UIADD3 UR8, UPT, UPT, UR40, UR41, URZ ;  /* 0x0000002928087290 */ /* 0x000fc8000fffe0ff */
[----:B-1----:R-:W-:Y:S02]  /*1780*/  UIMAD.WIDE.U32 UR18, UR8, UR14, URZ ;  /* 0x0000000e081272a5 */ /* 0x002fe4000f8e00ff */
[----:B------:R-:W-:-:S04]  /*1790*/  UIMAD UR8, UR8, UR15, URZ ;  /* 0x0000000f080872a4 */ /* 0x000fc8000f8e02ff */
[----:B------:R-:W-:-:S06]  /*17a0*/  UIADD3 UR8, UPT, UPT, UR19, UR8, URZ ;  /* 0x0000000813087290 */ /* 0x000fcc000fffe0ff */
[----:B------:R-:W-:Y:S02]  /*17b0*/  MOV R0, UR8 ;  /* 0x0000000800007c02 */ /* 0x000fe40008000f00 */
.L_x_1241:
        /* <DEDUP_REMOVED lines=13> */
.L_x_1242:
[----:B------:R-:W1:Y:S01]  /*1890*/  LDCU.64 UR10, c[0x0][0x5c8] ;  /* 0x0000b900ff0a77ac */ /* 0x000e620008000a00 */
[----:B------:R-:W-:-:S04]  /*18a0*/  UIADD3 UR40, UPT, UPT, UR40, UR41, URZ ;  /* 0x0000002928287290 */ /* 0x000fc8000fffe0ff */
[----:B-1----:R-:W-:Y:S02]  /*18b0*/  UIMAD.WIDE.U32 UR16, UR40, UR10, URZ ;  /* 0x0000000a281072a5 */ /* 0x002fe4000f8e00ff */
[----:B------:R-:W-:-:S04]  /*18c0*/  UIMAD UR40, UR40, UR11, URZ ;  /* 0x0000000b282872a4 */ /* 0x000fc8000f8e02ff */
[----:B------:R-:W-:-:S06]  /*18d0*/  UIADD3 UR40, UPT, UPT, UR17, UR40, URZ ;  /* 0x0000002811287290 */ /* 0x000fcc000fffe0ff */
[----:B------:R-:W-:-:S07]  /*18e0*/  MOV R10, UR40 ;  /* 0x00000028000a7c02 */ /* 0x000fce0008000f00 */
.L_x_1243:
        /* <DEDUP_REMOVED lines=26> */
.L_x_1245:
[----:B------:R-:W-:Y:S05]  /*1a90*/  BSYNC.RECONVERGENT B0 ;  /* 0x0000000000007941 */ /* 0x000fea0003800200 */
.L_x_1244:
        /* <DEDUP_REMOVED lines=13> */
.L_x_1247:
[----:B------:R-:W-:Y:S05]  /*1b70*/  BSYNC.RECONVERGENT B0 ;  /* 0x0000000000007941 */ /* 0x000fea0003800200 */
.L_x_1246:
        /* <DEDUP_REMOVED lines=23> */
.L_x_1249:
[----:B------:R-:W-:Y:S05]  /*1cf0*/  BSYNC.RECONVERGENT B0 ;  /* 0x0000000000007941 */ /* 0x000fea0003800200 */
.L_x_1248:
        /* <DEDUP_REMOVED lines=13> */
.L_x_1239:
        /* <DEDUP_REMOVED lines=47> */
[----:B------:R-:W-:Y:S01]  /*20c0*/  CS2R R142, SRZ ;  /* 0x00000000008e7805 */ /* 0x000fe2000001ff00 */
        /* <DEDUP_REMOVED lines=87> */
[----:B------:R-:W2:Y:S03]  /*2640*/  LDCU UR8, c[0x0][0x3e0] ;  /* 0x00007c00ff0877ac */ /* 0x000ea60008000800 */
[----:B------:R-:W-:Y:S01]  /*2650*/  @!P5 LDGSTS.E.BYPASS.LTC128B.128 [R0+0x8000], desc[UR34][R32.64+0x80] ;  /* 0x080000802000dfae */ /* 0x000fe2000b981a22 */
[----:B------:R-:W2:Y:S03]  /*2660*/  LDCU UR14, c[0x0][0x50c] ;  /* 0x0000a180ff0e77ac */ /* 0x000ea60008000800 */
[----:B------:R-:W-:Y:S01]  /*2670*/  @!P5 LDGSTS.E.BYPASS.LTC128B.128 [R0+0xa000], desc[UR34][R32.64+0x100] ;  /* 0x0a0001002000dfae */ /* 0x000fe2000b981a22 */
[----:B------:R-:W2:Y:S03]  /*2680*/  LDCU UR11, c[0x0][0x45c] ;  /* 0x00008b80ff0b77ac */ /* 0x000ea60008000800 */
        /* <DEDUP_REMOVED lines=54> */
[----:B------:R4:W5:Y:S01]  /*29f0*/  @!P0 LDG.E R7, desc[UR34][R4.64] ;  /* 0x0000002204078981 */ /* 0x000962000c1e1900 */
[C---:B------:R-:W-:Y:S01]  /*2a00*/  R2P PR, R25.reuse, 0x6 ;  /* 0x0000000619007804 */ /* 0x040fe20000000000 */
[----:B-1----:R-:W-:Y:S01]  /*2a10*/  IMAD.SHL.U32 R3, R25, 0x10, RZ ;  /* 0x0000001019037824 */ /* 0x002fe200078e00ff */
[----:B------:R-:W-:-:S04]  /*2a20*/  DEPBAR.LE SB0, 0x1 ;  /* 0x000080400000791a */ /* 0x000fc80000000000 */
[C---:B----4-:R-:W-:Y:S02]  /*2a30*/  IMAD.SHL.U32 R4, R25.reuse, 0x40, RZ ;  /* 0x0000004019047824 */ /* 0x050fe400078e00ff */
[----:B------:R-:W-:-:S03]  /*2a40*/  IMAD.SHL.U32 R5, R25, 0x20, RZ ;  /* 0x0000002019057824 */ /* 0x000fc600078e00ff */
[----:B------:R-:W-:Y:S02]  /*2a50*/  LOP3.LUT R2, R4, 0x1c0, RZ, 0xc0, !PT ;  /* 0x000001c004027812 */ /* 0x000fe400078ec0ff */
[----:B---3--:R-:W-:Y:S02]  /*2a60*/  LOP3.LUT R0, R5, 0x200, RZ, 0xc0, !PT ;  /* 0x0000020005007812 */ /* 0x008fe400078ec0ff */
        /* <DEDUP_REMOVED lines=21> */
[----:B--2---:R-:W-:Y:S02]  /*2bc0*/  USHF.L.U32 UR27, UR27, 0x6, URZ ;  /* 0x000000061b1b7899 */ /* 0x004fe400080006ff */
        /* <DEDUP_REMOVED lines=10> */
[----:B------:R-:W-:Y:S02]  /*2c70*/  STL [R1+0x14], R6 ;  /* 0x0000140601007387 */ /* 0x000fe40000100800 */
[----:B------:R-:W-:Y:S02]  /*2c80*/  SEL R0, R0, 0xffffffe0, !P1 ;  /* 0xffffffe000007807 */ /* 0x000fe40004800000 */
[----:B------:R3:W-:Y:S03]  /*2c90*/  STL [R1+0x50], R7 ;  /* 0x0000500701007387 */ /* 0x0007e60000100800 */
[C---:B------:R-:W-:Y:S01]  /*2ca0*/  IMAD.IADD R240, R0.reuse, 0x1, R232 ;  /* 0x0000000100f07824 */ /* 0x040fe200078e02e8 */
[----:B------:R-:W4:Y:S04]  /*2cb0*/  LDSM.16.M88.4 R164, [R232] ;  /* 0x00000000e8a4783b */ /* 0x000f280000000200 */
[----:B------:R-:W1:Y:S04]  /*2cc0*/  LDSM.16.M88.4 R168, [R232+0x800] ;  /* 0x00080000e8a8783b */ /* 0x000e680000000200 */
[----:B------:R-:W1:Y:S04]  /*2cd0*/  LDSM.16.M88.4 R196, [R232+0x2000] ;  /* 0x00200000e8c4783b */ /* 0x000e680000000200 */
[----:B------:R-:W1:Y:S04]  /*2ce0*/  LDSM.16.M88.4 R200, [R232+0x2800] ;  /* 0x00280000e8c8783b */ /* 0x000e680000000200 */
[----:B------:R-:W1:Y:S04]  /*2cf0*/  LDSM.16.M88.4 R228, [R232+0x4000] ;  /* 0x00400000e8e4783b */ /* 0x000e680000000200 */
[----:B------:R-:W1:Y:S01]  /*2d00*/  LDSM.16.M88.4 R172, [R240] ;  /* 0x00000000f0ac783b */ /* 0x000e620000000200 */
[----:B---3--:R-:W-:-:S03]  /*2d10*/  IMAD.IADD R7, R0, 0x1, R6 ;  /* 0x0000000100077824 */ /* 0x008fc600078e0206 */
[----:B------:R-:W3:Y:S04]  /*2d20*/  LDSM.16.M88.4 R176, [R240+0x800] ;  /* 0x00080000f0b0783b */ /* 0x000ee80000000200 */
        /* <DEDUP_REMOVED lines=15> */
[----:B------:R-:W-:-:S03]  /*2e20*/  IMAD.IADD R4, R6, 0x1, R2 ;  /* 0x0000000106047824 */ /* 0x000fc600078e0202 */
[----:B------:R-:W-:Y:S01]  /*2e30*/  STL [R1+0x18], R7 ;  /* 0x0000180701007387 */ /* 0x000fe20000100800 */
[----:B------:R-:W-:-:S03]  /*2e40*/  IMAD.IADD R2, R0, 0x1, R4 ;  /* 0x0000000100027824 */ /* 0x000fc600078e0204 */
        /* <DEDUP_REMOVED lines=8> */
.L_x_1255:
[----:B------:R-:W2:Y:S01]  /*2ed0*/  LDL R93, [R1+0x48] ;  /* 0x00004800015d7983 */ /* 0x000ea20000100800 */
[----:B-1----:R-:W-:Y:S01]  /*2ee0*/  MOV R2, UR18 ;  /* 0x0000001200027c02 */ /* 0x002fe20008000f00 */
[----:B------:R-:W-:Y:S01]  /*2ef0*/  USHF.L.U32 UR16, UR52, 0x6, URZ ;  /* 0x0000000634107899 */ /* 0x000fe200080006ff */
[----:B------:R-:W-:Y:S01]  /*2f00*/  MOV R3, UR19 ;  /* 0x0000001300037c02 */ /* 0x000fe20008000f00 */
[----:B------:R-:W3:Y:S02]  /*2f10*/  LDL.LU R244, [R1+0xc] ;  /* 0x00000c0001f47983 */ /* 0x000ee40000300800 */
        /* <DEDUP_REMOVED lines=86> */
[C---:B------:R-:W-:Y:S08]  /*3480*/  HMMA.16816.F32.BF16 R12, R72.reuse, R84, R12 ;  /* 0x00000054480c723c */ /* 0x040ff0000004180c */
        /* <DEDUP_REMOVED lines=72> */
.L_x_1251:
[----:B--2---:R-:W2:Y:S01]  /*3910*/  S2R R4, SR_TID.X ;  /* 0x0000000000047919 */ /* 0x004ea20000002100 */
[----:B------:R-:W-:Y:S01]  /*3920*/  IMAD.U32 R3, RZ, RZ, UR52 ;  /* 0x00000034ff037e24 */ /* 0x000fe2000f8e00ff */
[----:B------:R-:W-:Y:S01]  /*3930*/  UIADD3 UR15, UPT, UPT, UR33, UR9, -UR42 ;  /* 0x00000009210f7290 */ /* 0x000fe2000fffe82a */
[----:B------:R-:W-:Y:S01]  /*3940*/  IMAD.MOV.U32 R6, RZ, RZ, 0x9 ;  /* 0x00000009ff067424 */ /* 0x000fe200078e00ff */
[----:B------:R-:W-:Y:S01]  /*3950*/  UIADD3 UR16, UPT, UPT, UR33, -UR10, -UR42 ;  /* 0x8000000a21107290 */ /* 0x000fe2000fffe82a */
        /* <DEDUP_REMOVED lines=10> */
[----:B------:R-:W-:Y:S02]  /*3a00*/  IMAD R0, R0, 0x40, R4 ;  /* 0x0000004000007824 */ /* 0x000fe400078e0204 */
[C---:B------:R-:W-:Y:S02]  /*3a10*/  VIADD R2, R3.reuse, UR15 ;  /* 0x0000000f03027c36 */ /* 0x040fe40008000000 */
[----:B------:R-:W-:Y:S02]  /*3a20*/  VIADD R3, R3, UR16 ;  /* 0x0000001003037c36 */ /* 0x000fe40008000000 */
[C---:B------:R-:W-:Y:S02]  /*3a30*/  VIADD R12, R0.reuse, 0x1 ;  /* 0x00000001000c7836 */ /* 0x040fe40000000000 */
[C---:B------:R-:W-:Y:S02]  /*3a40*/  VIADD R10, R0.reuse, 0x9 ;  /* 0x00000009000a7836 */ /* 0x040fe40000000000 */
        /* <DEDUP_REMOVED lines=10> */
[-C--:B------:R-:W-:Y:S02]  /*3af0*/  ISETP.GE.AND P5, PT, R12, R5.reuse, PT ;  /* 0x000000050c00720c */ /* 0x080fe40003fa6270 */
[----:B------:R-:W-:Y:S02]  /*3b00*/  VIADDMNMX R3, R3, 0x8, RZ, !PT ;  /* 0x0000000803037846 */ /* 0x000fe400078001ff */
[----:B------:R-:W-:Y:S02]  /*3b10*/  FSEL R15, R95, -INF , P6 ;  /* 0xff8000005f0f7808 */ /* 0x000fe40003000000 */
[----:B------:R-:W-:Y:S02]  /*3b20*/  ISETP.GE.AND P6, PT, R6, R5, PT ;  /* 0x000000050600720c */ /* 0x000fe40003fc6270 */
[----:B------:R-:W-:Y:S02]  /*3b30*/  FSEL R16, R91, -INF , P5 ;  /* 0xff8000005b107808 */ /* 0x000fe40002800000 */
[C---:B------:R-:W-:Y:S02]  /*3b40*/  ISETP.GE.AND P5, PT, R0.reuse, R3, PT ;  /* 0x000000030000720c */ /* 0x040fe40003fa6270 */
[----:B-1----:R-:W-:Y:S02]  /*3b50*/  FSEL R71, R87, -INF , P6 ;  /* 0xff80000057477808 */ /* 0x002fe40003000000 */
[-C--:B------:R-:W-:Y:S02]  /*3b60*/  ISETP.GE.AND P6, PT, R0, R4.reuse, PT ;  /* 0x000000040000720c */ /* 0x080fe40003fc6270 */
[----:B------:R-:W-:Y:S02]  /*3b70*/  FSEL R72, R90, -INF , P5 ;  /* 0xff8000005a487808 */ /* 0x000fe40002800000 */
[-C--:B------:R-:W-:Y:S02]  /*3b80*/  ISETP.GE.AND P5, PT, R12, R4.reuse, PT ;  /* 0x000000040c00720c */ /* 0x080fe40003fa6270 */
[----:B------:R-:W-:Y:S02]  /*3b90*/  P2R R14, PR, RZ, 0x40 ;  /* 0x00000040ff0e7803 */ /* 0x000fe40000000000 */
[-C--:B------:R-:W-:Y:S02]  /*3ba0*/  ISETP.GE.AND P0, PT, R7, R5.reuse, PT ;  /* 0x000000050700720c */ /* 0x080fe40003f06270 */
[-C--:B------:R-:W-:Y:S02]  /*3bb0*/  ISETP.GE.AND P6, PT, R10, R4.reuse, PT ;  /* 0x000000040a00720c */ /* 0x080fe40003fc6270 */
[----:B------:R-:W-:Y:S02]  /*3bc0*/  P2R R13, PR, RZ, 0x20 ;  /* 0x00000020ff0d7803 */ /* 0x000fe40000000000 */
[-C--:B------:R-:W-:Y:S02]  /*3bd0*/  ISETP.GE.AND P4, PT, R11, R5.reuse, PT ;  /* 0x000000050b00720c */ /* 0x080fe40003f86270 */
[----:B------:R-:W-:Y:S02]  /*3be0*/  ISETP.GE.AND P1, PT, R8, R5, PT ;  /* 0x000000050800720c */ /* 0x000fe40003f26270 */
[----:B------:R-:W-:Y:S02]  /*3bf0*/  FSEL R70, R88, -INF , P0 ;  /* 0xff80000058467808 */ /* 0x000fe40000000000 */
[----:B------:R-:W-:Y:S02]  /*3c00*/  P2R R18, PR, RZ, 0x40 ;  /* 0x00000040ff127803 */ /* 0x000fe40000000000 */
[-C--:B------:R-:W-:Y:S02]  /*3c10*/  ISETP.GE.AND P0, PT, R8, R3.reuse, PT ;  /* 0x000000030800720c */ /* 0x080fe40003f06270 */
[----:B------:R-:W-:Y:S02]  /*3c20*/  ISETP.NE.AND P6, PT, R13, RZ, PT ;  /* 0x000000ff0d00720c */ /* 0x000fe40003fc5270 */
[----:B------:R-:W-:Y:S02]  /*3c30*/  FSEL R17, R99, -INF , P4 ;  /* 0xff80000063117808 */ /* 0x000fe40002000000 */
[----:B------:R-:W-:Y:S02]  /*3c40*/  ISETP.GE.AND P4, PT, R12, R3, PT ;  /* 0x000000030c00720c */ /* 0x000fe40003f86270 */
[----:B------:R-:W-:Y:S02]  /*3c50*/  FSEL R69, R83, -INF , P1 ;  /* 0xff80000053457808 */ /* 0x000fe40000800000 */
[----:B------:R-:W-:Y:S02]  /*3c60*/  ISETP.GE.AND P3, PT, R10, R5, PT ;  /* 0x000000050a00720c */ /* 0x000fe40003f66270 */
[----:B------:R-:W-:Y:S02]  /*3c70*/  ISETP.GE.AND P1, PT, R9, R3, PT ;  /* 0x000000030900720c */ /* 0x000fe40003f26270 */
[----:B------:R-:W-:Y:S02]  /*3c80*/  P2R R13, PR, RZ, 0x40 ;  /* 0x00000040ff0d7803 */ /* 0x000fe40000000000 */
[----:B------:R-:W-:Y:S02]  /*3c90*/  FSEL R77, R81, -INF , P0 ;  /* 0xff800000514d7808 */ /* 0x000fe40000000000 */
[----:B------:R-:W-:Y:S02]  /*3ca0*/  ISETP.GE.AND P2, PT, R9, R5, PT ;  /* 0x000000050900720c */ /* 0x000fe40003f46270 */
[----:B------:R-:W-:Y:S02]  /*3cb0*/  ISETP.NE.AND P6, PT, R14, RZ, PT ;  /* 0x000000ff0e00720c */ /* 0x000fe40003fc5270 */
[-C--:B------:R-:W-:Y:S02]  /*3cc0*/  ISETP.GE.AND P0, PT, R7, R3.reuse, PT ;  /* 0x000000030700720c */ /* 0x080fe40003f06270 */
[----:B------:R-:W-:Y:S02]  /*3cd0*/  FSEL R74, R89, -INF , P4 ;  /* 0xff800000594a7808 */ /* 0x000fe40002000000 */
[----:B------:R-:W-:Y:S02]  /*3ce0*/  FSEL R19, R98, -INF , P3 ;  /* 0xff80000062137808 */ /* 0x000fe40001800000 */
[C---:B------:R-:W-:Y:S02]  /*3cf0*/  ISETP.GE.AND P4, PT, R11.reuse, R4, PT ;  /* 0x000000040b00720c */ /* 0x040fe40003f86270 */
[----:B------:R-:W-:Y:S02]  /*3d00*/  FSEL R78, R82, -INF , P1 ;  /* 0xff800000524e7808 */ /* 0x000fe40000800000 */
[-C--:B------:R-:W-:Y:S02]  /*3d10*/  ISETP.GE.AND P3, PT, R11, R3.reuse, PT ;  /* 0x000000030b00720c */ /* 0x080fe40003f66270 */
[----:B------:R-:W-:Y:S02]  /*3d20*/  ISETP.GE.AND P1, PT, R0, R2, PT ;  /* 0x000000020000720c */ /* 0x000fe40003f26270 */
[----:B------:R-:W-:Y:S02]  /*3d30*/  FSEL R68, R84, -INF , P2 ;  /* 0xff80000054447808 */ /* 0x000fe40001000000 */
[----:B------:R-:W-:Y:S02]  /*3d40*/  FSEL R76, R86, -INF , P0 ;  /* 0xff800000564c7808 */ /* 0x000fe40000000000 */
[----:B------:R-:W-:Y:S02]  /*3d50*/  FSEL R0, R15, -INF , !P6 ;  /* 0xff8000000f007808 */ /* 0x000fe40007000000 */
[-C--:B------:R-:W-:Y:S02]  /*3d60*/  ISETP.GE.AND P2, PT, R10, R3.reuse, PT ;  /* 0x000000030a00720c */ /* 0x080fe40003f46270 */
[----:B------:R-:W-:Y:S02]  /*3d70*/  ISETP.GE.AND P0, PT, R6, R3, PT ;  /* 0x000000030600720c */ /* 0x000fe40003f06270 */
[----:B------:R-:W-:Y:S02]  /*3d80*/  ISETP.NE.AND P6, PT, R13, RZ, PT ;  /* 0x000000ff0d00720c */ /* 0x000fe40003fc5270 */
[----:B------:R-:W-:Y:S02]  /*3d90*/  P2R R5, PR, RZ, 0x10 ;  /* 0x00000010ff057803 */ /* 0x000fe40000000000 */
[-C--:B------:R-:W-:Y:S02]  /*3da0*/  ISETP.GE.AND P5, PT, R9, R4.reuse, PT ;  /* 0x000000040900720c */ /* 0x080fe40003fa6270 */
[----:B------:R-:W-:Y:S02]  /*3db0*/  FSEL R79, R97, -INF , P3 ;  /* 0xff800000614f7808 */ /* 0x000fe40001800000 */
[-C--:B------:R-:W-:Y:S02]  /*3dc0*/  ISETP.GE.AND P4, PT, R8, R4.reuse, PT ;  /* 0x000000040800720c */ /* 0x080fe40003f86270 */
[-C--:B------:R-:W-:Y:S02]  /*3dd0*/  ISETP.GE.AND P3, PT, R7, R4.reuse, PT ;  /* 0x000000040700720c */ /* 0x080fe40003f66270 */
[----:B------:R-:W-:Y:S02]  /*3de0*/  FSEL R73, R96, -INF , P2 ;  /* 0xff80000060497808 */ /* 0x000fe40001000000 */
[----:B------:R-:W-:Y:S02]  /*3df0*/  FSEL R75, R85, -INF , P0 ;  /* 0xff800000554b7808 */ /* 0x000fe40000000000 */
[----:B------:R-:W-:Y:S02]  /*3e00*/  FSEL R16, R16, -INF , !P6 ;  /* 0xff80000010107808 */ /* 0x000fe40007000000 */
[----:B------:R-:W-:Y:S02]  /*3e10*/  ISETP.GE.AND P2, PT, R6, R4, PT ;  /* 0x000000040600720c */ /* 0x000fe40003f46270 */
[----:B------:R-:W-:Y:S02]  /*3e20*/  ISETP.NE.AND P0, PT, R5, RZ, PT ;  /* 0x000000ff0500720c */ /* 0x000fe40003f05270 */
[----:B------:R-:W-:Y:S02]  /*3e30*/  ISETP.NE.AND P6, PT, R18, RZ, PT ;  /* 0x000000ff1200720c */ /* 0x000fe40003fc5270 */
        /* <DEDUP_REMOVED lines=8> */
[----:B------:R-:W-:Y:S02]  /*3ec0*/  FSEL R9, R71, -INF , !P2 ;  /* 0xff80000047097808 */ /* 0x000fe40005000000 */
[----:B------:R-:W-:Y:S02]  /*3ed0*/  FSEL R8, R72, -INF , !P1 ;  /* 0xff80000048087808 */ /* 0x000fe40004800000 */
        /* <DEDUP_REMOVED lines=11> */
.L_x_1252:
        /* <DEDUP_REMOVED lines=25> */
[----:B------:R-:W-:Y:S01]  /*4120*/  LOP3.LUT R250, R77, 0x200, RZ, 0xc0, !PT ;  /* 0x000002004dfa7812 */ /* 0x000fe200078ec0ff */
        /* <DEDUP_REMOVED lines=16> */
[----:B------:R1:W-:Y:S02]  /*4230*/  MUFU.EX2 R109, R3 ;  /* 0x00000003006d7308 */ /* 0x0003e40000000800 */
[----:B-1----:R-:W-:Y:S08]  /*4240*/  FFMA.FTZ R3, R13, UR11, -R2 ;  /* 0x0000000b0d037c23 */ /* 0x002ff00008010802 */
[----:B----4-:R1:W-:Y:S02]  /*4250*/  MUFU.EX2 R108, R3 ;  /* 0x00000003006c7308 */ /* 0x0103e40000000800 */
        /* <DEDUP_REMOVED lines=10> */
[--C-:B-1----:R-:W-:Y:S01]  /*4300*/  FFMA.FTZ R3, R6, UR11, -R0.reuse ;  /* 0x0000000b06037c23 */ /* 0x102fe20008010800 */
[----:B------:R-:W-:Y:S07]  /*4310*/  SHF.L.U32 R6, R68, 0x4, RZ ;  /* 0x0000000444067819 */ /* 0x000fee00000006ff */
[----:B------:R1:W-:Y:S01]  /*4320*/  MUFU.EX2 R104, R3 ;  /* 0x0000000300687308 */ /* 0x0003e20000000800 */
[----:B------:R-:W-:Y:S02]  /*4330*/  LOP3.LUT R19, R6, 0x1c0, RZ, 0xc0, !PT ;  /* 0x000001c006137812 */ /* 0x000fe400078ec0ff */
[----:B------:R-:W-:Y:S01]  /*4340*/  LOP3.LUT R6, R250, 0xc00, R249, 0xf8, !PT ;  /* 0x00000c00fa067812 */ /* 0x000fe200078ef8f9 */
[----:B-1----:R-:W-:Y:S06]  /*4350*/  FFMA.FTZ R3, R7, UR11, -R0 ;  /* 0x0000000b07037c23 */ /* 0x002fec0008010800 */
        /* <DEDUP_REMOVED lines=15> */
[----:B------:R-:W3:Y:S02]  /*4450*/  MUFU.EX2 R0, R0 ;  /* 0x0000000000007308 */ /* 0x000ee40000000800 */
[----:B------:R4:W-:Y:S01]  /*4460*/  STS [R80+0x14000], R3 ;  /* 0x0140000350007388 */ /* 0x0009e20000000800 */
[----:B-1----:R-:W-:Y:S02]  /*4470*/  SHF.R.U32.HI R5, RZ, 0x1, R68 ;  /* 0x00000001ff057819 */ /* 0x002fe40000011644 */
[----:B--2---:R-:W-:Y:S04]  /*4480*/  LOP3.LUT P1, R2, R68, 0x4, RZ, 0xc0, !PT ;  /* 0x0000000444027812 */ /* 0x004fe8000782c0ff */
[----:B------:R-:W-:Y:S01]  /*4490*/  SEL R244, R244, 0xfffffff0, !P1 ;  /* 0xfffffff0f4f47807 */ /* 0x000fe20004800000 */
[----:B------:R1:W-:Y:S01]  /*44a0*/  STL [R1+0x8], R2 ;  /* 0x0000080201007387 */ /* 0x0003e20000100800 */
[----:B----4-:R-:W-:Y:S02]  /*44b0*/  LOP3.LUT R3, R77, 0x1c0, RZ, 0xc0, !PT ;  /* 0x000001c04d037812 */ /* 0x010fe400078ec0ff */
[----:B------:R-:W-:Y:S01]  /*44c0*/  SEL R76, R76, 0xffffffc0, !P1 ;  /* 0xffffffc04c4c7807 */ /* 0x000fe20004800000 */
[----:B---3--:R2:W-:Y:S01]  /*44d0*/  STL [R1], R0 ;  /* 0x0000000001007387 */ /* 0x0085e20000100800 */
[----:B------:R-:W-:Y:S03]  /*44e0*/  LOP3.LUT R3, R3, 0x38, R92, 0xf8, !PT ;  /* 0x0000003803037812 */ /* 0x000fe600078ef85c */
[----:B------:R-:W3:Y:S01]  /*44f0*/  LDL.LU R250, [R1] ;  /* 0x0000000001fa7983 */ /* 0x000ee20000300800 */
[----:B------:R-:W-:Y:S02]  /*4500*/  LOP3.LUT R248, R3, 0x8, R5, 0x78, !PT ;  /* 0x0000000803f87812 */ /* 0x000fe400078e7805 */
[----:B------:R-:W-:Y:S02]  /*4510*/  F2FP.BF16.F32.PACK_AB R5, R105, R106 ;  /* 0x0000006a6905723e */ /* 0x000fe400000010ff */
[----:B------:R-:W-:Y:S04]  /*4520*/  LOP3.LUT R6, R6, R248, RZ, 0xfc, !PT ;  /* 0x000000f806067212 */ /* 0x000fe800078efcff */
[----:B------:R-:W-:Y:S05]  /*4530*/  LEA R249, R6, UR4, 0x1 ;  /* 0x0000000406f97c11 */ /* 0x000fea000f8e08ff */
[----:B------:R-:W-:Y:S01]  /*4540*/  STL [R1+0xc], R249 ;  /* 0x00000cf901007387 */ /* 0x000fe20000100800 */
[----:B-1----:R-:W-:Y:S02]  /*4550*/  LEA R2, R4, UR5, 0x1 ;  /* 0x0000000504027c11 */ /* 0x002fe4000f8e08ff */
[----:B------:R-:W-:Y:S02]  /*4560*/  F2FP.BF16.F32.PACK_AB R4, R108, R109 ;  /* 0x0000006d6c04723e */ /* 0x000fe400000010ff */
[----:B------:R-:W-:Y:S02]  /*4570*/  IADD3 R79, PT, PT, R2, R244, RZ ;  /* 0x000000f4024f7210 */ /* 0x000fe40007ffe0ff */
[----:B--2---:R-:W-:Y:S02]  /*4580*/  F2FP.BF16.F32.PACK_AB R0, R252, R107 ;  /* 0x0000006bfc00723e */ /* 0x004fe400000010ff */
[C---:B------:R-:W-:Y:S01]  /*4590*/  IADD3 R78, PT, PT, R2.reuse, 0x20, RZ ;  /* 0x00000020024e7810 */ /* 0x040fe20007ffe0ff */
[----:B------:R1:W-:Y:S01]  /*45a0*/  STS [R79], R4 ;  /* 0x000000044f007388 */ /* 0x0003e20000000800 */
[----:B------:R-:W-:Y:S02]  /*45b0*/  @P0 IADD3 R78, PT, PT, R2, -0x20, RZ ;  /* 0xffffffe0024e0810 */ /* 0x000fe40007ffe0ff */
[----:B------:R-:W-:Y:S01]  /*45c0*/  F2FP.BF16.F32.PACK_AB R2, R101, R102 ;  /* 0x000000666502723e */ /* 0x000fe200000010ff */
[----:B------:R-:W-:Y:S01]  /*45d0*/  STS [R79+0x400], R0 ;  /* 0x000400004f007388 */ /* 0x000fe20000000800 */
[----:B------:R-:W-:Y:S02]  /*45e0*/  IADD3 R244, PT, PT, R244, R78, RZ ;  /* 0x0000004ef4f47210 */ /* 0x000fe40007ffe0ff */
[----:B------:R-:W-:Y:S01]  /*45f0*/  LOP3.LUT P0, RZ, R68, 0x2, RZ, 0xc0, !PT ;  /* 0x0000000244ff7812 */ /* 0x000fe2000780c0ff */
        /* <DEDUP_REMOVED lines=9> */
[----:B-1----:R-:W-:Y:S04]  /*4690*/  MOV R0, 0x20 ;  /* 0x0000002000007802 */ /* 0x002fe80000000f00 */
[----:B------:R-:W-:Y:S04]  /*46a0*/  SEL R0, R0, 0xffffffe0, !P0 ;  /* 0xffffffe000007807 */ /* 0x000fe80004000000 */
[C---:B------:R-:W-:Y:S01]  /*46b0*/  IADD3 R77, PT, PT, R0.reuse, R249, RZ ;  /* 0x000000f9004d7210 */ /* 0x040fe20007ffe0ff */
[----:B------:R1:W-:Y:S04]  /*46c0*/  STL [R1+0x4], R0 ;  /* 0x0000040001007387 */ /* 0x0003e80000100800 */
[----:B------:R-:W3:Y:S01]  /*46d0*/  LDSM.16.M88.4 R68, [R77+0x6000] ;  /* 0x006000004d44783b */ /* 0x000ee20000000200 */
[C---:B--2---:R-:W-:Y:S07]  /*46e0*/  HMMA.16816.F32.BF16 R4, R16.reuse, R148, RZ ;  /* 0x000000941004723c */ /* 0x044fee00000418ff */
[----:B------:R-:W-:Y:S01]  /*46f0*/  STL [R1+0x10], R77 ;  /* 0x0000104d01007387 */ /* 0x000fe20000100800 */
[C---:B------:R-:W-:Y:S01]  /*4700*/  HMMA.16816.F32.BF16 R8, R16.reuse, R150, RZ ;  /* 0x000000961008723c */ /* 0x040fe200000418ff */
[----:B-1----:R-:W-:Y:S07]  /*4710*/  IADD3 R0, PT, PT, R0, R2, RZ ;  /* 0x0000000200007210 */ /* 0x002fee0007ffe0ff */
[C---:B------:R-:W-:Y:S08]  /*4720*/  HMMA.16816.F32.BF16 R12, R16.reuse, R152, RZ ;  /* 0x00000098100c723c */ /* 0x040ff000000418ff */
[----:B------:R-:W-:Y:S08]  /*4730*/  HMMA.16816.F32.BF16 R16, R16, R154, RZ ;  /* 0x0000009a1010723c */ /* 0x000ff000000418ff */
[C---:B---3--:R-:W-:Y:S08]  /*4740*/  HMMA.16816.F32.BF16 R4, R68.reuse, R156, R4 ;  /* 0x0000009c4404723c */ /* 0x048ff00000041804 */
        /* <DEDUP_REMOVED lines=41> */
[----:B------:R2:W3:Y:S07]  /*49e0*/  LDSM.16.M88.4 R72, [R2+0xa000] ;  /* 0x00a000000248783b */ /* 0x0004ee0000000200 */
[C---:B----4-:R-:W-:Y:S08]  /*49f0*/  HMMA.16816.F32.BF16 R4, R68.reuse, R220, R4 ;  /* 0x000000dc4404723c */ /* 0x050ff00000041804 */
[C---:B------:R-:W-:Y:S01]  /*4a00*/  HMMA.16816.F32.BF16 R8, R68.reuse, R222, R8 ;  /* 0x000000de4408723c */ /* 0x040fe20000041808 */
[----:B--2---:R-:W2:Y:S07]  /*4a10*/  S2R R2, SR_TID.X ;  /* 0x0000000000027919 */ /* 0x004eae0000002100 */
[C---:B------:R-:W-:Y:S03]  /*4a20*/  HMMA.16816.F32.BF16 R12, R68.reuse, R224, R12 ;  /* 0x000000e0440c723c */ /* 0x040fe6000004180c */
[----:B-1----:R-:W-:Y:S05]  /*4a30*/  SHF.L.U32 R77, R77, 0x6, RZ ;  /* 0x000000064d4d7819 */ /* 0x002fea00000006ff */
[----:B------:R-:W-:Y:S01]  /*4a40*/  HMMA.16816.F32.BF16 R16, R68, R226, R16 ;  /* 0x000000e24410723c */ /* 0x000fe20000041810 */
[----:B------:R2:W1:Y:S07]  /*4a50*/  LDSM.16.M88.4 R68, [R0+0xa000] ;  /* 0x00a000000044783b */ /* 0x00046e0000000200 */
[C---:B---3--:R-:W-:Y:S08]  /*4a60*/  HMMA.16816.F32.BF16 R4, R72.reuse, R228, R4 ;  /* 0x000000e44804723c */ /* 0x048ff00000041804 */
[C---:B------:R-:W-:Y:S08]  /*4a70*/  HMMA.16816.F32.BF16 R8, R72.reuse, R230, R8 ;  /* 0x000000e64808723c */ /* 0x040ff00000041808 */
[C---:B------:R-:W-:Y:S03]  /*4a80*/  HMMA.16816.F32.BF16 R12, R72.reuse, R232, R12 ;  /* 0x000000e8480c723c */ /* 0x040fe6000004180c */
[----:B--2---:R-:W-:Y:S02]  /*4a90*/  SHF.R.U32.HI R0, RZ, 0x1, R2 ;  /* 0x00000001ff007819 */ /* 0x004fe40000011602 */
[----:B------:R-:W-:Y:S02]  /*4aa0*/  SHF.L.U32 R2, R2, 0x1, RZ ;  /* 0x0000000102027819 */ /* 0x000fe400000006ff */
[----:B------:R-:W-:Y:S01]  /*4ab0*/  LOP3.LUT R0, R0, 0x10, RZ, 0xc0, !PT ;  /* 0x0000001000007812 */ /* 0x000fe200078ec0ff */
[----:B------:R-:W-:Y:S01]  /*4ac0*/  HMMA.16816.F32.BF16 R16, R72, R234, R16 ;  /* 0x000000ea4810723c */ /* 0x000fe20000041810 */
[----:B------:R-:W2:Y:S02]  /*4ad0*/  S2R R74, SR_TID.X ;  /* 0x00000000004a7919 */ /* 0x000ea40000002100 */
[----:B------:R-:W-:Y:S05]  /*4ae0*/  LOP3.LUT R2, R2, 0x20, RZ, 0xc0, !PT ;  /* 0x0000002002027812 */ /* 0x000fea00078ec0ff */
[C---:B-1----:R-:W-:Y:S08]  /*4af0*/  HMMA.16816.F32.BF16 R4, R68.reuse, R236, R4 ;  /* 0x000000ec4404723c */ /* 0x042ff00000041804 */
[C---:B------:R-:W-:Y:S08]  /*4b00*/  HMMA.16816.F32.BF16 R8, R68.reuse, R238, R8 ;  /* 0x000000ee4408723c */ /* 0x040ff00000041808 */
[C---:B------:R-:W-:Y:S03]  /*4b10*/  HMMA.16816.F32.BF16 R12, R68.reuse, R240, R12 ;  /* 0x000000f0440c723c */ /* 0x040fe6000004180c */
[C---:B-----5:R-:W-:Y:S01]  /*4b20*/  FADD.FTZ R5, -R94.reuse, R5 ;  /* 0x000000055e057221 */ /* 0x060fe20000010100 */
[C---:B------:R-:W-:Y:S01]  /*4b30*/  FADD.FTZ R6, -R93.reuse, R6 ;  /* 0x000000065d067221 */ /* 0x040fe20000010100 */
[----:B------:R-:W-:Y:S01]  /*4b40*/  FADD.FTZ R4, -R94, R4 ;  /* 0x000000045e047221 */ /* 0x000fe20000010100 */
[----:B------:R-:W-:Y:S02]  /*4b50*/  FADD.FTZ R7, -R93, R7 ;  /* 0x000000075d077221 */ /* 0x000fe40000010100 */
[----:B------:R-:W-:Y:S03]  /*4b60*/  HMMA.16816.F32.BF16 R16, R68, R242, R16 ;  /* 0x000000f24410723c */ /* 0x000fe60000041810 */
[--C-:B--2---:R-:W-:Y:S01]  /*4b70*/  SHF.R.U32.HI R75, RZ, 0x3, R74.reuse ;  /* 0x00000003ff4b7819 */ /* 0x104fe2000001164a */
[----:B------:R-:W-:Y:S01]  /*4b80*/  FMUL.FTZ R73, R247, R6 ;  /* 0x00000006f7497220 */ /* 0x000fe20000410000 */
[----:B------:R-:W-:Y:S01]  /*4b90*/  LOP3.LUT R0, R0, 0x8, R74, 0xf8, !PT ;  /* 0x0000000800007812 */ /* 0x000fe200078ef84a */
[----:B------:R-:W-:Y:S01]  /*4ba0*/  FMUL.FTZ R74, R251, R5 ;  /* 0x00000005fb4a7220 */ /* 0x000fe20000410000 */
[----:B------:R-:W-:Y:S01]  /*4bb0*/  LOP3.LUT R2, R2, 0x18, R75, 0xf8, !PT ;  /* 0x0000001802027812 */ /* 0x000fe200078ef84b */
[----:B------:R-:W-:Y:S01]  /*4bc0*/  FMUL.FTZ R75, R246, R4 ;  /* 0x00000004f64b7220 */ /* 0x000fe20000410000 */
[----:B------:R-:W-:Y:S01]  /*4bd0*/  FFMA.FTZ R6, -R95, R95, 1 ;  /* 0x3f8000005f067423 */ /* 0x000fe2000001015f */
[----:B------:R-:W-:Y:S01]  /*4be0*/  FFMA.FTZ R5, -R91, R91, 1 ;  /* 0x3f8000005b057423 */ /* 0x000fe2000001015b */
[----:B------:R-:W-:Y:S01]  /*4bf0*/  LOP3.LUT R0, R0, R3, RZ, 0x3c, !PT ;  /* 0x0000000300007212 */ /* 0x000fe200078e3cff */
        /* <DEDUP_REMOVED lines=27> */
[C---:B------:R-:W-:Y:S01]  /*4db0*/  FADD.FTZ R14, -R93.reuse, R14 ;  /* 0x0000000e5d0e7221 */ /* 0x040fe20000010100 */
[----:B------:R-:W-:Y:S01]  /*4dc0*/  FADD.FTZ R15, -R93, R15 ;  /* 0x0000000f5d0f7221 */ /* 0x000fe20000010100 */
        /* <DEDUP_REMOVED lines=18> */
[----:B--2---:R-:W-:Y:S01]  /*4ef0*/  FFMA.FTZ R3, -R81, R81, 1 ;  /* 0x3f80000051037423 */ /* 0x004fe20000010151 */
        /* <DEDUP_REMOVED lines=37> */
[----:B--2---:R-:W-:Y:S01]  /*5150*/  F2FP.BF16.F32.PACK_AB R3, R9, R10 ;  /* 0x0000000a0903723e */ /* 0x004fe200000010ff */
[----:B------:R-:W-:Y:S01]  /*5160*/  STS [R78+-0x1c00], R5 ;  /* 0xffe400054e007388 */ /* 0x000fe20000000800 */
[----:B------:R-:W-:Y:S02]  /*5170*/  LOP3.LUT R2, R2, 0x38, R92, 0x78, !PT ;  /* 0x0000003802027812 */ /* 0x000fe400078e785c */
[----:B------:R-:W-:Y:S01]  /*5180*/  LOP3.LUT R0, R0, 0x200, R249, 0xf8, !PT ;  /* 0x0000020000007812 */ /* 0x000fe200078ef8f9 */
[----:B------:R-:W-:Y:S01]  /*5190*/  STS [R244+-0x2000], R4 ;  /* 0xffe00004f4007388 */ /* 0x000fe20000000800 */
[----:B------:R-:W-:Y:S02]  /*51a0*/  LOP3.LUT R2, R2, 0x200, R77, 0xf8, !PT ;  /* 0x0000020002027812 */ /* 0x000fe400078ef84d */
[C---:B------:R-:W-:Y:S01]  /*51b0*/  LEA R252, R0.reuse, UR4, 0x1 ;  /* 0x0000000400fc7c11 */ /* 0x040fe2000f8e08ff */
[----:B------:R-:W-:Y:S01]  /*51c0*/  STS [R244+-0x1c00], R3 ;  /* 0xffe40003f4007388 */ /* 0x000fe20000000800 */
[----:B------:R-:W-:Y:S02]  /*51d0*/  LEA R92, R0, UR5, 0x1 ;  /* 0x00000005005c7c11 */ /* 0x000fe4000f8e08ff */
[----:B------:R-:W-:Y:S01]  /*51e0*/  LEA R0, R2, UR4, 0x1 ;  /* 0x0000000402007c11 */ /* 0x000fe2000f8e08ff */
[----:B------:R-:W-:Y:S01]  /*51f0*/  BAR.SYNC.DEFER_BLOCKING 0x0 ;  /* 0x0000000000007b1d */ /* 0x000fe20000010000 */
[----:B------:R-:W-:Y:S05]  /*5200*/  IADD3 R92, PT, PT, R76, R92, RZ ;  /* 0x0000005c4c5c7210 */ /* 0x000fea0007ffe0ff */
[----:B------:R-:W-:Y:S08]  /*5210*/  LDSM.16.MT88.4 R4, [R252+0x14000] ;  /* 0x01400000fc04783b */ /* 0x000ff00000004200 */
[----:B------:R-:W1:Y:S08]  /*5220*/  LDSM.16.MT88.4 R8, [R0+0x6000] ;  /* 0x006000000008783b */ /* 0x000e700000004200 */
[----:B------:R-:W2:Y:S08]  /*5230*/  LDSM.16.MT88.4 R12, [R92] ;  /* 0x000000005c0c783b */ /* 0x000eb00000004200 */
[----:B------:R-:W4:Y:S08]  /*5240*/  LDSM.16.MT88.4 R16, [R0+0x8000] ;  /* 0x008000000010783b */ /* 0x000f300000004200 */
[----:B------:R-:W3:Y:S08]  /*5250*/  LDSM.16.MT88.4 R68, [R0+0xa000] ;  /* 0x00a000000044783b */ /* 0x000ef00000004200 */
        /* <DEDUP_REMOVED lines=17> */
[-C--:B---3--:R-:W-:Y:S07]  /*5370*/  HMMA.16816.F32.BF16 R52, R4, R68.reuse, R52 ;  /* 0x000000440434723c */ /* 0x088fee0000041834 */
[----:B------:R3:W5:Y:S04]  /*5380*/  LDL.LU R108, [R1+0x74] ;  /* 0x00007400016c7983 */ /* 0x0007680000300800 */
        /* <DEDUP_REMOVED lines=12> */
[----:B------:R-:W-:Y:S01]  /*5450*/  LDSM.16.MT88.4 R4, [R252+0x15000] ;  /* 0x01500000fc04783b */ /* 0x000fe20000004200 */
[C---:B--2---:R-:W-:Y:S07]  /*5460*/  HMMA.16816.F32.BF16 R24, R80.reuse, R76, R24 ;  /* 0x0000004c5018723c */ /* 0x044fee0000041818 */
[----:B------:R-:W1:Y:S01]  /*5470*/  LDSM.16.MT88.4 R12, [R0+0x7000] ;  /* 0x00700000000c783b */ /* 0x000e620000004200 */
[-C--:B------:R-:W-:Y:S07]  /*5480*/  HMMA.16816.F32.BF16 R28, R80, R78.reuse, R28 ;  /* 0x0000004e501c723c */ /* 0x080fee000004181c */
[----:B------:R-:W2:Y:S01]  /*5490*/  LDSM.16.MT88.4 R68, [R0+0x9000] ;  /* 0x009000000044783b */ /* 0x000ea20000004200 */
[C---:B------:R-:W-:Y:S07]  /*54a0*/  HMMA.16816.F32.BF16 R32, R72.reuse, R78, R32 ;  /* 0x0000004e4820723c */ /* 0x040fee0000041820 */
[----:B------:R-:W4:Y:S01]  /*54b0*/  LDSM.16.MT88.4 R76, [R0+0xb000] ;  /* 0x00b00000004c783b */ /* 0x000f220000004200 */
[-C--:B------:R-:W-:Y:S07]  /*54c0*/  HMMA.16816.F32.BF16 R36, R72, R84.reuse, R36 ;  /* 0x000000544824723c */ /* 0x080fee0000041824 */
[----:B------:R-:W-:Y:S01]  /*54d0*/  LDSM.16.MT88.4 R92, [R92+0x1800] ;  /* 0x001800005c5c783b */ /* 0x000fe20000004200 */
[C---:B------:R-:W-:Y:S01]  /*54e0*/  HMMA.16816.F32.BF16 R40, R80.reuse, R84, R40 ;  /* 0x000000545028723c */ /* 0x040fe20000041828 */
[----:B------:R-:W3:Y:S07]  /*54f0*/  S2R R250, SR_TID.X ;  /* 0x0000000000fa7919 */ /* 0x000eee0000002100 */
[-C--:B------:R-:W-:Y:S08]  /*5500*/  HMMA.16816.F32.BF16 R44, R80, R86.reuse, R44 ;  /* 0x00000056502c723c */ /* 0x080ff0000004182c */
[C---:B------:R-:W-:Y:S01]  /*5510*/  HMMA.16816.F32.BF16 R48, R72.reuse, R86, R48 ;  /* 0x000000564830723c */ /* 0x040fe20000041830 */
[----:B------:R-:W4:Y:S07]  /*5520*/  LDSM.16.MT88.4 R84, [R252+0x15800] ;  /* 0x01580000fc54783b */ /* 0x000f2e0000004200 */
[-C--:B------:R-:W-:Y:S01]  /*5530*/  HMMA.16816.F32.BF16 R52, R72, R8.reuse, R52 ;  /* 0x000000084834723c */ /* 0x080fe20000041834 */
[----:B------:R-:W-:Y:S07]  /*5540*/  BAR.SYNC.DEFER_BLOCKING 0x0 ;  /* 0x0000000000007b1d */ /* 0x000fee0000010000 */
[C---:B------:R-:W-:Y:S04]  /*5550*/  HMMA.16816.F32.BF16 R56, R80.reuse, R8, R56 ;  /* 0x000000085038723c */ /* 0x040fe80000041838 */
[----:B---3--:R-:W-:Y:S04]  /*5560*/  SHF.L.U32 R250, R250, 0x6, RZ ;  /* 0x00000006fafa7819 */ /* 0x008fe800000006ff */
[-C--:B------:R-:W-:Y:S03]  /*5570*/  HMMA.16816.F32.BF16 R60, R80, R10.reuse, R60 ;  /* 0x0000000a503c723c */ /* 0x080fe6000004183c */
[----:B------:R-:W-:Y:S04]  /*5580*/  LOP3.LUT R250, R250, 0x200, RZ, 0xc0, !PT ;  /* 0x00000200fafa7812 */ /* 0x000fe800078ec0ff */
[----:B------:R-:W-:Y:S01]  /*5590*/  LOP3.LUT R2, R250, 0x400, R249, 0xf8, !PT ;  /* 0x00000400fa027812 */ /* 0x000fe200078ef8f9 */
[----:B------:R-:W-:Y:S04]  /*55a0*/  HMMA.16816.F32.BF16 R64, R72, R10, R64 ;  /* 0x0000000a4840723c */ /* 0x000fe80000041840 */
[----:B------:R-:W-:Y:S04]  /*55b0*/  LOP3.LUT R2, R2, R248, RZ, 0xfc, !PT ;  /* 0x000000f802027212 */ /* 0x000fe800078efcff */
[-C--:B-1----:R-:W-:Y:S05]  /*55c0*/  HMMA.16816.F32.BF16 R20, R4, R12.reuse, R20 ;  /* 0x0000000c0414723c */ /* 0x082fea0000041814 */
[----:B------:R-:W-:Y:S03]  /*55d0*/  LEA R2, R2, UR4, 0x1 ;  /* 0x0000000402027c11 */ /* 0x000fe6000f8e08ff */
        /* <DEDUP_REMOVED lines=55> */
.L_x_1253:
[----:B------:R2:W-:Y:S01]  /*5950*/  STL.64 [R1+0xc0], R46 ;  /* 0x0000c02e01007387 */ /* 0x0005e20000100a00 */
[----:B------:R-:W-:Y:S03]  /*5960*/  PLOP3.LUT P1, PT, PT, PT, UP0, 0x80, 0x8 ;  /* 0x000000000008781c */ /* 0x000fe60003f2f008 */
[----:B------:R-:W-:Y:S04]  /*5970*/  LDSM.16.M88.4 R96, [R2+0x12000] ;  /* 0x012000000260783b */ /* 0x000fe80000000200 */
[----:B------:R-:W1:Y:S04]  /*5980*/  LDSM.16.MT88.4 R16, [R0+0xc000] ;  /* 0x00c000000010783b */ /* 0x000e680000004200 */
[----:B------:R-:W3:Y:S04]  /*5990*/  LDSM.16.M88.4 R92, [R2+0x13000] ;  /* 0x01300000025c783b */ /* 0x000ee80000000200 */
[----:B------:R-:W4:Y:S04]  /*59a0*/  LDSM.16.MT88.4 R80, [R0+0xe000] ;  /* 0x00e000000050783b */ /* 0x000f280000004200 */
[----:B------:R-:W4:Y:S04]  /*59b0*/  LDSM.16.MT88.4 R244, [R0+0x10000] ;  /* 0x0100000000f4783b */ /* 0x000f280000004200 */
[----:B--2---:R-:W2:Y:S04]  /*59c0*/  LDL.LU R46, [R1+0x8] ;  /* 0x00000800012e7983 */ /* 0x004ea80000300800 */
[----:B------:R-:W2:Y:S04]  /*59d0*/  LDL.LU R47, [R1+0x4] ;  /* 0x00000400012f7983 */ /* 0x000ea80000300800 */
[----:B------:R4:W-:Y:S04]  /*59e0*/  STL.64 [R1+0xb8], R44 ;  /* 0x0000b82c01007387 */ /* 0x0009e80000100a00 */
[----:B------:R-:W-:Y:S04]  /*59f0*/  STL.64 [R1+0xb0], R42 ;  /* 0x0000b02a01007387 */ /* 0x000fe80000100a00 */
[----:B------:R-:W-:Y:S04]  /*5a00*/  STL.64 [R1+0xa8], R40 ;  /* 0x0000a82801007387 */ /* 0x000fe80000100a00 */
[----:B------:R-:W-:Y:S01]  /*5a10*/  STL.64 [R1+0xa0], R38 ;  /* 0x0000a02601007387 */ /* 0x000fe20000100a00 */
[-C--:B-1----:R-:W-:Y:S03]  /*5a20*/  HMMA.16816.F32.BF16 R4, R96, R16.reuse, RZ ;  /* 0x000000106004723c */ /* 0x082fe600000418ff */
[----:B------:R-:W-:Y:S04]  /*5a30*/  STL.64 [R1+0x98], R36 ;  /* 0x0000982401007387 */ /* 0x000fe80000100a00 */
[----:B------:R-:W-:Y:S01]  /*5a40*/  STL.64 [R1+0x90], R34 ;  /* 0x0000902201007387 */ /* 0x000fe20000100a00 */
[C---:B---3--:R-:W-:Y:S03]  /*5a50*/  HMMA.16816.F32.BF16 R8, R92.reuse, R16, RZ ;  /* 0x000000105c08723c */ /* 0x048fe600000418ff */
        /* <DEDUP_REMOVED lines=8> */
[-C--:B----4-:R-:W-:Y:S03]  /*5ae0*/  HMMA.16816.F32.BF16 R68, R96, R80.reuse, RZ ;  /* 0x000000506044723c */ /* 0x090fe600000418ff */
[----:B------:R-:W-:Y:S04]  /*5af0*/  STL.64 [R1+0x58], R20 ;  /* 0x0000581401007387 */ /* 0x000fe80000100a00 */
[----:B------:R-:W-:Y:S01]  /*5b00*/  LDSM.16.MT88.4 R32, [R0+0xc800] ;  /* 0x00c800000020783b */ /* 0x000fe20000004200 */
[C---:B------:R-:W-:Y:S03]  /*5b10*/  HMMA.16816.F32.BF16 R72, R92.reuse, R80, RZ ;  /* 0x000000505c48723c */ /* 0x040fe600000418ff */
[----:B------:R-:W-:Y:S04]  /*5b20*/  LDSM.16.MT88.4 R40, [R0+0x10800] ;  /* 0x010800000028783b */ /* 0x000fe80000004200 */
[----:B------:R-:W-:Y:S01]  /*5b30*/  LDSM.16.MT88.4 R24, [R0+0xd000] ;  /* 0x00d000000018783b */ /* 0x000fe20000004200 */
[-C--:B------:R-:W-:Y:S03]  /*5b40*/  HMMA.16816.F32.BF16 R76, R92, R82.reuse, RZ ;  /* 0x000000525c4c723c */ /* 0x080fe600000418ff */
[----:B------:R-:W-:Y:S01]  /*5b50*/  LDSM.16.MT88.4 R28, [R0+0xd800] ;  /* 0x00d80000001c783b */ /* 0x000fe20000004200 */
[----:B------:R-:W3:Y:S04]  /*5b60*/  S2R R44, SR_TID.X ;  /* 0x00000000002c7919 */ /* 0x000ee80000002100 */
[C---:B------:R-:W-:Y:S01]  /*5b70*/  HMMA.16816.F32.BF16 R80, R96.reuse, R82, RZ ;  /* 0x000000526050723c */ /* 0x040fe200000418ff */
[----:B-1----:R-:W4:Y:S04]  /*5b80*/  LDL.LU.64 R22, [R1+0x30] ;  /* 0x0000300001167983 */ /* 0x002f280000300a00 */
[----:B------:R1:W3:Y:S03]  /*5b90*/  LDL R45, [R1+0x48] ;  /* 0x00004800012d7983 */ /* 0x0002e60000100800 */
[-C--:B------:R-:W-:Y:S08]  /*5ba0*/  HMMA.16816.F32.BF16 R84, R96, R244.reuse, RZ ;  /* 0x000000f46054723c */ /* 0x080ff000000418ff */
[C---:B------:R-:W-:Y:S08]  /*5bb0*/  HMMA.16816.F32.BF16 R88, R92.reuse, R244, RZ ;  /* 0x000000f45c58723c */ /* 0x040ff000000418ff */
[-C--:B------:R-:W-:Y:S08]  /*5bc0*/  HMMA.16816.F32.BF16 R92, R92, R246.reuse, RZ ;  /* 0x000000f65c5c723c */ /* 0x080ff000000418ff */
[----:B------:R-:W-:Y:S01]  /*5bd0*/  HMMA.16816.F32.BF16 R96, R96, R246, RZ ;  /* 0x000000f66060723c */ /* 0x000fe200000418ff */
[----:B------:R-:W-:Y:S01]  /*5be0*/  LDSM.16.MT88.4 R244, [R0+0xe800] ;  /* 0x00e8000000f4783b */ /* 0x000fe20000004200 */
[----:B--2---:R-:W-:Y:S01]  /*5bf0*/  ISETP.NE.AND P0, PT, R46, RZ, PT ;  /* 0x000000ff2e00720c */ /* 0x004fe20003f05270 */
[----:B------:R-:W-:Y:S05]  /*5c00*/  IMAD.IADD R3, R47, 0x1, R2 ;  /* 0x000000012f037824 */ /* 0x000fea00078e0202 */
[----:B------:R-:W2:Y:S04]  /*5c10*/  LDSM.16.M88.4 R248, [R3+0x12000] ;  /* 0x0120000003f8783b */ /* 0x000ea80000000200 */
[----:B------:R1:W2:Y:S02]  /*5c20*/  LDSM.16.M88.4 R36, [R3+0x13000] ;  /* 0x013000000324783b */ /* 0x0002a40000000200 */
[C---:B-1----:R-:W-:Y:S02]  /*5c30*/  VIADD R3, R2.reuse, 0x12000 ;  /* 0x0001200002037836 */ /* 0x042fe40000000000 */
[----:B------:R-:W-:Y:S02]  /*5c40*/  VIADD R2, R2, 0x12040 ;  /* 0x0001204002027836 */ /* 0x000fe40000000000 */
[----:B------:R-:W-:Y:S01]  /*5c50*/  @P0 VIADD R2, R3, 0xffffffc0 ;  /* 0xffffffc003020836 */ /* 0x000fe20000000000 */
[-C--:B--2---:R-:W-:Y:S08]  /*5c60*/  HMMA.16816.F32.BF16 R4, R248, R32.reuse, R4 ;  /* 0x00000020f804723c */ /* 0x084ff00000041804 */
        /* <DEDUP_REMOVED lines=12> */
[----:B------:R2:W4:Y:S07]  /*5d30*/  LDSM.16.M88.4 R36, [R2+0x1000] ;  /* 0x001000000224783b */ /* 0x00052e0000000200 */
[----:B------:R-:W-:Y:S01]  /*5d40*/  HMMA.16816.F32.BF16 R96, R248, R42, R96 ;  /* 0x0000002af860723c */ /* 0x000fe20000041860 */
[----:B------:R-:W3:Y:S04]  /*5d50*/  LDSM.16.MT88.4 R248, [R0+0xf000] ;  /* 0x00f0000000f8783b */ /* 0x000ee80000004200 */
[----:B------:R-:W-:Y:S03]  /*5d60*/  LDSM.16.MT88.4 R40, [R0+0x11800] ;  /* 0x011800000028783b */ /* 0x000fe60000004200 */
[-C--:B-1----:R-:W-:Y:S05]  /*5d70*/  HMMA.16816.F32.BF16 R4, R244, R24.reuse, R4 ;  /* 0x00000018f404723c */ /* 0x082fea0000041804 */
[----:B--2---:R-:W-:Y:S03]  /*5d80*/  IMAD.IADD R2, R47, 0x1, R2 ;  /* 0x000000012f027824 */ /* 0x004fe600078e0202 */
[C---:B----4-:R-:W-:Y:S08]  /*5d90*/  HMMA.16816.F32.BF16 R8, R36.reuse, R24, R8 ;  /* 0x000000182408723c */ /* 0x050ff00000041808 */
[-C--:B------:R-:W-:Y:S08]  /*5da0*/  HMMA.16816.F32.BF16 R12, R36, R26.reuse, R12 ;  /* 0x0000001a240c723c */ /* 0x080ff0000004180c */
[C---:B------:R-:W-:Y:S01]  /*5db0*/  HMMA.16816.F32.BF16 R16, R244.reuse, R26, R16 ;  /* 0x0000001af410723c */ /* 0x040fe20000041810 */
[----:B------:R-:W-:Y:S07]  /*5dc0*/  LDSM.16.M88.4 R24, [R2+0x1000] ;  /* 0x001000000218783b */ /* 0x000fee0000000200 */
[-C--:B---3--:R-:W-:Y:S08]  /*5dd0*/  HMMA.16816.F32.BF16 R68, R244, R248.reuse, R68 ;  /* 0x000000f8f444723c */ /* 0x088ff00000041844 */
[C---:B------:R-:W-:Y:S08]  /*5de0*/  HMMA.16816.F32.BF16 R72, R36.reuse, R248, R72 ;  /* 0x000000f82448723c */ /* 0x040ff00000041848 */
[-C--:B------:R-:W-:Y:S08]  /*5df0*/  HMMA.16816.F32.BF16 R76, R36, R250.reuse, R76 ;  /* 0x000000fa244c723c */ /* 0x080ff0000004184c */
[C---:B------:R-:W-:Y:S01]  /*5e00*/  HMMA.16816.F32.BF16 R80, R244.reuse, R250, R80 ;  /* 0x000000faf450723c */ /* 0x040fe20000041850 */
[----:B------:R1:W2:Y:S07]  /*5e10*/  LDSM.16.M88.4 R248, [R2] ;  /* 0x0000000002f8783b */ /* 0x0002ae0000000200 */
[-C--:B------:R-:W-:Y:S08]  /*5e20*/  HMMA.16816.F32.BF16 R84, R244, R32.reuse, R84 ;  /* 0x00000020f454723c */ /* 0x080ff00000041854 */
[C---:B------:R-:W-:Y:S08]  /*5e30*/  HMMA.16816.F32.BF16 R88, R36.reuse, R32, R88 ;  /* 0x000000202458723c */ /* 0x040ff00000041858 */
[-C--:B------:R-:W-:Y:S01]  /*5e40*/  HMMA.16816.F32.BF16 R92, R36, R34.reuse, R92 ;  /* 0x00000022245c723c */ /* 0x080fe2000004185c */
[----:B-1----:R-:W1:Y:S07]  /*5e50*/  LDC R2, c[0x0][0x44c] ;  /* 0x00011300ff027b82 */ /* 0x002e6e0000000800 */
[----:B------:R-:W-:Y:S01]  /*5e60*/  HMMA.16816.F32.BF16 R96, R244, R34, R96 ;  /* 0x00000022f460723c */ /* 0x000fe20000041860 */
[----:B------:R-:W3:Y:S07]  /*5e70*/  LDSM.16.MT88.4 R244, [R0+0xf800] ;  /* 0x00f8000000f4783b */ /* 0x000eee0000004200 */
[-C--:B--2---:R-:W-:Y:S08]  /*5e80*/  HMMA.16816.F32.BF16 R4, R248, R28.reuse, R4 ;  /* 0x0000001cf804723c */ /* 0x084ff00000041804 */
[C---:B------:R-:W-:Y:S04]  /*5e90*/  HMMA.16816.F32.BF16 R8, R24.reuse, R28, R8 ;  /* 0x0000001c1808723c */ /* 0x040fe80000041808 */
[----:B-1----:R-:W-:Y:S04]  /*5ea0*/  IMAD R20, R2, UR8, RZ ;  /* 0x0000000802147c24 */ /* 0x002fe8000f8e02ff */
[-C--:B------:R-:W-:Y:S03]  /*5eb0*/  HMMA.16816.F32.BF16 R12, R24, R30.reuse, R12 ;  /* 0x0000001e180c723c */ /* 0x080fe6000004180c */
[C---:B------:R-:W-:Y:S02]  /*5ec0*/  IMAD.U32 R2, R20.reuse, -0x40, RZ ;  /* 0xffffffc014027824 */ /* 0x040fe400078e00ff */
[----:B------:R-:W-:Y:S03]  /*5ed0*/  IMAD.SHL.U32 R21, R20, 0x8, RZ ;  /* 0x0000000814157824 */ /* 0x000fe600078e00ff */
[C---:B------:R-:W-:Y:S04]  /*5ee0*/  HMMA.16816.F32.BF16 R16, R248.reuse, R30, R16 ;  /* 0x0000001ef810723c */ /* 0x040fe80000041810 */
[C---:B------:R-:W-:Y:S04]  /*5ef0*/  LEA R3, P0, R2.reuse, R22, 0x2 ;  /* 0x0000001602037211 */ /* 0x040fe800078010ff */
        /* <DEDUP_REMOVED lines=9> */
[----:B------:R1:W2:Y:S01]  /*5f90*/  LDL R47, [R1+0x4c] ;  /* 0x00004c00012f7983 */ /* 0x0002a20000100800 */
[C---:B------:R-:W-:Y:S02]  /*5fa0*/  LEA R34, P0, R20.reuse, R36, 0x5 ;  /* 0x0000002414227211 */ /* 0x040fe400078028ff */
[C---:B------:R-:W-:Y:S01]  /*5fb0*/  HMMA.16816.F32.BF16 R80, R248.reuse, R246, R80 ;  /* 0x000000f6f850723c */ /* 0x040fe20000041850 */
[----:B------:R1:W3:Y:S03]  /*5fc0*/  LDL R46, [R1+0x50] ;  /* 0x00005000012e7983 */ /* 0x0002e60000100800 */
        /* <DEDUP_REMOVED lines=17> */
[----:B------:R-:W-:Y:S02]  /*60e0*/  @P1 LOP3.LUT R45, R3, 0x7, R44, 0xf8, !PT ;  /* 0x00000007032d1812 */ /* 0x000fe400078ef82c */
[C---:B------:R-:W-:Y:S03]  /*60f0*/  LEA R26, P0, R20.reuse, R246, 0x5 ;  /* 0x000000f6141a7211 */ /* 0x040fe600078028ff */
[----:B------:R-:W-:Y:S01]  /*6100*/  @P1 IMAD.WIDE.U32 R250, R45, R250, UR62 ;  /* 0x0000003e2dfa1e25 */ /* 0x000fe2000f8e00fa */
[----:B------:R-:W-:Y:S01]  /*6110*/  @P1 STL [R1+0x48], R45 ;  /* 0x0000482d01001387 */ /* 0x000fe20000100800 */
[----:B------:R-:W-:Y:S01]  /*6120*/  @UP0 UMOV UR62, UR16 ;  /* 0x00000010003e0c82 */ /* 0x000fe20008000000 */
[C---:B------:R-:W-:Y:S01]  /*6130*/  LEA.HI.X.SX32 R27, R20.reuse, R247, 0x5, P0 ;  /* 0x000000f7141b7211 */ /* 0x040fe200000f2eff */
[----:B------:R-:W-:Y:S02]  /*6140*/  @UP0 UMOV UR63, UR15 ;  /* 0x0000000f003f0c82 */ /* 0x000fe40008000000 */
        /* <DEDUP_REMOVED lines=71> */
[----:B----4-:R-:W-:Y:S02]  /*65c0*/  IMAD R70, R70, UR8, RZ ;  /* 0x0000000846467c24 */ /* 0x010fe4000f8e02ff */
[----:B------:R-:W-:Y:S01]  /*65d0*/  REDG.E.ADD.F32.FTZ.RN.STRONG.GPU desc[UR34][R248.64+0x180], R76 ;  /* 0x0001804cf80079a6 */ /* 0x000fe2000c12f322 */
        /* <DEDUP_REMOVED lines=19> */
[----:B---3--:R-:W1:Y:S03]  /*6710*/  S2R R250, SR_TID.X ;  /* 0x0000000000fa7919 */ /* 0x008e660000002100 */
        /* <DEDUP_REMOVED lines=30> */
[C---:B----4-:R-:W-:Y:S01]  /*6900*/  LEA R2, P0, R70.reuse, R4, 0x5 ;  /* 0x0000000446027211 */ /* 0x050fe200078028ff */
[----:B------:R-:W-:Y:S03]  /*6910*/  LDSM.16.MT88.4 R8, [R0] ;  /* 0x000000000008783b */ /* 0x000fe60000004200 */
[C---:B------:R-:W-:Y:S01]  /*6920*/  LEA.HI.X.SX32 R3, R70.reuse, R5, 0x5, P0 ;  /* 0x0000000546037211 */ /* 0x040fe200000f2eff */
[----:B------:R-:W-:Y:S01]  /*6930*/  REDG.E.ADD.F32.FTZ.RN.STRONG.GPU desc[UR34][R4.64+0x280], R93 ;  /* 0x0002805d040079a6 */ /* 0x000fe2000c12f322 */
[C---:B---3--:R-:W-:Y:S03]  /*6940*/  LEA R12, P0, R70.reuse, R2, 0x5 ;  /* 0x00000002460c7211 */ /* 0x048fe600078028ff */
        /* <DEDUP_REMOVED lines=14> */
[-C--:B---3-5:R-:W-:Y:S02]  /*6a30*/  HMMA.16816.F32.BF16 R100, R4, R8.reuse, R100 ;  /* 0x000000080464723c */ /* 0x0a8fe40000041864 */
        /* <DEDUP_REMOVED lines=35> */
[C---:B------:R-:W-:Y:S04]  /*6c70*/  HMMA.16816.F32.BF16 R136, R80.reuse, R8, R136 ;  /* 0x000000085088723c */ /* 0x040fe80000041888 */
[----:B------:R-:W-:Y:S04]  /*6c80*/  LOP3.LUT R8, R251, 0x1f8, RZ, 0xc0, !PT ;  /* 0x000001f8fb087812 */ /* 0x000fe800078ec0ff */
[-C--:B------:R-:W-:Y:S01]  /*6c90*/  HMMA.16816.F32.BF16 R140, R80, R10.reuse, R140 ;  /* 0x0000000a508c723c */ /* 0x080fe2000004188c */
[----:B------:R-:W1:Y:S02]  /*6ca0*/  LDSM.16.MT88.4 R80, [R0+0x3800] ;  /* 0x003800000050783b */ /* 0x000e640000004200 */
        /* <DEDUP_REMOVED lines=55> */
.L_x_1254:
        /* <DEDUP_REMOVED lines=186> */
.L_x_1256:
        /* <DEDUP_REMOVED lines=13> */
.L_x_1257:
[----:B------:R-:W1:Y:S01]  /*7c90*/  LDCU.64 UR8, c[0x0][0x5c8] ;  /* 0x0000b900ff0877ac */ /* 0x000e620008000a00 */
[----:B------:R-:W-:-:S04]  /*7ca0*/  UIADD3 UR14, UPT, UPT, UR40, UR41, URZ ;  /* 0x00000029280e7290 */ /* 0x000fc8000fffe0ff */
[----:B-1----:R-:W-:Y:S02]  /*7cb0*/  UIMAD.WIDE.U32 UR40, UR14, UR8, URZ ;  /* 0x000000080e2872a5 */ /* 0x002fe4000f8e00ff */
[----:B------:R-:W-:-:S04]  /*7cc0*/  UIMAD UR14, UR14, UR9, URZ ;  /* 0x000000090e0e72a4 */ /* 0x000fc8000f8e02ff */
[----:B------:R-:W-:-:S06]  /*7cd0*/  UIADD3 UR14, UPT, UPT, UR41, UR14, URZ ;  /* 0x0000000e290e7290 */ /* 0x000fcc000fffe0ff */
[----:B--2---:R-:W-:-:S07]  /*7ce0*/  MOV R26, UR14 ;  /* 0x0000000e001a7c02 */ /* 0x004fce0008000f00 */
.L_x_1258:
        /* <DEDUP_REMOVED lines=15> */
[----:B------:R-:W-:Y:S01]  /*7de0*/  ISETP.GE.AND P1, PT, R72, UR33, PT ;  /* 0x0000002148007c0c */ /* 0x000fe2000bf26270 */
[----:B------:R-:W-:Y:S01]  /*7df0*/  IMAD.U32 R3, RZ, RZ, UR43 ;  /* 0x0000002bff037e24 */ /* 0x000fe2000f8e00ff */
[----:B------:R-:W-:-:S02]  /*7e00*/  LOP3.LUT R0, R2, 0x38, R251, 0xf8, !PT ;  /* 0x0000003802007812 */ /* 0x000fc400078ef8fb */
[----:B------:R-:W-:Y:S02]  /*7e10*/  ISETP.GE.AND P2, PT, R4, UR33, PT ;  /* 0x0000002104007c0c */ /* 0x000fe4000bf46270 */
[----:B------:R-:W-:Y:S01]  /*7e20*/  IADD3 R2, P0, PT, R0, UR30, RZ ;  /* 0x0000001e00027c10 */ /* 0x000fe2000ff1e0ff */
[----:B------:R-:W-:Y:S01]  /*7e30*/  IMAD.U32 R0, RZ, RZ, UR14 ;  /* 0x0000000eff007e24 */ /* 0x000fe2000f8e00ff */
[----:B------:R4:W3:Y:S04]  /*7e40*/  LDS.128 R32, [R8+0xd000] ;  /* 0x00d0000008207984 */ /* 0x0008e80000000c00 */
[----:B------:R4:W3:Y:S01]  /*7e50*/  LDS.128 R28, [R8+0xf000] ;  /* 0x00f00000081c7984 */ /* 0x0008e20000000c00 */
[----:B------:R-:W-:Y:S02]  /*7e60*/  IADD3.X R3, PT, PT, R3, UR18, R0, P0, !PT ;  /* 0x0000001203037c10 */ /* 0x000fe400087fe400 */
[----:B------:R-:W-:Y:S01]  /*7e70*/  IADD3 R25, P0, PT, R72, 0x20, RZ ;  /* 0x0000002048197810 */ /* 0x000fe20007f1e0ff */
[----:B------:R4:W3:Y:S01]  /*7e80*/  LDS.128 R44, [R8+0x12000] ;  /* 0x01200000082c7984 */ /* 0x0008e20000000c00 */
[----:B-1----:R-:W-:-:S02]  /*7e90*/  IMAD.WIDE.U32 R4, R6, UR21, R2 ;  /* 0x0000001506047c25 */ /* 0x002fc4000f8e0002 */
[----:B------:R-:W-:Y:S01]  /*7ea0*/  IADD3.X R27, PT, PT, RZ, RZ, RZ, P0, !PT ;  /* 0x000000ffff1b7210 */ /* 0x000fe200007fe4ff */
        /* <DEDUP_REMOVED lines=22> */
.L_x_1260:
[----:B------:R-:W-:Y:S05]  /*8010*/  BSYNC.RECONVERGENT B0 ;  /* 0x0000000000007941 */ /* 0x000fea0003800200 */
.L_x_1259:
        /* <DEDUP_REMOVED lines=15> */
.L_x_1262:
[----:B------:R-:W-:Y:S05]  /*8110*/  BSYNC.RECONVERGENT B0 ;  /* 0x0000000000007941 */ /* 0x000fea0003800200 */
.L_x_1261:
        /* <DEDUP_REMOVED lines=21> */
.L_x_1264:
[----:B------:R-:W-:Y:S05]  /*8270*/  BSYNC.RECONVERGENT B0 ;  /* 0x0000000000007941 */ /* 0x000fea0003800200 */
.L_x_1263:
        /* <DEDUP_REMOVED lines=13> */
.L_x_1250:
[----:B------:R-:W-:Y:S05]  /*8350*/  BSYNC.RECONVERGENT B1 ;  /* 0x0000000000017941 */ /* 0x000fea0003800200 */
.L_x_1228:
        /* <DEDUP_REMOVED lines=11> */
.L_x_1266:
        /* <DEDUP_REMOVED lines=15> */
.L_x_2174:


//--------------------- .text._ZN5flash44flash_bwd_dq_dk_dv_loop_seqk_parallel_kernelI23Flash_bwd_kernel_traitsILi192ELi64ELi64ELi8ELi4ELi2ELi2ELb1ELb1EN7cutlass10bfloat16_tE19Flash_kernel_traitsILi192ELi64ELi64ELi8ES3_EELb1ELb0ELb1ELb1ELb0ELb0ELb0EEEvNS_16Flash_bwd_paramsE --------------------------
	.section	.text._ZN5flash44flash_bwd_dq_dk_dv_loop_seqk_parallel_kernelI23Flash_bwd_kernel_traitsILi192ELi64ELi64ELi8ELi4ELi2ELi2ELb1ELb1EN7cutlass10bfloat16_tE19Flash_kernel_traitsILi192ELi64ELi64ELi8ES3_EELb1ELb0ELb1ELb1ELb0ELb0ELb0EEEvNS_16Flash_bwd_paramsE,"ax",@progbits
	.align	128
        .global         _ZN5flash44flash_bwd_dq_dk_dv_loop_seqk_parallel_kernelI23Flash_bwd_kernel_traitsILi192ELi64ELi64ELi8ELi4ELi2ELi2ELb1ELb1EN7cutlass10bfloat16_tE19Flash_kernel_traitsILi192ELi64ELi64ELi8ES3_EELb1ELb0ELb1ELb1ELb0ELb0ELb0EEEvNS_16Flash_bwd_paramsE
        .type           _ZN5flash44flash_bwd_dq_dk_dv_loop_seqk_parallel_kernelI23Flash_bwd_kernel_traitsILi192ELi64ELi64ELi8ELi4ELi2ELi2ELb1ELb1EN7cutlass10bfloat16_tE19Flash_kernel_traitsILi192ELi64ELi64ELi8ES3_EELb1ELb0ELb1ELb1ELb0ELb0ELb0EEEvNS_16Flash_bwd_paramsE,@function
        .size           _ZN5flash44flash_bwd_dq_dk_dv_loop_seqk_parallel_kernelI23Flash_bwd_kernel_traitsILi192ELi64ELi64ELi8ELi4ELi2ELi2ELb1ELb1EN7cutlass10bfloat16_tE19Flash_kernel_traitsILi192ELi64ELi64ELi8ES3_EELb1ELb0ELb1ELb1ELb0ELb0ELb0EEEvNS_16Flash_bwd_paramsE,(.L_x_2175 - _ZN5flash44flash_bwd_dq_dk_dv_loop_seqk_parallel_kernelI23Flash_bwd_kernel_traitsILi192ELi64ELi64ELi8ELi4ELi2ELi2ELb1ELb1EN7cutlass10bfloat16_tE19Flash_kernel_traitsILi192ELi64ELi64ELi8ES3_EELb1ELb0ELb1ELb1ELb0ELb0ELb0EEEvNS_16Flash_bwd_paramsE)
        .other          _ZN5flash44flash_bwd_dq_dk_dv_loop_seqk_parallel_kernelI23Flash_bwd_kernel_traitsILi192ELi64ELi64ELi8ELi4ELi2ELi2ELb1ELb1EN7cutlass10bfloat16_tE19Flash_kernel_traitsILi192ELi64ELi64ELi8ES3_EELb1ELb0ELb1ELb1ELb0ELb0ELb0EEEvNS_16Flash_bwd_paramsE,@"STO_CUDA_ENTRY STV_DEFAULT"
_ZN5flash44flash_bwd_dq_dk_dv_loop_seqk_parallel_kernelI23Flash_bwd_kernel_traitsILi192ELi64ELi64ELi8ELi4ELi2ELi2ELb1ELb1EN7cutlass10bfloat16_tE19Flash_kernel_traitsILi192ELi64ELi64ELi8ES3_EELb1ELb0ELb1ELb1ELb0ELb0ELb0EEEvNS_16Flash_bwd_paramsE:
.text._ZN5flash44flash_bwd_dq_dk_dv_loop_seqk_parallel_kernelI23Flash_bwd_kernel_traitsILi192ELi64ELi64ELi8ELi4ELi2ELi2ELb1ELb1EN7cutlass10bfloat16_tE19Flash_kernel_traitsILi192ELi64ELi64ELi8ES3_EELb1ELb0ELb1ELb1ELb0ELb0ELb0EEEvNS_16Flash_bwd_paramsE:
        /* <DEDUP_REMOVED lines=49> */
.L_x_1333:
        /* <DEDUP_REMOVED lines=52> */
.L_x_1267:
        /* <DEDUP_REMOVED lines=44> */
.L_x_1269:
[----:B------:R-:W1:Y:S01]  /*0910*/  LDCU.64 UR16, c[0x0][0x3b8] ;  /* 0x00007700ff1077ac */ /* 0x000e620008000a00 */
[----:B------:R-:W-:-:S04]  /*0920*/  UIADD3 UR8, UPT, UPT, UR37, UR39, URZ ;  /* 0x0000002725087290 */ /* 0x000fc8000fffe0ff */
[----:B-1----:R-:W-:Y:S02]  /*0930*/  UIMAD.WIDE.U32 UR10, UR8, UR16, URZ ;  /* 0x00000010080a72a5 */ /* 0x002fe4000f8e00ff */
[----:B------:R-:W-:-:S04]  /*0940*/  UIMAD UR8, UR8, UR17, URZ ;  /* 0x00000011080872a4 */ /* 0x000fc8000f8e02ff */
[----:B------:R-:W-:Y:S01]  /*0950*/  UIADD3 UR8, UPT, UPT, UR11, UR8, URZ ;  /* 0x000000080b087290 */ /* 0x000fe2000fffe0ff */
[----:B------:R-:W-:-:S05]  /*0960*/  UMOV UR50, UR10 ;  /* 0x0000000a00327c82 */ /* 0x000fca0008000000 */
[----:B------:R-:W-:Y:S02]  /*0970*/  MOV R20, UR8 ;  /* 0x0000000800147c02 */ /* 0x000fe40008000f00 */
.L_x_1270:
        /* <DEDUP_REMOVED lines=43> */
.L_x_1271:
[----:B------:R-:W1:Y:S01]  /*0c30*/  LDCU.64 UR14, c[0x0][0x3c0] ;  /* 0x00007800ff0e77ac */ /* 0x000e620008000a00 */
[----:B------:R-:W-:-:S04]  /*0c40*/  UIADD3 UR8, UPT, UPT, UR37, UR39, URZ ;  /* 0x0000002725087290 */ /* 0x000fc8000fffe0ff */
[----:B-1----:R-:W-:Y:S02]  /*0c50*/  UIMAD.WIDE.U32 UR54, UR8, UR14, URZ ;  /* 0x0000000e083672a5 */ /* 0x002fe4000f8e00ff */
[----:B------:R-:W-:-:S04]  /*0c60*/  UIMAD UR8, UR8, UR15, URZ ;  /* 0x0000000f080872a4 */ /* 0x000fc8000f8e02ff */
[----:B------:R-:W-:-:S06]  /*0c70*/  UIADD3 UR8, UPT, UPT, UR55, UR8, URZ ;  /* 0x0000000837087290 */ /* 0x000fcc000fffe0ff */
[----:B------:R-:W-:-:S07]  /*0c80*/  MOV R16, UR8 ;  /* 0x0000000800107c02 */ /* 0x000fce0008000f00 */
.L_x_1272:
        /* <DEDUP_REMOVED lines=28> */
.L_x_1273:
[----:B------:R-:W-:Y:S02]  /*0e50*/  UIMAD.WIDE.U32 UR10, UR46, UR18, URZ ;  /* 0x000000122e0a72a5 */ /* 0x000fe4000f8e00ff */
[----:B------:R-:W-:-:S04]  /*0e60*/  UIMAD UR8, UR47, UR18, URZ ;  /* 0x000000122f0872a4 */ /* 0x000fc8000f8e02ff */
[----:B------:R-:W-:-:S12]  /*0e70*/  UIADD3 UR8, UPT, UPT, UR11, UR8, URZ ;  /* 0x000000080b087290 */ /* 0x000fd8000fffe0ff */
.L_x_1274:
        /* <DEDUP_REMOVED lines=20> */
.L_x_1275:
[----:B------:R-:W1:Y:S01]  /*0fc0*/  LDCU UR59, c[0x0][0x434] ;  /* 0x00008680ff3b77ac */ /* 0x000e620008000800 */
[----:B------:R-:W-:-:S04]  /*0fd0*/  UIMAD UR9, UR25, UR41, UR24 ;  /* 0x00000029190972a4 */ /* 0x000fc8000f8e0218 */
[----:B-1----:R-:W-:Y:S02]  /*0fe0*/  UIMAD UR59, UR9, UR59, URZ ;  /* 0x0000003b093b72a4 */ /* 0x002fe4000f8e02ff */
.L_x_1276:
        /* <DEDUP_REMOVED lines=11> */
.L_x_1277:
[----:B------:R-:W1:Y:S01]  /*10a0*/  LDCU UR58, c[0x0][0x444] ;  /* 0x00008880ff3a77ac */ /* 0x000e620008000800 */
[----:B------:R-:W-:-:S04]  /*10b0*/  UIMAD UR9, UR25, UR41, UR24 ;  /* 0x00000029190972a4 */ /* 0x000fc8000f8e0218 */
[----:B-1----:R-:W-:-:S12]  /*10c0*/  UIMAD UR58, UR9, UR58, URZ ;  /* 0x0000003a093a72a4 */ /* 0x002fd8000f8e02ff */
.L_x_1278:
        /* <DEDUP_REMOVED lines=8> */
[----:B------:R-:W-:Y:S02]  /*1150*/  ULEA UR58, UR47, UR58, 0x6 ;  /* 0x0000003a2f3a7291 */ /* 0x000fe4000f8e30ff */
[----:B------:R-:W-:Y:S01]  /*1160*/  UIADD3.X UR55, UPT, UPT, UR55, UR8, UR9, UP1, UP0 ;  /* 0x0000000837377290 */ /* 0x000fe20008fe0409 */
[----:B------:R-:W4:Y:S01]  /*1170*/  LDC.64 R10, c[0x0][0x5f8] ;  /* 0x00017e00ff0a7b82 */ /* 0x000f220000000a00 */
[----:B------:R-:W-:-:S02]  /*1180*/  ULEA UR59, UR47, UR59, 0x6 ;  /* 0x0000003b2f3b7291 */ /* 0x000fc4000f8e30ff */
[----:B-1----:R-:W-:-:S04]  /*1190*/  UIADD3 UR46, UPT, UPT, UR36, UR46, URZ ;  /* 0x0000002e242e7290 */ /* 0x002fc8000fffe0ff */
[----:B------:R-:W-:-:S04]  /*11a0*/  UIADD3 UR9, UPT, UPT, UR30, -0x40, -UR46 ;  /* 0xffffffc01e097890 */ /* 0x000fc8000fffe82e */
        /* <DEDUP_REMOVED lines=14> */
[----:B------:R-:W2:Y:S03]  /*1290*/  LDCU.64 UR62, c[0x0][0x5e8] ;  /* 0x0000bd00ff3e77ac */ /* 0x000ea60008000a00 */
[----:B------:R-:W-:Y:S01]  /*12a0*/  IMAD.X R3, RZ, RZ, UR19, P0 ;  /* 0x00000013ff037e24 */ /* 0x000fe200080e06ff */
[----:B------:R-:W-:-:S04]  /*12b0*/  USEL UR45, URZ, UR45, !UP0 ;  /* 0x0000002dff2d7287 */ /* 0x000fc8000c000000 */
[----:B------:R-:W-:Y:S02]  /*12c0*/  UISETP.GT.AND UP0, UPT, UR51, UR45, UPT ;  /* 0x0000002d3300728c */ /* 0x000fe4000bf04270 */
[----:B-1----:R-:W-:Y:S01]  /*12d0*/  UIMAD UR18, UR53, UR8, URZ ;  /* 0x00000008351272a4 */ /* 0x002fe2000f8e02ff */
[----:B------:R-:W-:Y:S01]  /*12e0*/  IMAD.U32 R0, RZ, RZ, UR8 ;  /* 0x00000008ff007e24 */ /* 0x000fe2000f8e00ff */
[----:B------:R-:W-:Y:S02]  /*12f0*/  UIMAD UR53, UR41, UR61, URZ ;  /* 0x0000003d293572a4 */ /* 0x000fe4000f8e02ff */
[----:B------:R-:W-:Y:S01]  /*1300*/  UIMAD UR18, UR52, UR9, UR18 ;  /* 0x00000009341272a4 */ /* 0x000fe2000f8e0212 */
[----:B------:R-:W-:Y:S01]  /*1310*/  IMAD.WIDE.U32 R2, R0, UR52, R2 ;  /* 0x0000003400027c25 */ /* 0x000fe2000f8e0002 */
[----:B------:R-:W-:Y:S01]  /*1320*/  MOV R0, UR10 ;  /* 0x0000000a00007c02 */ /* 0x000fe20008000f00 */
[----:B--2---:R-:W-:-:S03]  /*1330*/  UIMAD.WIDE UR62, UR58, 0x4, UR62 ;  /* 0x000000043a3e78a5 */ /* 0x004fc6000f8e023e */
[----:B------:R-:W-:Y:S02]  /*1340*/  VIADD R3, R3, UR18 ;  /* 0x0000001203037c36 */ /* 0x000fe40008000000 */
[----:B------:R-:W-:-:S03]  /*1350*/  IMAD.WIDE.U32 R2, R0, UR24, R2 ;  /* 0x0000001800027c25 */ /* 0x000fc6000f8e0002 */
[----:B------:R-:W1:Y:S01]  /*1360*/  LDCU.64 UR18, c[0x0][0x3c8] ;  /* 0x00007900ff1277ac */ /* 0x000e620008000a00 */
[----:B------:R-:W-:Y:S01]  /*1370*/  IMAD.U32 R0, RZ, RZ, UR11 ;  /* 0x0000000bff007e24 */ /* 0x000fe2000f8e00ff */
[----:B------:R-:W2:Y:S03]  /*1380*/  LDCU.64 UR10, c[0x0][0x550] ;  /* 0x0000aa00ff0a77ac */ /* 0x000ea60008000a00 */
        /* <DEDUP_REMOVED lines=8> */
[----:B------:R-:W3:Y:S01]  /*1410*/  LDCU.64 UR8, c[0x0][0x380] ;  /* 0x00007000ff0877ac */ /* 0x000ee20008000a00 */
[----:B-1----:R-:W-:Y:S01]  /*1420*/  IMAD.U32 R0, RZ, RZ, UR18 ;  /* 0x00000012ff007e24 */ /* 0x002fe2000f8e00ff */
[----:B------:R-:W-:Y:S01]  /*1430*/  MOV R3, UR19 ;  /* 0x0000001300037c02 */ /* 0x000fe20008000f00 */
[----:B----4-:R-:W-:Y:S01]  /*1440*/  IMAD.WIDE.U32 R4, R10, UR22, RZ ;  /* 0x000000160a047c25 */ /* 0x010fe2000f8e00ff */
[----:B------:R-:W1:Y:S01]  /*1450*/  LDCU.64 UR18, c[0x0][0x570] ;  /* 0x0000ae00ff1277ac */ /* 0x000e620008000a00 */
[----:B--2---:R-:W-:Y:S02]  /*1460*/  LEA R29, P2, R2, UR10, 0x1 ;  /* 0x0000000a021d7c11 */ /* 0x004fe4000f8408ff */
        /* <DEDUP_REMOVED lines=15> */
[----:B------:R2:W-:Y:S02]  /*1560*/  STL [R1+0x38], R28 ;  /* 0x0000381c01007387 */ /* 0x0005e40000100800 */
[----:B------:R-:W-:Y:S01]  /*1570*/  IMAD.U32 R4, RZ, RZ, UR53 ;  /* 0x00000035ff047e24 */ /* 0x000fe2000f8e00ff */
[----:B------:R-:W-:Y:S01]  /*1580*/  IADD3.X R5, PT, PT, R5, UR55, R0, P1, P0 ;  /* 0x0000003705057c10 */ /* 0x000fe20008fe0400 */
[----:B------:R-:W-:Y:S01]  /*1590*/  IMAD R3, R21, R13, R3 ;  /* 0x0000000d15037224 */ /* 0x000fe200078e0203 */
[----:B------:R-:W-:Y:S01]  /*15a0*/  IADD3 R0, P0, PT, R11, UR53, RZ ;  /* 0x000000350b007c10 */ /* 0x000fe2000ff1e0ff */
[----:B------:R-:W-:Y:S01]  /*15b0*/  IMAD.SHL.U32 R15, R12, 0x20, RZ ;  /* 0x000000200c0f7824 */ /* 0x000fe200078e00ff */
[----:B---3--:R-:W-:-:S02]  /*15c0*/  LEA R27, P1, R2, UR8, 0x1 ;  /* 0x00000008021b7c11 */ /* 0x008fc4000f8208ff */
[----:B------:R-:W-:Y:S02]  /*15d0*/  LEA.HI.X.SX32 R4, R4, R5, 0x1, P0 ;  /* 0x0000000504047211 */ /* 0x000fe400000f0eff */
[----:B-1----:R-:W-:Y:S01]  /*15e0*/  LEA R30, P0, R0, UR18, 0x2 ;  /* 0x00000012001e7c11 */ /* 0x002fe2000f8010ff */
[----:B------:R2:W-:Y:S01]  /*15f0*/  STL [R1+0x34], R27 ;  /* 0x0000341b01007387 */ /* 0x0005e20000100800 */
[----:B------:R-:W-:Y:S01]  /*1600*/  LEA.HI.X R26, R2, UR9, R3, 0x1, P1 ;  /* 0x00000009021a7c11 */ /* 0x000fe200088f0c03 */
[----:B----4-:R-:W-:Y:S01]  /*1610*/  UIMAD.WIDE UR56, UR59, 0x4, UR56 ;  /* 0x000000043b3878a5 */ /* 0x010fe2000f8e0238 */
[----:B------:R-:W-:Y:S01]  /*1620*/  LEA.HI.X R31, R0, UR19, R4, 0x2, P0 ;  /* 0x00000013001f7c11 */ /* 0x000fe200080f1404 */
[----:B------:R-:W-:Y:S01]  /*1630*/  UMOV UR18, UR62 ;  /* 0x0000003e00127c82 */ /* 0x000fe20008000000 */
[----:B------:R-:W-:Y:S01]  /*1640*/  IADD3 R13, P0, PT, R21, 0x20, RZ ;  /* 0x00000020150d7810 */ /* 0x000fe20007f1e0ff */
[----:B------:R2:W-:Y:S01]  /*1650*/  STL [R1+0x30], R26 ;  /* 0x0000301a01007387 */ /* 0x0005e20000100800 */
[C---:B------:R-:W-:Y:S01]  /*1660*/  LOP3.LUT R11, R8.reuse, 0x40, RZ, 0xfc, !PT ;  /* 0x00000040080b7812 */ /* 0x040fe200078efcff */
[----:B------:R-:W-:Y:S01]  /*1670*/  UMOV UR19, UR63 ;  /* 0x0000003f00137c82 */ /* 0x000fe20008000000 */
[----:B------:R-:W-:Y:S01]  /*1680*/  LOP3.LUT R12, R8, 0x80, RZ, 0xfc, !PT ;  /* 0x00000080080c7812 */ /* 0x000fe200078efcff */
[----:B------:R2:W-:Y:S01]  /*1690*/  STL.64 [R1+0x28], R30 ;  /* 0x0000281e01007387 */ /* 0x0005e20000100a00 */
[----:B------:R-:W-:Y:S01]  /*16a0*/  IMAD.X R17, RZ, RZ, RZ, P0 ;  /* 0x000000ffff117224 */ /* 0x000fe200000e06ff */
[----:B------:R-:W-:Y:S06]  /*16b0*/  BRA.U UP0, `(.L_x_1279) ;  /* 0x0000000900147547 */ /* 0x000fec000b800000 */
        /* <DEDUP_REMOVED lines=13> */
.L_x_1280:
[----:B------:R-:W1:Y:S01]  /*1790*/  LDCU.64 UR10, c[0x0][0x5c0] ;  /* 0x0000b800ff0a77ac */ /* 0x000e620008000a00 */
[----:B------:R-:W-:-:S04]  /*17a0*/  UIADD3 UR8, UPT, UPT, UR37, UR39, URZ ;  /* 0x0000002725087290 */ /* 0x000fc8000fffe0ff */
[----:B-1----:R-:W-:Y:S02]  /*17b0*/  UIMAD.WIDE.U32 UR18, UR8, UR10, URZ ;  /* 0x0000000a081272a5 */ /* 0x002fe4000f8e00ff */
[----:B------:R-:W-:-:S04]  /*17c0*/  UIMAD UR8, UR8, UR11, URZ ;  /* 0x0000000b080872a4 */ /* 0x000fc8000f8e02ff */
[----:B------:R-:W-:-:S06]  /*17d0*/  UIADD3 UR8, UPT, UPT, UR19, UR8, URZ ;  /* 0x0000000813087290 */ /* 0x000fcc000fffe0ff */
[----:B------:R-:W-:Y:S02]  /*17e0*/  MOV R0, UR8 ;  /* 0x0000000800007c02 */ /* 0x000fe40008000f00 */
.L_x_1281:
        /* <DEDUP_REMOVED lines=13> */
.L_x_1282:
[----:B------:R-:W1:Y:S01]  /*18c0*/  LDCU.64 UR8, c[0x0][0x5c8] ;  /* 0x0000b900ff0877ac */ /* 0x000e620008000a00 */
[----:B------:R-:W-:-:S04]  /*18d0*/  UIADD3 UR37, UPT, UPT, UR37, UR39, URZ ;  /* 0x0000002725257290 */ /* 0x000fc8000fffe0ff */
[----:B-1----:R-:W-:Y:S02]  /*18e0*/  UIMAD.WIDE.U32 UR16, UR37, UR8, URZ ;  /* 0x00000008251072a5 */ /* 0x002fe4000f8e00ff */
[----:B------:R-:W-:-:S04]  /*18f0*/  UIMAD UR37, UR37, UR9, URZ ;  /* 0x00000009252572a4 */ /* 0x000fc8000f8e02ff */
[----:B------:R-:W-:-:S06]  /*1900*/  UIADD3 UR37, UPT, UPT, UR17, UR37, URZ ;  /* 0x0000002511257290 */ /* 0x000fcc000fffe0ff */
[----:B------:R-:W-:-:S07]  /*1910*/  MOV R10, UR37 ;  /* 0x00000025000a7c02 */ /* 0x000fce0008000f00 */
.L_x_1283:
        /* <DEDUP_REMOVED lines=19> */
[----:B------:R-:W3:Y:S01]  /*1a50*/  LDCU.64 UR14, c[0x0][0x560] ;  /* 0x0000ac00ff0e77ac */ /* 0x000ee20008000a00 */
[----:B------:R-:W-:-:S04]  /*1a60*/  IMAD.WIDE.U32 R6, R21, UR10, R2 ;  /* 0x0000000a15067c25 */ /* 0x000fc8000f8e0002 */
[----:B------:R-:W-:Y:S01]  /*1a70*/  IMAD R3, R21, UR11, R7 ;  /* 0x0000000b15037c24 */ /* 0x000fe2000f8e0207 */
[----:B-1----:R-:W-:Y:S02]  /*1a80*/  ISETP.GE.AND P3, PT, R8, UR17, PT ;  /* 0x0000001108007c0c */ /* 0x002fe4000bf66270 */
[----:B------:R-:W-:Y:S02]  /*1a90*/  ISETP.GE.AND P2, PT, R11, UR17, PT ;  /* 0x000000110b007c0c */ /* 0x000fe4000bf46270 */
[----:B------:R-:W-:Y:S02]  /*1aa0*/  ISETP.GE.AND P1, PT, R12, UR17, PT ;  /* 0x000000110c007c0c */ /* 0x000fe4000bf26270 */
[----:B---3--:R-:W-:-:S04]  /*1ab0*/  LEA R2, P0, R6, UR14, 0x1 ;  /* 0x0000000e06027c11 */ /* 0x008fc8000f8008ff */
[----:B------:R-:W-:-:S05]  /*1ac0*/  LEA.HI.X R3, R6, UR15, R3, 0x1, P0 ;  /* 0x0000000f06037c11 */ /* 0x000fca00080f0c03 */
[----:B------:R1:W-:Y:S04]  /*1ad0*/  @!P3 STG.E.128 desc[UR34][R2.64], RZ ;  /* 0x000000ff0200b986 */ /* 0x0003e8000c101d22 */
[----:B------:R1:W-:Y:S04]  /*1ae0*/  @!P2 STG.E.128 desc[UR34][R2.64+0x80], RZ ;  /* 0x000080ff0200a986 */ /* 0x0003e8000c101d22 */
[----:B------:R1:W-:Y:S02]  /*1af0*/  @!P1 STG.E.128 desc[UR34][R2.64+0x100], RZ ;  /* 0x000100ff02009986 */ /* 0x0003e4000c101d22 */
.L_x_1285:
[----:B------:R-:W-:Y:S05]  /*1b00*/  BSYNC.RECONVERGENT B0 ;  /* 0x0000000000007941 */ /* 0x000fea0003800200 */
.L_x_1284:
[----:B------:R-:W-:Y:S04]  /*1b10*/  BSSY.RECONVERGENT B0, `(.L_x_1286) ;  /* 0x0000011000007945 */ /* 0x000fe80003800200 */
[----:B------:R-:W-:Y:S05]  /*1b20*/  @P4 BRA `(.L_x_1287) ;  /* 0x00000000003c4947 */ /* 0x000fea0003800000 */
[----:B------:R-:W3:Y:S01]  /*1b30*/  LDCU UR17, c[0x0][0x440] ;  /* 0x00008800ff1177ac */ /* 0x000ee20008000800 */
[----:B-1----:R-:W-:Y:S02]  /*1b40*/  IMAD R2, R17, UR10, RZ ;  /* 0x0000000a11027c24 */ /* 0x002fe4000f8e02ff */
[----:B------:R-:W-:Y:S01]  /*1b50*/  IMAD.MOV.U32 R5, RZ, RZ, R0 ;  /* 0x000000ffff057224 */ /* 0x000fe200078e0000 */
[----:B------:R-:W1:Y:S01]  /*1b60*/  LDCU.64 UR14, c[0x0][0x560] ;  /* 0x0000ac00ff0e77ac */ /* 0x000e620008000a00 */
[C---:B------:R-:W-:Y:S02]  /*1b70*/  IMAD R0, R13.reuse, UR11, R2 ;  /* 0x0000000b0d007c24 */ /* 0x040fe4000f8e0202 */
[----:B------:R-:W-:-:S04]  /*1b80*/  IMAD.WIDE.U32 R4, R13, UR10, R4 ;  /* 0x0000000a0d047c25 */ /* 0x000fc8000f8e0004 */
[----:B------:R-:W-:Y:S01]  /*1b90*/  IMAD.IADD R0, R5, 0x1, R0 ;  /* 0x0000000105007824 */ /* 0x000fe200078e0200 */
[----:B---3--:R-:W-:Y:S02]  /*1ba0*/  ISETP.GE.AND P2, PT, R8, UR17, PT ;  /* 0x0000001108007c0c */ /* 0x008fe4000bf46270 */
[----:B------:R-:W-:Y:S02]  /*1bb0*/  ISETP.GE.AND P1, PT, R11, UR17, PT ;  /* 0x000000110b007c0c */ /* 0x000fe4000bf26270 */
[----:B------:R-:W-:Y:S02]  /*1bc0*/  ISETP.GE.AND P0, PT, R12, UR17, PT ;  /* 0x000000110c007c0c */ /* 0x000fe4000bf06270 */
[----:B-1----:R-:W-:-:S04]  /*1bd0*/  LEA R2, P3, R4, UR14, 0x1 ;  /* 0x0000000e04027c11 */ /* 0x002fc8000f8608ff */
[----:B------:R-:W-:-:S05]  /*1be0*/  LEA.HI.X R3, R4, UR15, R0, 0x1, P3 ;  /* 0x0000000f04037c11 */ /* 0x000fca00098f0c00 */
[----:B------:R3:W-:Y:S04]  /*1bf0*/  @!P2 STG.E.128 desc[UR34][R2.64], RZ ;  /* 0x000000ff0200a986 */ /* 0x0007e8000c101d22 */
[----:B------:R3:W-:Y:S04]  /*1c00*/  @!P1 STG.E.128 desc[UR34][R2.64+0x80], RZ ;  /* 0x000080ff02009986 */ /* 0x0007e8000c101d22 */
[----:B------:R3:W-:Y:S02]  /*1c10*/  @!P0 STG.E.128 desc[UR34][R2.64+0x100], RZ ;  /* 0x000100ff02008986 */ /* 0x0007e4000c101d22 */
.L_x_1287:
[----:B------:R-:W-:Y:S05]  /*1c20*/  BSYNC.RECONVERGENT B0 ;  /* 0x0000000000007941 */ /* 0x000fea0003800200 */
.L_x_1286:
[----:B------:R-:W4:Y:S01]  /*1c30*/  LDCU.64 UR10, c[0x0][0x5e0] ;  /* 0x0000bc00ff0a77ac */ /* 0x000f220008000a00 */
[----:B-1-3--:R-:W-:Y:S01]  /*1c40*/  MOV R2, UR8 ;  /* 0x0000000800027c02 */ /* 0x00afe20008000f00 */
        /* <DEDUP_REMOVED lines=25> */
.L_x_1289:
[----:B------:R-:W-:Y:S05]  /*1de0*/  BSYNC.RECONVERGENT B0 ;  /* 0x0000000000007941 */ /* 0x000fea0003800200 */
.L_x_1288:
        /* <DEDUP_REMOVED lines=18> */
.L_x_1279:
        /* <DEDUP_REMOVED lines=47> */
.L_x_1293:
[----:B------:R3:W-:Y:S01]  /*2200*/  STS.128 [R0+0x16000], RZ ;  /* 0x016000ff00007388 */ /* 0x0007e20000000c00 */
[----:B------:R-:W-:Y:S05]  /*2210*/  BRA `(.L_x_1294) ;  /* 0x00000000000c7947 */ /* 0x000fea0003800000 */
.L_x_1292:
[----:B------:R1:W-:Y:S04]  /*2220*/  STS.128 [R0+0x12000], RZ ;  /* 0x012000ff00007388 */ /* 0x0003e80000000c00 */
[----:B------:R1:W-:Y:S04]  /*2230*/  STS.128 [R0+0x14000], RZ ;  /* 0x014000ff00007388 */ /* 0x0003e80000000c00 */
[----:B------:R1:W-:Y:S02]  /*2240*/  STS.128 [R0+0x16000], RZ ;  /* 0x016000ff00007388 */ /* 0x0003e40000000c00 */
.L_x_1294:
[----:B------:R-:W-:Y:S05]  /*2250*/  BSYNC.RECONVERGENT B0 ;  /* 0x0000000000007941 */ /* 0x000fea0003800200 */
.L_x_1291:
        /* <DEDUP_REMOVED lines=34> */
.L_x_1297:
[----:B------:R4:W-:Y:S02]  /*2480*/  STS.128 [R0+0x17000], RZ ;  /* 0x017000ff00007388 */ /* 0x0009e40000000c00 */
.L_x_1296:
[----:B------:R-:W-:Y:S05]  /*2490*/  BSYNC.RECONVERGENT B0 ;  /* 0x0000000000007941 */ /* 0x000fea0003800200 */
.L_x_1295:
        /* <DEDUP_REMOVED lines=31> */
.L_x_1300:
[----:B------:R4:W-:Y:S01]  /*2690*/  STS.128 [R0+0xa000], RZ ;  /* 0x00a000ff00007388 */ /* 0x0009e20000000c00 */
[----:B------:R-:W-:Y:S05]  /*26a0*/  BRA `(.L_x_1301) ;  /* 0x00000000000c7947 */ /* 0x000fea0003800000 */
.L_x_1299:
[----:B------:R1:W-:Y:S04]  /*26b0*/  STS.128 [R0+0x6000], RZ ;  /* 0x006000ff00007388 */ /* 0x0003e80000000c00 */
[----:B------:R1:W-:Y:S04]  /*26c0*/  STS.128 [R0+0x8000], RZ ;  /* 0x008000ff00007388 */ /* 0x0003e80000000c00 */
[----:B------:R1:W-:Y:S02]  /*26d0*/  STS.128 [R0+0xa000], RZ ;  /* 0x00a000ff00007388 */ /* 0x0003e40000000c00 */
.L_x_1301:
[----:B------:R-:W-:Y:S05]  /*26e0*/  BSYNC.RECONVERGENT B0 ;  /* 0x0000000000007941 */ /* 0x000fea0003800200 */
.L_x_1298:
        /* <DEDUP_REMOVED lines=31> */
.L_x_1304:
[----:B------:R4:W-:Y:S02]  /*28e0*/  STS.128 [R0+0xb000], RZ ;  /* 0x00b000ff00007388 */ /* 0x0009e40000000c00 */
.L_x_1303:
[----:B------:R-:W-:Y:S05]  /*28f0*/  BSYNC.RECONVERGENT B0 ;  /* 0x0000000000007941 */ /* 0x000fea0003800200 */
.L_x_1302:
        /* <DEDUP_REMOVED lines=28> */
.L_x_1307:
[----:B------:R4:W-:Y:S01]  /*2ac0*/  STS.128 [R0+0x4000], RZ ;  /* 0x004000ff00007388 */ /* 0x0009e20000000c00 */
[----:B------:R-:W-:Y:S05]  /*2ad0*/  BRA `(.L_x_1308) ;  /* 0x00000000000c7947 */ /* 0x000fea0003800000 */
.L_x_1306:
[----:B------:R1:W-:Y:S04]  /*2ae0*/  STS.128 [R0], RZ ;  /* 0x000000ff00007388 */ /* 0x0003e80000000c00 */
[----:B------:R1:W-:Y:S04]  /*2af0*/  STS.128 [R0+0x2000], RZ ;  /* 0x002000ff00007388 */ /* 0x0003e80000000c00 */
[----:B------:R1:W-:Y:S02]  /*2b00*/  STS.128 [R0+0x4000], RZ ;  /* 0x004000ff00007388 */ /* 0x0003e40000000c00 */
.L_x_1308:
[----:B------:R-:W-:Y:S05]  /*2b10*/  BSYNC.RECONVERGENT B0 ;  /* 0x0000000000007941 */ /* 0x000fea0003800200 */
.L_x_1305:
        /* <DEDUP_REMOVED lines=27> */
.L_x_1311:
[----:B------:R4:W-:Y:S02]  /*2cd0*/  STS.128 [R0+0x5000], RZ ;  /* 0x005000ff00007388 */ /* 0x0009e40000000c00 */
.L_x_1310:
[----:B------:R-:W-:Y:S05]  /*2ce0*/  BSYNC.RECONVERGENT B0 ;  /* 0x0000000000007941 */ /* 0x000fea0003800200 */
.L_x_1309:
[--C-:B------:R-:W-:Y:S01]  /*2cf0*/  SHF.R.U32.HI R16, RZ, 0x1, R23.reuse ;  /* 0x00000001ff107819 */ /* 0x100fe20000011617 */
[----:B-1----:R-:W-:Y:S01]  /*2d00*/  IMAD.MOV.U32 R4, RZ, RZ, 0x7f800000 ;  /* 0x7f800000ff047424 */ /* 0x002fe200078e00ff */
[----:B------:R-:W-:Y:S02]  /*2d10*/  SHF.R.U32.HI R15, RZ, 0x2, R23 ;  /* 0x00000002ff0f7819 */ /* 0x000fe40000011617 */
[----:B----4-:R-:W-:Y:S02]  /*2d20*/  LOP3.LUT R2, R16, 0x30, RZ, 0xc0, !PT ;  /* 0x0000003010027812 */ /* 0x010fe400078ec0ff */
        /* <DEDUP_REMOVED lines=18> */
[----:B-----5:R4:W-:Y:S04]  /*2e50*/  STL [R1+0x44], R4 ;  /* 0x0000440401007387 */ /* 0x0209e80000100800 */
[----:B--2---:R1:W-:Y:S01]  /*2e60*/  STL [R1+0x48], R5 ;  /* 0x0000480501007387 */ /* 0x0043e20000100800 */
        /* <DEDUP_REMOVED lines=32> */
.L_x_1314:
[----:B------:R4:W-:Y:S01]  /*3070*/  STS.128 [R0+0x10000], RZ ;  /* 0x010000ff00007388 */ /* 0x0009e20000000c00 */
[----:B------:R-:W-:Y:S05]  /*3080*/  BRA `(.L_x_1315) ;  /* 0x00000000000c7947 */ /* 0x000fea0003800000 */
.L_x_1313:
[----:B------:R1:W-:Y:S04]  /*3090*/  STS.128 [R0+0xc000], RZ ;  /* 0x00c000ff00007388 */ /* 0x0003e80000000c00 */
[----:B------:R1:W-:Y:S04]  /*30a0*/  STS.128 [R0+0xe000], RZ ;  /* 0x00e000ff00007388 */ /* 0x0003e80000000c00 */
[----:B------:R1:W-:Y:S02]  /*30b0*/  STS.128 [R0+0x10000], RZ ;  /* 0x010000ff00007388 */ /* 0x0003e40000000c00 */
.L_x_1315:
[----:B------:R-:W-:Y:S05]  /*30c0*/  BSYNC.RECONVERGENT B0 ;  /* 0x0000000000007941 */ /* 0x000fea0003800200 */
.L_x_1312:
        /* <DEDUP_REMOVED lines=33> */
.L_x_1318:
[----:B------:R2:W-:Y:S02]  /*32e0*/  STS.128 [R0+0x11000], RZ ;  /* 0x011000ff00007388 */ /* 0x0005e40000000c00 */
.L_x_1317:
[----:B------:R-:W-:Y:S05]  /*32f0*/  BSYNC.RECONVERGENT B0 ;  /* 0x0000000000007941 */ /* 0x000fea0003800200 */
.L_x_1316:
[----:B------:R-:W5:Y:S01]  /*3300*/  LDCU.64 UR10, c[0x0][0x538] ;  /* 0x0000a700ff0a77ac */ /* 0x000f620008000a00 */
[----:B------:R-:W0:Y:S01]  /*3310*/  LDGDEPBAR ;  /* 0x00000000000079af */ /* 0x000e220000000000 */
[----:B------:R-:W3:Y:S01]  /*3320*/  LDC.64 R8, c[0x0][0x528] ;  /* 0x00014a00ff087b82 */ /* 0x000ee20000000a00 */
[C---:B------:R-:W-:Y:S02]  /*3330*/  IMAD.SHL.U32 R12, R23.reuse, 0x20, RZ ;  /* 0x00000020170c7824 */ /* 0x040fe400078e00ff */
[C---:B------:R-:W-:Y:S01]  /*3340*/  IMAD.SHL.U32 R6, R23.reuse, 0x10, RZ ;  /* 0x0000001017067824 */ /* 0x040fe200078e00ff */
[C---:B------:R-:W-:Y:S01]  /*3350*/  LOP3.LUT P4, RZ, R23.reuse, 0x4, RZ, 0xc0, !PT ;  /* 0x0000000417ff7812 */ /* 0x040fe2000788c0ff */
[C---:B------:R-:W-:Y:S01]  /*3360*/  IMAD.SHL.U32 R7, R23.reuse, 0x2, RZ ;  /* 0x0000000217077824 */ /* 0x040fe200078e00ff */
[----:B------:R-:W-:Y:S01]  /*3370*/  UIMAD UR41, UR25, UR41, UR24 ;  /* 0x00000029192972a4 */ /* 0x000fe2000f8e0218 */
[----:B------:R-:W-:Y:S01]  /*3380*/  LOP3.LUT P3, RZ, R23, 0x2, RZ, 0xc0, !PT ;  /* 0x0000000217ff7812 */ /* 0x000fe2000786c0ff */
[----:B------:R-:W-:Y:S01]  /*3390*/  UIADD3 UR31, UPT, UPT, -UR46, 0x40, UR31 ;  /* 0x000000402e1f7890 */ /* 0x000fe2000fffe11f */
[----:B------:R-:W1:Y:S01]  /*33a0*/  LDCU.U8 UR17, c[0x0][0x4f8] ;  /* 0x00009f00ff1177ac */ /* 0x000e620008000000 */
        /* <DEDUP_REMOVED lines=9> */
[----:B---3--:R-:W3:Y:S03]  /*3440*/  LDG.E.64 R4, desc[UR34][R8.64+0x8] ;  /* 0x0000082208047981 */ /* 0x008ee6000c1e1b00 */
[----:B------:R-:W-:Y:S02]  /*3450*/  @UP0 UIMAD UR9, UR25, UR9, UR15 ;  /* 0x00000009190902a4 */ /* 0x000fe4000f8e020f */
[----:B------:R-:W-:-:S04]  /*3460*/  @UP0 ULEA UR10, UP1, UR14, UR10, 0x2 ;  /* 0x0000000a0e0a0291 */ /* 0x000fc8000f8210ff */
[----:B------:R-:W-:Y:S02]  /*3470*/  @UP0 ULEA.HI.X UR11, UR14, UR11, UR9, 0x2, UP1 ;  /* 0x0000000b0e0b0291 */ /* 0x000fe400088f1409 */
[----:B-12---:R-:W-:Y:S01]  /*3480*/  IMAD.U32 R2, RZ, RZ, UR10 ;  /* 0x0000000aff027e24 */ /* 0x006fe2000f8e00ff */
[----:B----4-:R-:W-:Y:S02]  /*3490*/  LOP3.LUT R0, R12, 0x200, RZ, 0xc0, !PT ;  /* 0x000002000c007812 */ /* 0x010fe400078ec0ff */
[----:B------:R-:W-:Y:S01]  /*34a0*/  LOP3.LUT R7, R7, 0x6, RZ, 0xc0, !PT ;  /* 0x0000000607077812 */ /* 0x000fe200078ec0ff */
[----:B------:R-:W-:Y:S01]  /*34b0*/  IMAD.U32 R3, RZ, RZ, UR11 ;  /* 0x0000000bff037e24 */ /* 0x000fe2000f8e00ff */
[----:B------:R-:W1:Y:S04]  /*34c0*/  @UP0 LDCU UR10, c[0x0][0x458] ;  /* 0x00008b00ff0a07ac */ /* 0x000e680008000800 */
[----:B------:R2:W4:Y:S04]  /*34d0*/  @P0 LDG.E R11, desc[UR34][R2.64] ;  /* 0x00000022020b0981 */ /* 0x000528000c1e1900 */
[----:B------:R-:W5:Y:S01]  /*34e0*/  LDG.E.64 R8, desc[UR34][R8.64] ;  /* 0x0000002208087981 */ /* 0x000f62000c1e1b00 */
[----:B------:R-:W-:Y:S01]  /*34f0*/  LOP3.LUT R0, R0, 0x3800, R6, 0xf8, !PT ;  /* 0x0000380000007812 */ /* 0x000fe200078ef806 */
[----:B------:R-:W-:Y:S01]  /*3500*/  USHF.L.U32 UR41, UR41, 0x5, URZ ;  /* 0x0000000529297899 */ /* 0x000fe200080006ff */
        /* <DEDUP_REMOVED lines=17> */
[----:B--2---:R-:W-:Y:S01]  /*3620*/  IMAD.SHL.U32 R3, R23, 0x40, RZ ;  /* 0x0000004017037824 */ /* 0x004fe200078e00ff */
[----:B------:R-:W-:Y:S02]  /*3630*/  CS2R R108, SRZ ;  /* 0x00000000006c7805 */ /* 0x000fe4000001ff00 */
[----:B------:R-:W-:-:S02]  /*3640*/  CS2R R114, SRZ ;  /* 0x0000000000727805 */ /* 0x000fc4000001ff00 */
[----:B------:R-:W-:Y:S02]  /*3650*/  CS2R R112, SRZ ;  /* 0x0000000000707805 */ /* 0x000fe4000001ff00 */
[----:B------:R-:W-:Y:S02]  /*3660*/  CS2R R106, SRZ ;  /* 0x00000000006a7805 */ /* 0x000fe4000001ff00 */
[C---:B------:R-:W-:Y:S01]  /*3670*/  LOP3.LUT R2, R3.reuse, 0x1c0, RZ, 0xc0, !PT ;  /* 0x000001c003027812 */ /* 0x040fe200078ec0ff */
[----:B-1----:R-:W4:Y:S01]  /*3680*/  @P0 MUFU.RCP R10, UR10 ;  /* 0x0000000a000a0d08 */ /* 0x002f220008001000 */
[----:B------:R-:W-:Y:S01]  /*3690*/  LOP3.LUT R6, R3, 0x200, RZ, 0xc0, !PT ;  /* 0x0000020003067812 */ /* 0x000fe200078ec0ff */
[----:B------:R-:W-:Y:S01]  /*36a0*/  USHF.R.S32.HI UR25, URZ, 0x1f, UR41 ;  /* 0x0000001fff197899 */ /* 0x000fe20008011429 */
[----:B------:R-:W-:Y:S02]  /*36b0*/  LOP3.LUT R2, R2, 0x38, R24, 0xf8, !PT ;  /* 0x0000003802027812 */ /* 0x000fe400078ef818 */
[----:B------:R-:W-:-:S02]  /*36c0*/  CS2R R104, SRZ ;  /* 0x0000000000687805 */ /* 0x000fc4000001ff00 */
[----:B------:R-:W-:Y:S02]  /*36d0*/  CS2R R102, SRZ ;  /* 0x0000000000667805 */ /* 0x000fe4000001ff00 */
[----:B------:R-:W-:Y:S02]  /*36e0*/  CS2R R100, SRZ ;  /* 0x0000000000647805 */ /* 0x000fe4000001ff00 */
[----:B------:R-:W-:Y:S02]  /*36f0*/  LOP3.LUT R3, R2, 0x8, R23, 0x78, !PT ;  /* 0x0000000802037812 */ /* 0x000fe400078e7817 */
[----:B------:R-:W-:Y:S02]  /*3700*/  CS2R R62, SRZ ;  /* 0x00000000003e7805 */ /* 0x000fe4000001ff00 */
[----:B------:R-:W-:Y:S02]  /*3710*/  LOP3.LUT R12, R6, 0xc00, R12, 0xf8, !PT ;  /* 0x00000c00060c7812 */ /* 0x000fe400078ef80c */
[----:B------:R-:W-:-:S02]  /*3720*/  CS2R R60, SRZ ;  /* 0x00000000003c7805 */ /* 0x000fc4000001ff00 */
[----:B------:R-:W-:Y:S01]  /*3730*/  LOP3.LUT R0, R0, R3, RZ, 0xfc, !PT ;  /* 0x0000000300007212 */ /* 0x000fe200078efcff */
[----:B------:R-:W-:Y:S01]  /*3740*/  IMAD.U32 R3, RZ, RZ, UR36 ;  /* 0x00000024ff037e24 */ /* 0x000fe2000f8e00ff */
[----:B------:R-:W-:Y:S02]  /*3750*/  LOP3.LUT R6, R7, 0xe0, R15, 0xf8, !PT ;  /* 0x000000e007067812 */ /* 0x000fe400078ef80f */
[----:B------:R-:W-:Y:S02]  /*3760*/  CS2R R66, SRZ ;  /* 0x0000000000427805 */ /* 0x000fe4000001ff00 */
[----:B------:R-:W-:Y:S02]  /*3770*/  LEA R13, R0, UR6, 0x1 ;  /* 0x00000006000d7c11 */ /* 0x000fe4000f8e08ff */
[----:B------:R-:W-:Y:S02]  /*3780*/  CS2R R64, SRZ ;  /* 0x0000000000407805 */ /* 0x000fe4000001ff00 */
[----:B------:R-:W-:-:S02]  /*3790*/  IADD3 R0, PT, PT, R3, -UR30, -R6 ;  /* 0x8000001e03007c10 */ /* 0x000fc4000fffe806 */
[----:B------:R-:W-:Y:S02]  /*37a0*/  CS2R R58, SRZ ;  /* 0x00000000003a7805 */ /* 0x000fe4000001ff00 */
[----:B------:R-:W-:Y:S01]  /*37b0*/  LOP3.LUT R7, R2, 0x8, R16, 0x78, !PT ;  /* 0x0000000802077812 */ /* 0x000fe200078e7810 */
[C---:B------:R-:W-:Y:S01]  /*37c0*/  VIADD R2, R13.reuse, 0x12000 ;  /* 0x000120000d027836 */ /* 0x040fe20000000000 */
[----:B------:R-:W-:Y:S01]  /*37d0*/  STL [R1+0x14], R13 ;  /* 0x0000140d01007387 */ /* 0x000fe20000100800 */
[----:B------:R-:W-:Y:S01]  /*37e0*/  VIADD R232, R13, 0x12040 ;  /* 0x000120400de87836 */ /* 0x000fe20000000000 */
[----:B------:R-:W-:Y:S02]  /*37f0*/  CS2R R56, SRZ ;  /* 0x0000000000387805 */ /* 0x000fe4000001ff00 */
[----:B------:R-:W-:Y:S01]  /*3800*/  CS2R R54, SRZ ;  /* 0x0000000000367805 */ /* 0x000fe2000001ff00 */
[----:B------:R4:W-:Y:S01]  /*3810*/  STL [R1+0x54], R0 ;  /* 0x0000540001007387 */ /* 0x0009e20000100800 */
[----:B------:R-:W-:Y:S01]  /*3820*/  @P4 VIADD R232, R2, 0xffffffc0 ;  /* 0xffffffc002e84836 */ /* 0x000fe20000000000 */
[----:B------:R-:W-:-:S02]  /*3830*/  LOP3.LUT R7, R12, R7, RZ, 0xfc, !PT ;  /* 0x000000070c077212 */ /* 0x000fc400078efcff */
[----:B------:R-:W-:Y:S01]  /*3840*/  CS2R R52, SRZ ;  /* 0x0000000000347805 */ /* 0x000fe2000001ff00 */
[----:B------:R-:W1:Y:S01]  /*3850*/  LDSM.16.M88.4 R148, [R13+0x12000] ;  /* 0x012000000d94783b */ /* 0x000e620000000200 */
[----:B------:R-:W-:Y:S02]  /*3860*/  CS2R R46, SRZ ;  /* 0x00000000002e7805 */ /* 0x000fe4000001ff00 */
[----:B------:R-:W-:Y:S02]  /*3870*/  CS2R R44, SRZ ;  /* 0x00000000002c7805 */ /* 0x000fe4000001ff00 */
[----:B------:R-:W-:Y:S01]  /*3880*/  CS2R R50, SRZ ;  /* 0x0000000000327805 */ /* 0x000fe2000001ff00 */
[----:B------:R-:W2:Y:S01]  /*3890*/  LDSM.16.M88.4 R164, [R232] ;  /* 0x00000000e8a4783b */ /* 0x000ea20000000200 */
        /* <DEDUP_REMOVED lines=13> */
[----:B------:R-:W-:Y:S01]  /*3970*/  CS2R R20, SRZ ;  /* 0x0000000000147805 */ /* 0x000fe2000001ff00 */
[----:B------:R-:W-:Y:S01]  /*3980*/  UMOV UR8, URZ ;  /* 0x000000ff00087c82 */ /* 0x000fe20008000000 */
        /* <DEDUP_REMOVED lines=11> */
[----:B------:R-:W-:-:S02]  /*3a40*/  CS2R R22, SRZ ;  /* 0x0000000000167805 */ /* 0x000fc4000001ff00 */
[----:B---3--:R-:W-:-:S05]  /*3a50*/  IADD3 R2, P2, P1, R4, UR41, R25 ;  /* 0x0000002904027c10 */ /* 0x008fca000f95e019 */
[----:B------:R3:W-:Y:S01]  /*3a60*/  STL [R1+0x50], R2 ;  /* 0x0000500201007387 */ /* 0x0007e20000100800 */
[----:B----4-:R-:W-:-:S05]  /*3a70*/  @P0 FMUL.FTZ R0, R11, R10 ;  /* 0x0000000a0b000220 */ /* 0x010fca0000410000 */
[----:B------:R-:W-:Y:S02]  /*3a80*/  @P0 R2UR UR16, R0 ;  /* 0x00000000001002ca */ /* 0x000fe400000e0000 */
[----:B------:R-:W-:Y:S01]  /*3a90*/  IADD3.X R0, PT, PT, R5, UR25, RZ, P2, P1 ;  /* 0x0000001905007c10 */ /* 0x000fe200097e24ff */
[----:B------:R-:W4:Y:S04]  /*3aa0*/  LDCU UR25, c[0x0][0x590] ;  /* 0x0000b200ff1977ac */ /* 0x000f280008000800 */
[----:B------:R2:W-:Y:S01]  /*3ab0*/  STL [R1+0x4c], R0 ;  /* 0x00004c0001007387 */ /* 0x0005e20000100800 */
[----:B---3--:R-:W-:Y:S01]  /*3ac0*/  IMAD.MOV.U32 R2, RZ, RZ, 0x40 ;  /* 0x00000040ff027424 */ /* 0x008fe200078e00ff */
[----:B------:R-:W-:-:S04]  /*3ad0*/  LEA R5, R7, UR6, 0x1 ;  /* 0x0000000607057c11 */ /* 0x000fc8000f8e08ff */
[----:B------:R-:W-:Y:S01]  /*3ae0*/  SEL R2, R2, 0xffffffc0, !P4 ;  /* 0xffffffc002027807 */ /* 0x000fe20006000000 */
[----:B--2---:R-:W-:-:S05]  /*3af0*/  IMAD.MOV.U32 R0, RZ, RZ, 0x20 ;  /* 0x00000020ff007424 */ /* 0x004fca00078e00ff */
[----:B------:R-:W-:-:S05]  /*3b00*/  SEL R0, R0, 0xffffffe0, !P3 ;  /* 0xffffffe000007807 */ /* 0x000fca0005800000 */
[----:B------:R-:W-:Y:S02]  /*3b10*/  IMAD.IADD R240, R0, 0x1, R232 ;  /* 0x0000000100f07824 */ /* 0x000fe400078e02e8 */
[----:B------:R-:W2:Y:S01]  /*3b20*/  LDSM.16.M88.4 R232, [R232+0x4800] ;  /* 0x00480000e8e8783b */ /* 0x000ea20000000200 */
[----:B------:R-:W-:-:S03]  /*3b30*/  IMAD.IADD R3, R13, 0x1, R0 ;  /* 0x000000010d037824 */ /* 0x000fc600078e0200 */
[----:B------:R-:W3:Y:S04]  /*3b40*/  LDSM.16.M88.4 R172, [R240] ;  /* 0x00000000f0ac783b */ /* 0x000ee80000000200 */
[----:B------:R-:W1:Y:S04]  /*3b50*/  LDSM.16.M88.4 R176, [R240+0x800] ;  /* 0x00080000f0b0783b */ /* 0x000e680000000200 */
[----:B------:R-:W1:Y:S04]  /*3b60*/  LDSM.16.M88.4 R204, [R240+0x2000] ;  /* 0x00200000f0cc783b */ /* 0x000e680000000200 */
[----:B------:R-:W1:Y:S04]  /*3b70*/  LDSM.16.M88.4 R208, [R240+0x2800] ;  /* 0x00280000f0d0783b */ /* 0x000e680000000200 */
[----:B------:R-:W1:Y:S04]  /*3b80*/  LDSM.16.M88.4 R236, [R240+0x4000] ;  /* 0x00400000f0ec783b */ /* 0x000e680000000200 */
[----:B------:R-:W1:Y:S01]  /*3b90*/  LDSM.16.M88.4 R240, [R240+0x4800] ;  /* 0x00480000f0f0783b */ /* 0x000e620000000200 */
[----:B------:R-:W-:-:S03]  /*3ba0*/  IMAD.IADD R4, R13, 0x1, R2 ;  /* 0x000000010d047824 */ /* 0x000fc600078e0202 */
[----:B------:R-:W-:Y:S04]  /*3bb0*/  STL [R1+0x18], R3 ;  /* 0x0000180301007387 */ /* 0x000fe80000100800 */
[----:B------:R-:W1:Y:S04]  /*3bc0*/  LDSM.16.M88.4 R156, [R3+0x12000] ;  /* 0x01200000039c783b */ /* 0x000e680000000200 */
[----:B------:R-:W1:Y:S04]  /*3bd0*/  LDSM.16.M88.4 R160, [R3+0x12800] ;  /* 0x0128000003a0783b */ /* 0x000e680000000200 */
[----:B------:R-:W1:Y:S04]  /*3be0*/  LDSM.16.M88.4 R188, [R3+0x14000] ;  /* 0x0140000003bc783b */ /* 0x000e680000000200 */
[----:B------:R-:W1:Y:S04]  /*3bf0*/  LDSM.16.M88.4 R192, [R3+0x14800] ;  /* 0x0148000003c0783b */ /* 0x000e680000000200 */
[----:B------:R-:W1:Y:S04]  /*3c00*/  LDSM.16.M88.4 R220, [R3+0x16000] ;  /* 0x0160000003dc783b */ /* 0x000e680000000200 */
[----:B------:R5:W1:Y:S04]  /*3c10*/  LDSM.16.M88.4 R224, [R3+0x16800] ;  /* 0x0168000003e0783b */ /* 0x000a680000000200 */
[----:B------:R4:W-:Y:S04]  /*3c20*/  STL [R1], R5 ;  /* 0x0000000501007387 */ /* 0x0009e80000100800 */
[----:B------:R1:W-:Y:S01]  /*3c30*/  STL [R1+0x1c], R4 ;  /* 0x00001c0401007387 */ /* 0x0003e20000100800 */
[----:B-----5:R-:W-:-:S02]  /*3c40*/  IMAD.IADD R3, R2, 0x1, R5 ;  /* 0x0000000102037824 */ /* 0x020fc400078e0205 */
[C---:B------:R-:W-:Y:S02]  /*3c50*/  IMAD.IADD R2, R0.reuse, 0x1, R4 ;  /* 0x0000000100027824 */ /* 0x040fe400078e0204 */
[C---:B----4-:R-:W-:Y:S02]  /*3c60*/  IMAD.IADD R5, R0.reuse, 0x1, R5 ;  /* 0x0000000100057824 */ /* 0x050fe400078e0205 */
[----:B------:R-:W-:-:S03]  /*3c70*/  IMAD.IADD R0, R0, 0x1, R3 ;  /* 0x0000000100007824 */ /* 0x000fc600078e0203 */
[----:B------:R4:W-:Y:S04]  /*3c80*/  STL [R1+0xc], R5 ;  /* 0x00000c0501007387 */ /* 0x0009e80000100800 */
[----:B------:R4:W-:Y:S04]  /*3c90*/  STL [R1+0x4], R3 ;  /* 0x0000040301007387 */ /* 0x0009e80000100800 */
[----:B------:R4:W-:Y:S04]  /*3ca0*/  STL [R1+0x20], R2 ;  /* 0x0000200201007387 */ /* 0x0009e80000100800 */
[----:B------:R4:W-:Y:S01]  /*3cb0*/  STL [R1+0x10], R0 ;  /* 0x0000100001007387 */ /* 0x0009e20000100800 */
[----:B------:R-:W-:-:S02]  /*3cc0*/  R2UR UR62, R8 ;  /* 0x00000000083e72ca */ /* 0x000fc400000e0000 */
[----:B------:R-:W-:Y:S02]  /*3cd0*/  R2UR UR63, R9 ;  /* 0x00000000093f72ca */ /* 0x000fe400000e0000 */
[----:B------:R-:W-:Y:S01]  /*3ce0*/  CS2R R24, SRZ ;  /* 0x0000000000187805 */ /* 0x000fe2000001ff00 */
[----:B------:R-:W-:Y:S01]  /*3cf0*/  USHF.L.U32 UR25, UR25, 0x6, URZ ;  /* 0x0000000619197899 */ /* 0x000fe200080006ff */
[----:B------:R-:W-:-:S07]  /*3d00*/  @UP0 UMOV UR8, UR16 ;  /* 0x0000001000080c82 */ /* 0x000fce0008000000 */
[----:B------:R-:W-:Y:S02]  /*3d10*/  UIADD3 UR59, UPT, UPT, UR62, -0x61c88647, URZ ;  /* 0x9e3779b93e3b7890 */ /* 0x000fe4000fffe0ff */
[----:B------:R-:W-:Y:S02]  /*3d20*/  UIADD3 UR58, UPT, UPT, UR63, -0x4498517b, URZ ;  /* 0xbb67ae853f3a7890 */ /* 0x000fe4000fffe0ff */
[----:B------:R-:W-:Y:S02]  /*3d30*/  UIADD3 UR55, UPT, UPT, UR62, 0x3c6ef372, URZ ;  /* 0x3c6ef3723e377890 */ /* 0x000fe4000fffe0ff */
[----:B------:R-:W-:Y:S02]  /*3d40*/  UIADD3 UR54, UPT, UPT, UR63, 0x76cf5d0a, URZ ;  /* 0x76cf5d0a3f367890 */ /* 0x000fe4000fffe0ff */
[----:B------:R-:W-:Y:S02]  /*3d50*/  UIADD3 UR53, UPT, UPT, UR62, -0x255992d5, URZ ;  /* 0xdaa66d2b3e357890 */ /* 0x000fe4000fffe0ff */
[----:B------:R-:W-:-:S02]  /*3d60*/  UIADD3 UR51, UPT, UPT, UR63, 0x32370b8f, URZ ;  /* 0x32370b8f3f337890 */ /* 0x000fc4000fffe0ff */
[----:B------:R-:W-:Y:S02]  /*3d70*/  UIADD3 UR50, UPT, UPT, UR62, 0x78dde6e4, URZ ;  /* 0x78dde6e43e327890 */ /* 0x000fe4000fffe0ff */
[----:B------:R-:W-:Y:S02]  /*3d80*/  UIADD3 UR48, UPT, UPT, UR63, -0x126145ec, URZ ;  /* 0xed9eba143f307890 */ /* 0x000fe4000fffe0ff */
[----:B------:R-:W-:Y:S02]  /*3d90*/  UIADD3 UR46, UPT, UPT, UR62, 0x1715609d, URZ ;  /* 0x1715609d3e2e7890 */ /* 0x000fe4000fffe0ff */
[----:B------:R-:W-:Y:S02]  /*3da0*/  UIADD3 UR44, UPT, UPT, UR63, -0x56f99767, URZ ;  /* 0xa90668993f2c7890 */ /* 0x000fe4000fffe0ff */
[----:B------:R-:W-:Y:S02]  /*3db0*/  UIADD3 UR41, UPT, UPT, UR62, -0x4ab325aa, URZ ;  /* 0xb54cda563e297890 */ /* 0x000fe4000fffe0ff */
[----:B-1234-:R-:W-:-:S12]  /*3dc0*/  UIADD3 UR30, UPT, UPT, UR63, 0x646e171e, URZ ;  /* 0x646e171e3f1e7890 */ /* 0x01efd8000fffe0ff */
.L_x_1323:
[----:B------:R-:W2:Y:S01]  /*3dd0*/  LDL.LU R98, [R1] ;  /* 0x0000000001627983 */ /* 0x000ea20000300800 */
[----:B-1----:R-:W-:Y:S01]  /*3de0*/  IMAD.U32 R2, RZ, RZ, UR18 ;  /* 0x00000012ff027e24 */ /* 0x002fe2000f8e00ff */
[----:B------:R-:W-:Y:S01]  /*3df0*/  USHF.L.U32 UR16, UR47, 0x6, URZ ;  /* 0x000000062f107899 */ /* 0x000fe200080006ff */
[----:B------:R-:W-:Y:S01]  /*3e00*/  IMAD.U32 R3, RZ, RZ, UR19 ;  /* 0x00000013ff037e24 */ /* 0x000fe2000f8e00ff */
[----:B------:R-:W3:Y:S02]  /*3e10*/  LDL R97, [R1+0x14] ;  /* 0x0000140001617983 */ /* 0x000ee40000100800 */
[----:B------:R-:W-:Y:S02]  /*3e20*/  UISETP.GE.AND UP0, UPT, UR16, UR31, UPT ;  /* 0x0000001f1000728c */ /* 0x000fe4000bf06270 */
[----:B------:R-:W4:Y:S04]  /*3e30*/  LDL.LU R96, [R1+0xc] ;  /* 0x00000c0001607983 */ /* 0x000f280000300800 */
[----:B------:R-:W4:Y:S04]  /*3e40*/  LDL R95, [R1+0x18] ;  /* 0x00001800015f7983 */ /* 0x000f280000100800 */
[----:B------:R-:W4:Y:S04]  /*3e50*/  LDL.LU R94, [R1+0x4] ;  /* 0x00000400015e7983 */ /* 0x000f280000300800 */
[----:B------:R-:W4:Y:S04]  /*3e60*/  LDL R93, [R1+0x1c] ;  /* 0x00001c00015d7983 */ /* 0x000f280000100800 */
[----:B------:R-:W4:Y:S04]  /*3e70*/  LDL.LU R92, [R1+0x10] ;  /* 0x00001000015c7983 */ /* 0x000f280000300800 */
[----:B------:R-:W4:Y:S04]  /*3e80*/  LDL R91, [R1+0x20] ;  /* 0x00002000015b7983 */ /* 0x000f280000100800 */
[----:B------:R-:W4:Y:S04]  /*3e90*/  LDL R0, [R1+0x40] ;  /* 0x0000400001007983 */ /* 0x000f280000100800 */
[----:B------:R-:W0:Y:S04]  /*3ea0*/  LDGDEPBAR ;  /* 0x00000000000079af */ /* 0x000e280000000000 */
[----:B------:R-:W4:Y:S01]  /*3eb0*/  LDL R90, [R1+0x54] ;  /* 0x00005400015a7983 */ /* 0x000f220000100800 */
[----:B------:R-:W-:Y:S04]  /*3ec0*/  DEPBAR.LE SB0, 0x0 ;  /* 0x000080000000791a */ /* 0x000fe80000000000 */
[----:B------:R-:W-:Y:S06]  /*3ed0*/  BAR.SYNC.DEFER_BLOCKING 0x0 ;  /* 0x0000000000007b1d */ /* 0x000fec0000010000 */
[----:B--2---:R-:W-:Y:S04]  /*3ee0*/  LDSM.16.M88.4 R16, [R98] ;  /* 0x000000006210783b */ /* 0x004fe80000000200 */
[----:B---3--:R-:W1:Y:S04]  /*3ef0*/  LDSM.16.M88.4 R8, [R97+0xc000] ;  /* 0x00c000006108783b */ /* 0x008e680000000200 */
[----:B------:R-:W2:Y:S04]  /*3f00*/  LDSM.16.M88.4 R68, [R97+0xc800] ;  /* 0x00c800006144783b */ /* 0x000ea80000000200 */
[----:B----4-:R-:W-:Y:S04]  /*3f10*/  LDSM.16.M88.4 R72, [R96] ;  /* 0x000000006048783b */ /* 0x010fe80000000200 */
[----:B------:R-:W3:Y:S04]  /*3f20*/  LDSM.16.M88.4 R76, [R95+0xc000] ;  /* 0x00c000005f4c783b */ /* 0x000ee80000000200 */
[----:B------:R-:W4:Y:S04]  /*3f30*/  LDSM.16.M88.4 R80, [R95+0xc800] ;  /* 0x00c800005f50783b */ /* 0x000f280000000200 */
[----:B------:R-:W-:Y:S01]  /*3f40*/  LDSM.16.M88.4 R84, [R93+0xc000] ;  /* 0x00c000005d54783b */ /* 0x000fe20000000200 */
[C---:B------:R-:W-:Y:S04]  /*3f50*/  LEA R2, P0, R0.reuse, R2, 0x2 ;  /* 0x0000000200027211 */ /* 0x040fe800078010ff */
[C---:B------:R-:W-:Y:S02]  /*3f60*/  LEA.HI.X R3, R0.reuse, R3, RZ, 0x2, P0 ;  /* 0x0000000300037211 */ /* 0x040fe400000f14ff */
[----:B------:R-:W-:Y:S03]  /*3f70*/  LOP3.LUT R0, R0, UR16, RZ, 0xfc, !PT ;  /* 0x0000001000007c12 */ /* 0x000fe6000f8efcff */
[----:B-----5:R-:W5:Y:S01]  /*3f80*/  LDG.E R89, desc[UR34][R2.64] ;  /* 0x0000002202597981 */ /* 0x020f62000c1e1900 */
[----:B------:R-:W-:Y:S01]  /*3f90*/  IADD3 R0, PT, PT, R0, R90, RZ ;  /* 0x0000005a00007210 */ /* 0x000fe20007ffe0ff */
[C---:B-1----:R-:W-:Y:S02]  /*3fa0*/  HMMA.16816.F32.BF16 R4, R16.reuse, R8, RZ ;  /* 0x000000081004723c */ /* 0x042fe400000418ff */
[----:B------:R1:W5:Y:S06]  /*3fb0*/  LDG.E R88, desc[UR34][R2.64+0x20] ;  /* 0x0000202202587981 */ /* 0x00036c000c1e1900 */
[C---:B------:R-:W-:Y:S08]  /*3fc0*/  HMMA.16816.F32.BF16 R8, R16.reuse, R10, RZ ;  /* 0x0000000a1008723c */ /* 0x040ff000000418ff */
[C---:B--2---:R-:W-:Y:S08]  /*3fd0*/  HMMA.16816.F32.BF16 R12, R16.reuse, R68, RZ ;  /* 0x00000044100c723c */ /* 0x044ff000000418ff */
[----:B------:R-:W-:Y:S01]  /*3fe0*/  HMMA.16816.F32.BF16 R16, R16, R70, RZ ;  /* 0x000000461010723c */ /* 0x000fe200000418ff */
[----:B------:R-:W2:Y:S01]  /*3ff0*/  LDSM.16.M88.4 R68, [R94] ;  /* 0x000000005e44783b */ /* 0x000ea20000000200 */
[C---:B-1----:R-:W-:Y:S02]  /*4000*/  VIADD R2, R0.reuse, 0x48 ;  /* 0x0000004800027836 */ /* 0x042fe40000000000 */
[C---:B------:R-:W-:Y:S03]  /*4010*/  VIADD R3, R0.reuse, 0x3f ;  /* 0x0000003f00037836 */ /* 0x040fe60000000000 */
[----:B------:R-:W-:Y:S01]  /*4020*/  IABS R2, R2 ;  /* 0x0000000200027213 */ /* 0x000fe20000000000 */
[C---:B---3--:R-:W-:Y:S05]  /*4030*/  HMMA.16816.F32.BF16 R4, R72.reuse, R76, R4 ;  /* 0x0000004c4804723c */ /* 0x048fea0000041804 */
[----:B------:R-:W-:Y:S03]  /*4040*/  I2FP.F32.S32 R2, R2 ;  /* 0x0000000200027245 */ /* 0x000fe60000201400 */
[C---:B------:R-:W-:Y:S01]  /*4050*/  HMMA.16816.F32.BF16 R8, R72.reuse, R78, R8 ;  /* 0x0000004e4808723c */ /* 0x040fe20000041808 */
[----:B------:R-:W-:Y:S07]  /*4060*/  LDSM.16.M88.4 R76, [R92] ;  /* 0x000000005c4c783b */ /* 0x000fee0000000200 */
        /* <DEDUP_REMOVED lines=66> */
[C---:B------:R-:W-:Y:S01]  /*4490*/  VIADD R70, R0.reuse, 0x38 ;  /* 0x0000003800467836 */ /* 0x040fe20000000000 */
[----:B------:R-:W-:Y:S02]  /*44a0*/  IABS R69, R3 ;  /* 0x0000000300457213 */ /* 0x000fe40000000000 */
[----:B------:R-:W-:Y:S01]  /*44b0*/  IABS R71, R68 ;  /* 0x0000004400477213 */ /* 0x000fe20000000000 */
[C---:B---3--:R-:W-:Y:S05]  /*44c0*/  HMMA.16816.F32.BF16 R4, R76.reuse, R80, R4 ;  /* 0x000000504c04723c */ /* 0x048fea0000041804 */
[----:B------:R-:W-:Y:S03]  /*44d0*/  IABS R68, R70 ;  /* 0x0000004600447213 */ /* 0x000fe60000000000 */
[C---:B------:R-:W-:Y:S03]  /*44e0*/  HMMA.16816.F32.BF16 R8, R76.reuse, R82, R8 ;  /* 0x000000524c08723c */ /* 0x040fe60000041808 */
[----:B------:R-:W-:Y:S05]  /*44f0*/  I2FP.F32.S32 R68, R68 ;  /* 0x0000004400447245 */ /* 0x000fea0000201400 */
[C---:B-1----:R-:W-:Y:S03]  /*4500*/  HMMA.16816.F32.BF16 R12, R76.reuse, R72, R12 ;  /* 0x000000484c0c723c */ /* 0x042fe6000004180c */
[----:B------:R-:W-:Y:S01]  /*4510*/  IADD3 R72, PT, PT, R0, 0x37, RZ ;  /* 0x0000003700487810 */ /* 0x000fe20007ffe0ff */
[----:B------:R-:W-:Y:S01]  /*4520*/  FFMA.FTZ R6, R2, -UR8, R6 ;  /* 0x8000000802067c23 */ /* 0x000fe20008010006 */
[----:B------:R-:W-:Y:S02]  /*4530*/  VIADD R2, R0, 0x47 ;  /* 0x0000004700027836 */ /* 0x000fe40000000000 */
[----:B------:R-:W-:Y:S01]  /*4540*/  IABS R3, R72 ;  /* 0x0000004800037213 */ /* 0x000fe20000000000 */
[----:B------:R-:W-:Y:S03]  /*4550*/  HMMA.16816.F32.BF16 R16, R76, R74, R16 ;  /* 0x0000004a4c10723c */ /* 0x000fe60000041810 */
[----:B------:R-:W-:Y:S01]  /*4560*/  IABS R2, R2 ;  /* 0x0000000200027213 */ /* 0x000fe20000000000 */
[----:B------:R-:W-:Y:S01]  /*4570*/  IMAD.MOV.U32 R70, RZ, RZ, R3 ;  /* 0x000000ffff467224 */ /* 0x000fe200078e0003 */
[----:B------:R-:W-:Y:S01]  /*4580*/  I2FP.F32.S32 R3, R69 ;  /* 0x0000004500037245 */ /* 0x000fe20000201400 */
[----:B------:R-:W-:Y:S01]  /*4590*/  FFMA.FTZ R8, R68, -UR8, R8 ;  /* 0x8000000844087c23 */ /* 0x000fe20008010008 */
[----:B------:R-:W-:Y:S02]  /*45a0*/  I2FP.F32.S32 R72, R2 ;  /* 0x0000000200487245 */ /* 0x000fe40000201400 */
[----:B------:R-:W-:Y:S01]  /*45b0*/  I2FP.F32.S32 R2, R71 ;  /* 0x0000004700027245 */ /* 0x000fe20000201400 */
[C---:B------:R-:W-:Y:S01]  /*45c0*/  FFMA.FTZ R5, R3.reuse, -UR8, R5 ;  /* 0x8000000803057c23 */ /* 0x040fe20008010005 */
[----:B------:R-:W-:Y:S01]  /*45d0*/  I2FP.F32.S32 R69, R70 ;  /* 0x0000004600457245 */ /* 0x000fe20000201400 */
[----:B------:R-:W-:Y:S01]  /*45e0*/  FFMA.FTZ R11, R3, -UR8, R11 ;  /* 0x80000008030b7c23 */ /* 0x000fe2000801000b */
[----:B------:R-:W-:Y:S01]  /*45f0*/  IADD3 R3, PT, PT, R0, 0x2f, RZ ;  /* 0x0000002f00037810 */ /* 0x000fe20007ffe0ff */
[----:B------:R-:W-:Y:S01]  /*4600*/  FFMA.FTZ R4, R2, -UR8, R4 ;  /* 0x8000000802047c23 */ /* 0x000fe20008010004 */
[----:B------:R-:W-:Y:S01]  /*4610*/  IADD3 R70, PT, PT, R0, 0x27, RZ ;  /* 0x0000002700467810 */ /* 0x000fe20007ffe0ff */
[----:B------:R-:W-:Y:S01]  /*4620*/  FFMA.FTZ R10, R2, -UR8, R10 ;  /* 0x80000008020a7c23 */ /* 0x000fe2000801000a */
[----:B------:R-:W-:Y:S01]  /*4630*/  IABS R3, R3 ;  /* 0x0000000300037213 */ /* 0x000fe20000000000 */
[----:B------:R-:W-:Y:S02]  /*4640*/  VIADD R2, R0, 0x30 ;  /* 0x0000003000027836 */ /* 0x000fe40000000000 */
[----:B------:R-:W-:Y:S01]  /*4650*/  FFMA.FTZ R14, R68, -UR8, R14 ;  /* 0x80000008440e7c23 */ /* 0x000fe2000801000e */
[----:B------:R-:W-:Y:S02]  /*4660*/  VIADD R68, R0, 0x28 ;  /* 0x0000002800447836 */ /* 0x000fe40000000000 */
[----:B------:R-:W-:Y:S01]  /*4670*/  FFMA.FTZ R7, R72, -UR8, R7 ;  /* 0x8000000848077c23 */ /* 0x000fe20008010007 */
[C---:B------:R-:W-:Y:S01]  /*4680*/  FFMA.FTZ R9, R69.reuse, -UR8, R9 ;  /* 0x8000000845097c23 */ /* 0x040fe20008010009 */
[----:B------:R-:W-:Y:S01]  /*4690*/  IABS R2, R2 ;  /* 0x0000000200027213 */ /* 0x000fe20000000000 */
[----:B------:R-:W-:Y:S01]  /*46a0*/  FFMA.FTZ R15, R69, -UR8, R15 ;  /* 0x80000008450f7c23 */ /* 0x000fe2000801000f */
[----:B------:R-:W-:Y:S03]  /*46b0*/  IABS R68, R68 ;  /* 0x0000004400447213 */ /* 0x000fe60000000000 */
[----:B------:R-:W-:Y:S01]  /*46c0*/  IMAD.MOV.U32 R0, RZ, RZ, R2 ;  /* 0x000000ffff007224 */ /* 0x000fe200078e0002 */
[----:B------:R-:W-:Y:S02]  /*46d0*/  MOV R2, R3 ;  /* 0x0000000300027202 */ /* 0x000fe40000000f00 */
[----:B------:R-:W-:Y:S02]  /*46e0*/  IABS R3, R70 ;  /* 0x0000004600037213 */ /* 0x000fe40000000000 */
[----:B------:R-:W-:Y:S02]  /*46f0*/  I2FP.F32.S32 R0, R0 ;  /* 0x0000000000007245 */ /* 0x000fe40000201400 */
[----:B------:R-:W-:Y:S02]  /*4700*/  I2FP.F32.S32 R2, R2 ;  /* 0x0000000200027245 */ /* 0x000fe40000201400 */
[----:B------:R-:W-:Y:S01]  /*4710*/  I2FP.F32.S32 R68, R68 ;  /* 0x0000004400447245 */ /* 0x000fe20000201400 */
[----:B------:R-:W-:Y:S01]  /*4720*/  FFMA.FTZ R12, R0, -UR8, R12 ;  /* 0x80000008000c7c23 */ /* 0x000fe2000801000c */
[----:B------:R-:W-:Y:S01]  /*4730*/  I2FP.F32.S32 R3, R3 ;  /* 0x0000000300037245 */ /* 0x000fe20000201400 */
[----:B------:R-:W-:Y:S01]  /*4740*/  FFMA.FTZ R13, R2, -UR8, R13 ;  /* 0x80000008020d7c23 */ /* 0x000fe2000801000d */
        /* <DEDUP_REMOVED lines=16> */
.L_x_1319:
[----:B------:R-:W1:Y:S01]  /*4850*/  S2R R68, SR_TID.X ;  /* 0x0000000000447919 */ /* 0x000e620000002100 */
[----:B------:R-:W-:Y:S01]  /*4860*/  IMAD.U32 R3, RZ, RZ, UR47 ;  /* 0x0000002fff037e24 */ /* 0x000fe2000f8e00ff */
[----:B------:R-:W-:Y:S01]  /*4870*/  UIADD3 UR16, UPT, UPT, UR36, UR11, -UR38 ;  /* 0x0000000b24107290 */ /* 0x000fe2000fffe826 */
[----:B------:R-:W-:Y:S01]  /*4880*/  IMAD.MOV.U32 R70, RZ, RZ, 0x9 ;  /* 0x00000009ff467424 */ /* 0x000fe200078e00ff */
[----:B------:R-:W-:Y:S01]  /*4890*/  UIADD3 UR60, UPT, UPT, UR36, -UR14, -UR38 ;  /* 0x8000000e243c7290 */ /* 0x000fe2000fffe826 */
[--C-:B-1----:R-:W-:Y:S01]  /*48a0*/  SHF.R.U32.HI R0, RZ, 0x1, R68.reuse ;  /* 0x00000001ff007819 */ /* 0x102fe20000011644 */
        /* <DEDUP_REMOVED lines=18> */
[----:B-1----:R-:W-:Y:S05]  /*49d0*/  IMAD.MOV.U32 R69, RZ, RZ, 0x1 ;  /* 0x00000001ff457424 */ /* 0x002fea00078e00ff */
[C---:B------:R-:W-:Y:S02]  /*49e0*/  VIADDMNMX R68, R2.reuse, R69, UR36, PT ;  /* 0x0000002402447e46 */ /* 0x040fe4000b800145 */
[----:B------:R-:W-:Y:S02]  /*49f0*/  VIMNMX R69, PT, PT, RZ, R3, !PT ;  /* 0x00000003ff457248 */ /* 0x000fe40007fe0100 */
[----:B------:R-:W-:Y:S01]  /*4a00*/  VIADDMNMX R2, R2, R70, UR36, PT ;  /* 0x0000002402027e46 */ /* 0x000fe2000b800146 */
[C---:B------:R-:W-:Y:S01]  /*4a10*/  VIADD R70, R0.reuse, 0x19 ;  /* 0x0000001900467836 */ /* 0x040fe20000000000 */
[-C--:B------:R-:W-:Y:S02]  /*4a20*/  ISETP.GE.AND P1, PT, R0, R69.reuse, PT ;  /* 0x000000450000720c */ /* 0x080fe40003f26270 */
[-C--:B------:R-:W-:Y:S02]  /*4a30*/  ISETP.GE.AND P0, PT, R76, R69.reuse, PT ;  /* 0x000000454c00720c */ /* 0x080fe40003f06270 */
[-C--:B------:R-:W-:Y:S02]  /*4a40*/  ISETP.GE.AND P6, PT, R75, R69.reuse, PT ;  /* 0x000000454b00720c */ /* 0x080fe40003fc6270 */
[-C--:B------:R-:W-:Y:S02]  /*4a50*/  ISETP.GE.AND P5, PT, R74, R69.reuse, PT ;  /* 0x000000454a00720c */ /* 0x080fe40003fa6270 */
[----:B------:R-:W-:Y:S02]  /*4a60*/  VIADDMNMX R3, R3, 0x8, RZ, !PT ;  /* 0x0000000803037846 */ /* 0x000fe400078001ff */
[----:B------:R-:W-:Y:S02]  /*4a70*/  FSEL R4, R4, -INF , P1 ;  /* 0xff80000004047808 */ /* 0x000fe40000800000 */
[----:B------:R-:W-:Y:S02]  /*4a80*/  FSEL R5, R5, -INF , P0 ;  /* 0xff80000005057808 */ /* 0x000fe40000000000 */
[----:B------:R-:W-:Y:S02]  /*4a90*/  FSEL R8, R8, -INF , P6 ;  /* 0xff80000008087808 */ /* 0x000fe40003000000 */
[----:B------:R-:W-:Y:S02]  /*4aa0*/  FSEL R9, R9, -INF , P5 ;  /* 0xff80000009097808 */ /* 0x000fe40002800000 */
[-C--:B------:R-:W-:Y:S02]  /*4ab0*/  ISETP.GE.AND P4, PT, R73, R69.reuse, PT ;  /* 0x000000454900720c */ /* 0x080fe40003f86270 */
[-C--:B------:R-:W-:Y:S02]  /*4ac0*/  ISETP.GE.AND P3, PT, R72, R69.reuse, PT ;  /* 0x000000454800720c */ /* 0x080fe40003f66270 */
[-C--:B------:R-:W-:Y:S02]  /*4ad0*/  ISETP.GE.AND P2, PT, R71, R69.reuse, PT ;  /* 0x000000454700720c */ /* 0x080fe40003f46270 */
[----:B------:R-:W-:Y:S02]  /*4ae0*/  ISETP.GE.AND P1, PT, R70, R69, PT ;  /* 0x000000454600720c */ /* 0x000fe40003f26270 */
        /* <DEDUP_REMOVED lines=52> */
.L_x_1320:
        /* <DEDUP_REMOVED lines=12> */
[----:B------:R-:W-:Y:S01]  /*4ef0*/  @UP0 UIADD3 UR18, UP1, UPT, UR18, -0x100, URZ ;  /* 0xffffff0012120890 */ /* 0x000fe2000ff3e0ff */
[----:B------:R-:W-:Y:S03]  /*4f00*/  STL [R1+0x58], R100 ;  /* 0x0000586401007387 */ /* 0x000fe60000100800 */
[----:B------:R-:W-:Y:S01]  /*4f10*/  @UP0 UIADD3.X UR19, UPT, UPT, UR19, -0x1, URZ, UP1, !UPT ;  /* 0xffffffff13130890 */ /* 0x000fe20008ffe4ff */
[--C-:B-1----:R-:W-:Y:S01]  /*4f20*/  SHF.R.U32.HI R70, RZ, 0x7, R252.reuse ;  /* 0x00000007ff467819 */ /* 0x102fe200000116fc */
[C---:B------:R-:W-:Y:S01]  /*4f30*/  IMAD.SHL.U32 R249, R252.reuse, 0x20, RZ ;  /* 0x00000020fcf97824 */ /* 0x040fe200078e00ff */
[----:B------:R-:W-:Y:S01]  /*4f40*/  SHF.R.U32.HI R3, RZ, 0x5, R252 ;  /* 0x00000005ff037819 */ /* 0x000fe200000116fc */
[C---:B------:R-:W-:Y:S01]  /*4f50*/  IMAD.SHL.U32 R81, R252.reuse, 0x40, RZ ;  /* 0x00000040fc517824 */ /* 0x040fe200078e00ff */
[----:B------:R-:W-:Y:S01]  /*4f60*/  LOP3.LUT P2, RZ, R252, 0x8, RZ, 0xc0, !PT ;  /* 0x00000008fcff7812 */ /* 0x000fe2000784c0ff */
[----:B------:R-:W-:Y:S01]  /*4f70*/  IMAD R0, R0, 0x2, R70 ;  /* 0x0000000200007824 */ /* 0x000fe200078e0246 */
[----:B------:R-:W-:Y:S01]  /*4f80*/  LOP3.LUT R3, R3, 0x3, RZ, 0xc0, !PT ;  /* 0x0000000303037812 */ /* 0x000fe200078ec0ff */
[----:B------:R-:W-:Y:S01]  /*4f90*/  IMAD.SHL.U32 R92, R252, 0x8, RZ ;  /* 0x00000008fc5c7824 */ /* 0x000fe200078e00ff */
[----:B------:R-:W-:Y:S03]  /*4fa0*/  LOP3.LUT R250, R81, 0x200, RZ, 0xc0, !PT ;  /* 0x0000020051fa7812 */ /* 0x000fe600078ec0ff */
[----:B------:R-:W-:Y:S04]  /*4fb0*/  IMAD R2, R2, 0x4, R3 ;  /* 0x0000000402027824 */ /* 0x000fe800078e0203 */
[----:B------:R-:W-:Y:S04]  /*4fc0*/  IMAD.WIDE.U32 R2, R2, -0x326172a9, RZ ;  /* 0xcd9e8d5702027825 */ /* 0x000fe800078e00ff */
[----:B--2---:R-:W-:Y:S01]  /*4fd0*/  IMAD.WIDE.U32 R68, R68, -0x2daee0ad, RZ ;  /* 0xd2511f5344447825 */ /* 0x004fe200078e00ff */
[----:B---3--:R-:W-:Y:S04]  /*4fe0*/  FSETP.NEU.FTZ.AND P0, PT, R72, -INF , PT ;  /* 0xff8000004800780b */ /* 0x008fe80003f1d000 */
[----:B------:R-:W-:Y:S01]  /*4ff0*/  LOP3.LUT R0, R0, UR63, R69, 0x96, !PT ;  /* 0x0000003f00007c12 */ /* 0x000fe2000f8e9645 */
[----:B------:R-:W-:Y:S01]  /*5000*/  FMUL.FTZ R69, R72, 1.4426950216293334961 ;  /* 0x3fb8aa3b48457820 */ /* 0x000fe20000410000 */
[----:B----4-:R-:W-:Y:S03]  /*5010*/  LOP3.LUT R3, R71, UR62, R3, 0x96, !PT ;  /* 0x0000003e47037c12 */ /* 0x010fe6000f8e9603 */
[----:B------:R-:W-:Y:S01]  /*5020*/  IMAD.WIDE.U32 R72, R0, -0x326172a9, RZ ;  /* 0xcd9e8d5700487825 */ /* 0x000fe200078e00ff */
[----:B------:R-:W-:Y:S02]  /*5030*/  FSEL R0, R69, RZ, P0 ;  /* 0x000000ff45007208 */ /* 0x000fe40000000000 */
[----:B------:R-:W-:Y:S01]  /*5040*/  FSETP.NEU.FTZ.AND P0, PT, R76, -INF , PT ;  /* 0xff8000004c00780b */ /* 0x000fe20003f1d000 */
[----:B------:R-:W-:Y:S01]  /*5050*/  IMAD.WIDE.U32 R74, R3, -0x2daee0ad, RZ ;  /* 0xd2511f53034a7825 */ /* 0x000fe200078e00ff */
[----:B------:R-:W-:Y:S03]  /*5060*/  LOP3.LUT R70, R2, UR59, R73, 0x96, !PT ;  /* 0x0000003b02467c12 */ /* 0x000fe6000f8e9649 */
[--C-:B------:R-:W-:Y:S01]  /*5070*/  FFMA.FTZ R16, R16, UR15, -R0.reuse ;  /* 0x0000000f10107c23 */ /* 0x100fe20008010800 */
[--C-:B------:R-:W-:Y:S01]  /*5080*/  FFMA.FTZ R17, R17, UR15, -R0.reuse ;  /* 0x0000000f11117c23 */ /* 0x100fe20008010800 */
[----:B------:R-:W-:Y:S01]  /*5090*/  LOP3.LUT R2, R68, UR58, R75, 0x96, !PT ;  /* 0x0000003a44027c12 */ /* 0x000fe2000f8e964b */
[----:B------:R-:W-:Y:S01]  /*50a0*/  IMAD.WIDE.U32 R70, R70, -0x2daee0ad, RZ ;  /* 0xd2511f5346467825 */ /* 0x000fe200078e00ff */
[----:B------:R1:W-:Y:S03]  /*50b0*/  MUFU.EX2 R245, R16 ;  /* 0x0000001000f57308 */ /* 0x0003e60000000800 */
[--C-:B------:R-:W-:Y:S01]  /*50c0*/  FFMA.FTZ R8, R8, UR15, -R0.reuse ;  /* 0x0000000f08087c23 */ /* 0x100fe20008010800 */
[----:B------:R-:W-:Y:S01]  /*50d0*/  IMAD.WIDE.U32 R2, R2, -0x326172a9, RZ ;  /* 0xcd9e8d5702027825 */ /* 0x000fe200078e00ff */
[----:B------:R-:W-:Y:S03]  /*50e0*/  LOP3.LUT R68, R74, UR54, R71, 0x96, !PT ;  /* 0x000000364a447c12 */ /* 0x000fe6000f8e9647 */
[--C-:B------:R-:W-:Y:S01]  /*50f0*/  FFMA.FTZ R93, R4, UR15, -R0.reuse ;  /* 0x0000000f045d7c23 */ /* 0x100fe20008010800 */
[--C-:B------:R-:W-:Y:S01]  /*5100*/  FFMA.FTZ R91, R5, UR15, -R0.reuse ;  /* 0x0000000f055b7c23 */ /* 0x100fe20008010800 */
[----:B------:R2:W3:Y:S01]  /*5110*/  MUFU.EX2 R244, R17 ;  /* 0x0000001100f47308 */ /* 0x0004e20000000800 */
[----:B------:R-:W-:Y:S04]  /*5120*/  IMAD.WIDE.U32 R68, R68, -0x326172a9, RZ ;  /* 0xcd9e8d5744447825 */ /* 0x000fe800078e00ff */
[----:B------:R-:W-:Y:S01]  /*5130*/  FFMA.FTZ R9, R9, UR15, -R0 ;  /* 0x0000000f09097c23 */ /* 0x000fe20008010800 */
[----:B------:R-:W-:Y:S01]  /*5140*/  SHF.R.U32.HI R75, RZ, 0x2, R252 ;  /* 0x00000002ff4b7819 */ /* 0x000fe200000116fc */
[--C-:B------:R-:W-:Y:S01]  /*5150*/  FFMA.FTZ R12, R12, UR15, -R0.reuse ;  /* 0x0000000f0c0c7c23 */ /* 0x100fe20008010800 */
[----:B------:R-:W-:Y:S01]  /*5160*/  FFMA.FTZ R0, R13, UR15, -R0 ;  /* 0x0000000f0d007c23 */ /* 0x000fe20008010800 */
[----:B------:R-:W-:Y:S01]  /*5170*/  SHF.R.U32.HI R13, RZ, 0x1, R252 ;  /* 0x00000001ff0d7819 */ /* 0x000fe200000116fc */
[----:B------:R4:W3:Y:S01]  /*5180*/  MUFU.EX2 R99, R8 ;  /* 0x0000000800637308 */ /* 0x0008e20000000800 */
[----:B-1----:R-:W-:Y:S01]  /*5190*/  LOP3.LUT R16, R72, UR55, R3, 0x96, !PT ;  /* 0x0000003748107c12 */ /* 0x002fe2000f8e9603 */
[----:B------:R-:W-:Y:S01]  /*51a0*/  IMAD.SHL.U32 R3, R252, 0x10, RZ ;  /* 0x00000010fc037824 */ /* 0x000fe200078e00ff */
[----:B------:R-:W-:Y:S01]  /*51b0*/  LOP3.LUT R72, R2, UR53, R69, 0x96, !PT ;  /* 0x0000003502487c12 */ /* 0x000fe2000f8e9645 */
[----:B------:R-:W-:Y:S01]  /*51c0*/  FMUL.FTZ R2, R76, 1.4426950216293334961 ;  /* 0x3fb8aa3b4c027820 */ /* 0x000fe20000410000 */
[----:B------:R-:W-:Y:S02]  /*51d0*/  IMAD.SHL.U32 R76, R252, 0x2, RZ ;  /* 0x00000002fc4c7824 */ /* 0x000fe400078e00ff */
[----:B------:R-:W-:Y:S01]  /*51e0*/  LOP3.LUT R74, R3, 0x1c0, RZ, 0xc0, !PT ;  /* 0x000001c0034a7812 */ /* 0x000fe200078ec0ff */
[----:B------:R-:W-:Y:S01]  /*51f0*/  IMAD.WIDE.U32 R72, R72, -0x2daee0ad, RZ ;  /* 0xd2511f5348487825 */ /* 0x000fe200078e00ff */
[----:B------:R-:W-:Y:S01]  /*5200*/  FSEL R2, R2, RZ, P0 ;  /* 0x000000ff02027208 */ /* 0x000fe20000000000 */
[----:B------:R1:W3:Y:S01]  /*5210*/  MUFU.EX2 R98, R9 ;  /* 0x0000000900627308 */ /* 0x0002e20000000800 */
[----:B------:R-:W-:Y:S01]  /*5220*/  LOP3.LUT R3, R249, 0xc00, RZ, 0xc0, !PT ;  /* 0x00000c00f9037812 */ /* 0x000fe200078ec0ff */
[----:B--2---:R-:W-:Y:S04]  /*5230*/  IMAD.WIDE.U32 R16, R16, -0x2daee0ad, RZ ;  /* 0xd2511f5310107825 */ /* 0x004fe800078e00ff */
[--C-:B------:R-:W-:Y:S01]  /*5240*/  FFMA.FTZ R7, R7, UR15, -R2.reuse ;  /* 0x0000000f07077c23 */ /* 0x100fe20008010802 */
[--C-:B------:R-:W-:Y:S01]  /*5250*/  FFMA.FTZ R6, R6, UR15, -R2.reuse ;  /* 0x0000000f06067c23 */ /* 0x100fe20008010802 */
[----:B------:R-:W-:Y:S01]  /*5260*/  LOP3.LUT R70, R70, UR51, R17, 0x96, !PT ;  /* 0x0000003346467c12 */ /* 0x000fe2000f8e9611 */
[--C-:B------:R-:W-:Y:S01]  /*5270*/  FFMA.FTZ R10, R10, UR15, -R2.reuse ;  /* 0x0000000f0a0a7c23 */ /* 0x100fe20008010802 */
[----:B------:R-:W-:Y:S01]  /*5280*/  MUFU.EX2 R96, R7 ;  /* 0x0000000700607308 */ /* 0x000fe20000000800 */
[----:B------:R-:W-:Y:S01]  /*5290*/  LOP3.LUT R16, R16, UR48, R73, 0x96, !PT ;  /* 0x0000003010107c12 */ /* 0x000fe2000f8e9649 */
[----:B------:R-:W-:Y:S01]  /*52a0*/  FFMA.FTZ R11, R11, UR15, -R2 ;  /* 0x0000000f0b0b7c23 */ /* 0x000fe20008010802 */
[----:B------:R-:W-:Y:S01]  /*52b0*/  IMAD.WIDE.U32 R4, R70, -0x326172a9, RZ ;  /* 0xcd9e8d5746047825 */ /* 0x000fe200078e00ff */
[----:B----4-:R-:W-:Y:S02]  /*52c0*/  LOP3.LUT R8, R76, 0x38, RZ, 0xc0, !PT ;  /* 0x000000384c087812 */ /* 0x010fe400078ec0ff */
[----:B------:R-:W-:Y:S01]  /*52d0*/  LOP3.LUT R3, R3, 0x6, R76, 0xf8, !PT ;  /* 0x0000000603037812 */ /* 0x000fe200078ef84c */
[----:B------:R-:W-:Y:S03]  /*52e0*/  IMAD.WIDE.U32 R16, R16, -0x326172a9, RZ ;  /* 0xcd9e8d5710107825 */ /* 0x000fe600078e00ff */
[----:B------:R2:W-:Y:S01]  /*52f0*/  MUFU.EX2 R95, R6 ;  /* 0x00000006005f7308 */ /* 0x0005e20000000800 */
[----:B------:R-:W-:Y:S01]  /*5300*/  LOP3.LUT R68, R68, UR50, R5, 0x96, !PT ;  /* 0x0000003244447c12 */ /* 0x000fe2000f8e9605 */
[--C-:B------:R-:W-:Y:S01]  /*5310*/  FFMA.FTZ R18, R18, UR15, -R2.reuse ;  /* 0x0000000f12127c23 */ /* 0x100fe20008010802 */
[----:B------:R-:W-:Y:S01]  /*5320*/  LOP3.LUT R4, R4, UR46, R17, 0x96, !PT ;  /* 0x0000002e04047c12 */ /* 0x000fe2000f8e9611 */
[--C-:B------:R-:W-:Y:S01]  /*5330*/  FFMA.FTZ R15, R15, UR15, -R2.reuse ;  /* 0x0000000f0f0f7c23 */ /* 0x100fe20008010802 */
[----:B------:R-:W-:Y:S01]  /*5340*/  LOP3.LUT R8, R8, 0x20, R75, 0x78, !PT ;  /* 0x0000002008087812 */ /* 0x000fe200078e784b */
[----:B------:R-:W-:Y:S04]  /*5350*/  FFMA.FTZ R14, R14, UR15, -R2 ;  /* 0x0000000f0e0e7c23 */ /* 0x000fe80008010802 */
[----:B------:R4:W-:Y:S01]  /*5360*/  MUFU.EX2 R97, R10 ;  /* 0x0000000a00617308 */ /* 0x0009e20000000800 */
[----:B------:R-:W-:Y:S01]  /*5370*/  IMAD.WIDE.U32 R4, R4, -0x2daee0ad, RZ ;  /* 0xd2511f5304047825 */ /* 0x000fe200078e00ff */
[----:B------:R-:W-:Y:S03]  /*5380*/  LOP3.LUT R8, R3, R8, R74, 0xfe, !PT ;  /* 0x0000000803087212 */ /* 0x000fe600078efe4a */
[----:B------:R-:W-:Y:S01]  /*5390*/  FFMA.FTZ R2, R19, UR15, -R2 ;  /* 0x0000000f13027c23 */ /* 0x000fe20008010802 */
[----:B-1----:R-:W-:Y:S04]  /*53a0*/  PRMT R9, R4, 0x7771, RZ ;  /* 0x0000777104097816 */ /* 0x002fe800000000ff */
[----:B------:R1:W-:Y:S01]  /*53b0*/  MUFU.EX2 R94, R11 ;  /* 0x0000000b005e7308 */ /* 0x0003e20000000800 */
[----:B--2---:R-:W-:Y:S01]  /*53c0*/  IMAD.WIDE.U32 R6, R68, -0x2daee0ad, RZ ;  /* 0xd2511f5344067825 */ /* 0x004fe200078e00ff */
[----:B------:R-:W-:Y:S02]  /*53d0*/  PRMT R3, R4, 0x7773, RZ ;  /* 0x0000777304037816 */ /* 0x000fe400000000ff */
[----:B------:R-:W-:Y:S02]  /*53e0*/  ISETP.GT.U32.AND P1, PT, R9, UR17, PT ;  /* 0x0000001109007c0c */ /* 0x000fe4000bf24070 */
[----:B------:R-:W-:Y:S02]  /*53f0*/  LOP3.LUT R6, R6, UR30, R5, 0x96, !PT ;  /* 0x0000001e06067c12 */ /* 0x000fe4000f8e9605 */
[----:B------:R-:W-:Y:S02]  /*5400*/  LOP3.LUT R72, R72, UR44, R7, 0x96, !PT ;  /* 0x0000002c48487c12 */ /* 0x000fe4000f8e9607 */
[----:B------:R-:W-:Y:S01]  /*5410*/  MUFU.EX2 R85, R0 ;  /* 0x0000000000557308 */ /* 0x000fe20000000800 */
[C---:B------:R-:W-:Y:S02]  /*5420*/  PRMT R5, R4.reuse, 0x7770, RZ ;  /* 0x0000777004057816 */ /* 0x040fe400000000ff */
[----:B------:R-:W-:Y:S02]  /*5430*/  PRMT R7, R4, 0x7772, RZ ;  /* 0x0000777204077816 */ /* 0x000fe400000000ff */
[----:B------:R-:W-:Y:S01]  /*5440*/  ISETP.LE.U32.AND P3, PT, R5, UR17, PT ;  /* 0x0000001105007c0c */ /* 0x000fe2000bf63070 */
[----:B------:R-:W-:Y:S01]  /*5450*/  IMAD.WIDE.U32 R4, R72, -0x326172a9, RZ ;  /* 0xcd9e8d5748047825 */ /* 0x000fe200078e00ff */
[----:B------:R-:W-:Y:S03]  /*5460*/  ISETP.GT.U32.AND P5, PT, R3, UR17, PT ;  /* 0x0000001103007c0c */ /* 0x000fe6000bfa4070 */
[----:B------:R-:W-:Y:S01]  /*5470*/  MUFU.EX2 R91, R91 ;  /* 0x0000005b005b7308 */ /* 0x000fe20000000800 */
[----:B------:R-:W-:Y:S01]  /*5480*/  ISETP.GT.U32.AND P6, PT, R7, UR17, PT ;  /* 0x0000001107007c0c */ /* 0x000fe2000bfc4070 */
[----:B---3--:R-:W-:Y:S01]  /*5490*/  @P1 FADD.FTZ R244, -R244, -RZ ;  /* 0x800000fff4f41221 */ /* 0x008fe20000010100 */
[----:B------:R-:W-:Y:S02]  /*54a0*/  LOP3.LUT R3, R16, UR41, R5, 0x96, !PT ;  /* 0x0000002910037c12 */ /* 0x000fe4000f8e9605 */
[C---:B------:R-:W-:Y:S02]  /*54b0*/  PRMT R7, R4.reuse, 0x7770, RZ ;  /* 0x0000777004077816 */ /* 0x040fe400000000ff */
[C---:B------:R-:W-:Y:S03]  /*54c0*/  PRMT R9, R4.reuse, 0x7771, RZ ;  /* 0x0000777104097816 */ /* 0x040fe600000000ff */
[----:B------:R-:W-:Y:S01]  /*54d0*/  MUFU.EX2 R93, R93 ;  /* 0x0000005d005d7308 */ /* 0x000fe20000000800 */
[C---:B----4-:R-:W-:Y:S01]  /*54e0*/  PRMT R10, R4.reuse, 0x7772, RZ ;  /* 0x00007772040a7816 */ /* 0x050fe200000000ff */
[----:B------:R-:W-:Y:S01]  /*54f0*/  @!P3 FADD.FTZ R245, -R245, -RZ ;  /* 0x800000fff5f5b221 */ /* 0x000fe20000010100 */
[----:B-1----:R-:W-:Y:S02]  /*5500*/  PRMT R11, R4, 0x7773, RZ ;  /* 0x00007773040b7816 */ /* 0x002fe400000000ff */
[----:B------:R-:W-:Y:S02]  /*5510*/  PRMT R4, R3, 0x7632, R4 ;  /* 0x0000763203047816 */ /* 0x000fe40000000004 */
[----:B------:R-:W-:Y:S03]  /*5520*/  ISETP.LE.U32.AND P4, PT, R7, UR17, PT ;  /* 0x0000001107007c0c */ /* 0x000fe6000bf83070 */
[----:B------:R-:W1:Y:S01]  /*5530*/  MUFU.EX2 R86, R2 ;  /* 0x0000000200567308 */ /* 0x000e620000000800 */
[----:B------:R-:W-:Y:S02]  /*5540*/  ISETP.GT.U32.AND P0, PT, R9, UR17, PT ;  /* 0x0000001109007c0c */ /* 0x000fe4000bf04070 */
[----:B------:R-:W-:Y:S02]  /*5550*/  SHF.R.U32.HI R7, RZ, 0x18, R3 ;  /* 0x00000018ff077819 */ /* 0x000fe40000011603 */
[----:B------:R-:W-:Y:S02]  /*5560*/  LOP3.LUT R4, R4, 0xff, RZ, 0xc0, !PT ;  /* 0x000000ff04047812 */ /* 0x000fe400078ec0ff */
[----:B------:R-:W-:Y:S03]  /*5570*/  ISETP.LE.U32.AND P3, PT, R7, UR17, PT ;  /* 0x0000001107007c0c */ /* 0x000fe6000bf63070 */
[----:B------:R-:W2:Y:S01]  /*5580*/  MUFU.EX2 R87, R15 ;  /* 0x0000000f00577308 */ /* 0x000ea20000000800 */
[----:B------:R-:W-:Y:S02]  /*5590*/  ISETP.LE.U32.AND P1, PT, R4, UR17, PT ;  /* 0x0000001104007c0c */ /* 0x000fe4000bf23070 */
[----:B------:R-:W-:Y:S01]  /*55a0*/  LOP3.LUT R4, R3, 0xffff, RZ, 0xc0, !PT ;  /* 0x0000ffff03047812 */ /* 0x000fe200078ec0ff */
[----:B------:R-:W-:Y:S01]  /*55b0*/  @!P4 FADD.FTZ R99, -R99, -RZ ;  /* 0x800000ff6363c221 */ /* 0x000fe20000010100 */
[----:B------:R-:W-:Y:S01]  /*55c0*/  SHF.R.U32.HI R7, RZ, 0x18, R6 ;  /* 0x00000018ff077819 */ /* 0x000fe20000011606 */
[----:B------:R-:W-:Y:S01]  /*55d0*/  @P0 FADD.FTZ R98, -R98, -RZ ;  /* 0x800000ff62620221 */ /* 0x000fe20000010100 */
[----:B------:R-:W-:Y:S03]  /*55e0*/  SHF.R.U32.HI R4, RZ, 0x8, R4 ;  /* 0x00000008ff047819 */ /* 0x000fe60000011604 */
[----:B------:R-:W-:Y:S01]  /*55f0*/  MUFU.EX2 R90, R12 ;  /* 0x0000000c005a7308 */ /* 0x000fe20000000800 */
[----:B------:R-:W-:Y:S01]  /*5600*/  LEA R5, R8, UR5, 0x1 ;  /* 0x0000000508057c11 */ /* 0x000fe2000f8e08ff */
[----:B-1----:R-:W-:Y:S01]  /*5610*/  @P5 FADD.FTZ R86, -R86, -RZ ;  /* 0x800000ff56565221 */ /* 0x002fe20000010100 */
[----:B------:R-:W-:Y:S01]  /*5620*/  LOP3.LUT R0, R6, 0xffff, RZ, 0xc0, !PT ;  /* 0x0000ffff06007812 */ /* 0x000fe200078ec0ff */
[----:B------:R-:W-:Y:S01]  /*5630*/  @!P3 FADD.FTZ R96, -R96, -RZ ;  /* 0x800000ff6060b221 */ /* 0x000fe20000010100 */
[----:B------:R-:W-:Y:S01]  /*5640*/  ISETP.LE.U32.AND P0, PT, R7, UR17, PT ;  /* 0x0000001107007c0c */ /* 0x000fe2000bf03070 */
[----:B------:R-:W-:Y:S01]  /*5650*/  @!P1 FADD.FTZ R95, -R95, -RZ ;  /* 0x800000ff5f5f9221 */ /* 0x000fe20000010100 */
[----:B------:R-:W-:Y:S01]  /*5660*/  LOP3.LUT R7, R3, 0xff, RZ, 0xc0, !PT ;  /* 0x000000ff03077812 */ /* 0x000fe200078ec0ff */
[C---:B------:R-:W-:Y:S01]  /*5670*/  VIADD R82, R5.reuse, 0x20 ;  /* 0x0000002005527836 */ /* 0x040fe20000000000 */
[----:B------:R-:W-:Y:S01]  /*5680*/  LOP3.LUT R3, R4, 0xffff, RZ, 0xc0, !PT ;  /* 0x0000ffff04037812 */ /* 0x000fe200078ec0ff */
[----:B------:R-:W-:Y:S01]  /*5690*/  @P2 VIADD R82, R5, 0xffffffe0 ;  /* 0xffffffe005522836 */ /* 0x000fe20000000000 */
[----:B------:R-:W-:Y:S01]  /*56a0*/  SHF.R.U32.HI R0, RZ, 0x8, R0 ;  /* 0x00000008ff007819 */ /* 0x000fe20000011600 */
[----:B------:R-:W-:Y:S01]  /*56b0*/  MUFU.EX2 R83, R14 ;  /* 0x0000000e00537308 */ /* 0x000fe20000000800 */
[----:B------:R-:W-:Y:S02]  /*56c0*/  ISETP.LE.U32.AND P1, PT, R3, UR17, PT ;  /* 0x0000001103007c0c */ /* 0x000fe4000bf23070 */
[----:B------:R-:W-:Y:S02]  /*56d0*/  ISETP.GT.U32.AND P2, PT, R10, UR17, PT ;  /* 0x000000110a007c0c */ /* 0x000fe4000bf44070 */
[----:B------:R-:W-:Y:S01]  /*56e0*/  LOP3.LUT R3, R0, 0xffff, RZ, 0xc0, !PT ;  /* 0x0000ffff00037812 */ /* 0x000fe200078ec0ff */
[----:B--2---:R-:W-:Y:S01]  /*56f0*/  @!P0 FADD.FTZ R87, -R87, -RZ ;  /* 0x800000ff57578221 */ /* 0x004fe20000010100 */
[----:B------:R-:W-:Y:S03]  /*5700*/  LEA R246, R8, UR4, 0x1 ;  /* 0x0000000408f67c11 */ /* 0x000fe6000f8e08ff */
[----:B------:R-:W1:Y:S01]  /*5710*/  MUFU.EX2 R84, R18 ;  /* 0x0000001200547308 */ /* 0x000e620000000800 */
[----:B------:R-:W-:Y:S02]  /*5720*/  F2FP.RELU.BF16.F32.PACK_AB R0, R96, R95 ;  /* 0x0000005f6000723e */ /* 0x000fe400000018ff */
[----:B------:R-:W-:Y:S02]  /*5730*/  ISETP.LE.U32.AND P3, PT, R7, UR17, PT ;  /* 0x0000001107007c0c */ /* 0x000fe4000bf63070 */
[----:B------:R-:W-:Y:S01]  /*5740*/  LOP3.LUT R9, R6, 0xff, RZ, 0xc0, !PT ;  /* 0x000000ff06097812 */ /* 0x000fe200078ec0ff */
[----:B------:R2:W-:Y:S01]  /*5750*/  STS [R246+0x14400], R0 ;  /* 0x01440000f6007388 */ /* 0x0005e20000000800 */
[----:B------:R-:W-:Y:S01]  /*5760*/  @!P1 FADD.FTZ R91, -R91, -RZ ;  /* 0x800000ff5b5b9221 */ /* 0x000fe20000010100 */
[----:B------:R-:W-:Y:S01]  /*5770*/  @P2 FADD.FTZ R97, -R97, -RZ ;  /* 0x800000ff61612221 */ /* 0x000fe20000010100 */
[----:B------:R-:W-:Y:S02]  /*5780*/  ISETP.GT.U32.AND P2, PT, R11, UR17, PT ;  /* 0x000000110b007c0c */ /* 0x000fe4000bf44070 */
[----:B------:R-:W-:Y:S02]  /*5790*/  LOP3.LUT P1, RZ, R252, 0x4, RZ, 0xc0, !PT ;  /* 0x00000004fcff7812 */ /* 0x000fe4000782c0ff */
[----:B------:R-:W-:Y:S02]  /*57a0*/  PRMT R6, R6, 0x7632, R6 ;  /* 0x0000763206067816 */ /* 0x000fe40000000006 */
[----:B------:R-:W-:Y:S01]  /*57b0*/  SEL R251, R251, 0xfffffff0, !P1 ;  /* 0xfffffff0fbfb7807 */ /* 0x000fe20004800000 */
[----:B------:R-:W-:Y:S01]  /*57c0*/  @!P3 FADD.FTZ R93, -R93, -RZ ;  /* 0x800000ff5d5db221 */ /* 0x000fe20000010100 */
[----:B------:R-:W-:Y:S01]  /*57d0*/  F2FP.RELU.BF16.F32.PACK_AB R2, R98, R99 ;  /* 0x000000636202723e */ /* 0x000fe200000018ff */
[----:B-1----:R-:W-:Y:S01]  /*57e0*/  @P6 FADD.FTZ R84, -R84, -RZ ;  /* 0x800000ff54546221 */ /* 0x002fe20000010100 */
[----:B------:R-:W-:Y:S01]  /*57f0*/  LOP3.LUT R6, R6, 0xff, RZ, 0xc0, !PT ;  /* 0x000000ff06067812 */ /* 0x000fe200078ec0ff */
[----:B------:R-:W-:Y:S01]  /*5800*/  IMAD.IADD R247, R5, 0x1, R251 ;  /* 0x0000000105f77824 */ /* 0x000fe200078e02fb */
[----:B------:R-:W-:Y:S01]  /*5810*/  F2FP.RELU.BF16.F32.PACK_AB R4, R91, R93 ;  /* 0x0000005d5b04723e */ /* 0x000fe200000018ff */
[----:B------:R-:W-:Y:S01]  /*5820*/  @P2 FADD.FTZ R94, -R94, -RZ ;  /* 0x800000ff5e5e2221 */ /* 0x000fe20000010100 */
[----:B------:R-:W-:Y:S01]  /*5830*/  ISETP.LE.U32.AND P3, PT, R3, UR17, PT ;  /* 0x0000001103007c0c */ /* 0x000fe2000bf63070 */
[----:B------:R-:W-:Y:S01]  /*5840*/  IMAD.IADD R251, R251, 0x1, R82 ;  /* 0x00000001fbfb7824 */ /* 0x000fe200078e0252 */
[----:B------:R-:W-:Y:S01]  /*5850*/  ISETP.LE.U32.AND P4, PT, R9, UR17, PT ;  /* 0x0000001109007c0c */ /* 0x000fe2000bf83070 */
[----:B------:R1:W-:Y:S01]  /*5860*/  STS [R246+0x14000], R4 ;  /* 0x01400004f6007388 */ /* 0x0003e20000000800 */
[----:B------:R-:W-:Y:S02]  /*5870*/  ISETP.LE.U32.AND P2, PT, R6, UR17, PT ;  /* 0x0000001106007c0c */ /* 0x000fe4000bf43070 */
[----:B------:R-:W-:Y:S01]  /*5880*/  LOP3.LUT R3, R81, 0x1c0, RZ, 0xc0, !PT ;  /* 0x000001c051037812 */ /* 0x000fe200078ec0ff */
[----:B------:R3:W-:Y:S01]  /*5890*/  STS [R247], R2 ;  /* 0x00000002f7007388 */ /* 0x0007e20000000800 */
[----:B--2---:R-:W-:Y:S02]  /*58a0*/  F2FP.RELU.BF16.F32.PACK_AB R0, R94, R97 ;  /* 0x000000615e00723e */ /* 0x004fe400000018ff */
[----:B------:R-:W-:Y:S02]  /*58b0*/  LOP3.LUT R3, R3, 0x38, R92, 0xf8, !PT ;  /* 0x0000003803037812 */ /* 0x000fe400078ef85c */
[----:B------:R-:W-:Y:S01]  /*58c0*/  LOP3.LUT R6, R250, 0xc00, R249, 0xf8, !PT ;  /* 0x00000c00fa067812 */ /* 0x000fe200078ef8f9 */
[----:B------:R2:W-:Y:S01]  /*58d0*/  STS [R247+0x400], R0 ;  /* 0x00040000f7007388 */ /* 0x0005e20000000800 */
[----:B------:R-:W-:Y:S01]  /*58e0*/  @!P3 FADD.FTZ R85, -R85, -RZ ;  /* 0x800000ff5555b221 */ /* 0x000fe20000010100 */
[----:B------:R-:W-:Y:S01]  /*58f0*/  @!P4 FADD.FTZ R90, -R90, -RZ ;  /* 0x800000ff5a5ac221 */ /* 0x000fe20000010100 */
[----:B------:R-:W-:Y:S01]  /*5900*/  LOP3.LUT R248, R3, 0x8, R13, 0x78, !PT ;  /* 0x0000000803f87812 */ /* 0x000fe200078e780d */
[----:B------:R-:W-:Y:S01]  /*5910*/  @!P2 FADD.FTZ R83, -R83, -RZ ;  /* 0x800000ff5353a221 */ /* 0x000fe20000010100 */
[----:B------:R-:W-:Y:S02]  /*5920*/  LOP3.LUT P0, RZ, R252, 0x2, RZ, 0xc0, !PT ;  /* 0x00000002fcff7812 */ /* 0x000fe4000780c0ff */
[----:B------:R-:W-:Y:S02]  /*5930*/  F2FP.RELU.BF16.F32.PACK_AB R5, R85, R90 ;  /* 0x0000005a5505723e */ /* 0x000fe400000018ff */
[----:B------:R-:W-:Y:S02]  /*5940*/  LOP3.LUT R6, R6, R248, RZ, 0xfc, !PT ;  /* 0x000000f806067212 */ /* 0x000fe400078efcff */
[----:B------:R-:W-:Y:S01]  /*5950*/  SEL R80, R80, 0xffffffc0, !P1 ;  /* 0xffffffc050507807 */ /* 0x000fe20004800000 */
[----:B------:R-:W-:Y:S01]  /*5960*/  STS [R82], R5 ;  /* 0x0000000552007388 */ /* 0x000fe20000000800 */
[----:B------:R-:W-:Y:S02]  /*5970*/  LEA R100, R6, UR4, 0x1 ;  /* 0x0000000406647c11 */ /* 0x000fe4000f8e08ff */
[----:B-1----:R-:W-:Y:S02]  /*5980*/  F2FP.RELU.BF16.F32.PACK_AB R4, R87, R83 ;  /* 0x000000535704723e */ /* 0x002fe400000018ff */
[----:B------:R-:W-:Y:S01]  /*5990*/  FSETP.GE.FTZ.AND P3, PT, R91, RZ, PT ;  /* 0x000000ff5b00720b */ /* 0x000fe20003f76000 */
[----:B------:R-:W-:Y:S01]  /*59a0*/  STL [R1], R100 ;  /* 0x0000006401007387 */ /* 0x000fe20000100800 */
[----:B---3--:R-:W-:Y:S02]  /*59b0*/  F2FP.RELU.BF16.F32.PACK_AB R2, R244, R245 ;  /* 0x000000f5f402723e */ /* 0x008fe400000018ff */
[----:B------:R-:W-:Y:S01]  /*59c0*/  FSETP.GE.FTZ.AND P4, PT, R93, RZ, PT ;  /* 0x000000ff5d00720b */ /* 0x000fe20003f96000 */
[----:B------:R-:W-:Y:S01]  /*59d0*/  STS [R82+0x400], R4 ;  /* 0x0004000452007388 */ /* 0x000fe20000000800 */
[----:B------:R-:W-:Y:S02]  /*59e0*/  FSETP.GE.FTZ.AND P2, PT, R95, RZ, PT ;  /* 0x000000ff5f00720b */ /* 0x000fe40003f56000 */
[----:B--2---:R-:W-:Y:S01]  /*59f0*/  F2FP.RELU.BF16.F32.PACK_AB R0, R86, R84 ;  /* 0x000000545600723e */ /* 0x004fe200000018ff */
[----:B------:R1:W-:Y:S04]  /*5a00*/  STS [R251], R2 ;  /* 0x00000002fb007388 */ /* 0x0003e80000000800 */
[----:B------:R2:W-:Y:S04]  /*5a10*/  STS [R251+0x400], R0 ;  /* 0x00040000fb007388 */ /* 0x0005e80000000800 */
[----:B------:R-:W3:Y:S01]  /*5a20*/  LDSM.16.M88.4 R16, [R100+0x6000] ;  /* 0x006000006410783b */ /* 0x000ee20000000200 */
[--C-:B-1----:R-:W-:Y:S02]  /*5a30*/  IMAD.IADD R2, R80, 0x1, R100.reuse ;  /* 0x0000000150027824 */ /* 0x102fe400078e0264 */
[----:B--2---:R-:W-:Y:S05]  /*5a40*/  IMAD.MOV.U32 R0, RZ, RZ, 0x20 ;  /* 0x00000020ff007424 */ /* 0x004fea00078e00ff */
[----:B------:R-:W-:Y:S01]  /*5a50*/  LDSM.16.M88.4 R72, [R2+0x6000] ;  /* 0x006000000248783b */ /* 0x000fe20000000200 */
[----:B------:R-:W-:Y:S02]  /*5a60*/  SEL R76, R0, 0xffffffe0, !P0 ;  /* 0xffffffe0004c7807 */ /* 0x000fe40004000000 */
[----:B------:R-:W-:Y:S03]  /*5a70*/  FSETP.GE.FTZ.AND P0, PT, R96, RZ, PT ;  /* 0x000000ff6000720b */ /* 0x000fe60003f16000 */
[C---:B------:R-:W-:Y:S02]  /*5a80*/  IMAD.IADD R250, R76.reuse, 0x1, R100 ;  /* 0x000000014cfa7824 */ /* 0x040fe400078e0264 */
[----:B------:R-:W-:Y:S03]  /*5a90*/  IMAD.IADD R0, R76, 0x1, R2 ;  /* 0x000000014c007824 */ /* 0x000fe600078e0202 */
[----:B------:R-:W1:Y:S01]  /*5aa0*/  LDSM.16.M88.4 R68, [R250+0x6000] ;  /* 0x00600000fa44783b */ /* 0x000e620000000200 */
[C---:B---3--:R-:W-:Y:S07]  /*5ab0*/  HMMA.16816.F32.BF16 R4, R16.reuse, R148, RZ ;  /* 0x000000941004723c */ /* 0x048fee00000418ff */
[----:B------:R-:W2:Y:S01]  /*5ac0*/  LDSM.16.M88.4 R76, [R0+0x6000] ;  /* 0x00600000004c783b */ /* 0x000ea20000000200 */
[C---:B------:R-:W-:Y:S07]  /*5ad0*/  HMMA.16816.F32.BF16 R8, R16.reuse, R150, RZ ;  /* 0x000000961008723c */ /* 0x040fee00000418ff */
[----:B------:R-:W-:Y:S01]  /*5ae0*/  STL [R1+0xc], R250 ;  /* 0x00000cfa01007387 */ /* 0x000fe20000100800 */
[C---:B------:R-:W-:Y:S03]  /*5af0*/  HMMA.16816.F32.BF16 R12, R16.reuse, R152, RZ ;  /* 0x00000098100c723c */ /* 0x040fe600000418ff */
[----:B------:R-:W-:Y:S04]  /*5b00*/  STL [R1+0x4], R2 ;  /* 0x0000040201007387 */ /* 0x000fe80000100800 */
[----:B------:R-:W-:Y:S01]  /*5b10*/  STL [R1+0x10], R0 ;  /* 0x0000100001007387 */ /* 0x000fe20000100800 */
        /* <DEDUP_REMOVED lines=44> */
[----:B------:R-:W-:Y:S05]  /*5de0*/  LOP3.LUT R2, R2, 0x20, RZ, 0xc0, !PT ;  /* 0x0000002002027812 */ /* 0x000fea00078ec0ff */
[C---:B--2---:R-:W-:Y:S08]  /*5df0*/  HMMA.16816.F32.BF16 R4, R76.reuse, R220, R4 ;  /* 0x000000dc4c04723c */ /* 0x044ff00000041804 */
[C---:B------:R-:W-:Y:S08]  /*5e00*/  HMMA.16816.F32.BF16 R8, R76.reuse, R222, R8 ;  /* 0x000000de4c08723c */ /* 0x040ff00000041808 */
[C---:B------:R-:W-:Y:S03]  /*5e10*/  HMMA.16816.F32.BF16 R12, R76.reuse, R224, R12 ;  /* 0x000000e04c0c723c */ /* 0x040fe6000004180c */
[--C-:B-1----:R-:W-:Y:S04]  /*5e20*/  SHF.R.U32.HI R0, RZ, 0x1, R252.reuse ;  /* 0x00000001ff007819 */ /* 0x102fe800000116fc */
[----:B------:R-:W-:Y:S01]  /*5e30*/  LOP3.LUT R0, R0, 0x10, RZ, 0xc0, !PT ;  /* 0x0000001000007812 */ /* 0x000fe200078ec0ff */
[----:B------:R-:W-:Y:S03]  /*5e40*/  HMMA.16816.F32.BF16 R16, R76, R226, R16 ;  /* 0x000000e24c10723c */ /* 0x000fe60000041810 */
[--C-:B------:R-:W-:Y:S04]  /*5e50*/  LOP3.LUT R0, R0, 0x8, R252.reuse, 0xf8, !PT ;  /* 0x0000000800007812 */ /* 0x100fe800078ef8fc */
[----:B------:R-:W-:Y:S01]  /*5e60*/  LOP3.LUT R0, R0, R3, RZ, 0x3c, !PT ;  /* 0x0000000300007212 */ /* 0x000fe200078e3cff */
[C---:B---3--:R-:W-:Y:S05]  /*5e70*/  HMMA.16816.F32.BF16 R4, R68.reuse, R228, R4 ;  /* 0x000000e44404723c */ /* 0x048fea0000041804 */
[----:B------:R-:W-:Y:S03]  /*5e80*/  LOP3.LUT R0, R0, 0x200, R249, 0xf8, !PT ;  /* 0x0000020000007812 */ /* 0x000fe600078ef8f9 */
[C---:B------:R-:W-:Y:S08]  /*5e90*/  HMMA.16816.F32.BF16 R8, R68.reuse, R230, R8 ;  /* 0x000000e64408723c */ /* 0x040ff00000041808 */
[C---:B------:R-:W-:Y:S08]  /*5ea0*/  HMMA.16816.F32.BF16 R12, R68.reuse, R232, R12 ;  /* 0x000000e8440c723c */ /* 0x040ff0000004180c */
[----:B------:R-:W-:Y:S03]  /*5eb0*/  HMMA.16816.F32.BF16 R16, R68, R234, R16 ;  /* 0x000000ea4410723c */ /* 0x000fe60000041810 */
[----:B------:R-:W-:Y:S02]  /*5ec0*/  SHF.R.U32.HI R68, RZ, 0x3, R252 ;  /* 0x00000003ff447819 */ /* 0x000fe400000116fc */
[----:B------:R-:W-:Y:S02]  /*5ed0*/  LEA R252, R0, UR4, 0x1 ;  /* 0x0000000400fc7c11 */ /* 0x000fe4000f8e08ff */
[----:B------:R-:W-:Y:S01]  /*5ee0*/  LOP3.LUT R2, R2, 0x18, R68, 0xf8, !PT ;  /* 0x0000001802027812 */ /* 0x000fe200078ef844 */
[C---:B----4-:R-:W-:Y:S05]  /*5ef0*/  HMMA.16816.F32.BF16 R4, R72.reuse, R236, R4 ;  /* 0x000000ec4804723c */ /* 0x050fea0000041804 */
[--C-:B------:R-:W-:Y:S03]  /*5f00*/  LOP3.LUT R2, R2, 0x1c0, R81.reuse, 0xf8, !PT ;  /* 0x000001c002027812 */ /* 0x100fe600078ef851 */
[C---:B------:R-:W-:Y:S03]  /*5f10*/  HMMA.16816.F32.BF16 R8, R72.reuse, R238, R8 ;  /* 0x000000ee4808723c */ /* 0x040fe60000041808 */
[----:B------:R-:W-:Y:S02]  /*5f20*/  LOP3.LUT R2, R2, 0x38, R92, 0x78, !PT ;  /* 0x0000003802027812 */ /* 0x000fe400078e785c */
[----:B------:R-:W-:Y:S02]  /*5f30*/  LEA R92, R0, UR5, 0x1 ;  /* 0x00000005005c7c11 */ /* 0x000fe4000f8e08ff */
[----:B------:R-:W-:Y:S01]  /*5f40*/  LOP3.LUT R68, R2, 0x200, R81, 0xf8, !PT ;  /* 0x0000020002447812 */ /* 0x000fe200078ef851 */
[C---:B------:R-:W-:Y:S01]  /*5f50*/  HMMA.16816.F32.BF16 R12, R72.reuse, R240, R12 ;  /* 0x000000f0480c723c */ /* 0x040fe2000004180c */
[----:B------:R-:W1:Y:S02]  /*5f60*/  S2R R0, SR_TID.X ;  /* 0x0000000000007919 */ /* 0x000e640000002100 */
[C---:B-----5:R-:W-:Y:S01]  /*5f70*/  FADD.FTZ R2, -R89.reuse, R4 ;  /* 0x0000000459027221 */ /* 0x060fe20000010100 */
[----:B------:R-:W-:Y:S01]  /*5f80*/  FADD.FTZ R3, -R89, R5 ;  /* 0x0000000559037221 */ /* 0x000fe20000010100 */
[C---:B------:R-:W-:Y:S01]  /*5f90*/  FADD.FTZ R4, -R88.reuse, R6 ;  /* 0x0000000658047221 */ /* 0x040fe20000010100 */
[----:B------:R-:W-:Y:S01]  /*5fa0*/  FADD.FTZ R7, -R88, R7 ;  /* 0x0000000758077221 */ /* 0x000fe20000010100 */
[----:B------:R-:W-:Y:S01]  /*5fb0*/  STL [R1+0x8], R68 ;  /* 0x0000084401007387 */ /* 0x000fe20000100800 */
        /* <DEDUP_REMOVED lines=16> */
[C---:B------:R-:W-:Y:S01]  /*60c0*/  FADD.FTZ R8, -R89.reuse, R8 ;  /* 0x0000000859087221 */ /* 0x040fe20000010100 */
[----:B------:R-:W-:Y:S01]  /*60d0*/  F2FP.BF16.F32.PACK_AB R2, R2, R95 ;  /* 0x0000005f0202723e */ /* 0x000fe200000010ff */
[----:B------:R2:W-:Y:S01]  /*60e0*/  STS [R246+0x12000], R3 ;  /* 0x01200003f6007388 */ /* 0x0005e20000000800 */
[----:B------:R-:W-:Y:S01]  /*60f0*/  FSETP.GE.FTZ.AND P0, PT, R90, RZ, PT ;  /* 0x000000ff5a00720b */ /* 0x000fe20003f16000 */
[----:B------:R-:W-:Y:S01]  /*6100*/  FADD.FTZ R13, -R89, R13 ;  /* 0x0000000d590d7221 */ /* 0x000fe20000010100 */
[----:B------:R-:W-:Y:S01]  /*6110*/  FSETP.GE.FTZ.AND P3, PT, R98, RZ, PT ;  /* 0x000000ff6200720b */ /* 0x000fe20003f76000 */
[----:B------:R3:W-:Y:S01]  /*6120*/  STS [R246+0x12400], R2 ;  /* 0x01240002f6007388 */ /* 0x0007e20000000800 */
[----:B------:R-:W-:Y:S01]  /*6130*/  FSETP.GE.FTZ.AND P2, PT, R97, RZ, PT ;  /* 0x000000ff6100720b */ /* 0x000fe20003f56000 */
[C---:B------:R-:W-:Y:S01]  /*6140*/  FADD.FTZ R14, -R88.reuse, R14 ;  /* 0x0000000e580e7221 */ /* 0x040fe20000010100 */
[----:B------:R-:W-:Y:S01]  /*6150*/  FSETP.GE.FTZ.AND P4, PT, R99, RZ, PT ;  /* 0x000000ff6300720b */ /* 0x000fe20003f96000 */
[----:B------:R-:W-:Y:S01]  /*6160*/  FADD.FTZ R15, -R88, R15 ;  /* 0x0000000f580f7221 */ /* 0x000fe20000010100 */
[-C--:B------:R-:W-:Y:S01]  /*6170*/  FSEL R6, R6, R89.reuse, P3 ;  /* 0x0000005906067208 */ /* 0x080fe20001800000 */
[----:B------:R-:W-:Y:S01]  /*6180*/  FMUL.FTZ R94, R94, R4 ;  /* 0x000000045e5e7220 */ /* 0x000fe20000410000 */
        /* <DEDUP_REMOVED lines=8> */
[----:B------:R-:W-:Y:S01]  /*6210*/  FSEL R4, R13, R89, P3 ;  /* 0x000000590d047208 */ /* 0x000fe20001800000 */
[----:B------:R-:W-:Y:S01]  /*6220*/  FADD.FTZ R18, -R88, R18 ;  /* 0x0000001258127221 */ /* 0x000fe20000010100 */
[----:B------:R-:W-:Y:S01]  /*6230*/  FSETP.GE.FTZ.AND P3, PT, R244, RZ, PT ;  /* 0x000000fff400720b */ /* 0x000fe20003f76000 */
[----:B------:R-:W-:Y:S01]  /*6240*/  IMAD.IADD R92, R80, 0x1, R92 ;  /* 0x00000001505c7824 */ /* 0x000fe200078e025c */
[----:B------:R-:W-:Y:S01]  /*6250*/  F2FP.BF16.F32.PACK_AB R5, R6, R7 ;  /* 0x000000070605723e */ /* 0x000fe200000010ff */
[----:B------:R-:W-:Y:S01]  /*6260*/  FMUL.FTZ R85, R85, R4 ;  /* 0x0000000455557220 */ /* 0x000fe20000410000 */
[----:B--2---:R-:W-:Y:S02]  /*6270*/  FSEL R3, R12, R89, P0 ;  /* 0x000000590c037208 */ /* 0x004fe40000000000 */
[----:B------:R-:W-:Y:S01]  /*6280*/  FSETP.GE.FTZ.AND P0, PT, R87, RZ, PT ;  /* 0x000000ff5700720b */ /* 0x000fe20003f16000 */
[----:B------:R-:W-:Y:S01]  /*6290*/  STS [R247+-0x2000], R5 ;  /* 0xffe00005f7007388 */ /* 0x000fe20000000800 */
[----:B------:R-:W-:Y:S01]  /*62a0*/  FSETP.GE.FTZ.AND P4, PT, R245, RZ, PT ;  /* 0x000000fff500720b */ /* 0x000fe20003f96000 */
[----:B------:R-:W-:Y:S01]  /*62b0*/  FMUL.FTZ R90, R90, R3 ;  /* 0x000000035a5a7220 */ /* 0x000fe20000410000 */
[-C--:B------:R-:W-:Y:S02]  /*62c0*/  FSEL R3, R14, R88.reuse, P2 ;  /* 0x000000580e037208 */ /* 0x080fe40001000000 */
[----:B---3--:R-:W-:Y:S02]  /*62d0*/  FSEL R2, R15, R88, P0 ;  /* 0x000000580f027208 */ /* 0x008fe40000000000 */
[----:B------:R-:W-:Y:S01]  /*62e0*/  FSETP.GE.FTZ.AND P0, PT, R86, RZ, PT ;  /* 0x000000ff5600720b */ /* 0x000fe20003f16000 */
[----:B------:R-:W-:Y:S01]  /*62f0*/  FMUL.FTZ R83, R83, R3 ;  /* 0x0000000353537220 */ /* 0x000fe20000410000 */
[----:B------:R-:W-:Y:S01]  /*6300*/  F2FP.BF16.F32.PACK_AB R3, R94, R97 ;  /* 0x000000615e03723e */ /* 0x000fe200000010ff */
[----:B------:R-:W-:Y:S01]  /*6310*/  FMUL.FTZ R4, R87, R2 ;  /* 0x0000000257047220 */ /* 0x000fe20000410000 */
[----:B------:R-:W-:Y:S02]  /*6320*/  F2FP.BF16.F32.PACK_AB R2, R85, R90 ;  /* 0x0000005a5502723e */ /* 0x000fe400000010ff */
[----:B------:R-:W-:Y:S01]  /*6330*/  FSETP.GE.FTZ.AND P2, PT, R84, RZ, PT ;  /* 0x000000ff5400720b */ /* 0x000fe20003f56000 */
[----:B------:R2:W-:Y:S01]  /*6340*/  STS [R247+-0x1c00], R3 ;  /* 0xffe40003f7007388 */ /* 0x0005e20000000800 */
[----:B------:R-:W-:Y:S01]  /*6350*/  FSEL R16, R16, R89, P4 ;  /* 0x0000005910107208 */ /* 0x000fe20002000000 */
[----:B------:R-:W-:Y:S01]  /*6360*/  @P3 FADD.FTZ R89, -R89, R17 ;  /* 0x0000001159593221 */ /* 0x000fe20000010100 */
[----:B------:R-:W-:Y:S01]  /*6370*/  FSEL R18, R18, R88, P2 ;  /* 0x0000005812127208 */ /* 0x000fe20001000000 */
[----:B------:R3:W-:Y:S01]  /*6380*/  STS [R82+-0x2000], R2 ;  /* 0xffe0000252007388 */ /* 0x0007e20000000800 */
[----:B------:R-:W-:Y:S01]  /*6390*/  F2FP.BF16.F32.PACK_AB R4, R4, R83 ;  /* 0x000000530404723e */ /* 0x000fe200000010ff */
[----:B------:R-:W-:Y:S01]  /*63a0*/  @P0 FADD.FTZ R88, -R88, R19 ;  /* 0x0000001358580221 */ /* 0x000fe20000010100 */
[----:B------:R-:W-:Y:S01]  /*63b0*/  FMUL.FTZ R245, R245, R16 ;  /* 0x00000010f5f57220 */ /* 0x000fe20000410000 */
[----:B------:R-:W-:Y:S01]  /*63c0*/  FMUL.FTZ R84, R84, R18 ;  /* 0x0000001254547220 */ /* 0x000fe20000410000 */
[----:B------:R-:W-:Y:S01]  /*63d0*/  FMUL.FTZ R89, R244, R89 ;  /* 0x00000059f4597220 */ /* 0x000fe20000410000 */
[----:B------:R-:W-:Y:S01]  /*63e0*/  FMUL.FTZ R86, R86, R88 ;  /* 0x0000005856567220 */ /* 0x000fe20000410000 */
[----:B------:R-:W-:Y:S01]  /*63f0*/  STS [R82+-0x1c00], R4 ;  /* 0xffe4000452007388 */ /* 0x000fe20000000800 */
[----:B------:R-:W-:Y:S02]  /*6400*/  LEA R244, R68, UR4, 0x1 ;  /* 0x0000000444f47c11 */ /* 0x000fe4000f8e08ff */
[----:B--2---:R-:W-:Y:S02]  /*6410*/  F2FP.BF16.F32.PACK_AB R3, R89, R245 ;  /* 0x000000f55903723e */ /* 0x004fe400000010ff */
[----:B---3--:R-:W-:Y:S03]  /*6420*/  F2FP.BF16.F32.PACK_AB R2, R86, R84 ;  /* 0x000000545602723e */ /* 0x008fe600000010ff */
[----:B------:R2:W-:Y:S04]  /*6430*/  STS [R251+-0x2000], R3 ;  /* 0xffe00003fb007388 */ /* 0x0005e80000000800 */
[----:B------:R-:W-:Y:S01]  /*6440*/  STS [R251+-0x1c00], R2 ;  /* 0xffe40002fb007388 */ /* 0x000fe20000000800 */
[----:B------:R-:W-:Y:S01]  /*6450*/  BAR.SYNC.DEFER_BLOCKING 0x0 ;  /* 0x0000000000007b1d */ /* 0x000fe20000010000 */
[----:B--2---:R-:W-:Y:S05]  /*6460*/  IMAD.MOV.U32 R3, RZ, RZ, R68 ;  /* 0x000000ffff037224 */ /* 0x004fea00078e0044 */
        /* <DEDUP_REMOVED lines=18> */
[-C--:B------:R-:W-:Y:S01]  /*6590*/  HMMA.16816.F32.BF16 R44, R12, R18.reuse, R44 ;  /* 0x000000120c2c723c */ /* 0x080fe2000004182c */
[----:B------:R-:W4:Y:S07]  /*65a0*/  S2R R251, SR_TID.X ;  /* 0x0000000000fb7919 */ /* 0x000f2e0000002100 */
[C---:B------:R-:W-:Y:S01]  /*65b0*/  HMMA.16816.F32.BF16 R48, R4.reuse, R18, R48 ;  /* 0x000000120430723c */ /* 0x040fe20000041830 */
[----:B------:R-:W-:Y:S07]  /*65c0*/  LDSM.16.MT88.4 R16, [R92+0x1000] ;  /* 0x001000005c10783b */ /* 0x000fee0000004200 */
[-C--:B-1----:R-:W-:Y:S01]  /*65d0*/  HMMA.16816.F32.BF16 R52, R4, R68.reuse, R52 ;  /* 0x000000440434723c */ /* 0x082fe20000041834 */
[----:B------:R-:W-:Y:S07]  /*65e0*/  LDSM.16.MT88.4 R92, [R92+0x1800] ;  /* 0x001800005c5c783b */ /* 0x000fee0000004200 */
        /* <DEDUP_REMOVED lines=11> */
[-C--:B------:R-:W-:Y:S01]  /*66a0*/  HMMA.16816.F32.BF16 R36, R72, R84.reuse, R36 ;  /* 0x000000544824723c */ /* 0x080fe20000041824 */
[----:B------:R-:W-:Y:S07]  /*66b0*/  LDSM.16.MT88.4 R244, [R244+0xb800] ;  /* 0x00b80000f4f4783b */ /* 0x000fee0000004200 */
        /* <DEDUP_REMOVED lines=8> */
[----:B------:R-:W-:Y:S01]  /*6740*/  IMAD.SHL.U32 R81, R0, 0x8, RZ ;  /* 0x0000000800517824 */ /* 0x000fe200078e00ff */
[----:B------:R-:W-:Y:S04]  /*6750*/  LOP3.LUT R0, R250, 0x400, R249, 0xf8, !PT ;  /* 0x00000400fa007812 */ /* 0x000fe800078ef8f9 */
[----:B------:R-:W-:Y:S04]  /*6760*/  HMMA.16816.F32.BF16 R64, R72, R10, R64 ;  /* 0x0000000a4840723c */ /* 0x000fe80000041840 */
[----:B------:R-:W-:Y:S04]  /*6770*/  LOP3.LUT R0, R0, R248, RZ, 0xfc, !PT ;  /* 0x000000f800007212 */ /* 0x000fe800078efcff */
[-C--:B-1----:R-:W-:Y:S05]  /*6780*/  HMMA.16816.F32.BF16 R20, R4, R12.reuse, R20 ;  /* 0x0000000c0414723c */ /* 0x082fea0000041814 */
[----:B------:R-:W-:Y:S02]  /*6790*/  LEA R2, R0, UR4, 0x1 ;  /* 0x0000000400027c11 */ /* 0x000fe4000f8e08ff */
[----:B------:R-:W-:Y:S01]  /*67a0*/  LEA R0, R3, UR4, 0x1 ;  /* 0x0000000403007c11 */ /* 0x000fe2000f8e08ff */
        /* <DEDUP_REMOVED lines=96> */
.L_x_1321:
        /* <DEDUP_REMOVED lines=8> */
[----:B------:R-:W-:Y:S04]  /*6e30*/  STL.64 [R1+0xc0], R44 ;  /* 0x0000c02c01007387 */ /* 0x000fe80000100a00 */
[----:B------:R-:W-:Y:S04]  /*6e40*/  STL.64 [R1+0xb8], R42 ;  /* 0x0000b82a01007387 */ /* 0x000fe80000100a00 */
[----:B------:R4:W-:Y:S04]  /*6e50*/  STL.64 [R1+0xb0], R40 ;  /* 0x0000b02801007387 */ /* 0x0009e80000100a00 */
[----:B------:R-:W-:Y:S04]  /*6e60*/  STL.64 [R1+0xa8], R38 ;  /* 0x0000a82601007387 */ /* 0x000fe80000100a00 */
[----:B------:R-:W-:Y:S01]  /*6e70*/  STL.64 [R1+0xa0], R36 ;  /* 0x0000a02401007387 */ /* 0x000fe20000100a00 */
[-C--:B--2---:R-:W-:Y:S03]  /*6e80*/  HMMA.16816.F32.BF16 R4, R96, R16.reuse, RZ ;  /* 0x000000106004723c */ /* 0x084fe600000418ff */
[----:B------:R-:W-:Y:S01]  /*6e90*/  STL.64 [R1+0x98], R34 ;  /* 0x0000982201007387 */ /* 0x000fe20000100a00 */
[----:B---3--:R-:W-:Y:S03]  /*6ea0*/  IMAD.MOV.U32 R47, RZ, RZ, 0x20 ;  /* 0x00000020ff2f7424 */ /* 0x008fe600078e00ff */
[----:B------:R-:W-:Y:S01]  /*6eb0*/  STL.64 [R1+0x90], R32 ;  /* 0x0000902001007387 */ /* 0x000fe20000100a00 */
[C---:B------:R-:W-:Y:S03]  /*6ec0*/  HMMA.16816.F32.BF16 R8, R92.reuse, R16, RZ ;  /* 0x000000105c08723c */ /* 0x040fe600000418ff */
[----:B------:R-:W-:Y:S01]  /*6ed0*/  LDSM.16.MT88.4 R32, [R0+0xd000] ;  /* 0x00d000000020783b */ /* 0x000fe20000004200 */
[----:B------:R-:W-:Y:S03]  /*6ee0*/  SEL R47, R47, 0xffffffe0, !P0 ;  /* 0xffffffe02f2f7807 */ /* 0x000fe60004000000 */
[----:B------:R-:W-:Y:S02]  /*6ef0*/  STL.64 [R1+0x88], R30 ;  /* 0x0000881e01007387 */ /* 0x000fe40000100a00 */
[----:B------:R-:W-:Y:S01]  /*6f00*/  IMAD.IADD R3, R47, 0x1, R2 ;  /* 0x000000012f037824 */ /* 0x000fe200078e0202 */
[-C--:B------:R-:W-:Y:S01]  /*6f10*/  HMMA.16816.F32.BF16 R12, R92, R18.reuse, RZ ;  /* 0x000000125c0c723c */ /* 0x080fe200000418ff */
[----:B------:R-:W-:Y:S04]  /*6f20*/  STL.64 [R1+0x80], R28 ;  /* 0x0000801c01007387 */ /* 0x000fe80000100a00 */
[----:B------:R-:W-:Y:S03]  /*6f30*/  LDSM.16.M88.4 R248, [R3+0x12000] ;  /* 0x0120000003f8783b */ /* 0x000fe60000000200 */
[C---:B------:R-:W-:Y:S01]  /*6f40*/  HMMA.16816.F32.BF16 R16, R96.reuse, R18, RZ ;  /* 0x000000126010723c */ /* 0x040fe200000418ff */
[----:B------:R-:W2:Y:S04]  /*6f50*/  LDSM.16.MT88.4 R28, [R0+0xc800] ;  /* 0x00c80000001c783b */ /* 0x000ea80000004200 */
[----:B------:R-:W-:Y:S03]  /*6f60*/  STL.64 [R1+0x78], R26 ;  /* 0x0000781a01007387 */ /* 0x000fe60000100a00 */
[-C--:B-1----:R-:W-:Y:S01]  /*6f70*/  HMMA.16816.F32.BF16 R68, R96, R80.reuse, RZ ;  /* 0x000000506044723c */ /* 0x082fe200000418ff */
[----:B------:R-:W-:Y:S04]  /*6f80*/  STL.64 [R1+0x70], R24 ;  /* 0x0000701801007387 */ /* 0x000fe80000100a00 */
[----:B------:R-:W-:Y:S03]  /*6f90*/  LDSM.16.MT88.4 R24, [R0+0x10800] ;  /* 0x010800000018783b */ /* 0x000fe60000004200 */
[C---:B------:R-:W-:Y:S01]  /*6fa0*/  HMMA.16816.F32.BF16 R72, R92.reuse, R80, RZ ;  /* 0x000000505c48723c */ /* 0x040fe200000418ff */
[----:B------:R-:W-:Y:S04]  /*6fb0*/  STL.64 [R1+0x68], R22 ;  /* 0x0000681601007387 */ /* 0x000fe80000100a00 */
[----:B------:R-:W-:Y:S03]  /*6fc0*/  STL.64 [R1+0x60], R20 ;  /* 0x0000601401007387 */ /* 0x000fe60000100a00 */
[-C--:B------:R-:W-:Y:S01]  /*6fd0*/  HMMA.16816.F32.BF16 R76, R92, R82.reuse, RZ ;  /* 0x000000525c4c723c */ /* 0x080fe200000418ff */
[----:B------:R1:W3:Y:S01]  /*6fe0*/  LDSM.16.M88.4 R20, [R3+0x13000] ;  /* 0x013000000314783b */ /* 0x0002e20000000200 */
[----:B----4-:R-:W4:Y:S06]  /*6ff0*/  S2R R40, SR_TID.X ;  /* 0x0000000000287919 */ /* 0x010f2c0000002100 */
[C---:B------:R-:W-:Y:S08]  /*7000*/  HMMA.16816.F32.BF16 R80, R96.reuse, R82, RZ ;  /* 0x000000526050723c */ /* 0x040ff000000418ff */
[-C--:B------:R-:W-:Y:S08]  /*7010*/  HMMA.16816.F32.BF16 R84, R96, R244.reuse, RZ ;  /* 0x000000f46054723c */ /* 0x080ff000000418ff */
[C---:B------:R-:W-:Y:S02]  /*7020*/  HMMA.16816.F32.BF16 R88, R92.reuse, R244, RZ ;  /* 0x000000f45c58723c */ /* 0x040fe400000418ff */
[C---:B-1----:R-:W-:Y:S02]  /*7030*/  VIADD R3, R2.reuse, 0x12000 ;  /* 0x0001200002037836 */ /* 0x042fe40000000000 */
[----:B------:R-:W-:Y:S02]  /*7040*/  VIADD R2, R2, 0x12040 ;  /* 0x0001204002027836 */ /* 0x000fe40000000000 */
[----:B------:R-:W-:Y:S02]  /*7050*/  @P1 VIADD R2, R3, 0xffffffc0 ;  /* 0xffffffc003021836 */ /* 0x000fe40000000000 */
[-C--:B------:R-:W-:Y:S01]  /*7060*/  HMMA.16816.F32.BF16 R92, R92, R246.reuse, RZ ;  /* 0x000000f65c5c723c */ /* 0x080fe200000418ff */
[----:B------:R-:W1:Y:S01]  /*7070*/  LDC R3, c[0x0][0x44c] ;  /* 0x00011300ff037b82 */ /* 0x000e620000000800 */
[--C-:B----4-:R-:W-:Y:S02]  /*7080*/  SHF.R.U32.HI R39, RZ, 0x1, R40.reuse ;  /* 0x00000001ff277819 */ /* 0x110fe40000011628 */
[----:B------:R-:W-:Y:S04]  /*7090*/  SHF.R.U32.HI R40, RZ, 0x2, R40 ;  /* 0x00000002ff287819 */ /* 0x000fe80000011628 */
[----:B------:R-:W-:Y:S01]  /*70a0*/  HMMA.16816.F32.BF16 R96, R96, R246, RZ ;  /* 0x000000f66060723c */ /* 0x000fe200000418ff */
[----:B------:R-:W4:Y:S07]  /*70b0*/  LDSM.16.MT88.4 R244, [R0+0xe800] ;  /* 0x00e8000000f4783b */ /* 0x000f2e0000004200 */
[-C--:B--2---:R-:W-:Y:S08]  /*70c0*/  HMMA.16816.F32.BF16 R4, R248, R28.reuse, R4 ;  /* 0x0000001cf804723c */ /* 0x084ff00000041804 */
[C---:B---3--:R-:W-:Y:S08]  /*70d0*/  HMMA.16816.F32.BF16 R8, R20.reuse, R28, R8 ;  /* 0x0000001c1408723c */ /* 0x048ff00000041808 */
[-C--:B------:R-:W-:Y:S08]  /*70e0*/  HMMA.16816.F32.BF16 R12, R20, R30.reuse, R12 ;  /* 0x0000001e140c723c */ /* 0x080ff0000004180c */
[C---:B------:R-:W-:Y:S01]  /*70f0*/  HMMA.16816.F32.BF16 R16, R248.reuse, R30, R16 ;  /* 0x0000001ef810723c */ /* 0x040fe20000041810 */
[----:B------:R-:W-:Y:S07]  /*7100*/  LDSM.16.M88.4 R28, [R2+0x1000] ;  /* 0x00100000021c783b */ /* 0x000fee0000000200 */
[-C--:B----4-:R-:W-:Y:S08]  /*7110*/  HMMA.16816.F32.BF16 R68, R248, R244.reuse, R68 ;  /* 0x000000f4f844723c */ /* 0x090ff00000041844 */
[C---:B------:R-:W-:Y:S08]  /*7120*/  HMMA.16816.F32.BF16 R72, R20.reuse, R244, R72 ;  /* 0x000000f41448723c */ /* 0x040ff00000041848 */
[-C--:B------:R-:W-:Y:S08]  /*7130*/  HMMA.16816.F32.BF16 R76, R20, R246.reuse, R76 ;  /* 0x000000f6144c723c */ /* 0x080ff0000004184c */
[C---:B------:R-:W-:Y:S01]  /*7140*/  HMMA.16816.F32.BF16 R80, R248.reuse, R246, R80 ;  /* 0x000000f6f850723c */ /* 0x040fe20000041850 */
[----:B------:R2:W3:Y:S07]  /*7150*/  LDSM.16.M88.4 R244, [R2] ;  /* 0x0000000002f4783b */ /* 0x0004ee0000000200 */
[-C--:B------:R-:W-:Y:S08]  /*7160*/  HMMA.16816.F32.BF16 R84, R248, R24.reuse, R84 ;  /* 0x00000018f854723c */ /* 0x080ff00000041854 */
[C---:B------:R-:W-:Y:S08]  /*7170*/  HMMA.16816.F32.BF16 R88, R20.reuse, R24, R88 ;  /* 0x000000181458723c */ /* 0x040ff00000041858 */
[-C--:B------:R-:W-:Y:S01]  /*7180*/  HMMA.16816.F32.BF16 R92, R20, R26.reuse, R92 ;  /* 0x0000001a145c723c */ /* 0x080fe2000004185c */
[----:B------:R-:W4:Y:S02]  /*7190*/  LDL.LU.64 R20, [R1+0x28] ;  /* 0x0000280001147983 */ /* 0x000f240000300a00 */
[----:B--2---:R-:W-:Y:S02]  /*71a0*/  IMAD.IADD R2, R47, 0x1, R2 ;  /* 0x000000012f027824 */ /* 0x004fe400078e0202 */
[----:B------:R-:W-:Y:S03]  /*71b0*/  LDSM.16.MT88.4 R44, [R0+0x11800] ;  /* 0x01180000002c783b */ /* 0x000fe60000004200 */
[----:B------:R-:W-:Y:S01]  /*71c0*/  HMMA.16816.F32.BF16 R96, R248, R26, R96 ;  /* 0x0000001af860723c */ /* 0x000fe20000041860 */
[----:B------:R-:W2:Y:S04]  /*71d0*/  LDSM.16.MT88.4 R248, [R0+0xf000] ;  /* 0x00f0000000f8783b */ /* 0x000ea80000004200 */
[----:B------:R-:W4:Y:S03]  /*71e0*/  LDL R41, [R1+0x40] ;  /* 0x0000400001297983 */ /* 0x000f260000100800 */
[-C--:B---3--:R-:W-:Y:S01]  /*71f0*/  HMMA.16816.F32.BF16 R4, R244, R32.reuse, R4 ;  /* 0x00000020f404723c */ /* 0x088fe20000041804 */
[----:B------:R-:W3:Y:S07]  /*7200*/  LDSM.16.MT88.4 R24, [R0+0x11000] ;  /* 0x011000000018783b */ /* 0x000eee0000004200 */
[C---:B------:R-:W-:Y:S08]  /*7210*/  HMMA.16816.F32.BF16 R8, R28.reuse, R32, R8 ;  /* 0x000000201c08723c */ /* 0x040ff00000041808 */
[-C--:B------:R-:W-:Y:S08]  /*7220*/  HMMA.16816.F32.BF16 R12, R28, R34.reuse, R12 ;  /* 0x000000221c0c723c */ /* 0x080ff0000004180c */
[C---:B------:R-:W-:Y:S01]  /*7230*/  HMMA.16816.F32.BF16 R16, R244.reuse, R34, R16 ;  /* 0x00000022f410723c */ /* 0x040fe20000041810 */
[----:B------:R-:W-:Y:S07]  /*7240*/  LDSM.16.MT88.4 R32, [R0+0xd800] ;  /* 0x00d800000020783b */ /* 0x000fee0000004200 */
[-C--:B--2---:R-:W-:Y:S08]  /*7250*/  HMMA.16816.F32.BF16 R68, R244, R248.reuse, R68 ;  /* 0x000000f8f444723c */ /* 0x084ff00000041844 */
[C---:B------:R-:W-:Y:S08]  /*7260*/  HMMA.16816.F32.BF16 R72, R28.reuse, R248, R72 ;  /* 0x000000f81c48723c */ /* 0x040ff00000041848 */
[-C--:B------:R-:W-:Y:S08]  /*7270*/  HMMA.16816.F32.BF16 R76, R28, R250.reuse, R76 ;  /* 0x000000fa1c4c723c */ /* 0x080ff0000004184c */
[C---:B------:R-:W-:Y:S01]  /*7280*/  HMMA.16816.F32.BF16 R80, R244.reuse, R250, R80 ;  /* 0x000000faf450723c */ /* 0x040fe20000041850 */
[----:B------:R-:W2:Y:S07]  /*7290*/  LDSM.16.M88.4 R248, [R2] ;  /* 0x0000000002f8783b */ /* 0x000eae0000000200 */
[-C--:B---3--:R-:W-:Y:S08]  /*72a0*/  HMMA.16816.F32.BF16 R84, R244, R24.reuse, R84 ;  /* 0x00000018f454723c */ /* 0x088ff00000041854 */
[C---:B------:R-:W-:Y:S04]  /*72b0*/  HMMA.16816.F32.BF16 R88, R28.reuse, R24, R88 ;  /* 0x000000181c58723c */ /* 0x040fe80000041858 */
[----:B-1----:R-:W-:Y:S04]  /*72c0*/  IMAD R24, R3, UR10, RZ ;  /* 0x0000000a03187c24 */ /* 0x002fe8000f8e02ff */
[-C--:B------:R-:W-:Y:S01]  /*72d0*/  HMMA.16816.F32.BF16 R92, R28, R26.reuse, R92 ;  /* 0x0000001a1c5c723c */ /* 0x080fe2000004185c */
[----:B------:R1:W3:Y:S07]  /*72e0*/  LDSM.16.M88.4 R28, [R2+0x1000] ;  /* 0x00100000021c783b */ /* 0x0002ee0000000200 */
[----:B------:R-:W-:Y:S01]  /*72f0*/  HMMA.16816.F32.BF16 R96, R244, R26, R96 ;  /* 0x0000001af460723c */ /* 0x000fe20000041860 */
[----:B------:R1:W3:Y:S07]  /*7300*/  LDSM.16.MT88.4 R244, [R0+0xf800] ;  /* 0x00f8000000f4783b */ /* 0x0002ee0000004200 */
[-C--:B--2---:R-:W-:Y:S05]  /*7310*/  HMMA.16816.F32.BF16 R4, R248, R32.reuse, R4 ;  /* 0x00000020f804723c */ /* 0x084fea0000041804 */
[C---:B-1----:R-:W-:Y:S02]  /*7320*/  IMAD.U32 R2, R24.reuse, -0x40, RZ ;  /* 0xffffffc018027824 */ /* 0x042fe400078e00ff */
[----:B------:R-:W-:Y:S01]  /*7330*/  IMAD.SHL.U32 R0, R24, 0x8, RZ ;  /* 0x0000000818007824 */ /* 0x000fe200078e00ff */
[C---:B---3--:R-:W-:Y:S04]  /*7340*/  HMMA.16816.F32.BF16 R8, R28.reuse, R32, R8 ;  /* 0x000000201c08723c */ /* 0x048fe80000041808 */
[----:B------:R-:W-:Y:S04]  /*7350*/  IMAD.MOV.U32 R25, RZ, RZ, R28 ;  /* 0x000000ffff197224 */ /* 0x000fe800078e001c */
[-C--:B------:R-:W-:Y:S08]  /*7360*/  HMMA.16816.F32.BF16 R12, R28, R34.reuse, R12 ;  /* 0x000000221c0c723c */ /* 0x080ff0000004180c */
[C---:B------:R-:W-:Y:S08]  /*7370*/  HMMA.16816.F32.BF16 R16, R248.reuse, R34, R16 ;  /* 0x00000022f810723c */ /* 0x040ff00000041810 */
[-C--:B------:R-:W-:Y:S08]  /*7380*/  HMMA.16816.F32.BF16 R68, R248, R244.reuse, R68 ;  /* 0x000000f4f844723c */ /* 0x080ff00000041844 */
[C---:B------:R-:W-:Y:S04]  /*7390*/  HMMA.16816.F32.BF16 R72, R28.reuse, R244, R72 ;  /* 0x000000f41c48723c */ /* 0x040fe80000041848 */
[----:B------:R-:W-:Y:S04]  /*73a0*/  IMAD.MOV.U32 R244, RZ, RZ, R25 ;  /* 0x000000fffff47224 */ /* 0x000fe800078e0019 */
[-C--:B------:R-:W-:Y:S08]  /*73b0*/  HMMA.16816.F32.BF16 R76, R28, R246.reuse, R76 ;  /* 0x000000f61c4c723c */ /* 0x080ff0000004184c */
[C---:B------:R-:W-:Y:S08]  /*73c0*/  HMMA.16816.F32.BF16 R80, R248.reuse, R246, R80 ;  /* 0x000000f6f850723c */ /* 0x040ff00000041850 */
[-C--:B------:R-:W-:Y:S03]  /*73d0*/  HMMA.16816.F32.BF16 R84, R248, R44.reuse, R84 ;  /* 0x0000002cf854723c */ /* 0x080fe60000041854 */
[C---:B----4-:R-:W-:Y:S04]  /*73e0*/  LEA R3, P0, R2.reuse, R20, 0x2 ;  /* 0x0000001402037211 */ /* 0x050fe800078010ff */
[----:B------:R-:W-:Y:S01]  /*73f0*/  LEA.HI.X.SX32 R2, R2, R21, 0x2, P0 ;  /* 0x0000001502027211 */ /* 0x000fe200000f16ff */
[----:B------:R-:W-:Y:S02]  /*7400*/  IMAD.MOV.U32 R22, RZ, RZ, R3 ;  /* 0x000000ffff167224 */ /* 0x000fe400078e0003 */
[----:B------:R-:W-:Y:S02]  /*7410*/  IMAD.MOV.U32 R3, RZ, RZ, R29 ;  /* 0x000000ffff037224 */ /* 0x000fe400078e001d */
[----:B------:R-:W-:Y:S01]  /*7420*/  IMAD.MOV.U32 R23, RZ, RZ, R2 ;  /* 0x000000ffff177224 */ /* 0x000fe200078e0002 */
[C---:B------:R-:W-:Y:S01]  /*7430*/  LEA R36, P0, R0.reuse, R22, 0x2 ;  /* 0x0000001600247211 */ /* 0x040fe200078010ff */
[----:B------:R-:W-:Y:S02]  /*7440*/  IMAD.MOV.U32 R2, RZ, RZ, R30 ;  /* 0x000000ffff027224 */ /* 0x000fe400078e001e */
[----:B------:R-:W-:Y:S01]  /*7450*/  IMAD.MOV.U32 R245, RZ, RZ, R3 ;  /* 0x000000fffff57224 */ /* 0x000fe200078e0003 */
[----:B------:R-:W-:Y:S01]  /*7460*/  STL.64 [R1+0x28], R22 ;  /* 0x0000281601007387 */ /* 0x000fe20000100a00 */
[----:B------:R-:W-:Y:S01]  /*7470*/  LEA.HI.X.SX32 R37, R0, R23, 0x2, P0 ;  /* 0x0000001700257211 */ /* 0x000fe200000f16ff */
[----:B------:R-:W-:Y:S01]  /*7480*/  IMAD.MOV.U32 R0, RZ, RZ, R31 ;  /* 0x000000ffff007224 */ /* 0x000fe200078e001f */
[C---:B------:R-:W-:Y:S01]  /*7490*/  LEA R34, P0, R24.reuse, R36, 0x5 ;  /* 0x0000002418227211 */ /* 0x040fe200078028ff */
[----:B------:R-:W2:Y:S01]  /*74a0*/  LDL R43, [R1+0x44] ;  /* 0x00004400012b7983 */ /* 0x000ea20000100800 */
[----:B------:R-:W-:Y:S02]  /*74b0*/  IMAD.MOV.U32 R246, RZ, RZ, R2 ;  /* 0x000000fffff67224 */ /* 0x000fe400078e0002 */
[----:B------:R-:W-:Y:S01]  /*74c0*/  IMAD.MOV.U32 R247, RZ, RZ, R0 ;  /* 0x000000fffff77224 */ /* 0x000fe200078e0000 */
[----:B------:R-:W3:Y:S01]  /*74d0*/  LDL R42, [R1+0x48] ;  /* 0x00004800012a7983 */ /* 0x000ee20000100800 */
[----:B------:R-:W-:Y:S02]  /*74e0*/  @P2 LOP3.LUT R0, R39, 0x30, RZ, 0xc0, !PT ;  /* 0x0000003027002812 */ /* 0x000fe400078ec0ff */
[----:B------:R-:W-:Y:S02]  /*74f0*/  LEA.HI.X.SX32 R35, R24, R37, 0x5, P0 ;  /* 0x0000002518237211 */ /* 0x000fe400000f2eff */
[----:B------:R-:W-:Y:S01]  /*7500*/  @P2 LOP3.LUT R41, R0, 0x7, R40, 0xf8, !PT ;  /* 0x0000000700292812 */ /* 0x000fe200078ef828 */
[C---:B------:R-:W-:Y:S01]  /*7510*/  HMMA.16816.F32.BF16 R88, R244.reuse, R44, R88 ;  /* 0x0000002cf458723c */ /* 0x040fe20000041858 */
[----:B------:R-:W1:Y:S03]  /*7520*/  LDC R0, c[0x0][0x44c] ;  /* 0x00011300ff007b82 */ /* 0x000e660000000800 */
[C---:B------:R-:W-:Y:S04]  /*7530*/  LEA R20, P0, R24.reuse, R34, 0x5 ;  /* 0x0000002218147211 */ /* 0x040fe800078028ff */
[-C--:B------:R-:W-:Y:S01]  /*7540*/  HMMA.16816.F32.BF16 R92, R244, R46.reuse, R92 ;  /* 0x0000002ef45c723c */ /* 0x080fe2000004185c */
[----:B------:R-:W-:Y:S02]  /*7550*/  IMAD.MOV.U32 R244, RZ, RZ, 0x4 ;  /* 0x00000004fff47424 */ /* 0x000fe400078e00ff */
[C---:B------:R-:W-:Y:S02]  /*7560*/  LEA.HI.X.SX32 R21, R24.reuse, R35, 0x5, P0 ;  /* 0x0000002318157211 */ /* 0x040fe400000f2eff */
[----:B------:R-:W-:Y:S01]  /*7570*/  @P2 IMAD.WIDE.U32 R244, R41, R244, UR56 ;  /* 0x0000003829f42e25 */ /* 0x000fe2000f8e00f4 */
[C---:B------:R-:W-:Y:S01]  /*7580*/  LEA R32, P0, R24.reuse, R20, 0x5 ;  /* 0x0000001418207211 */ /* 0x040fe200078028ff */
[----:B------:R-:W-:Y:S01]  /*7590*/  @UP0 UMOV UR56, UR60 ;  /* 0x0000003c00380c82 */ /* 0x000fe20008000000 */
[----:B------:R-:W-:Y:S01]  /*75a0*/  HMMA.16816.F32.BF16 R96, R248, R46, R96 ;  /* 0x0000002ef860723c */ /* 0x000fe20000041860 */
[----:B------:R-:W5:Y:S01]  /*75b0*/  LDL.LU.64 R46, [R1+0xc8] ;  /* 0x0000c800012e7983 */ /* 0x000f620000300a00 */
[----:B------:R-:W-:Y:S02]  /*75c0*/  @UP0 UMOV UR57, UR16 ;  /* 0x0000001000390c82 */ /* 0x000fe40008000000 */
[C---:B------:R-:W-:Y:S01]  /*75d0*/  LEA.HI.X.SX32 R33, R24.reuse, R21, 0x5, P0 ;  /* 0x0000001518217211 */ /* 0x040fe200000f2eff */
[----:B------:R-:W5:Y:S01]  /*75e0*/  LDL.LU.64 R44, [R1+0xc0] ;  /* 0x0000c000012c7983 */ /* 0x000f620000300a00 */
[C---:B------:R-:W-:Y:S03]  /*75f0*/  LEA R30, P0, R24.reuse, R32, 0x5 ;  /* 0x00000020181e7211 */ /* 0x040fe600078028ff */
[----:B------:R-:W-:Y:S01]  /*7600*/  @P2 STL [R1+0x40], R41 ;  /* 0x0000402901002387 */ /* 0x000fe20000100800 */
[----:B------:R-:W-:Y:S01]  /*7610*/  LEA.HI.X.SX32 R31, R24, R33, 0x5, P0 ;  /* 0x00000021181f7211 */ /* 0x000fe200000f2eff */
[----:B-1----:R-:W-:Y:S01]  /*7620*/  IMAD R0, R0, UR10, RZ ;  /* 0x0000000a00007c24 */ /* 0x002fe2000f8e02ff */
[C---:B------:R-:W-:Y:S04]  /*7630*/  LEA R246, P0, R24.reuse, R30, 0x5 ;  /* 0x0000001e18f67211 */ /* 0x040fe800078028ff */
[C---:B------:R-:W-:Y:S02]  /*7640*/  LEA.HI.X.SX32 R247, R24.reuse, R31, 0x5, P0 ;  /* 0x0000001f18f77211 */ /* 0x040fe400000f2eff */
[C---:B------:R-:W-:Y:S04]  /*7650*/  LEA R28, P0, R24.reuse, R246, 0x5 ;  /* 0x000000f6181c7211 */ /* 0x040fe800078028ff */
[C---:B------:R-:W-:Y:S03]  /*7660*/  LEA.HI.X.SX32 R29, R24.reuse, R247, 0x5, P0 ;  /* 0x000000f7181d7211 */ /* 0x040fe600000f2eff */
[C---:B------:R-:W-:Y:S03]  /*7670*/  IMAD.WIDE R248, R24.reuse, -0xc0, R28 ;  /* 0xffffff4018f87825 */ /* 0x040fe600078e021c */
[C---:B------:R-:W-:Y:S04]  /*7680*/  LEA R2, P0, R24.reuse, R248, 0x5 ;  /* 0x000000f818027211 */ /* 0x040fe800078028ff */
[----:B------:R-:W-:Y:S02]  /*7690*/  LEA.HI.X.SX32 R3, R24, R249, 0x5, P0 ;  /* 0x000000f918037211 */ /* 0x000fe400000f2eff */
        /* <DEDUP_REMOVED lines=11> */
[----:B------:R-:W-:Y:S01]  /*7750*/  REDG.E.ADD.F32.FTZ.RN.STRONG.GPU desc[UR34][R30.64], R9 ;  /* 0x000000091e0079a6 */ /* 0x000fe2000c12f322 */
[C---:B-1----:R-:W-:Y:S03]  /*7760*/  LEA R244, P0, R0.reuse, R24, 0x5 ;  /* 0x0000001800f47211 */ /* 0x042fe600078028ff */
[----:B------:R-:W-:Y:S01]  /*7770*/  REDG.E.ADD.F32.FTZ.RN.STRONG.GPU desc[UR34][R246.64], R10 ;  /* 0x0000000af60079a6 */ /* 0x000fe2000c12f322 */
[C---:B------:R-:W-:Y:S02]  /*7780*/  LEA.HI.X.SX32 R245, R0.reuse, R25, 0x5, P0 ;  /* 0x0000001900f57211 */ /* 0x040fe400000f2eff */
[C---:B----4-:R-:W-:Y:S01]  /*7790*/  LEA R4, P0, R0.reuse, R244, 0x5 ;  /* 0x000000f400047211 */ /* 0x050fe200078028ff */
[----:B------:R-:W-:Y:S03]  /*77a0*/  REDG.E.ADD.F32.FTZ.RN.STRONG.GPU desc[UR34][R28.64], R11 ;  /* 0x0000000b1c0079a6 */ /* 0x000fe6000c12f322 */
[C---:B------:R-:W-:Y:S01]  /*77b0*/  LEA.HI.X.SX32 R5, R0.reuse, R245, 0x5, P0 ;  /* 0x000000f500057211 */ /* 0x040fe200000f2eff */
        /* <DEDUP_REMOVED lines=31> */
[----:B------:R1:W-:Y:S01]  /*79b0*/  REDG.E.ADD.F32.FTZ.RN.STRONG.GPU desc[UR34][R34.64+0x100], R74 ;  /* 0x0001004a220079a6 */ /* 0x0003e2000c12f322 */
[C---:B------:R-:W-:Y:S01]  /*79c0*/  LEA.HI.X.SX32 R33, R0.reuse, R35, 0x5, P0 ;  /* 0x0000002300217211 */ /* 0x040fe200000f2eff */
[----:B--2---:R-:W2:Y:S02]  /*79d0*/  LDC R70, c[0x0][0x44c] ;  /* 0x00011300ff467b82 */ /* 0x004ea40000000800 */
[----:B------:R1:W5:Y:S01]  /*79e0*/  LDL.LU.64 R40, [R1+0xb0] ;  /* 0x0000b00001287983 */ /* 0x0003620000300a00 */
[C---:B------:R-:W-:Y:S03]  /*79f0*/  IMAD.WIDE R30, R0.reuse, -0xc0, R32 ;  /* 0xffffff40001e7825 */ /* 0x040fe600078e0220 */
[----:B------:R2:W-:Y:S01]  /*7a00*/  REDG.E.ADD.F32.FTZ.RN.STRONG.GPU desc[UR34][R32.64+0x100], R75 ;  /* 0x0001004b200079a6 */ /* 0x0005e2000c12f322 */
[C---:B------:R-:W-:Y:S03]  /*7a10*/  LEA R28, P0, R0.reuse, R30, 0x5 ;  /* 0x0000001e001c7211 */ /* 0x040fe600078028ff */
[----:B------:R-:W-:Y:S01]  /*7a20*/  REDG.E.ADD.F32.FTZ.RN.STRONG.GPU desc[UR34][R22.64+0x180], R80 ;  /* 0x00018050160079a6 */ /* 0x000fe2000c12f322 */
[C---:B------:R-:W-:Y:S03]  /*7a30*/  LEA.HI.X.SX32 R29, R0.reuse, R31, 0x5, P0 ;  /* 0x0000001f001d7211 */ /* 0x040fe600000f2eff */
[----:B---3--:R3:W5:Y:S01]  /*7a40*/  LDL.LU.64 R38, [R1+0xa8] ;  /* 0x0000a80001267983 */ /* 0x0087620000300a00 */
[C---:B------:R-:W-:Y:S03]  /*7a50*/  LEA R250, P0, R0.reuse, R28, 0x5 ;  /* 0x0000001c00fa7211 */ /* 0x040fe600078028ff */
[----:B------:R3:W-:Y:S01]  /*7a60*/  REDG.E.ADD.F32.FTZ.RN.STRONG.GPU desc[UR34][R30.64+0x180], R81 ;  /* 0x000180511e0079a6 */ /* 0x0007e2000c12f322 */
[C---:B------:R-:W-:Y:S02]  /*7a70*/  LEA.HI.X.SX32 R251, R0.reuse, R29, 0x5, P0 ;  /* 0x0000001d00fb7211 */ /* 0x040fe400000f2eff */
[C---:B------:R-:W-:Y:S01]  /*7a80*/  LEA R248, P0, R0.reuse, R250, 0x5 ;  /* 0x000000fa00f87211 */ /* 0x040fe200078028ff */
[----:B----4-:R4:W5:Y:S03]  /*7a90*/  LDL.LU.64 R36, [R1+0xa0] ;  /* 0x0000a00001247983 */ /* 0x0109660000300a00 */
[C---:B------:R-:W-:Y:S01]  /*7aa0*/  LEA.HI.X.SX32 R249, R0.reuse, R251, 0x5, P0 ;  /* 0x000000fb00f97211 */ /* 0x040fe200000f2eff */
[----:B-1----:R4:W5:Y:S01]  /*7ab0*/  LDL.LU.64 R34, [R1+0x98] ;  /* 0x0000980001227983 */ /* 0x0029620000300a00 */
[----:B------:R-:W-:Y:S01]  /*7ac0*/  LEA R246, P0, R0, R248, 0x5 ;  /* 0x000000f800f67211 */ /* 0x000fe200078028ff */
[----:B--2---:R-:W-:Y:S02]  /*7ad0*/  IMAD R70, R70, UR10, RZ ;  /* 0x0000000a46467c24 */ /* 0x004fe4000f8e02ff */
[----:B------:R-:W-:Y:S01]  /*7ae0*/  REDG.E.ADD.F32.FTZ.RN.STRONG.GPU desc[UR34][R28.64+0x180], R82 ;  /* 0x000180521c0079a6 */ /* 0x000fe2000c12f322 */
[C---:B------:R-:W-:Y:S02]  /*7af0*/  LEA.HI.X.SX32 R247, R0.reuse, R249, 0x5, P0 ;  /* 0x000000f900f77211 */ /* 0x040fe400000f2eff */
[C---:B------:R-:W-:Y:S01]  /*7b00*/  LEA R2, P0, R0.reuse, R246, 0x5 ;  /* 0x000000f600027211 */ /* 0x040fe200078028ff */
[----:B------:R4:W5:Y:S03]  /*7b10*/  LDL.LU.64 R32, [R1+0x90] ;  /* 0x0000900001207983 */ /* 0x0009660000300a00 */
[C---:B------:R-:W-:Y:S01]  /*7b20*/  LEA.HI.X.SX32 R3, R0.reuse, R247, 0x5, P0 ;  /* 0x000000f700037211 */ /* 0x040fe200000f2eff */
[----:B------:R-:W-:Y:S01]  /*7b30*/  REDG.E.ADD.F32.FTZ.RN.STRONG.GPU desc[UR34][R250.64+0x180], R83 ;  /* 0x00018053fa0079a6 */ /* 0x000fe2000c12f322 */
[C---:B------:R-:W-:Y:S03]  /*7b40*/  LEA R26, P0, R0.reuse, R2, 0x5 ;  /* 0x00000002001a7211 */ /* 0x040fe600078028ff */
[----:B------:R-:W-:Y:S01]  /*7b50*/  REDG.E.ADD.F32.FTZ.RN.STRONG.GPU desc[UR34][R248.64+0x180], R76 ;  /* 0x0001804cf80079a6 */ /* 0x000fe2000c12f322 */
[C---:B------:R-:W-:Y:S03]  /*7b60*/  LEA.HI.X.SX32 R27, R0.reuse, R3, 0x5, P0 ;  /* 0x00000003001b7211 */ /* 0x040fe600000f2eff */
[----:B------:R-:W-:Y:S01]  /*7b70*/  REDG.E.ADD.F32.FTZ.RN.STRONG.GPU desc[UR34][R246.64+0x180], R77 ;  /* 0x0001804df60079a6 */ /* 0x000fe2000c12f322 */
        /* <DEDUP_REMOVED lines=23> */
[----:B------:R-:W4:Y:S01]  /*7cf0*/  LDL.LU R0, [R1+0x8] ;  /* 0x0000080001007983 */ /* 0x000f220000300800 */
        /* <DEDUP_REMOVED lines=15> */
[C---:B------:R-:W-:Y:S02]  /*7df0*/  LEA.HI.X.SX32 R5, R70.reuse, R7, 0x5, P0 ;  /* 0x0000000746057211 */ /* 0x040fe400000f2eff */
[C---:B-1----:R-:W-:Y:S01]  /*7e00*/  LEA R2, P0, R70.reuse, R4, 0x5 ;  /* 0x0000000446027211 */ /* 0x042fe200078028ff */
[----:B------:R1:W5:Y:S03]  /*7e10*/  LDL.LU.64 R28, [R1+0x80] ;  /* 0x00008000011c7983 */ /* 0x0003660000300a00 */
[C---:B------:R-:W-:Y:S01]  /*7e20*/  LEA.HI.X.SX32 R3, R70.reuse, R5, 0x5, P0 ;  /* 0x0000000546037211 */ /* 0x040fe200000f2eff */
[----:B------:R-:W-:Y:S01]  /*7e30*/  REDG.E.ADD.F32.FTZ.RN.STRONG.GPU desc[UR34][R4.64+0x280], R93 ;  /* 0x0002805d040079a6 */ /* 0x000fe2000c12f322 */
[C---:B--2---:R-:W-:Y:S03]  /*7e40*/  LEA R12, P0, R70.reuse, R2, 0x5 ;  /* 0x00000002460c7211 */ /* 0x044fe600078028ff */
[----:B------:R-:W-:Y:S01]  /*7e50*/  LDSM.16.MT88.4 R4, [R252+0x12000] ;  /* 0x01200000fc04783b */ /* 0x000fe20000004200 */
[----:B------:R-:W-:Y:S03]  /*7e60*/  LEA.HI.X.SX32 R13, R70, R3, 0x5, P0 ;  /* 0x00000003460d7211 */ /* 0x000fe600000f2eff */
[----:B------:R-:W-:Y:S04]  /*7e70*/  REDG.E.ADD.F32.FTZ.RN.STRONG.GPU desc[UR34][R2.64+0x280], R94 ;  /* 0x0002805e020079a6 */ /* 0x000fe8000c12f322 */
[----:B------:R-:W-:Y:S04]  /*7e80*/  REDG.E.ADD.F32.FTZ.RN.STRONG.GPU desc[UR34][R12.64+0x280], R95 ;  /* 0x0002805f0c0079a6 */ /* 0x000fe8000c12f322 */
[----:B------:R1:W5:Y:S01]  /*7e90*/  LDL.LU.64 R26, [R1+0x78] ;  /* 0x00007800011a7983 */ /* 0x0003620000300a00 */
[C---:B---3--:R-:W-:Y:S03]  /*7ea0*/  VIADD R92, R252.reuse, 0x40 ;  /* 0x00000040fc5c7836 */ /* 0x048fe60000000000 */
[----:B------:R1:W5:Y:S01]  /*7eb0*/  LDL.LU.64 R24, [R1+0x70] ;  /* 0x0000700001187983 */ /* 0x0003620000300a00 */
[----:B------:R-:W-:Y:S03]  /*7ec0*/  @P1 VIADD R92, R252, 0xffffffc0 ;  /* 0xffffffc0fc5c1836 */ /* 0x000fe60000000000 */
[----:B------:R1:W5:Y:S04]  /*7ed0*/  LDL.LU.64 R22, [R1+0x68] ;  /* 0x0000680001167983 */ /* 0x0003680000300a00 */
[----:B------:R-:W-:Y:S04]  /*7ee0*/  LDSM.16.MT88.4 R12, [R92+0x12000] ;  /* 0x012000005c0c783b */ /* 0x000fe80000004200 */
[----:B------:R-:W-:Y:S04]  /*7ef0*/  LDSM.16.MT88.4 R80, [R92+0x12800] ;  /* 0x012800005c50783b */ /* 0x000fe80000004200 */
[----:B------:R1:W5:Y:S01]  /*7f00*/  LDL.LU.64 R20, [R1+0x60] ;  /* 0x0000600001147983 */ /* 0x0003620000300a00 */
[----:B------:R-:W2:Y:S02]  /*7f10*/  S2R R249, SR_TID.X ;  /* 0x0000000000f97919 */ /* 0x000ea40000002100 */
[----:B--2---:R-:W-:Y:S05]  /*7f20*/  IMAD.SHL.U32 R250, R249, 0x8, RZ ;  /* 0x00000008f9fa7824 */ /* 0x004fea00078e00ff */
[----:B------:R-:W-:Y:S02]  /*7f30*/  LOP3.LUT R251, R250, 0x38, RZ, 0xc0, !PT ;  /* 0x00000038fafb7812 */ /* 0x000fe400078ec0ff */
[----:B----4-:R-:W-:Y:S05]  /*7f40*/  LEA R96, R0, UR4, 0x1 ;  /* 0x0000000400607c11 */ /* 0x010fea000f8e08ff */
[----:B------:R-:W2:Y:S04]  /*7f50*/  LDSM.16.MT88.4 R8, [R96] ;  /* 0x000000006008783b */ /* 0x000ea80000004200 */
[----:B------:R-:W3:Y:S04]  /*7f60*/  LDSM.16.MT88.4 R16, [R96+0x2000] ;  /* 0x002000006010783b */ /* 0x000ee80000004200 */
[----:B------:R-:W4:Y:S04]  /*7f70*/  LDSM.16.MT88.4 R68, [R96+0x4000] ;  /* 0x004000006044783b */ /* 0x000f280000004200 */
[----:B------:R-:W1:Y:S04]  /*7f80*/  LDSM.16.MT88.4 R76, [R96+0x800] ;  /* 0x00080000604c783b */ /* 0x000e680000004200 */
[----:B------:R-:W1:Y:S04]  /*7f90*/  LDSM.16.MT88.4 R84, [R96+0x2800] ;  /* 0x002800006054783b */ /* 0x000e680000004200 */
[----:B------:R-:W-:Y:S01]  /*7fa0*/  LDSM.16.MT88.4 R88, [R96+0x1800] ;  /* 0x001800006058783b */ /* 0x000fe20000004200 */
[-C--:B--2---:R-:W-:Y:S08]  /*7fb0*/  HMMA.16816.F32.BF16 R100, R4, R8.reuse, R100 ;  /* 0x000000080464723c */ /* 0x084ff00000041864 */
[C---:B------:R-:W-:Y:S08]  /*7fc0*/  HMMA.16816.F32.BF16 R104, R12.reuse, R8, R104 ;  /* 0x000000080c68723c */ /* 0x040ff00000041868 */
[-C--:B------:R-:W-:Y:S08]  /*7fd0*/  HMMA.16816.F32.BF16 R108, R12, R10.reuse, R108 ;  /* 0x0000000a0c6c723c */ /* 0x080ff0000004186c */
[C---:B------:R-:W-:Y:S01]  /*7fe0*/  HMMA.16816.F32.BF16 R112, R4.reuse, R10, R112 ;  /* 0x0000000a0470723c */ /* 0x040fe20000041870 */
[----:B------:R-:W2:Y:S07]  /*7ff0*/  LDSM.16.MT88.4 R8, [R96+0x4800] ;  /* 0x004800006008783b */ /* 0x000eae0000004200 */
[-C--:B---3--:R-:W-:Y:S08]  /*8000*/  HMMA.16816.F32.BF16 R116, R4, R16.reuse, R116 ;  /* 0x000000100474723c */ /* 0x088ff00000041874 */
[C---:B------:R-:W-:Y:S08]  /*8010*/  HMMA.16816.F32.BF16 R120, R12.reuse, R16, R120 ;  /* 0x000000100c78723c */ /* 0x040ff00000041878 */
[-C--:B------:R-:W-:Y:S08]  /*8020*/  HMMA.16816.F32.BF16 R124, R12, R18.reuse, R124 ;  /* 0x000000120c7c723c */ /* 0x080ff0000004187c */
[C---:B------:R-:W-:Y:S01]  /*8030*/  HMMA.16816.F32.BF16 R128, R4.reuse, R18, R128 ;  /* 0x000000120480723c */ /* 0x040fe20000041880 */
[----:B------:R-:W-:Y:S04]  /*8040*/  LDSM.16.MT88.4 R16, [R92+0x13000] ;  /* 0x013000005c10783b */ /* 0x000fe80000004200 */
[----:B------:R-:W-:Y:S03]  /*8050*/  LDSM.16.MT88.4 R92, [R92+0x13800] ;  /* 0x013800005c5c783b */ /* 0x000fe60000004200 */
[-C--:B----4-:R-:W-:Y:S08]  /*8060*/  HMMA.16816.F32.BF16 R132, R4, R68.reuse, R132 ;  /* 0x000000440484723c */ /* 0x090ff00000041884 */
[C---:B------:R-:W-:Y:S08]  /*8070*/  HMMA.16816.F32.BF16 R136, R12.reuse, R68, R136 ;  /* 0x000000440c88723c */ /* 0x040ff00000041888 */
[-C--:B------:R-:W-:Y:S01]  /*8080*/  HMMA.16816.F32.BF16 R140, R12, R70.reuse, R140 ;  /* 0x000000460c8c723c */ /* 0x080fe2000004188c */
[----:B------:R-:W-:Y:S07]  /*8090*/  LDSM.16.MT88.4 R12, [R96+0x1000] ;  /* 0x00100000600c783b */ /* 0x000fee0000004200 */
[----:B------:R-:W-:Y:S01]  /*80a0*/  HMMA.16816.F32.BF16 R144, R4, R70, R144 ;  /* 0x000000460490723c */ /* 0x000fe20000041890 */
[----:B------:R-:W3:Y:S04]  /*80b0*/  LDSM.16.MT88.4 R4, [R252+0x13000] ;  /* 0x01300000fc04783b */ /* 0x000ee80000004200 */
[----:B------:R-:W4:Y:S03]  /*80c0*/  LDSM.16.MT88.4 R68, [R96+0x3000] ;  /* 0x003000006044783b */ /* 0x000f260000004200 */
[-C--:B-1----:R-:W-:Y:S08]  /*80d0*/  HMMA.16816.F32.BF16 R100, R72, R76.reuse, R100 ;  /* 0x0000004c4864723c */ /* 0x082ff00000041864 */
        /* <DEDUP_REMOVED lines=8> */
[----:B------:R-:W1:Y:S07]  /*8160*/  LDSM.16.MT88.4 R84, [R252+0x13800] ;  /* 0x01380000fc54783b */ /* 0x000e6e0000004200 */
[-C--:B--2---:R-:W-:Y:S08]  /*8170*/  HMMA.16816.F32.BF16 R132, R72, R8.reuse, R132 ;  /* 0x000000084884723c */ /* 0x084ff00000041884 */
[C---:B------:R-:W-:Y:S08]  /*8180*/  HMMA.16816.F32.BF16 R136, R80.reuse, R8, R136 ;  /* 0x000000085088723c */ /* 0x040ff00000041888 */
[-C--:B------:R-:W-:Y:S01]  /*8190*/  HMMA.16816.F32.BF16 R140, R80, R10.reuse, R140 ;  /* 0x0000000a508c723c */ /* 0x080fe2000004188c */
[----:B------:R-:W2:Y:S04]  /*81a0*/  LDSM.16.MT88.4 R80, [R96+0x3800] ;  /* 0x003800006050783b */ /* 0x000ea80000004200 */
[----:B------:R-:W2:Y:S03]  /*81b0*/  LDSM.16.MT88.4 R96, [R96+0x5800] ;  /* 0x005800006060783b */ /* 0x000ea60000004200 */
        /* <DEDUP_REMOVED lines=30> */
[C---:B------:R-:W-:Y:S02]  /*83a0*/  ISETP.GE.AND P3, PT, R251.reuse, UR9, PT ;  /* 0x00000009fb007c0c */ /* 0x040fe4000bf66270 */
[----:B------:R-:W-:Y:S02]  /*83b0*/  LOP3.LUT R5, R251, 0x40, RZ, 0xfc, !PT ;  /* 0x00000040fb057812 */ /* 0x000fe400078efcff */
[----:B------:R-:W-:Y:S02]  /*83c0*/  IADD3 R2, P0, PT, RZ, -UR33, RZ ;  /* 0x80000021ff027c10 */ /* 0x000fe4000ff1e0ff */
[----:B------:R-:W-:Y:S01]  /*83d0*/  ISETP.GE.AND P2, PT, R5, UR9, PT ;  /* 0x0000000905007c0c */ /* 0x000fe2000bf46270 */
[----:B------:R-:W3:Y:S01]  /*83e0*/  LDL.LU R244, [R1+0x34] ;  /* 0x0000340001f47983 */ /* 0x000ee20000300800 */
[----:B------:R-:W-:Y:S01]  /*83f0*/  LOP3.LUT R4, R250, 0x1f8, RZ, 0xc0, !PT ;  /* 0x000001f8fa047812 */ /* 0x000fe200078ec0ff */
[----:B------:R-:W4:Y:S01]  /*8400*/  LDC R11, c[0x0][0x3b4] ;  /* 0x0000ed00ff0b7b82 */ /* 0x000f220000000800 */
[----:B-1----:R-:W-:Y:S04]  /*8410*/  IMAD.SHL.U32 R0, R10, 0x40, RZ ;  /* 0x000000400a007824 */ /* 0x002fe800078e00ff */
[----:B------:R-:W-:Y:S05]  /*8420*/  IMAD.X R0, RZ, RZ, ~R0, P0 ;  /* 0x000000ffff007224 */ /* 0x000fea00000e0e00 */
[----:B------:R-:W-:Y:S02]  /*8430*/  SHF.R.S64 R3, R2, 0x1f, R0 ;  /* 0x0000001f02037819 */ /* 0x000fe40000001000 */
[----:B------:R-:W-:Y:S02]  /*8440*/  LOP3.LUT R2, R4, 0x38, R249, 0x78, !PT ;  /* 0x0000003804027812 */ /* 0x000fe400078e78f9 */
[----:B------:R-:W-:Y:S04]  /*8450*/  LOP3.LUT R4, R251, 0x80, RZ, 0xfc, !PT ;  /* 0x00000080fb047812 */ /* 0x000fe800078efcff */
[----:B------:R-:W-:Y:S02]  /*8460*/  ISETP.GE.AND P1, PT, R4, UR9, PT ;  /* 0x0000000904007c0c */ /* 0x000fe4000bf26270 */
        /* <DEDUP_REMOVED lines=52> */
.L_x_1322:
        /* <DEDUP_REMOVED lines=25> */
[C---:B--2---:R-:W-:Y:S01]  /*8940*/  SHF.L.U32 R80, R79.reuse, 0x4, RZ ;  /* 0x000000044f507819 */ /* 0x044fe200000006ff */
[----:B---3--:R-:W-:Y:S01]  /*8950*/  FMUL.FTZ R100, R100, UR8 ;  /* 0x0000000864647c20 */ /* 0x008fe20008410000 */
[----:B------:R-:W-:Y:S01]  /*8960*/  SHF.L.U32 R79, R79, 0x1, RZ ;  /* 0x000000014f4f7819 */ /* 0x000fe200000006ff */
[----:B------:R-:W-:Y:S01]  /*8970*/  FMUL.FTZ R43, R101, UR8 ;  /* 0x00000008652b7c20 */ /* 0x000fe20008410000 */
        /* <DEDUP_REMOVED lines=205> */
.L_x_1324:
        /* <DEDUP_REMOVED lines=12> */
.L_x_1325:
[----:B------:R-:W2:Y:S01]  /*9710*/  LDCU.64 UR8, c[0x0][0x5c8] ;  /* 0x0000b900ff0877ac */ /* 0x000ea20008000a00 */
[----:B------:R-:W-:-:S04]  /*9720*/  UIADD3 UR14, UPT, UPT, UR37, UR39, URZ ;  /* 0x00000027250e7290 */ /* 0x000fc8000fffe0ff */
[----:B--2---:R-:W-:Y:S02]  /*9730*/  UIMAD.WIDE.U32 UR38, UR14, UR8, URZ ;  /* 0x000000080e2672a5 */ /* 0x004fe4000f8e00ff */
[----:B------:R-:W-:-:S04]  /*9740*/  UIMAD UR14, UR14, UR9, URZ ;  /* 0x000000090e0e72a4 */ /* 0x000fc8000f8e02ff */
[----:B------:R-:W-:-:S06]  /*9750*/  UIADD3 UR14, UPT, UPT, UR39, UR14, URZ ;  /* 0x0000000e270e7290 */ /* 0x000fcc000fffe0ff */
[----:B-1----:R-:W-:-:S07]  /*9760*/  MOV R23, UR14 ;  /* 0x0000000e00177c02 */ /* 0x002fce0008000f00 */
.L_x_1326:
        /* <DEDUP_REMOVED lines=25> */
[C---:B------:R-:W-:Y:S02]  /*9900*/  LOP3.LUT R60, R251.reuse, 0x40, RZ, 0xfc, !PT ;  /* 0x00000040fb3c7812 */ /* 0x040fe400078efcff */
        /* <DEDUP_REMOVED lines=31> */
.L_x_1328:
[----:B------:R-:W-:Y:S05]  /*9b00*/  BSYNC.RECONVERGENT B0 ;  /* 0x0000000000007941 */ /* 0x000fea0003800200 */
.L_x_1327:
        /* <DEDUP_REMOVED lines=19> */
.L_x_1330:
[----:B------:R-:W-:Y:S05]  /*9c40*/  BSYNC.RECONVERGENT B0 ;  /* 0x0000000000007941 */ /* 0x000fea0003800200 */
.L_x_1329:
        /* <DEDUP_REMOVED lines=25> */
.L_x_1332:
[----:B------:R-:W-:Y:S05]  /*9de0*/  BSYNC.RECONVERGENT B0 ;  /* 0x0000000000007941 */ /* 0x000fea0003800200 */
.L_x_1331:
        /* <DEDUP_REMOVED lines=17> */
.L_x_1290:
[----:B------:R-:W-:Y:S05]  /*9f00*/  BSYNC.RECONVERGENT B1 ;  /* 0x0000000000017941 */ /* 0x000fea0003800200 */
.L_x_1268:
        /* <DEDUP_REMOVED lines=11> */
.L_x_1334:
        /* <DEDUP_REMOVED lines=12> */
.L_x_2175:


//--------------------- .text._ZN5flash44flash_bwd_dq_dk_dv_loop_seqk_parallel_kernelI23Flash_bwd_kernel_traitsILi192ELi64ELi64ELi8ELi4ELi2ELi2ELb1ELb1EN7cutlass10bfloat16_tE19Flash_kernel_traitsILi192ELi64ELi64ELi8ES3_EELb0ELb0ELb1ELb1ELb0ELb0ELb1EEEvNS_16Flash_bwd_paramsE --------------------------
	.section	.text._ZN5flash44flash_bwd_dq_dk_dv_loop_seqk_parallel_kernelI23Flash_bwd_kernel_traitsILi192ELi64ELi64ELi8ELi4ELi2ELi2ELb1ELb1EN7cutlass10bfloat16_tE19Flash_kernel_traitsILi192ELi64ELi64ELi8ES3_EELb0ELb0ELb1ELb1ELb0ELb0ELb1EEEvNS_16Flash_bwd_paramsE,"ax",@progbits
	.align	128
        .global         _ZN5flash44flash_bwd_dq_dk_dv_loop_seqk_parallel_kernelI23Flash_bwd_kernel_traitsILi192ELi64ELi64ELi8ELi4ELi2ELi2ELb1ELb1EN7cutlass10bfloat16_tE19Flash_kernel_traitsILi192ELi64ELi64ELi8ES3_EELb0ELb0ELb1ELb1ELb0ELb0ELb1EEEvNS_16Flash_bwd_paramsE
        .type           _ZN5flash44flash_bwd_dq_dk_dv_loop_seqk_parallel_kernelI23Flash_bwd_kernel_traitsILi192ELi64ELi64ELi8ELi4ELi2ELi2ELb1ELb1EN7cutlass10bfloat16_tE19Flash_kernel_traitsILi192ELi64ELi64ELi8ES3_EELb0ELb0ELb1ELb1ELb0ELb0ELb1EEEvNS_16Flash_bwd_paramsE,@function
        .size           _ZN5flash44flash_bwd_dq_dk_dv_loop_seqk_parallel_kernelI23Flash_bwd_kernel_traitsILi192ELi64ELi64ELi8ELi4ELi2ELi2ELb1ELb1EN7cutlass10bfloat16_tE19Flash_kernel_traitsILi192ELi64ELi64ELi8ES3_EELb0ELb0ELb1ELb1ELb0ELb0ELb1EEEvNS_16Flash_bwd_paramsE,(.L_x_2176 - _ZN5flash44flash_bwd_dq_dk_dv_loop_seqk_parallel_kernelI23Flash_bwd_kernel_traitsILi192ELi64ELi64ELi8ELi4ELi2ELi2ELb1ELb1EN7cutlass10bfloat16_tE19Flash_kernel_traitsILi192ELi64ELi64ELi8ES3_EELb0ELb0ELb1ELb1ELb0ELb0ELb1EEEvNS_16Flash_bwd_paramsE)
        .other          _ZN5flash44flash_bwd_dq_dk_dv_loop_seqk_parallel_kernelI23Flash_bwd_kernel_traitsILi192ELi64ELi64ELi8ELi4ELi2ELi2ELb1ELb1EN7cutlass10bfloat16_tE19Flash_kernel_traitsILi192ELi64ELi64ELi8ES3_EELb0ELb0ELb1ELb1ELb0ELb0ELb1EEEvNS_16Flash_bwd_paramsE,@"STO_CUDA_ENTRY STV_DEFAULT"
_ZN5flash44flash_bwd_dq_dk_dv_loop_seqk_parallel_kernelI23Flash_bwd_kernel_traitsILi192ELi64ELi64ELi8ELi4ELi2ELi2ELb1ELb1EN7cutlass10bfloat16_tE19Flash_kernel_traitsILi192ELi64ELi64ELi8ES3_EELb0ELb0ELb1ELb1ELb0ELb0ELb1EEEvNS_16Flash_bwd_paramsE:
.text._ZN5flash44flash_bwd_dq_dk_dv_loop_seqk_parallel_kernelI23Flash_bwd_kernel_traitsILi192ELi64ELi64ELi8ELi4ELi2ELi2ELb1ELb1EN7cutlass10bfloat16_tE19Flash_kernel_traitsILi192ELi64ELi64ELi8ES3_EELb0ELb0ELb1ELb1ELb0ELb0ELb1EEEvNS_16Flash_bwd_paramsE:
        /* <DEDUP_REMOVED lines=50> */
.L_x_1401:
        /* <DEDUP_REMOVED lines=18> */
[----:B---3--:R-:W-:Y:S01]  /*0440*/  IMAD.U32 R2, RZ, RZ, UR16 ;  /* 0x00000010ff027e24 */ /* 0x008fe2000f8e00ff */
        /* <DEDUP_REMOVED lines=33> */
.L_x_1335:
        /* <DEDUP_REMOVED lines=44> */
.L_x_1337:
[----:B------:R-:W1:Y:S01]  /*0920*/  LDCU.64 UR16, c[0x0][0x3b8] ;  /* 0x00007700ff1077ac */ /* 0x000e620008000a00 */
[----:B------:R-:W-:-:S04]  /*0930*/  UIADD3 UR8, UPT, UPT, UR39, UR41, URZ ;  /* 0x0000002927087290 */ /* 0x000fc8000fffe0ff */
[----:B-1----:R-:W-:Y:S02]  /*0940*/  UIMAD.WIDE.U32 UR10, UR8, UR16, URZ ;  /* 0x00000010080a72a5 */ /* 0x002fe4000f8e00ff */
[----:B------:R-:W-:-:S04]  /*0950*/  UIMAD UR8, UR8, UR17, URZ ;  /* 0x00000011080872a4 */ /* 0x000fc8000f8e02ff */
[----:B------:R-:W-:Y:S01]  /*0960*/  UIADD3 UR8, UPT, UPT, UR11, UR8, URZ ;  /* 0x000000080b087290 */ /* 0x000fe2000fffe0ff */
[----:B------:R-:W-:-:S05]  /*0970*/  UMOV UR50, UR10 ;  /* 0x0000000a00327c82 */ /* 0x000fca0008000000 */
[----:B------:R-:W-:Y:S02]  /*0980*/  MOV R20, UR8 ;  /* 0x0000000800147c02 */ /* 0x000fe40008000f00 */
.L_x_1338:
        /* <DEDUP_REMOVED lines=44> */
.L_x_1339:
[----:B------:R-:W1:Y:S01]  /*0c50*/  LDCU.64 UR14, c[0x0][0x3c0] ;  /* 0x00007800ff0e77ac */ /* 0x000e620008000a00 */
[----:B------:R-:W-:-:S04]  /*0c60*/  UIADD3 UR8, UPT, UPT, UR39, UR41, URZ ;  /* 0x0000002927087290 */ /* 0x000fc8000fffe0ff */
[----:B-1----:R-:W-:Y:S02]  /*0c70*/  UIMAD.WIDE.U32 UR10, UR8, UR14, URZ ;  /* 0x0000000e080a72a5 */ /* 0x002fe4000f8e00ff */
[----:B------:R-:W-:-:S04]  /*0c80*/  UIMAD UR8, UR8, UR15, URZ ;  /* 0x0000000f080872a4 */ /* 0x000fc8000f8e02ff */
[----:B------:R-:W-:Y:S01]  /*0c90*/  UIADD3 UR8, UPT, UPT, UR11, UR8, URZ ;  /* 0x000000080b087290 */ /* 0x000fe2000fffe0ff */
[----:B------:R-:W-:-:S05]  /*0ca0*/  UMOV UR54, UR10 ;  /* 0x0000000a00367c82 */ /* 0x000fca0008000000 */
[----:B------:R-:W-:-:S07]  /*0cb0*/  MOV R18, UR8 ;  /* 0x0000000800127c02 */ /* 0x000fce0008000f00 */
.L_x_1340:
        /* <DEDUP_REMOVED lines=27> */
.L_x_1341:
[----:B------:R-:W-:Y:S02]  /*0e70*/  UIMAD.WIDE.U32 UR58, UR46, UR19, URZ ;  /* 0x000000132e3a72a5 */ /* 0x000fe4000f8e00ff */
[----:B------:R-:W-:-:S04]  /*0e80*/  UIMAD UR8, UR47, UR19, URZ ;  /* 0x000000132f0872a4 */ /* 0x000fc8000f8e02ff */
[----:B------:R-:W-:Y:S02]  /*0e90*/  UIADD3 UR8, UPT, UPT, UR59, UR8, URZ ;  /* 0x000000083b087290 */ /* 0x000fe4000fffe0ff */
.L_x_1342:
        /* <DEDUP_REMOVED lines=21> */
.L_x_1343:
[----:B------:R-:W1:Y:S01]  /*0ff0*/  LDCU UR60, c[0x0][0x434] ;  /* 0x00008680ff3c77ac */ /* 0x000e620008000800 */
[----:B------:R-:W-:-:S04]  /*1000*/  UIMAD UR10, UR25, UR18, UR26 ;  /* 0x00000012190a72a4 */ /* 0x000fc8000f8e021a */
[----:B-1----:R-:W-:Y:S02]  /*1010*/  UIMAD UR60, UR10, UR60, URZ ;  /* 0x0000003c0a3c72a4 */ /* 0x002fe4000f8e02ff */
.L_x_1344:
        /* <DEDUP_REMOVED lines=11> */
.L_x_1345:
[----:B------:R-:W1:Y:S01]  /*10d0*/  LDCU UR59, c[0x0][0x444] ;  /* 0x00008880ff3b77ac */ /* 0x000e620008000800 */
[----:B------:R-:W-:-:S04]  /*10e0*/  UIMAD UR10, UR25, UR18, UR26 ;  /* 0x00000012190a72a4 */ /* 0x000fc8000f8e021a */
[----:B-1----:R-:W-:-:S12]  /*10f0*/  UIMAD UR59, UR10, UR59, URZ ;  /* 0x0000003b0a3b72a4 */ /* 0x002fd8000f8e02ff */
.L_x_1346:
        /* <DEDUP_REMOVED lines=107> */
.L_x_1348:
[----:B------:R-:W1:Y:S01]  /*17b0*/  LDCU.64 UR10, c[0x0][0x5c0] ;  /* 0x0000b800ff0a77ac */ /* 0x000e620008000a00 */
[----:B------:R-:W-:-:S04]  /*17c0*/  UIADD3 UR8, UPT, UPT, UR39, UR41, URZ ;  /* 0x0000002927087290 */ /* 0x000fc8000fffe0ff */
[----:B-1----:R-:W-:Y:S02]  /*17d0*/  UIMAD.WIDE.U32 UR18, UR8, UR10, URZ ;  /* 0x0000000a081272a5 */ /* 0x002fe4000f8e00ff */
[----:B------:R-:W-:-:S04]  /*17e0*/  UIMAD UR8, UR8, UR11, URZ ;  /* 0x0000000b080872a4 */ /* 0x000fc8000f8e02ff */
[----:B------:R-:W-:-:S06]  /*17f0*/  UIADD3 UR8, UPT, UPT, UR19, UR8, URZ ;  /* 0x0000000813087290 */ /* 0x000fcc000fffe0ff */
[----:B------:R-:W-:Y:S02]  /*1800*/  MOV R0, UR8 ;  /* 0x0000000800007c02 */ /* 0x000fe40008000f00 */
.L_x_1349:
        /* <DEDUP_REMOVED lines=13> */
.L_x_1350:
[----:B------:R-:W1:Y:S01]  /*18e0*/  LDCU.64 UR8, c[0x0][0x5c8] ;  /* 0x0000b900ff0877ac */ /* 0x000e620008000a00 */
[----:B------:R-:W-:-:S04]  /*18f0*/  UIADD3 UR39, UPT, UPT, UR39, UR41, URZ ;  /* 0x0000002927277290 */ /* 0x000fc8000fffe0ff */
[----:B-1----:R-:W-:Y:S02]  /*1900*/  UIMAD.WIDE.U32 UR16, UR39, UR8, URZ ;  /* 0x00000008271072a5 */ /* 0x002fe4000f8e00ff */
[----:B------:R-:W-:-:S04]  /*1910*/  UIMAD UR39, UR39, UR9, URZ ;  /* 0x00000009272772a4 */ /* 0x000fc8000f8e02ff */
[----:B------:R-:W-:-:S06]  /*1920*/  UIADD3 UR39, UPT, UPT, UR17, UR39, URZ ;  /* 0x0000002711277290 */ /* 0x000fcc000fffe0ff */
[----:B------:R-:W-:-:S07]  /*1930*/  MOV R10, UR39 ;  /* 0x00000027000a7c02 */ /* 0x000fce0008000f00 */
.L_x_1351:
        /* <DEDUP_REMOVED lines=30> */
.L_x_1353:
[----:B------:R-:W-:Y:S05]  /*1b20*/  BSYNC.RECONVERGENT B0 ;  /* 0x0000000000007941 */ /* 0x000fea0003800200 */
.L_x_1352:
        /* <DEDUP_REMOVED lines=17> */
.L_x_1355:
[----:B------:R-:W-:Y:S05]  /*1c40*/  BSYNC.RECONVERGENT B0 ;  /* 0x0000000000007941 */ /* 0x000fea0003800200 */
.L_x_1354:
        /* <DEDUP_REMOVED lines=27> */
.L_x_1357:
[----:B------:R-:W-:Y:S05]  /*1e00*/  BSYNC.RECONVERGENT B0 ;  /* 0x0000000000007941 */ /* 0x000fea0003800200 */
.L_x_1356:
        /* <DEDUP_REMOVED lines=18> */
.L_x_1347:
        /* <DEDUP_REMOVED lines=47> */
.L_x_1361:
[----:B------:R2:W-:Y:S01]  /*2220*/  STS.128 [R0+0x16000], RZ ;  /* 0x016000ff00007388 */ /* 0x0005e20000000c00 */
[----:B------:R-:W-:Y:S05]  /*2230*/  BRA `(.L_x_1362) ;  /* 0x00000000000c7947 */ /* 0x000fea0003800000 */
.L_x_1360:
[----:B------:R1:W-:Y:S04]  /*2240*/  STS.128 [R0+0x12000], RZ ;  /* 0x012000ff00007388 */ /* 0x0003e80000000c00 */
[----:B------:R1:W-:Y:S04]  /*2250*/  STS.128 [R0+0x14000], RZ ;  /* 0x014000ff00007388 */ /* 0x0003e80000000c00 */
[----:B------:R1:W-:Y:S02]  /*2260*/  STS.128 [R0+0x16000], RZ ;  /* 0x016000ff00007388 */ /* 0x0003e40000000c00 */
.L_x_1362:
[----:B------:R-:W-:Y:S05]  /*2270*/  BSYNC.RECONVERGENT B0 ;  /* 0x0000000000007941 */ /* 0x000fea0003800200 */
.L_x_1359:
        /* <DEDUP_REMOVED lines=34> */
.L_x_1365:
[----:B------:R4:W-:Y:S02]  /*24a0*/  STS.128 [R0+0x17000], RZ ;  /* 0x017000ff00007388 */ /* 0x0009e40000000c00 */
.L_x_1364:
[----:B------:R-:W-:Y:S05]  /*24b0*/  BSYNC.RECONVERGENT B0 ;  /* 0x0000000000007941 */ /* 0x000fea0003800200 */
.L_x_1363:
        /* <DEDUP_REMOVED lines=31> */
.L_x_1368:
[----:B------:R4:W-:Y:S01]  /*26b0*/  STS.128 [R0+0xa000], RZ ;  /* 0x00a000ff00007388 */ /* 0x0009e20000000c00 */
[----:B------:R-:W-:Y:S05]  /*26c0*/  BRA `(.L_x_1369) ;  /* 0x00000000000c7947 */ /* 0x000fea0003800000 */
.L_x_1367:
[----:B------:R1:W-:Y:S04]  /*26d0*/  STS.128 [R0+0x6000], RZ ;  /* 0x006000ff00007388 */ /* 0x0003e80000000c00 */
[----:B------:R1:W-:Y:S04]  /*26e0*/  STS.128 [R0+0x8000], RZ ;  /* 0x008000ff00007388 */ /* 0x0003e80000000c00 */
[----:B------:R1:W-:Y:S02]  /*26f0*/  STS.128 [R0+0xa000], RZ ;  /* 0x00a000ff00007388 */ /* 0x0003e40000000c00 */
.L_x_1369:
[----:B------:R-:W-:Y:S05]  /*2700*/  BSYNC.RECONVERGENT B0 ;  /* 0x0000000000007941 */ /* 0x000fea0003800200 */
.L_x_1366:
        /* <DEDUP_REMOVED lines=31> */
.L_x_1372:
[----:B------:R4:W-:Y:S02]  /*2900*/  STS.128 [R0+0xb000], RZ ;  /* 0x00b000ff00007388 */ /* 0x0009e40000000c00 */
.L_x_1371:
[----:B------:R-:W-:Y:S05]  /*2910*/  BSYNC.RECONVERGENT B0 ;  /* 0x0000000000007941 */ /* 0x000fea0003800200 */
.L_x_1370:
        /* <DEDUP_REMOVED lines=28> */
.L_x_1375:
[----:B------:R4:W-:Y:S01]  /*2ae0*/  STS.128 [R0+0x4000], RZ ;  /* 0x004000ff00007388 */ /* 0x0009e20000000c00 */
[----:B------:R-:W-:Y:S05]  /*2af0*/  BRA `(.L_x_1376) ;  /* 0x00000000000c7947 */ /* 0x000fea0003800000 */
.L_x_1374:
[----:B------:R1:W-:Y:S04]  /*2b00*/  STS.128 [R0], RZ ;  /* 0x000000ff00007388 */ /* 0x0003e80000000c00 */
[----:B------:R1:W-:Y:S04]  /*2b10*/  STS.128 [R0+0x2000], RZ ;  /* 0x002000ff00007388 */ /* 0x0003e80000000c00 */
[----:B------:R1:W-:Y:S02]  /*2b20*/  STS.128 [R0+0x4000], RZ ;  /* 0x004000ff00007388 */ /* 0x0003e40000000c00 */
.L_x_1376:
[----:B------:R-:W-:Y:S05]  /*2b30*/  BSYNC.RECONVERGENT B0 ;  /* 0x0000000000007941 */ /* 0x000fea0003800200 */
.L_x_1373:
        /* <DEDUP_REMOVED lines=27> */
.L_x_1379:
[----:B------:R4:W-:Y:S02]  /*2cf0*/  STS.128 [R0+0x5000], RZ ;  /* 0x005000ff00007388 */ /* 0x0009e40000000c00 */
.L_x_1378:
[----:B------:R-:W-:Y:S05]  /*2d00*/  BSYNC.RECONVERGENT B0 ;  /* 0x0000000000007941 */ /* 0x000fea0003800200 */
.L_x_1377:
        /* <DEDUP_REMOVED lines=56> */
.L_x_1382:
[----:B------:R4:W-:Y:S01]  /*3090*/  STS.128 [R0+0x10000], RZ ;  /* 0x010000ff00007388 */ /* 0x0009e20000000c00 */
[----:B------:R-:W-:Y:S05]  /*30a0*/  BRA `(.L_x_1383) ;  /* 0x00000000000c7947 */ /* 0x000fea0003800000 */
.L_x_1381:
[----:B------:R1:W-:Y:S04]  /*30b0*/  STS.128 [R0+0xc000], RZ ;  /* 0x00c000ff00007388 */ /* 0x0003e80000000c00 */
[----:B------:R1:W-:Y:S04]  /*30c0*/  STS.128 [R0+0xe000], RZ ;  /* 0x00e000ff00007388 */ /* 0x0003e80000000c00 */
[----:B------:R1:W-:Y:S02]  /*30d0*/  STS.128 [R0+0x10000], RZ ;  /* 0x010000ff00007388 */ /* 0x0003e40000000c00 */
.L_x_1383:
[----:B------:R-:W-:Y:S05]  /*30e0*/  BSYNC.RECONVERGENT B0 ;  /* 0x0000000000007941 */ /* 0x000fea0003800200 */
.L_x_1380:
        /* <DEDUP_REMOVED lines=33> */
.L_x_1386:
[----:B------:R2:W-:Y:S02]  /*3300*/  STS.128 [R0+0x11000], RZ ;  /* 0x011000ff00007388 */ /* 0x0005e40000000c00 */
.L_x_1385:
[----:B------:R-:W-:Y:S05]  /*3310*/  BSYNC.RECONVERGENT B0 ;  /* 0x0000000000007941 */ /* 0x000fea0003800200 */
.L_x_1384:
[----:B------:R-:W5:Y:S01]  /*3320*/  LDCU.64 UR10, c[0x0][0x538] ;  /* 0x0000a700ff0a77ac */ /* 0x000f620008000a00 */
[----:B------:R-:W0:Y:S01]  /*3330*/  LDGDEPBAR ;  /* 0x00000000000079af */ /* 0x000e220000000000 */
[C---:B------:R-:W-:Y:S02]  /*3340*/  IMAD.SHL.U32 R5, R23.reuse, 0x40, RZ ;  /* 0x0000004017057824 */ /* 0x040fe400078e00ff */
[C---:B------:R-:W-:Y:S02]  /*3350*/  IMAD.SHL.U32 R7, R23.reuse, 0x20, RZ ;  /* 0x0000002017077824 */ /* 0x040fe400078e00ff */
[C---:B------:R-:W-:Y:S01]  /*3360*/  IMAD.SHL.U32 R6, R23.reuse, 0x10, RZ ;  /* 0x0000001017067824 */ /* 0x040fe200078e00ff */
[C---:B------:R-:W-:Y:S01]  /*3370*/  LOP3.LUT P1, RZ, R23.reuse, 0x4, RZ, 0xc0, !PT ;  /* 0x0000000417ff7812 */ /* 0x040fe2000782c0ff */
[C---:B------:R-:W-:Y:S01]  /*3380*/  IMAD.SHL.U32 R8, R23.reuse, 0x2, RZ ;  /* 0x0000000217087824 */ /* 0x040fe200078e00ff */
[----:B------:R-:W-:Y:S01]  /*3390*/  LOP3.LUT P2, RZ, R23, 0x2, RZ, 0xc0, !PT ;  /* 0x0000000217ff7812 */ /* 0x000fe2000784c0ff */
        /* <DEDUP_REMOVED lines=34> */
[----:B------:R2:W4:Y:S01]  /*35c0*/  @P0 LDG.E R4, desc[UR36][R2.64] ;  /* 0x0000002402040981 */ /* 0x000522000c1e1900 */
[----:B------:R-:W-:Y:S02]  /*35d0*/  LOP3.LUT R0, R0, 0x3800, R6, 0xf8, !PT ;  /* 0x0000380000007812 */ /* 0x000fe400078ef806 */
[----:B------:R-:W-:-:S02]  /*35e0*/  CS2R R118, SRZ ;  /* 0x0000000000767805 */ /* 0x000fc4000001ff00 */
[----:B------:R-:W-:Y:S02]  /*35f0*/  LOP3.LUT R6, R5, 0x200, RZ, 0xc0, !PT ;  /* 0x0000020005067812 */ /* 0x000fe400078ec0ff */
[----:B------:R-:W-:Y:S02]  /*3600*/  CS2R R116, SRZ ;  /* 0x0000000000747805 */ /* 0x000fe4000001ff00 */
[----:B------:R-:W-:Y:S02]  /*3610*/  CS2R R110, SRZ ;  /* 0x00000000006e7805 */ /* 0x000fe4000001ff00 */
[----:B------:R-:W-:Y:S02]  /*3620*/  CS2R R108, SRZ ;  /* 0x00000000006c7805 */ /* 0x000fe4000001ff00 */
[----:B------:R-:W-:Y:S02]  /*3630*/  LOP3.LUT R7, R6, 0xc00, R7, 0xf8, !PT ;  /* 0x00000c0006077812 */ /* 0x000fe400078ef807 */
[----:B------:R-:W-:-:S02]  /*3640*/  CS2R R114, SRZ ;  /* 0x0000000000727805 */ /* 0x000fc4000001ff00 */
[----:B------:R-:W-:Y:S02]  /*3650*/  LOP3.LUT R6, R8, 0xe0, R15, 0xf8, !PT ;  /* 0x000000e008067812 */ /* 0x000fe400078ef80f */
        /* <DEDUP_REMOVED lines=22> */
[----:B------:R-:W-:Y:S02]  /*37c0*/  CS2R R38, SRZ ;  /* 0x0000000000267805 */ /* 0x000fe4000001ff00 */
[----:B------:R-:W-:-:S02]  /*37d0*/  LOP3.LUT R5, R2, 0x8, R23, 0x78, !PT ;  /* 0x0000000802057812 */ /* 0x000fc400078e7817 */
[----:B------:R-:W-:Y:S02]  /*37e0*/  CS2R R36, SRZ ;  /* 0x0000000000247805 */ /* 0x000fe4000001ff00 */
[----:B---3--:R-:W-:Y:S02]  /*37f0*/  CS2R R30, SRZ ;  /* 0x00000000001e7805 */ /* 0x008fe4000001ff00 */
[----:B------:R-:W-:Y:S02]  /*3800*/  CS2R R28, SRZ ;  /* 0x00000000001c7805 */ /* 0x000fe4000001ff00 */
[----:B------:R-:W-:Y:S02]  /*3810*/  LOP3.LUT R0, R0, R5, RZ, 0xfc, !PT ;  /* 0x0000000500007212 */ /* 0x000fe400078efcff */
[----:B------:R-:W-:Y:S02]  /*3820*/  CS2R R34, SRZ ;  /* 0x0000000000227805 */ /* 0x000fe4000001ff00 */
[----:B------:R-:W-:-:S02]  /*3830*/  LOP3.LUT R5, R2, 0x8, R17, 0x78, !PT ;  /* 0x0000000802057812 */ /* 0x000fc400078e7811 */
[----:B------:R-:W-:Y:S02]  /*3840*/  CS2R R32, SRZ ;  /* 0x0000000000207805 */ /* 0x000fe4000001ff00 */
[----:B------:R-:W-:Y:S01]  /*3850*/  LEA R9, R0, UR6, 0x1 ;  /* 0x0000000600097c11 */ /* 0x000fe2000f8e08ff */
[----:B------:R-:W-:Y:S01]  /*3860*/  IMAD.U32 R0, RZ, RZ, UR38 ;  /* 0x00000026ff007e24 */ /* 0x000fe2000f8e00ff */
[----:B------:R-:W-:Y:S02]  /*3870*/  LOP3.LUT R5, R7, R5, RZ, 0xfc, !PT ;  /* 0x0000000507057212 */ /* 0x000fe400078efcff */
[----:B------:R-:W-:Y:S02]  /*3880*/  CS2R R26, SRZ ;  /* 0x00000000001a7805 */ /* 0x000fe4000001ff00 */
[----:B------:R-:W-:Y:S01]  /*3890*/  CS2R R24, SRZ ;  /* 0x0000000000187805 */ /* 0x000fe2000001ff00 */
[----:B------:R-:W-:Y:S01]  /*38a0*/  STL [R1+0x10], R9 ;  /* 0x0000100901007387 */ /* 0x000fe20000100800 */
[----:B------:R-:W-:Y:S01]  /*38b0*/  IADD3 R0, PT, PT, R0, -UR29, -R6 ;  /* 0x8000001d00007c10 */ /* 0x000fe2000fffe806 */
[----:B------:R-:W-:Y:S01]  /*38c0*/  VIADD R232, R9, 0x12040 ;  /* 0x0001204009e87836 */ /* 0x000fe20000000000 */
[----:B------:R-:W-:Y:S01]  /*38d0*/  LEA R5, R5, UR6, 0x1 ;  /* 0x0000000605057c11 */ /* 0x000fe2000f8e08ff */
[----:B------:R-:W1:Y:S01]  /*38e0*/  LDSM.16.M88.4 R148, [R9+0x12000] ;  /* 0x012000000994783b */ /* 0x000e620000000200 */
[----:B------:R-:W-:-:S02]  /*38f0*/  CS2R R22, SRZ ;  /* 0x0000000000167805 */ /* 0x000fc4000001ff00 */
[----:B------:R-:W-:Y:S01]  /*3900*/  CS2R R20, SRZ ;  /* 0x0000000000147805 */ /* 0x000fe2000001ff00 */
[----:B------:R-:W-:Y:S01]  /*3910*/  UMOV UR8, URZ ;  /* 0x000000ff00087c82 */ /* 0x000fe20008000000 */
[----:B------:R2:W-:Y:S01]  /*3920*/  STL [R1+0x54], R0 ;  /* 0x0000540001007387 */ /* 0x0005e20000100800 */
[----:B------:R-:W3:Y:S03]  /*3930*/  LDCU UR9, c[0x0][0x440] ;  /* 0x00008800ff0977ac */ /* 0x000ee60008000800 */
        /* <DEDUP_REMOVED lines=9> */
[----:B------:R-:W-:-:S02]  /*39d0*/  UIADD3 UR33, UPT, UPT, UR33, 0x40, URZ ;  /* 0x0000004021217890 */ /* 0x000fc4000fffe0ff */
[----:B------:R-:W-:Y:S01]  /*39e0*/  USHF.L.U32 UR17, UR17, 0x6, URZ ;  /* 0x0000000611117899 */ /* 0x000fe200080006ff */
[----:B--2---:R-:W-:-:S05]  /*39f0*/  IMAD.MOV.U32 R0, RZ, RZ, 0x20 ;  /* 0x00000020ff007424 */ /* 0x004fca00078e00ff */
[----:B------:R-:W-:Y:S01]  /*3a00*/  SEL R0, R0, 0xffffffe0, !P2 ;  /* 0xffffffe000007807 */ /* 0x000fe20005000000 */
[----:B----4-:R-:W-:Y:S01]  /*3a10*/  @P0 FMUL.FTZ R2, R4, R3 ;  /* 0x0000000304020220 */ /* 0x010fe20000410000 */
[----:B------:R-:W-:-:S03]  /*3a20*/  VIADD R3, R9, 0x12000 ;  /* 0x0001200009037836 */ /* 0x000fc60000000000 */
[----:B------:R-:W-:Y:S02]  /*3a30*/  IMAD.IADD R4, R0, 0x1, R9 ;  /* 0x0000000100047824 */ /* 0x000fe400078e0209 */
[----:B------:R-:W-:Y:S01]  /*3a40*/  @P1 VIADD R232, R3, 0xffffffc0 ;  /* 0xffffffc003e81836 */ /* 0x000fe20000000000 */
[----:B------:R-:W-:Y:S01]  /*3a50*/  @P0 R2UR UR25, R2 ;  /* 0x00000000021902ca */ /* 0x000fe200000e0000 */
[----:B------:R-:W-:Y:S01]  /*3a60*/  IMAD.MOV.U32 R2, RZ, RZ, 0x40 ;  /* 0x00000040ff027424 */ /* 0x000fe200078e00ff */
[----:B------:R-:W-:Y:S01]  /*3a70*/  STL [R1+0x14], R4 ;  /* 0x0000140401007387 */ /* 0x000fe20000100800 */
[----:B------:R-:W-:-:S03]  /*3a80*/  IMAD.IADD R240, R0, 0x1, R232 ;  /* 0x0000000100f07824 */ /* 0x000fc600078e02e8 */
[----:B------:R-:W2:Y:S01]  /*3a90*/  LDSM.16.M88.4 R164, [R232] ;  /* 0x00000000e8a4783b */ /* 0x000ea20000000200 */
[----:B------:R-:W-:-:S03]  /*3aa0*/  SEL R2, R2, 0xffffffc0, !P1 ;  /* 0xffffffc002027807 */ /* 0x000fc60004800000 */
[----:B------:R-:W4:Y:S02]  /*3ab0*/  LDSM.16.M88.4 R168, [R232+0x800] ;  /* 0x00080000e8a8783b */ /* 0x000f240000000200 */
[----:B------:R-:W-:Y:S01]  /*3ac0*/  IMAD.IADD R3, R2, 0x1, R5 ;  /* 0x0000000102037824 */ /* 0x000fe200078e0205 */
[----:B------:R-:W-:Y:S01]  /*3ad0*/  @UP0 UMOV UR8, UR25 ;  /* 0x0000001900080c82 */ /* 0x000fe20008000000 */
[----:B------:R-:W1:Y:S04]  /*3ae0*/  LDSM.16.M88.4 R196, [R232+0x2000] ;  /* 0x00200000e8c4783b */ /* 0x000e680000000200 */
        /* <DEDUP_REMOVED lines=19> */
[C---:B---3--:R-:W-:Y:S02]  /*3c20*/  IMAD.IADD R5, R0.reuse, 0x1, R5 ;  /* 0x0000000100057824 */ /* 0x048fe400078e0205 */
[----:B------:R-:W-:-:S03]  /*3c30*/  IMAD.IADD R0, R0, 0x1, R3 ;  /* 0x0000000100007824 */ /* 0x000fc600078e0203 */
[----:B------:R3:W-:Y:S04]  /*3c40*/  STL [R1+0xc], R5 ;  /* 0x00000c0501007387 */ /* 0x0007e80000100800 */
[----:B------:R3:W-:Y:S04]  /*3c50*/  STL [R1+0x20], R3 ;  /* 0x0000200301007387 */ /* 0x0007e80000100800 */
[----:B------:R3:W-:Y:S04]  /*3c60*/  STL [R1+0x1c], R2 ;  /* 0x00001c0201007387 */ /* 0x0007e80000100800 */
[----:B--2-4-:R3:W-:Y:S02]  /*3c70*/  STL [R1+0x24], R0 ;  /* 0x0000240001007387 */ /* 0x0147e40000100800 */
.L_x_1391:
[----:B-1----:R-:W2:Y:S01]  /*3c80*/  LDL.LU R245, [R1+0x8] ;  /* 0x0000080001f57983 */ /* 0x002ea20000300800 */
[----:B---3--:R-:W-:Y:S01]  /*3c90*/  MOV R2, UR18 ;  /* 0x0000001200027c02 */ /* 0x008fe20008000f00 */
[----:B------:R-:W-:Y:S01]  /*3ca0*/  USHF.L.U32 UR25, UR47, 0x6, URZ ;  /* 0x000000062f197899 */ /* 0x000fe200080006ff */
[----:B------:R-:W-:Y:S02]  /*3cb0*/  MOV R3, UR19 ;  /* 0x0000001300037c02 */ /* 0x000fe40008000f00 */
[----:B------:R-:W3:Y:S01]  /*3cc0*/  LDL R244, [R1+0x10] ;  /* 0x0000100001f47983 */ /* 0x000ee20000100800 */
[----:B------:R-:W-:Y:S04]  /*3cd0*/  UISETP.GE.AND UP0, UPT, UR25, UR32, UPT ;  /* 0x000000201900728c */ /* 0x000fe8000bf06270 */
[----:B------:R-:W4:Y:S05]  /*3ce0*/  LDL.LU R99, [R1+0xc] ;  /* 0x00000c0001637983 */ /* 0x000f2a0000300800 */
[----:B------:R-:W4:Y:S05]  /*3cf0*/  LDL R98, [R1+0x14] ;  /* 0x0000140001627983 */ /* 0x000f2a0000100800 */
[----:B------:R-:W4:Y:S05]  /*3d00*/  LDL R97, [R1+0x20] ;  /* 0x0000200001617983 */ /* 0x000f2a0000100800 */
[----:B------:R-:W4:Y:S05]  /*3d10*/  LDL R96, [R1+0x18] ;  /* 0x0000180001607983 */ /* 0x000f2a0000100800 */
[----:B------:R-:W4:Y:S05]  /*3d20*/  LDL R95, [R1+0x24] ;  /* 0x00002400015f7983 */ /* 0x000f2a0000100800 */
[----:B------:R-:W4:Y:S05]  /*3d30*/  LDL R92, [R1+0x1c] ;  /* 0x00001c00015c7983 */ /* 0x000f2a0000100800 */
[----:B------:R-:W2:Y:S05]  /*3d40*/  LDL R0, [R1+0x48] ;  /* 0x0000480001007983 */ /* 0x000eaa0000100800 */
[----:B------:R-:W0:Y:S01]  /*3d50*/  LDGDEPBAR ;  /* 0x00000000000079af */ /* 0x000e220000000000 */
[C---:B--2---:R-:W-:Y:S01]  /*3d60*/  LEA R2, P0, R0.reuse, R2, 0x2 ;  /* 0x0000000200027211 */ /* 0x044fe200078010ff */
[----:B------:R-:W-:Y:S04]  /*3d70*/  DEPBAR.LE SB0, 0x0 ;  /* 0x000080000000791a */ /* 0x000fe80000000000 */
[----:B------:R-:W-:Y:S01]  /*3d80*/  BAR.SYNC.DEFER_BLOCKING 0x0 ;  /* 0x0000000000007b1d */ /* 0x000fe20000010000 */
[C---:B------:R-:W-:Y:S02]  /*3d90*/  LEA.HI.X R3, R0.reuse, R3, RZ, 0x2, P0 ;  /* 0x0000000300037211 */ /* 0x040fe400000f14ff */
[----:B------:R-:W-:Y:S03]  /*3da0*/  LOP3.LUT R0, R0, UR25, RZ, 0xfc, !PT ;  /* 0x0000001900007c12 */ /* 0x000fe6000f8efcff */
[----:B------:R-:W-:Y:S05]  /*3db0*/  LDSM.16.M88.4 R16, [R245] ;  /* 0x00000000f510783b */ /* 0x000fea0000000200 */
[----:B---3--:R-:W1:Y:S05]  /*3dc0*/  LDSM.16.M88.4 R8, [R244+0xc000] ;  /* 0x00c00000f408783b */ /* 0x008e6a0000000200 */
[----:B------:R-:W2:Y:S05]  /*3dd0*/  LDSM.16.M88.4 R68, [R244+0xc800] ;  /* 0x00c80000f444783b */ /* 0x000eaa0000000200 */
[----:B----4-:R-:W-:Y:S05]  /*3de0*/  LDSM.16.M88.4 R72, [R99] ;  /* 0x000000006348783b */ /* 0x010fea0000000200 */
[----:B------:R-:W3:Y:S05]  /*3df0*/  LDSM.16.M88.4 R76, [R98+0xc000] ;  /* 0x00c00000624c783b */ /* 0x000eea0000000200 */
[----:B------:R-:W4:Y:S05]  /*3e00*/  LDSM.16.M88.4 R80, [R98+0xc800] ;  /* 0x00c800006250783b */ /* 0x000f2a0000000200 */
[----:B------:R-:W-:Y:S05]  /*3e10*/  LDSM.16.M88.4 R84, [R97] ;  /* 0x000000006154783b */ /* 0x000fea0000000200 */
[----:B------:R-:W4:Y:S05]  /*3e20*/  LDSM.16.M88.4 R88, [R96+0xc000] ;  /* 0x00c000006058783b */ /* 0x000f2a0000000200 */
[----:B-----5:R-:W5:Y:S05]  /*3e30*/  LDG.E R94, desc[UR36][R2.64] ;  /* 0x00000024025e7981 */ /* 0x020f6a000c1e1900 */
[----:B------:R4:W5:Y:S01]  /*3e40*/  LDG.E R93, desc[UR36][R2.64+0x20] ;  /* 0x00002024025d7981 */ /* 0x000962000c1e1900 */
[C---:B-1----:R-:W-:Y:S08]  /*3e50*/  HMMA.16816.F32.BF16 R4, R16.reuse, R8, RZ ;  /* 0x000000081004723c */ /* 0x042ff000000418ff */
[C---:B------:R-:W-:Y:S08]  /*3e60*/  HMMA.16816.F32.BF16 R8, R16.reuse, R10, RZ ;  /* 0x0000000a1008723c */ /* 0x040ff000000418ff */
[C---:B--2---:R-:W-:Y:S08]  /*3e70*/  HMMA.16816.F32.BF16 R12, R16.reuse, R68, RZ ;  /* 0x00000044100c723c */ /* 0x044ff000000418ff */
[----:B------:R-:W-:Y:S01]  /*3e80*/  HMMA.16816.F32.BF16 R16, R16, R70, RZ ;  /* 0x000000461010723c */ /* 0x000fe200000418ff */
[----:B------:R-:W1:Y:S05]  /*3e90*/  LDSM.16.M88.4 R68, [R96+0xc800] ;  /* 0x00c800006044783b */ /* 0x000e6a0000000200 */
[----:B------:R-:W2:Y:S02]  /*3ea0*/  LDL R2, [R1+0x54] ;  /* 0x0000540001027983 */ /* 0x000ea40000100800 */
[C---:B---3--:R-:W-:Y:S08]  /*3eb0*/  HMMA.16816.F32.BF16 R4, R72.reuse, R76, R4 ;  /* 0x0000004c4804723c */ /* 0x048ff00000041804 */
[C---:B------:R-:W-:Y:S01]  /*3ec0*/  HMMA.16816.F32.BF16 R8, R72.reuse, R78, R8 ;  /* 0x0000004e4808723c */ /* 0x040fe20000041808 */
[----:B------:R-:W-:Y:S07]  /*3ed0*/  LDSM.16.M88.4 R76, [R92+0xc000] ;  /* 0x00c000005c4c783b */ /* 0x000fee0000000200 */
[C---:B----4-:R-:W-:Y:S08]  /*3ee0*/  HMMA.16816.F32.BF16 R12, R72.reuse, R80, R12 ;  /* 0x00000050480c723c */ /* 0x050ff0000004180c */
[----:B------:R-:W-:Y:S01]  /*3ef0*/  HMMA.16816.F32.BF16 R16, R72, R82, R16 ;  /* 0x000000524810723c */ /* 0x000fe20000041810 */
[----:B------:R-:W3:Y:S05]  /*3f00*/  LDSM.16.M88.4 R72, [R95] ;  /* 0x000000005f48783b */ /* 0x000eea0000000200 */
[----:B------:R-:W4:Y:S02]  /*3f10*/  LDSM.16.M88.4 R80, [R92+0xc800] ;  /* 0x00c800005c50783b */ /* 0x000f240000000200 */
[C---:B------:R-:W-:Y:S08]  /*3f20*/  HMMA.16816.F32.BF16 R4, R84.reuse, R88, R4 ;  /* 0x000000585404723c */ /* 0x040ff00000041804 */
[C---:B------:R-:W-:Y:S01]  /*3f30*/  HMMA.16816.F32.BF16 R8, R84.reuse, R90, R8 ;  /* 0x0000005a5408723c */ /* 0x040fe20000041808 */
[----:B------:R-:W-:Y:S07]  /*3f40*/  LDSM.16.M88.4 R88, [R244+0xe800] ;  /* 0x00e80000f458783b */ /* 0x000fee0000000200 */
[C---:B-1----:R-:W-:Y:S08]  /*3f50*/  HMMA.16816.F32.BF16 R12, R84.reuse, R68, R12 ;  /* 0x00000044540c723c */ /* 0x042ff0000004180c */
[----:B------:R-:W-:Y:S01]  /*3f60*/  HMMA.16816.F32.BF16 R16, R84, R70, R16 ;  /* 0x000000465410723c */ /* 0x000fe20000041810 */
[----:B------:R-:W-:Y:S05]  /*3f70*/  LDSM.16.M88.4 R68, [R245+0x2000] ;  /* 0x00200000f544783b */ /* 0x000fea0000000200 */
        /* <DEDUP_REMOVED lines=8> */
[C---:B-1----:R-:W-:Y:S08]  /*4000*/  HMMA.16816.F32.BF16 R4, R68.reuse, R84, R4 ;  /* 0x000000544404723c */ /* 0x042ff00000041804 */
[C---:B------:R-:W-:Y:S01]  /*4010*/  HMMA.16816.F32.BF16 R8, R68.reuse, R86, R8 ;  /* 0x000000564408723c */ /* 0x040fe20000041808 */
[----:B------:R-:W-:Y:S07]  /*4020*/  LDSM.16.M88.4 R84, [R96+0xe000] ;  /* 0x00e000006054783b */ /* 0x000fee0000000200 */
[C---:B------:R-:W-:Y:S08]  /*4030*/  HMMA.16816.F32.BF16 R12, R68.reuse, R88, R12 ;  /* 0x00000058440c723c */ /* 0x040ff0000004180c */
[----:B------:R-:W-:Y:S01]  /*4040*/  HMMA.16816.F32.BF16 R16, R68, R90, R16 ;  /* 0x0000005a4410723c */ /* 0x000fe20000041810 */
[----:B------:R-:W1:Y:S05]  /*4050*/  LDSM.16.M88.4 R68, [R97+0x2000] ;  /* 0x002000006144783b */ /* 0x000e6a0000000200 */
[----:B------:R-:W-:Y:S02]  /*4060*/  LDSM.16.M88.4 R88, [R98+0x10800] ;  /* 0x010800006258783b */ /* 0x000fe40000000200 */
        /* <DEDUP_REMOVED lines=9> */
[----:B------:R-:W1:Y:S07]  /*4100*/  LDSM.16.M88.4 R84, [R92+0xe800] ;  /* 0x00e800005c54783b */ /* 0x000e6e0000000200 */
[C---:B---3--:R-:W-:Y:S08]  /*4110*/  HMMA.16816.F32.BF16 R12, R68.reuse, R72, R12 ;  /* 0x00000048440c723c */ /* 0x048ff0000004180c */
[----:B------:R-:W-:Y:S01]  /*4120*/  HMMA.16816.F32.BF16 R16, R68, R74, R16 ;  /* 0x0000004a4410723c */ /* 0x000fe20000041810 */
[----:B------:R-:W-:Y:S05]  /*4130*/  LDSM.16.M88.4 R68, [R245+0x4000] ;  /* 0x00400000f544783b */ /* 0x000fea0000000200 */
[----:B------:R-:W3:Y:S02]  /*4140*/  LDSM.16.M88.4 R72, [R244+0x10000] ;  /* 0x01000000f448783b */ /* 0x000ee40000000200 */
[C---:B----4-:R-:W-:Y:S08]  /*4150*/  HMMA.16816.F32.BF16 R4, R76.reuse, R80, R4 ;  /* 0x000000504c04723c */ /* 0x050ff00000041804 */
[C---:B------:R-:W-:Y:S01]  /*4160*/  HMMA.16816.F32.BF16 R8, R76.reuse, R82, R8 ;  /* 0x000000524c08723c */ /* 0x040fe20000041808 */
[----:B------:R-:W4:Y:S07]  /*4170*/  LDSM.16.M88.4 R80, [R244+0x10800] ;  /* 0x01080000f450783b */ /* 0x000f2e0000000200 */
        /* <DEDUP_REMOVED lines=13> */
[----:B------:R-:W-:Y:S02]  /*4250*/  LDSM.16.M88.4 R84, [R92+0x10000] ;  /* 0x010000005c54783b */ /* 0x000fe40000000200 */
[----:B--2---:R-:W-:Y:S05]  /*4260*/  IADD3 R0, PT, PT, R0, R2, RZ ;  /* 0x0000000200007210 */ /* 0x004fea0007ffe0ff */
[C---:B------:R-:W-:Y:S03]  /*4270*/  HMMA.16816.F32.BF16 R12, R76.reuse, R88, R12 ;  /* 0x000000584c0c723c */ /* 0x040fe6000004180c */
[C---:B------:R-:W-:Y:S02]  /*4280*/  IADD3 R3, PT, PT, R0.reuse, 0x48, RZ ;  /* 0x0000004800037810 */ /* 0x040fe40007ffe0ff */
[----:B------:R-:W-:Y:S03]  /*4290*/  IADD3 R2, PT, PT, R0, 0x47, RZ ;  /* 0x0000004700027810 */ /* 0x000fe60007ffe0ff */
[----:B------:R-:W-:Y:S01]  /*42a0*/  HMMA.16816.F32.BF16 R16, R76, R90, R16 ;  /* 0x0000005a4c10723c */ /* 0x000fe20000041810 */
[----:B------:R-:W1:Y:S07]  /*42b0*/  LDSM.16.M88.4 R76, [R95+0x4000] ;  /* 0x004000005f4c783b */ /* 0x000e6e0000000200 */
[C---:B---3--:R-:W-:Y:S08]  /*42c0*/  HMMA.16816.F32.BF16 R4, R68.reuse, R72, R4 ;  /* 0x000000484404723c */ /* 0x048ff00000041804 */
[C---:B------:R-:W-:Y:S08]  /*42d0*/  HMMA.16816.F32.BF16 R8, R68.reuse, R74, R8 ;  /* 0x0000004a4408723c */ /* 0x040ff00000041808 */
[C---:B----4-:R-:W-:Y:S08]  /*42e0*/  HMMA.16816.F32.BF16 R12, R68.reuse, R80, R12 ;  /* 0x00000050440c723c */ /* 0x050ff0000004180c */
[----:B------:R-:W-:Y:S01]  /*42f0*/  HMMA.16816.F32.BF16 R16, R68, R82, R16 ;  /* 0x000000524410723c */ /* 0x000fe20000041810 */
[----:B------:R-:W2:Y:S07]  /*4300*/  LDSM.16.M88.4 R68, [R92+0x10800] ;  /* 0x010800005c44783b */ /* 0x000eae0000000200 */
[C---:B-1----:R-:W-:Y:S08]  /*4310*/  HMMA.16816.F32.BF16 R4, R76.reuse, R84, R4 ;  /* 0x000000544c04723c */ /* 0x042ff00000041804 */
[C---:B------:R-:W-:Y:S11]  /*4320*/  HMMA.16816.F32.BF16 R8, R76.reuse, R86, R8 ;  /* 0x000000564c08723c */ /* 0x040ff60000041808 */
[----:B------:R-:W-:Y:S01]  /*4330*/  FMUL.FTZ R7, R7, UR16 ;  /* 0x0000001007077c20 */ /* 0x000fe20008410000 */
[----:B------:R-:W-:Y:S01]  /*4340*/  FMUL.FTZ R5, R5, UR16 ;  /* 0x0000001005057c20 */ /* 0x000fe20008410000 */
[----:B------:R-:W-:Y:S01]  /*4350*/  FMUL.FTZ R4, R4, UR16 ;  /* 0x0000001004047c20 */ /* 0x000fe20008410000 */
[----:B------:R-:W-:Y:S01]  /*4360*/  FMUL.FTZ R6, R6, UR16 ;  /* 0x0000001006067c20 */ /* 0x000fe20008410000 */
[----:B------:R1:W-:Y:S04]  /*4370*/  MUFU.TANH R81, R7 ;  /* 0x0000000700517308 */ /* 0x0003e80000002400 */
[----:B------:R-:W-:Y:S01]  /*4380*/  FMUL.FTZ R8, R8, UR16 ;  /* 0x0000001008087c20 */ /* 0x000fe20008410000 */
[----:B------:R-:W-:Y:S01]  /*4390*/  FMUL.FTZ R10, R10, UR16 ;  /* 0x000000100a0a7c20 */ /* 0x000fe20008410000 */
[----:B------:R-:W-:Y:S01]  /*43a0*/  FMUL.FTZ R9, R9, UR16 ;  /* 0x0000001009097c20 */ /* 0x000fe20008410000 */
[----:B------:R-:W-:Y:S03]  /*43b0*/  FMUL.FTZ R11, R11, UR16 ;  /* 0x000000100b0b7c20 */ /* 0x000fe60008410000 */
[----:B------:R3:W4:Y:S01]  /*43c0*/  MUFU.TANH R80, R5 ;  /* 0x0000000500507308 */ /* 0x0007220000002400 */
[C---:B--2---:R-:W-:Y:S09]  /*43d0*/  HMMA.16816.F32.BF16 R12, R76.reuse, R68, R12 ;  /* 0x000000444c0c723c */ /* 0x044ff2000004180c */
[----:B------:R2:W-:Y:S01]  /*43e0*/  MUFU.TANH R82, R4 ;  /* 0x0000000400527308 */ /* 0x0005e20000002400 */
[C---:B-1----:R-:W-:Y:S01]  /*43f0*/  IADD3 R7, PT, PT, R0.reuse, 0x3f, RZ ;  /* 0x0000003f00077810 */ /* 0x042fe20007ffe0ff */
[----:B------:R-:W-:Y:S08]  /*4400*/  HMMA.16816.F32.BF16 R16, R76, R70, R16 ;  /* 0x000000464c10723c */ /* 0x000ff00000041810 */
[----:B------:R1:W-:Y:S01]  /*4410*/  MUFU.TANH R78, R10 ;  /* 0x0000000a004e7308 */ /* 0x0003e20000002400 */
[----:B---3--:R-:W-:Y:S01]  /*4420*/  IADD3 R5, PT, PT, R0, 0x38, RZ ;  /* 0x0000003800057810 */ /* 0x008fe20007ffe0ff */
[----:B------:R-:W-:Y:S01]  /*4430*/  FMUL.FTZ R69, R13, UR16 ;  /* 0x000000100d457c20 */ /* 0x000fe20008410000 */
[----:B------:R-:W-:Y:S01]  /*4440*/  FMUL.FTZ R68, R12, UR16 ;  /* 0x000000100c447c20 */ /* 0x000fe20008410000 */
[----:B------:R-:W-:Y:S06]  /*4450*/  FMUL.FTZ R76, R15, UR16 ;  /* 0x000000100f4c7c20 */ /* 0x000fec0008410000 */
[----:B------:R3:W-:Y:S01]  /*4460*/  MUFU.TANH R13, R8 ;  /* 0x00000008000d7308 */ /* 0x0007e20000002400 */
[----:B--2---:R-:W-:Y:S01]  /*4470*/  IADD3 R4, PT, PT, R0, 0x37, RZ ;  /* 0x0000003700047810 */ /* 0x004fe20007ffe0ff */
[----:B------:R-:W-:Y:S01]  /*4480*/  FMUL.FTZ R77, R14, UR16 ;  /* 0x000000100e4d7c20 */ /* 0x000fe20008410000 */
[----:B------:R-:W-:Y:S01]  /*4490*/  IABS R14, R3 ;  /* 0x00000003000e7213 */ /* 0x000fe20000000000 */
[----:B------:R-:W-:Y:S01]  /*44a0*/  FMUL.FTZ R79, R17, UR16 ;  /* 0x00000010114f7c20 */ /* 0x000fe20008410000 */
[----:B------:R-:W-:Y:S01]  /*44b0*/  FMUL.FTZ R72, R18, UR16 ;  /* 0x0000001012487c20 */ /* 0x000fe20008410000 */
[----:B------:R-:W-:Y:S04]  /*44c0*/  FMUL.FTZ R71, R16, UR16 ;  /* 0x0000001010477c20 */ /* 0x000fe80008410000 */
[----:B------:R2:W-:Y:S01]  /*44d0*/  MUFU.TANH R17, R69 ;  /* 0x0000004500117308 */ /* 0x0005e20000002400 */
[----:B-1----:R-:W-:Y:S01]  /*44e0*/  IABS R10, R7 ;  /* 0x00000007000a7213 */ /* 0x002fe20000000000 */
[----:B------:R-:W-:Y:S01]  /*44f0*/  FMUL.FTZ R84, R19, UR16 ;  /* 0x0000001013547c20 */ /* 0x000fe20008410000 */
[----:B------:R-:W-:Y:S02]  /*4500*/  MOV R7, R14 ;  /* 0x0000000e00077202 */ /* 0x000fe40000000f00 */
[C---:B------:R-:W-:Y:S02]  /*4510*/  IADD3 R16, PT, PT, R0.reuse, 0x28, RZ ;  /* 0x0000002800107810 */ /* 0x040fe40007ffe0ff */
[----:B------:R-:W-:Y:S03]  /*4520*/  I2FP.F32.S32 R7, R7 ;  /* 0x0000000700077245 */ /* 0x000fe60000201400 */
[----:B------:R1:W-:Y:S01]  /*4530*/  MUFU.TANH R12, R9 ;  /* 0x00000009000c7308 */ /* 0x0003e20000002400 */
[C---:B---3--:R-:W-:Y:S04]  /*4540*/  IADD3 R8, PT, PT, R0.reuse, 0x40, RZ ;  /* 0x0000004000087810 */ /* 0x048fe80007ffe0ff */
[----:B------:R-:W-:Y:S02]  /*4550*/  IABS R15, R8 ;  /* 0x00000008000f7213 */ /* 0x000fe40000000000 */
[----:B------:R-:W-:Y:S03]  /*4560*/  IABS R8, R5 ;  /* 0x0000000500087213 */ /* 0x000fe60000000000 */
[----:B------:R3:W3:Y:S01]  /*4570*/  MUFU.TANH R75, R11 ;  /* 0x0000000b004b7308 */ /* 0x0006e20000002400 */
[----:B--2---:R-:W-:Y:S02]  /*4580*/  I2FP.F32.S32 R69, R10 ;  /* 0x0000000a00457245 */ /* 0x004fe40000201400 */
[----:B------:R-:W-:Y:S02]  /*4590*/  IABS R5, R4 ;  /* 0x0000000400057213 */ /* 0x000fe40000000000 */
[----:B------:R-:W-:Y:S01]  /*45a0*/  I2FP.F32.S32 R70, R15 ;  /* 0x0000000f00467245 */ /* 0x000fe20000201400 */
[C---:B----4-:R-:W-:Y:S01]  /*45b0*/  FFMA.FTZ R14, R69.reuse, -UR8, R80 ;  /* 0x80000008450e7c23 */ /* 0x050fe20008010050 */
[----:B------:R-:W-:Y:S03]  /*45c0*/  I2FP.F32.S32 R19, R5 ;  /* 0x0000000500137245 */ /* 0x000fe60000201400 */
[----:B------:R2:W4:Y:S01]  /*45d0*/  MUFU.TANH R83, R6 ;  /* 0x0000000600537308 */ /* 0x0005220000002400 */
[C---:B-1----:R-:W-:Y:S04]  /*45e0*/  IADD3 R9, PT, PT, R0.reuse, 0x30, RZ ;  /* 0x0000003000097810 */ /* 0x042fe80007ffe0ff */
[----:B------:R-:W-:Y:S05]  /*45f0*/  IABS R4, R9 ;  /* 0x0000000900047213 */ /* 0x000fea0000000000 */
[----:B------:R1:W4:Y:S01]  /*4600*/  MUFU.TANH R18, R68 ;  /* 0x0000004400127308 */ /* 0x0003220000002400 */
[C---:B---3--:R-:W-:Y:S01]  /*4610*/  IADD3 R11, PT, PT, R0.reuse, 0x2f, RZ ;  /* 0x0000002f000b7810 */ /* 0x048fe20007ffe0ff */
[----:B------:R-:W-:Y:S01]  /*4620*/  FFMA.FTZ R69, R69, -UR8, R75 ;  /* 0x8000000845457c23 */ /* 0x000fe2000801004b */
[----:B------:R-:W-:Y:S01]  /*4630*/  FFMA.FTZ R5, -R75, R75, 1 ;  /* 0x3f8000004b057423 */ /* 0x000fe2000001014b */
[----:B------:R-:W-:Y:S02]  /*4640*/  IADD3 R0, PT, PT, R0, 0x27, RZ ;  /* 0x0000002700007810 */ /* 0x000fe40007ffe0ff */
[----:B------:R-:W-:Y:S01]  /*4650*/  IABS R3, R11 ;  /* 0x0000000b00037213 */ /* 0x000fe20000000000 */
[----:B------:R-:W-:Y:S03]  /*4660*/  FMUL.FTZ R247, R5, UR16 ;  /* 0x0000001005f77c20 */ /* 0x000fe60008410000 */
[----:B------:R-:W3:Y:S01]  /*4670*/  MUFU.TANH R72, R72 ;  /* 0x0000004800487308 */ /* 0x000ee20000002400 */
[----:B--2---:R-:W-:Y:S01]  /*4680*/  IABS R6, R2 ;  /* 0x0000000200067213 */ /* 0x004fe20000000000 */
[----:B------:R-:W-:Y:S01]  /*4690*/  FFMA.FTZ R5, -R17, R17, 1 ;  /* 0x3f80000011057423 */ /* 0x000fe20000010111 */
[----:B------:R-:W-:Y:S01]  /*46a0*/  I2FP.F32.S32 R74, R4 ;  /* 0x00000004004a7245 */ /* 0x000fe20000201400 */
[----:B------:R-:W-:Y:S01]  /*46b0*/  FFMA.FTZ R4, -R82, R82, 1 ;  /* 0x3f80000052047423 */ /* 0x000fe20000010152 */
[----:B------:R-:W-:Y:S01]  /*46c0*/  I2FP.F32.S32 R6, R6 ;  /* 0x0000000600067245 */ /* 0x000fe20000201400 */
[----:B------:R-:W-:Y:S01]  /*46d0*/  FFMA.FTZ R11, R70, -UR8, R82 ;  /* 0x80000008460b7c23 */ /* 0x000fe20008010052 */
[----:B------:R-:W-:Y:S03]  /*46e0*/  I2FP.F32.S32 R73, R3 ;  /* 0x0000000300497245 */ /* 0x000fe60000201400 */
[----:B------:R-:W2:Y:S01]  /*46f0*/  MUFU.TANH R71, R71 ;  /* 0x0000004700477308 */ /* 0x000ea20000002400 */
[----:B------:R-:W-:Y:S01]  /*4700*/  FFMA.FTZ R3, -R80, R80, 1 ;  /* 0x3f80000050037423 */ /* 0x000fe20000010150 */
[----:B------:R-:W-:Y:S01]  /*4710*/  IABS R2, R16 ;  /* 0x0000001000027213 */ /* 0x000fe20000000000 */
[----:B------:R-:W-:Y:S01]  /*4720*/  FFMA.FTZ R15, R6, -UR8, R81 ;  /* 0x80000008060f7c23 */ /* 0x000fe20008010051 */
[----:B------:R-:W-:Y:S01]  /*4730*/  IABS R0, R0 ;  /* 0x0000000000007213 */ /* 0x000fe20000000000 */
[----:B------:R-:W-:Y:S01]  /*4740*/  FFMA.FTZ R6, -R81, R81, 1 ;  /* 0x3f80000051067423 */ /* 0x000fe20000010151 */
[----:B------:R-:W-:Y:S01]  /*4750*/  FMUL.FTZ R89, R4, UR16 ;  /* 0x0000001004597c20 */ /* 0x000fe20008410000 */
[----:B------:R-:W-:Y:S03]  /*4760*/  FMUL.FTZ R88, R3, UR16 ;  /* 0x0000001003587c20 */ /* 0x000fe60008410000 */
[----:B------:R-:W2:Y:S01]  /*4770*/  MUFU.TANH R75, R79 ;  /* 0x0000004f004b7308 */ /* 0x000ea20000002400 */
[----:B------:R-:W-:Y:S01]  /*4780*/  FFMA.FTZ R4, -R13, R13, 1 ;  /* 0x3f8000000d047423 */ /* 0x000fe2000001010d */
[----:B------:R-:W-:Y:S01]  /*4790*/  I2FP.F32.S32 R2, R2 ;  /* 0x0000000200027245 */ /* 0x000fe20000201400 */
[----:B------:R-:W-:Y:S01]  /*47a0*/  FFMA.FTZ R3, -R12, R12, 1 ;  /* 0x3f8000000c037423 */ /* 0x000fe2000001010c */
[----:B-1----:R-:W-:Y:S01]  /*47b0*/  I2FP.F32.S32 R68, R8 ;  /* 0x0000000800447245 */ /* 0x002fe20000201400 */
[----:B------:R-:W-:Y:S01]  /*47c0*/  FMUL.FTZ R86, R6, UR16 ;  /* 0x0000001006567c20 */ /* 0x000fe20008410000 */
[----:B------:R-:W-:Y:S01]  /*47d0*/  I2FP.F32.S32 R0, R0 ;  /* 0x0000000000007245 */ /* 0x000fe20000201400 */
[----:B----4-:R-:W-:Y:S03]  /*47e0*/  FFMA.FTZ R8, -R83, R83, 1 ;  /* 0x3f80000053087423 */ /* 0x010fe60000010153 */
[----:B------:R-:W1:Y:S01]  /*47f0*/  MUFU.TANH R77, R77 ;  /* 0x0000004d004d7308 */ /* 0x000e620000002400 */
[----:B------:R-:W-:Y:S01]  /*4800*/  FFMA.FTZ R6, -R18, R18, 1 ;  /* 0x3f80000012067423 */ /* 0x000fe20000010112 */
[----:B------:R-:W-:Y:S01]  /*4810*/  FMUL.FTZ R246, R4, UR16 ;  /* 0x0000001004f67c20 */ /* 0x000fe20008410000 */
[C---:B------:R-:W-:Y:S01]  /*4820*/  FFMA.FTZ R18, R74.reuse, -UR8, R18 ;  /* 0x800000084a127c23 */ /* 0x040fe20008010012 */
[----:B------:R-:W-:Y:S01]  /*4830*/  FMUL.FTZ R245, R3, UR16 ;  /* 0x0000001003f57c20 */ /* 0x000fe20008410000 */
[----:B---3--:R-:W-:Y:S01]  /*4840*/  FFMA.FTZ R74, R74, -UR8, R72 ;  /* 0x800000084a4a7c23 */ /* 0x008fe20008010048 */
[----:B------:R-:W-:Y:S01]  /*4850*/  FFMA.FTZ R4, -R72, R72, 1 ;  /* 0x3f80000048047423 */ /* 0x000fe20000010148 */
[----:B--2---:R-:W-:Y:S03]  /*4860*/  FFMA.FTZ R72, R2, -UR8, R71 ;  /* 0x8000000802487c23 */ /* 0x004fe60008010047 */
[----:B------:R-:W2:Y:S01]  /*4870*/  MUFU.TANH R76, R76 ;  /* 0x0000004c004c7308 */ /* 0x000ea20000002400 */
[----:B------:R-:W-:Y:S01]  /*4880*/  FFMA.FTZ R3, -R71, R71, 1 ;  /* 0x3f80000047037423 */ /* 0x000fe20000010147 */
[----:B------:R-:W-:Y:S01]  /*4890*/  FFMA.FTZ R16, R7, -UR8, R83 ;  /* 0x8000000807107c23 */ /* 0x000fe20008010053 */
[----:B------:R-:W-:Y:S01]  /*48a0*/  FMUL.FTZ R87, R8, UR16 ;  /* 0x0000001008577c20 */ /* 0x000fe20008410000 */
[----:B------:R-:W-:Y:S01]  /*48b0*/  FFMA.FTZ R71, R0, -UR8, R75 ;  /* 0x8000000800477c23 */ /* 0x000fe2000801004b */
[----:B------:R-:W-:Y:S01]  /*48c0*/  FFMA.FTZ R7, -R78, R78, 1 ;  /* 0x3f8000004e077423 */ /* 0x000fe2000001014e */
[----:B------:R-:W-:Y:S01]  /*48d0*/  FFMA.FTZ R2, -R75, R75, 1 ;  /* 0x3f8000004b027423 */ /* 0x000fe2000001014b */
[----:B------:R-:W-:Y:S03]  /*48e0*/  FFMA.FTZ R13, R68, -UR8, R13 ;  /* 0x80000008440d7c23 */ /* 0x000fe6000801000d */
[----:B------:R-:W3:Y:S01]  /*48f0*/  MUFU.TANH R10, R84 ;  /* 0x00000054000a7308 */ /* 0x000ee20000002400 */
[----:B-1----:R-:W-:Y:S01]  /*4900*/  FFMA.FTZ R9, -R77, R77, 1 ;  /* 0x3f8000004d097423 */ /* 0x002fe2000001014d */
[----:B------:R-:W-:Y:S01]  /*4910*/  FFMA.FTZ R12, R19, -UR8, R12 ;  /* 0x80000008130c7c23 */ /* 0x000fe2000801000c */
[----:B------:R-:W-:Y:S01]  /*4920*/  FFMA.FTZ R17, R73, -UR8, R17 ;  /* 0x8000000849117c23 */ /* 0x000fe20008010011 */
[----:B------:R-:W-:Y:S01]  /*4930*/  FFMA.FTZ R70, R70, -UR8, R78 ;  /* 0x8000000846467c23 */ /* 0x000fe2000801004e */
[----:B------:R-:W-:Y:S01]  /*4940*/  FFMA.FTZ R68, R68, -UR8, R77 ;  /* 0x8000000844447c23 */ /* 0x000fe2000801004d */
[----:B------:R-:W-:Y:S01]  /*4950*/  FMUL.FTZ R251, R7, UR16 ;  /* 0x0000001007fb7c20 */ /* 0x000fe20008410000 */
[----:B------:R-:W-:Y:S01]  /*4960*/  FMUL.FTZ R99, R9, UR16 ;  /* 0x0000001009637c20 */ /* 0x000fe20008410000 */
[----:B------:R-:W-:Y:S01]  /*4970*/  FMUL.FTZ R91, R6, UR16 ;  /* 0x00000010065b7c20 */ /* 0x000fe20008410000 */
[----:B--2---:R-:W-:Y:S01]  /*4980*/  FFMA.FTZ R8, -R76, R76, 1 ;  /* 0x3f8000004c087423 */ /* 0x004fe2000001014c */
[----:B------:R-:W-:Y:S01]  /*4990*/  FFMA.FTZ R19, R19, -UR8, R76 ;  /* 0x8000000813137c23 */ /* 0x000fe2000801004c */
[----:B------:R-:W-:Y:S01]  /*49a0*/  FMUL.FTZ R90, R5, UR16 ;  /* 0x00000010055a7c20 */ /* 0x000fe20008410000 */
[----:B------:R-:W-:Y:S01]  /*49b0*/  FMUL.FTZ R244, R4, UR16 ;  /* 0x0000001004f47c20 */ /* 0x000fe20008410000 */
[----:B------:R-:W-:Y:S01]  /*49c0*/  FMUL.FTZ R98, R8, UR16 ;  /* 0x0000001008627c20 */ /* 0x000fe20008410000 */
[----:B------:R-:W-:Y:S01]  /*49d0*/  FMUL.FTZ R96, R3, UR16 ;  /* 0x0000001003607c20 */ /* 0x000fe20008410000 */
[----:B------:R-:W-:Y:S01]  /*49e0*/  FMUL.FTZ R95, R2, UR16 ;  /* 0x00000010025f7c20 */ /* 0x000fe20008410000 */
[----:B---3--:R-:W-:Y:S01]  /*49f0*/  FFMA.FTZ R0, -R10, R10, 1 ;  /* 0x3f8000000a007423 */ /* 0x008fe2000001010a */
[----:B------:R-:W-:Y:S03]  /*4a00*/  FFMA.FTZ R73, R73, -UR8, R10 ;  /* 0x8000000849497c23 */ /* 0x000fe6000801000a */
[----:B------:R-:W-:Y:S01]  /*4a10*/  FMUL.FTZ R97, R0, UR16 ;  /* 0x0000001000617c20 */ /* 0x000fe20008410000 */
[----:B------:R-:W-:Y:S06]  /*4a20*/  BRA.U !UP0, `(.L_x_1387) ;  /* 0x0000000108247547 */ /* 0x000fec000b800000 */
[----:B------:R-:W-:Y:S01]  /*4a30*/  UIADD3 UR29, UPT, UPT, -UR38, UR40, UR33 ;  /* 0x00000028261d7290 */ /* 0x000fe2000fffe121 */
[----:B------:R-:W-:Y:S01]  /*4a40*/  IMAD.U32 R0, RZ, RZ, UR33 ;  /* 0x00000021ff007e24 */ /* 0x000fe2000f8e00ff */
[----:B------:R-:W-:Y:S02]  /*4a50*/  UIADD3 UR25, UPT, UPT, UR25, 0x40, URZ ;  /* 0x0000004019197890 */ /* 0x000fe4000fffe0ff */
[----:B------:R-:W-:Y:S02]  /*4a60*/  UIADD3 UR29, UPT, UPT, UR29, -0x40, UR14 ;  /* 0xffffffc01d1d7890 */ /* 0x000fe4000fffe00e */
[----:B------:R-:W-:Y:S02]  /*4a70*/  ISETP.LT.AND P0, PT, R0, UR38, PT ;  /* 0x0000002600007c0c */ /* 0x000fe4000bf01270 */
[----:B------:R-:W-:Y:S06]  /*4a80*/  UISETP.GE.AND UP0, UPT, UR25, UR29, UPT ;  /* 0x0000001d1900728c */ /* 0x000fec000bf06270 */
[----:B------:R-:W-:Y:S11]  /*4a90*/  PLOP3.LUT P1, PT, PT, PT, UP0, 0x80, 0x8 ;  /* 0x000000000008781c */ /* 0x000ff60003f2f008 */
[----:B------:R-:W-:Y:S02]  /*4aa0*/  @!UPT UIADD3 URZ, UPT, UPT, URZ, URZ, URZ ;  /* 0x000000fffffff290 */ /* 0x000fe4000fffe0ff */
[----:B------:R-:W-:Y:S05]  /*4ab0*/  @!P1 BRA P0, `(.L_x_1388) ;  /* 0x0000000400909947 */ /* 0x000fea0000000000 */
.L_x_1387:
        /* <DEDUP_REMOVED lines=16> */
[----:B------:R-:W-:Y:S02]  /*4bc0*/  VIADD R75, R2, UR29 ;  /* 0x0000001d024b7c36 */ /* 0x000fe40008000000 */
[----:B------:R-:W-:Y:S02]  /*4bd0*/  VIADD R10, R0, 0x1 ;  /* 0x00000001000a7836 */ /* 0x000fe40000000000 */
[----:B------:R-:W-:Y:S01]  /*4be0*/  VIADD R76, R2, UR25 ;  /* 0x00000019024c7c36 */ /* 0x000fe20008000000 */
[----:B------:R-:W-:Y:S01]  /*4bf0*/  VIMNMX R3, PT, PT, RZ, R75, !PT ;  /* 0x0000004bff037248 */ /* 0x000fe20007fe0100 */
[C---:B------:R-:W-:Y:S02]  /*4c00*/  VIADD R9, R0.reuse, 0x8 ;  /* 0x0000000800097836 */ /* 0x040fe40000000000 */
[----:B------:R-:W-:Y:S01]  /*4c10*/  VIADD R8, R0, 0x9 ;  /* 0x0000000900087836 */ /* 0x000fe20000000000 */
[----:B------:R-:W-:Y:S01]  /*4c20*/  ISETP.GE.AND P6, PT, R10, R3, PT ;  /* 0x000000030a00720c */ /* 0x000fe20003fc6270 */
[----:B------:R-:W-:Y:S01]  /*4c30*/  VIADD R7, R0, 0x10 ;  /* 0x0000001000077836 */ /* 0x000fe20000000000 */
[----:B------:R-:W-:Y:S01]  /*4c40*/  VIADDMNMX R2, R76, R77, UR38, PT ;  /* 0x000000264c027e46 */ /* 0x000fe2000b80014d */
[C---:B------:R-:W-:Y:S01]  /*4c50*/  VIADD R6, R0.reuse, 0x11 ;  /* 0x0000001100067836 */ /* 0x040fe20000000000 */
[CC--:B------:R-:W-:Y:S01]  /*4c60*/  ISETP.GE.AND P0, PT, R0.reuse, R3.reuse, PT ;  /* 0x000000030000720c */ /* 0x0c0fe20003f06270 */
[----:B------:R-:W-:Y:S01]  /*4c70*/  VIADD R4, R0, 0x19 ;  /* 0x0000001900047836 */ /* 0x000fe20000000000 */
[----:B------:R-:W-:Y:S02]  /*4c80*/  FSEL R14, R14, -INF , P6 ;  /* 0xff8000000e0e7808 */ /* 0x000fe40003000000 */
[CC--:B------:R-:W-:Y:S02]  /*4c90*/  ISETP.GE.AND P6, PT, R0.reuse, R2.reuse, PT ;  /* 0x000000020000720c */ /* 0x0c0fe40003fc6270 */
[----:B------:R-:W-:Y:S01]  /*4ca0*/  FSEL R78, R11, -INF , P0 ;  /* 0xff8000000b4e7808 */ /* 0x000fe20000000000 */
[----:B-1----:R-:W-:Y:S01]  /*4cb0*/  VIADD R5, R0, 0x18 ;  /* 0x0000001800057836 */ /* 0x002fe20000000000 */
[-C--:B------:R-:W-:Y:S02]  /*4cc0*/  ISETP.GE.AND P5, PT, R9, R3.reuse, PT ;  /* 0x000000030900720c */ /* 0x080fe40003fa6270 */
[-C--:B------:R-:W-:Y:S02]  /*4cd0*/  ISETP.GE.AND P4, PT, R8, R3.reuse, PT ;  /* 0x000000030800720c */ /* 0x080fe40003f86270 */
[-C--:B------:R-:W-:Y:S02]  /*4ce0*/  ISETP.GE.AND P3, PT, R7, R3.reuse, PT ;  /* 0x000000030700720c */ /* 0x080fe40003f66270 */
[-C--:B------:R-:W-:Y:S02]  /*4cf0*/  ISETP.GE.AND P2, PT, R6, R3.reuse, PT ;  /* 0x000000030600720c */ /* 0x080fe40003f46270 */
[-C--:B------:R-:W-:Y:S02]  /*4d00*/  ISETP.GE.AND P1, PT, R5, R3.reuse, PT ;  /* 0x000000030500720c */ /* 0x080fe40003f26270 */
[----:B------:R-:W-:Y:S02]  /*4d10*/  ISETP.GE.AND P0, PT, R4, R3, PT ;  /* 0x000000030400720c */ /* 0x000fe40003f06270 */
[----:B------:R-:W-:Y:S02]  /*4d20*/  P2R R3, PR, RZ, 0x40 ;  /* 0x00000040ff037803 */ /* 0x000fe40000000000 */
[-C--:B------:R-:W-:Y:S02]  /*4d30*/  ISETP.GE.AND P6, PT, R9, R2.reuse, PT ;  /* 0x000000020900720c */ /* 0x080fe40003fc6270 */
[----:B------:R-:W-:Y:S02]  /*4d40*/  FSEL R77, R12, -INF , P4 ;  /* 0xff8000000c4d7808 */ /* 0x000fe40002000000 */
[----:B------:R-:W-:Y:S02]  /*4d50*/  P2R R12, PR, RZ, 0x40 ;  /* 0x00000040ff0c7803 */ /* 0x000fe40000000000 */
[----:B------:R-:W-:Y:S02]  /*4d60*/  ISETP.NE.AND P6, PT, R3, RZ, PT ;  /* 0x000000ff0300720c */ /* 0x000fe40003fc5270 */
[----:B------:R-:W-:Y:S02]  /*4d70*/  VIADDMNMX R3, R75, 0x8, RZ, !PT ;  /* 0x000000084b037846 */ /* 0x000fe400078001ff */
[----:B------:R-:W-:Y:S02]  /*4d80*/  FSEL R71, R71, -INF , P0 ;  /* 0xff80000047477808 */ /* 0x000fe40000000000 */
[-C--:B------:R-:W-:Y:S02]  /*4d90*/  ISETP.GE.AND P0, PT, R0, R3.reuse, PT ;  /* 0x000000030000720c */ /* 0x080fe40003f06270 */
[----:B------:R-:W-:Y:S02]  /*4da0*/  FSEL R13, R13, -INF , P5 ;  /* 0xff8000000d0d7808 */ /* 0x000fe40002800000 */
[----:B------:R-:W-:Y:S02]  /*4db0*/  FSEL R16, R16, -INF , P0 ;  /* 0xff80000010107808 */ /* 0x000fe40000000000 */
[CC--:B------:R-:W-:Y:S02]  /*4dc0*/  ISETP.GE.AND P0, PT, R10.reuse, R3.reuse, PT ;  /* 0x000000030a00720c */ /* 0x0c0fe40003f06270 */
[-C--:B------:R-:W-:Y:S02]  /*4dd0*/  ISETP.GE.AND P5, PT, R10, R2.reuse, PT ;  /* 0x000000020a00720c */ /* 0x080fe40003fa6270 */
[----:B------:R-:W-:Y:S02]  /*4de0*/  FSEL R15, R15, -INF , P0 ;  /* 0xff8000000f0f7808 */ /* 0x000fe40000000000 */
[-C--:B------:R-:W-:Y:S02]  /*4df0*/  ISETP.GE.AND P0, PT, R9, R3.reuse, PT ;  /* 0x000000030900720c */ /* 0x080fe40003f06270 */
[----:B------:R-:W-:Y:S02]  /*4e00*/  P2R R11, PR, RZ, 0x20 ;  /* 0x00000020ff0b7803 */ /* 0x000fe40000000000 */
[----:B------:R-:W-:Y:S02]  /*4e10*/  FSEL R70, R70, -INF , P0 ;  /* 0xff80000046467808 */ /* 0x000fe40000000000 */
[-C--:B------:R-:W-:Y:S02]  /*4e20*/  ISETP.GE.AND P0, PT, R8, R3.reuse, PT ;  /* 0x000000030800720c */ /* 0x080fe40003f06270 */
[----:B------:R-:W-:Y:S02]  /*4e30*/  FSEL R18, R18, -INF , P3 ;  /* 0xff80000012127808 */ /* 0x000fe40001800000 */
        /* <DEDUP_REMOVED lines=8> */
[-C--:B------:R-:W-:Y:S02]  /*4ec0*/  ISETP.GE.AND P5, PT, R8, R2.reuse, PT ;  /* 0x000000020800720c */ /* 0x080fe40003fa6270 */
[----:B------:R-:W-:Y:S02]  /*4ed0*/  FSEL R74, R74, -INF , P0 ;  /* 0xff8000004a4a7808 */ /* 0x000fe40000000000 */
[-C--:B------:R-:W-:Y:S02]  /*4ee0*/  ISETP.GE.AND P4, PT, R7, R2.reuse, PT ;  /* 0x000000020700720c */ /* 0x080fe40003f86270 */
[-C--:B------:R-:W-:Y:S02]  /*4ef0*/  ISETP.GE.AND P3, PT, R6, R2.reuse, PT ;  /* 0x000000020600720c */ /* 0x080fe40003f66270 */
[-C--:B------:R-:W-:Y:S02]  /*4f00*/  ISETP.GE.AND P2, PT, R5, R2.reuse, PT ;  /* 0x000000020500720c */ /* 0x080fe40003f46270 */
[C---:B------:R-:W-:Y:S01]  /*4f10*/  ISETP.GE.AND P1, PT, R4.reuse, R2, PT ;  /* 0x000000020400720c */ /* 0x040fe20003f26270 */
[----:B------:R-:W-:Y:S01]  /*4f20*/  IMAD.MOV.U32 R2, RZ, RZ, 0x9 ;  /* 0x00000009ff027424 */ /* 0x000fe200078e00ff */
[----:B------:R-:W-:Y:S02]  /*4f30*/  ISETP.GE.AND P0, PT, R4, R3, PT ;  /* 0x000000030400720c */ /* 0x000fe40003f06270 */
[----:B------:R-:W-:Y:S02]  /*4f40*/  FSEL R18, R18, -INF , !P4 ;  /* 0xff80000012127808 */ /* 0x000fe40006000000 */
[----:B------:R-:W-:Y:S02]  /*4f50*/  FSEL R73, R73, -INF , P0 ;  /* 0xff80000049497808 */ /* 0x000fe40000000000 */
[----:B------:R-:W-:Y:S02]  /*4f60*/  ISETP.NE.AND P0, PT, R11, RZ, PT ;  /* 0x000000ff0b00720c */ /* 0x000fe40003f05270 */
[----:B------:R-:W-:Y:S02]  /*4f70*/  VIADDMNMX R2, R76, R2, UR38, PT ;  /* 0x000000264c027e46 */ /* 0x000fe4000b800102 */
[----:B------:R-:W-:Y:S02]  /*4f80*/  FSEL R11, R78, -INF , !P6 ;  /* 0xff8000004e0b7808 */ /* 0x000fe40007000000 */
[----:B------:R-:W-:Y:S02]  /*4f90*/  FSEL R14, R14, -INF , !P0 ;  /* 0xff8000000e0e7808 */ /* 0x000fe40004000000 */
[----:B------:R-:W-:Y:S02]  /*4fa0*/  ISETP.NE.AND P6, PT, R12, RZ, PT ;  /* 0x000000ff0c00720c */ /* 0x000fe40003fc5270 */
        /* <DEDUP_REMOVED lines=21> */
.L_x_1388:
[----:B------:R-:W2:Y:S01]  /*5100*/  LDL R0, [R1+0x50] ;  /* 0x0000500001007983 */ /* 0x000ea20000100800 */
[----:B------:R-:W-:Y:S01]  /*5110*/  IMAD.MOV.U32 R85, RZ, RZ, 0x10 ;  /* 0x00000010ff557424 */ /* 0x000fe200078e00ff */
[----:B------:R-:W-:Y:S01]  /*5120*/  MOV R80, 0x40 ;  /* 0x0000004000507802 */ /* 0x000fe20000000f00 */
[----:B------:R-:W-:Y:S01]  /*5130*/  UISETP.GT.AND UP0, UPT, UR47, UR43, UPT ;  /* 0x0000002b2f00728c */ /* 0x000fe2000bf04270 */
[----:B------:R-:W3:Y:S04]  /*5140*/  LDL R3, [R1+0x4c] ;  /* 0x00004c0001037983 */ /* 0x000ee80000100800 */
[----:B------:R-:W-:Y:S04]  /*5150*/  STL [R1+0x90], R113 ;  /* 0x0000907101007387 */ /* 0x000fe80000100800 */
[----:B------:R-:W-:Y:S02]  /*5160*/  STL [R1+0x8c], R112 ;  /* 0x00008c7001007387 */ /* 0x000fe40000100800 */
[----:B------:R-:W-:Y:S02]  /*5170*/  @UP0 UIADD3 UR29, UP1, UPT, UR56, -0x100, URZ ;  /* 0xffffff00381d0890 */ /* 0x000fe4000ff3e0ff */
[----:B------:R1:W-:Y:S02]  /*5180*/  STL [R1+0x88], R111 ;  /* 0x0000886f01007387 */ /* 0x0003e40000100800 */
[----:B------:R-:W-:Y:S02]  /*5190*/  @UP0 UIADD3.X UR25, UPT, UPT, UR57, -0x1, URZ, UP1, !UPT ;  /* 0xffffffff39190890 */ /* 0x000fe40008ffe4ff */
[----:B------:R-:W-:Y:S01]  /*51a0*/  STL [R1+0x84], R110 ;  /* 0x0000846e01007387 */ /* 0x000fe20000100800 */
[----:B------:R-:W-:Y:S03]  /*51b0*/  @UP0 UIADD3 UR18, UP1, UPT, UR18, -0x100, URZ ;  /* 0xffffff0012120890 */ /* 0x000fe6000ff3e0ff */
[----:B------:R-:W-:Y:S01]  /*51c0*/  STL [R1+0x80], R109 ;  /* 0x0000806d01007387 */ /* 0x000fe20000100800 */
[----:B------:R-:W-:Y:S03]  /*51d0*/  @UP0 UIADD3.X UR19, UPT, UPT, UR19, -0x1, URZ, UP1, !UPT ;  /* 0xffffffff13130890 */ /* 0x000fe60008ffe4ff */
[----:B------:R-:W-:Y:S04]  /*51e0*/  STL [R1+0x7c], R108 ;  /* 0x00007c6c01007387 */ /* 0x000fe80000100800 */
[----:B------:R-:W-:Y:S04]  /*51f0*/  STL [R1+0x78], R107 ;  /* 0x0000786b01007387 */ /* 0x000fe80000100800 */
[----:B------:R-:W-:Y:S04]  /*5200*/  STL [R1+0x74], R106 ;  /* 0x0000746a01007387 */ /* 0x000fe80000100800 */
[----:B------:R-:W-:Y:S04]  /*5210*/  STL [R1+0x70], R105 ;  /* 0x0000706901007387 */ /* 0x000fe80000100800 */
[----:B------:R-:W-:Y:S04]  /*5220*/  STL [R1+0x6c], R104 ;  /* 0x00006c6801007387 */ /* 0x000fe80000100800 */
[----:B------:R-:W-:Y:S01]  /*5230*/  STL [R1+0x68], R103 ;  /* 0x0000686701007387 */ /* 0x000fe20000100800 */
[----:B------:R-:W4:Y:S03]  /*5240*/  S2R R6, SR_TID.X ;  /* 0x0000000000067919 */ /* 0x000f260000002100 */
[----:B------:R-:W-:Y:S04]  /*5250*/  STL [R1+0x64], R102 ;  /* 0x0000646601007387 */ /* 0x000fe80000100800 */
[----:B------:R1:W-:Y:S04]  /*5260*/  STL [R1+0x60], R101 ;  /* 0x0000606501007387 */ /* 0x0003e80000100800 */
[----:B------:R-:W-:Y:S01]  /*5270*/  STL [R1+0x58], R100 ;  /* 0x0000586401007387 */ /* 0x000fe20000100800 */
[C---:B----4-:R-:W-:Y:S01]  /*5280*/  IMAD.SHL.U32 R9, R6.reuse, 0x2, RZ ;  /* 0x0000000206097824 */ /* 0x050fe200078e00ff */
[C---:B------:R-:W-:Y:S01]  /*5290*/  SHF.L.U32 R249, R6.reuse, 0x5, RZ ;  /* 0x0000000506f97819 */ /* 0x040fe200000006ff */
[C---:B------:R-:W-:Y:S01]  /*52a0*/  IMAD.SHL.U32 R92, R6.reuse, 0x8, RZ ;  /* 0x00000008065c7824 */ /* 0x040fe200078e00ff */
[----:B------:R-:W-:Y:S02]  /*52b0*/  SHF.L.U32 R5, R6, 0x4, RZ ;  /* 0x0000000406057819 */ /* 0x000fe400000006ff */
[----:B------:R-:W-:Y:S02]  /*52c0*/  SHF.R.U32.HI R8, RZ, 0x2, R6 ;  /* 0x00000002ff087819 */ /* 0x000fe40000011606 */
[----:B------:R-:W-:Y:S02]  /*52d0*/  LOP3.LUT R4, R9, 0x38, RZ, 0xc0, !PT ;  /* 0x0000003809047812 */ /* 0x000fe400078ec0ff */
[----:B------:R-:W-:Y:S02]  /*52e0*/  LOP3.LUT R7, R5, 0x1c0, RZ, 0xc0, !PT ;  /* 0x000001c005077812 */ /* 0x000fe400078ec0ff */
[----:B------:R-:W-:Y:S02]  /*52f0*/  LOP3.LUT R4, R4, 0x20, R8, 0x78, !PT ;  /* 0x0000002004047812 */ /* 0x000fe400078e7808 */
[----:B------:R-:W-:Y:S02]  /*5300*/  SHF.L.U32 R81, R6, 0x6, RZ ;  /* 0x0000000606517819 */ /* 0x000fe400000006ff */
[----:B------:R-:W-:Y:S02]  /*5310*/  SHF.R.U32.HI R5, RZ, 0x1, R6 ;  /* 0x00000001ff057819 */ /* 0x000fe40000011606 */
        /* <DEDUP_REMOVED lines=8> */
[----:B------:R-:W-:Y:S01]  /*53a0*/  FSEL R0, R0, RZ, P0 ;  /* 0x000000ff00007208 */ /* 0x000fe20000000000 */
[--C-:B------:R-:W-:Y:S01]  /*53b0*/  FFMA.FTZ R17, R17, UR15, -R2.reuse ;  /* 0x0000000f11117c23 */ /* 0x100fe20008010802 */
[--C-:B------:R-:W-:Y:S01]  /*53c0*/  FFMA.FTZ R72, R72, UR15, -R2.reuse ;  /* 0x0000000f48487c23 */ /* 0x100fe20008010802 */
[--C-:B------:R-:W-:Y:S01]  /*53d0*/  FFMA.FTZ R11, R11, UR15, -R2.reuse ;  /* 0x0000000f0b0b7c23 */ /* 0x100fe20008010802 */
[--C-:B------:R-:W-:Y:S01]  /*53e0*/  FFMA.FTZ R14, R14, UR15, -R2.reuse ;  /* 0x0000000f0e0e7c23 */ /* 0x100fe20008010802 */
[--C-:B------:R-:W-:Y:S01]  /*53f0*/  FFMA.FTZ R13, R13, UR15, -R2.reuse ;  /* 0x0000000f0d0d7c23 */ /* 0x100fe20008010802 */
[----:B------:R-:W-:Y:S01]  /*5400*/  FFMA.FTZ R12, R12, UR15, -R2 ;  /* 0x0000000f0c0c7c23 */ /* 0x000fe20008010802 */
[----:B------:R-:W-:Y:S01]  /*5410*/  FFMA.FTZ R16, R16, UR15, -R0 ;  /* 0x0000000f10107c23 */ /* 0x000fe20008010800 */
[----:B------:R-:W-:Y:S01]  /*5420*/  FFMA.FTZ R2, R71, UR15, -R2 ;  /* 0x0000000f47027c23 */ /* 0x000fe20008010802 */
[--C-:B------:R-:W-:Y:S01]  /*5430*/  FFMA.FTZ R15, R15, UR15, -R0.reuse ;  /* 0x0000000f0f0f7c23 */ /* 0x100fe20008010800 */
[----:B------:R-:W-:Y:S01]  /*5440*/  LOP3.LUT R3, R3, 0x6, R9, 0xf8, !PT ;  /* 0x0000000603037812 */ /* 0x000fe200078ef809 */
[----:B-1----:R-:W-:Y:S01]  /*5450*/  MUFU.EX2 R111, R16 ;  /* 0x00000010006f7308 */ /* 0x002fe20000000800 */
[--C-:B------:R-:W-:Y:S01]  /*5460*/  FFMA.FTZ R70, R70, UR15, -R0.reuse ;  /* 0x0000000f46467c23 */ /* 0x100fe20008010800 */
[--C-:B------:R-:W-:Y:S01]  /*5470*/  FFMA.FTZ R69, R69, UR15, -R0.reuse ;  /* 0x0000000f45457c23 */ /* 0x100fe20008010800 */
[----:B------:R-:W-:Y:S01]  /*5480*/  LOP3.LUT R4, R3, R4, R7, 0xfe, !PT ;  /* 0x0000000403047212 */ /* 0x000fe200078efe07 */
[--C-:B------:R-:W-:Y:S01]  /*5490*/  FFMA.FTZ R68, R68, UR15, -R0.reuse ;  /* 0x0000000f44447c23 */ /* 0x100fe20008010800 */
[--C-:B------:R-:W-:Y:S01]  /*54a0*/  FFMA.FTZ R19, R19, UR15, -R0.reuse ;  /* 0x0000000f13137c23 */ /* 0x100fe20008010800 */
[--C-:B------:R-:W-:Y:S01]  /*54b0*/  FFMA.FTZ R74, R74, UR15, -R0.reuse ;  /* 0x0000000f4a4a7c23 */ /* 0x100fe20008010800 */
[----:B------:R-:W-:Y:S03]  /*54c0*/  LEA R84, R4, UR4, 0x1 ;  /* 0x0000000404547c11 */ /* 0x000fe6000f8e08ff */
[----:B------:R-:W-:Y:S01]  /*54d0*/  MUFU.EX2 R101, R2 ;  /* 0x0000000200657308 */ /* 0x000fe20000000800 */
[----:B------:R-:W-:Y:S01]  /*54e0*/  FFMA.FTZ R0, R73, UR15, -R0 ;  /* 0x0000000f49007c23 */ /* 0x000fe20008010800 */
[----:B------:R-:W-:Y:S08]  /*54f0*/  LOP3.LUT P0, RZ, R6, 0x8, RZ, 0xc0, !PT ;  /* 0x0000000806ff7812 */ /* 0x000ff0000780c0ff */
[----:B------:R-:W1:Y:S10]  /*5500*/  MUFU.EX2 R252, R15 ;  /* 0x0000000f00fc7308 */ /* 0x000e740000000800 */
[----:B------:R-:W-:Y:S10]  /*5510*/  MUFU.EX2 R0, R0 ;  /* 0x0000000000007308 */ /* 0x000ff40000000800 */
[----:B------:R-:W-:Y:S01]  /*5520*/  MUFU.EX2 R113, R11 ;  /* 0x0000000b00717308 */ /* 0x000fe20000000800 */
[----:B-1----:R-:W-:Y:S05]  /*5530*/  F2FP.BF16.F32.PACK_AB R2, R252, R111 ;  /* 0x0000006ffc02723e */ /* 0x002fea00000010ff */
[----:B------:R1:W-:Y:S04]  /*5540*/  STS [R84+0x14400], R2 ;  /* 0x0144000254007388 */ /* 0x0003e80000000800 */
[----:B------:R-:W2:Y:S10]  /*5550*/  MUFU.EX2 R112, R14 ;  /* 0x0000000e00707308 */ /* 0x000eb40000000800 */
[----:B------:R-:W-:Y:S10]  /*5560*/  MUFU.EX2 R110, R13 ;  /* 0x0000000d006e7308 */ /* 0x000ff40000000800 */
[----:B------:R-:W3:Y:S01]  /*5570*/  MUFU.EX2 R109, R12 ;  /* 0x0000000c006d7308 */ /* 0x000ee20000000800 */
[----:B--2---:R-:W-:Y:S05]  /*5580*/  F2FP.BF16.F32.PACK_AB R3, R112, R113 ;  /* 0x000000717003723e */ /* 0x004fea00000010ff */
[----:B------:R2:W-:Y:S01]  /*5590*/  STS [R84+0x14000], R3 ;  /* 0x0140000354007388 */ /* 0x0005e20000000800 */
[----:B-1----:R-:W-:Y:S03]  /*55a0*/  LOP3.LUT P1, R2, R6, 0x4, RZ, 0xc0, !PT ;  /* 0x0000000406027812 */ /* 0x002fe6000782c0ff */
[----:B------:R-:W-:Y:S01]  /*55b0*/  MUFU.EX2 R108, R70 ;  /* 0x00000046006c7308 */ /* 0x000fe20000000800 */
[----:B------:R-:W-:Y:S02]  /*55c0*/  LOP3.LUT R6, R250, 0xc00, R249, 0xf8, !PT ;  /* 0x00000c00fa067812 */ /* 0x000fe400078ef8f9 */
[----:B------:R-:W-:Y:S01]  /*55d0*/  SEL R85, R85, 0xfffffff0, !P1 ;  /* 0xfffffff055557807 */ /* 0x000fe20004800000 */
[----:B------:R1:W-:Y:S01]  /*55e0*/  STL [R1+0x28], R2 ;  /* 0x0000280201007387 */ /* 0x0003e20000100800 */
[----:B------:R-:W-:Y:S03]  /*55f0*/  SEL R80, R80, 0xffffffc0, !P1 ;  /* 0xffffffc050507807 */ /* 0x000fe60004800000 */
[----:B------:R4:W-:Y:S02]  /*5600*/  STL [R1], R0 ;  /* 0x0000000001007387 */ /* 0x0009e40000100800 */
[----:B------:R-:W4:Y:S02]  /*5610*/  MUFU.EX2 R107, R69 ;  /* 0x00000045006b7308 */ /* 0x000f240000000800 */
[----:B------:R-:W4:Y:S08]  /*5620*/  LDL.LU R250, [R1] ;  /* 0x0000000001fa7983 */ /* 0x000f300000300800 */
[----:B------:R-:W-:Y:S01]  /*5630*/  MUFU.EX2 R106, R18 ;  /* 0x00000012006a7308 */ /* 0x000fe20000000800 */
[----:B--2---:R-:W-:Y:S09]  /*5640*/  LOP3.LUT R3, R81, 0x1c0, RZ, 0xc0, !PT ;  /* 0x000001c051037812 */ /* 0x004ff200078ec0ff */
[----:B------:R-:W2:Y:S01]  /*5650*/  MUFU.EX2 R105, R17 ;  /* 0x0000001100697308 */ /* 0x000ea20000000800 */
[----:B------:R-:W-:Y:S02]  /*5660*/  LOP3.LUT R3, R3, 0x38, R92, 0xf8, !PT ;  /* 0x0000003803037812 */ /* 0x000fe400078ef85c */
[----:B-1----:R-:W-:Y:S02]  /*5670*/  LEA R2, R4, UR5, 0x1 ;  /* 0x0000000504027c11 */ /* 0x002fe4000f8e08ff */
[----:B---3--:R-:W-:Y:S05]  /*5680*/  F2FP.BF16.F32.PACK_AB R4, R109, R110 ;  /* 0x0000006e6d04723e */ /* 0x008fea00000010ff */
[----:B------:R-:W-:Y:S01]  /*5690*/  MUFU.EX2 R104, R68 ;  /* 0x0000004400687308 */ /* 0x000fe20000000800 */
[C---:B------:R-:W-:Y:S01]  /*56a0*/  IMAD.IADD R83, R2.reuse, 0x1, R85 ;  /* 0x0000000102537824 */ /* 0x040fe200078e0255 */
[----:B----4-:R-:W-:Y:S02]  /*56b0*/  F2FP.BF16.F32.PACK_AB R0, R107, R108 ;  /* 0x0000006c6b00723e */ /* 0x010fe400000010ff */
[C---:B------:R-:W-:Y:S02]  /*56c0*/  IADD3 R82, PT, PT, R2.reuse, 0x20, RZ ;  /* 0x0000002002527810 */ /* 0x040fe40007ffe0ff */
[----:B------:R1:W-:Y:S01]  /*56d0*/  STS [R83], R4 ;  /* 0x0000000453007388 */ /* 0x0003e20000000800 */
[----:B------:R-:W-:Y:S03]  /*56e0*/  LOP3.LUT R248, R3, 0x8, R5, 0x78, !PT ;  /* 0x0000000803f87812 */ /* 0x000fe600078e7805 */
[----:B------:R-:W1:Y:S01]  /*56f0*/  MUFU.EX2 R103, R19 ;  /* 0x0000001300677308 */ /* 0x000e620000000800 */
[----:B------:R-:W-:Y:S01]  /*5700*/  @P0 IADD3 R82, PT, PT, R2, -0x20, RZ ;  /* 0xffffffe002520810 */ /* 0x000fe20007ffe0ff */
[----:B------:R-:W-:Y:S01]  /*5710*/  STS [R83+0x400], R0 ;  /* 0x0004000053007388 */ /* 0x000fe20000000800 */
[----:B--2---:R-:W-:Y:S02]  /*5720*/  F2FP.BF16.F32.PACK_AB R5, R105, R106 ;  /* 0x0000006a6905723e */ /* 0x004fe400000010ff */
[----:B------:R-:W-:Y:S02]  /*5730*/  IADD3 R85, PT, PT, R85, R82, RZ ;  /* 0x0000005255557210 */ /* 0x000fe40007ffe0ff */
[----:B------:R-:W-:Y:S03]  /*5740*/  LOP3.LUT R6, R6, R248, RZ, 0xfc, !PT ;  /* 0x000000f806067212 */ /* 0x000fe600078efcff */
[----:B------:R-:W2:Y:S01]  /*5750*/  MUFU.EX2 R102, R72 ;  /* 0x0000004800667308 */ /* 0x000ea20000000800 */
[----:B------:R-:W-:Y:S01]  /*5760*/  STS [R82], R5 ;  /* 0x0000000552007388 */ /* 0x000fe20000000800 */
[----:B------:R-:W-:Y:S08]  /*5770*/  LEA R78, R6, UR4, 0x1 ;  /* 0x00000004064e7c11 */ /* 0x000ff0000f8e08ff */
[----:B------:R-:W3:Y:S01]  /*5780*/  MUFU.EX2 R100, R74 ;  /* 0x0000004a00647308 */ /* 0x000ee20000000800 */
[----:B------:R-:W-:Y:S01]  /*5790*/  STL [R1+0x8], R78 ;  /* 0x0000084e01007387 */ /* 0x000fe20000100800 */
[----:B-1----:R-:W-:Y:S02]  /*57a0*/  F2FP.BF16.F32.PACK_AB R4, R103, R104 ;  /* 0x000000686704723e */ /* 0x002fe400000010ff */
[----:B--2---:R-:W-:Y:S03]  /*57b0*/  F2FP.BF16.F32.PACK_AB R2, R101, R102 ;  /* 0x000000666502723e */ /* 0x004fe600000010ff */
[----:B------:R-:W-:Y:S04]  /*57c0*/  STS [R82+0x400], R4 ;  /* 0x0004000452007388 */ /* 0x000fe80000000800 */
[----:B------:R1:W-:Y:S02]  /*57d0*/  STS [R85], R2 ;  /* 0x0000000255007388 */ /* 0x0003e40000000800 */
[----:B-1----:R-:W1:Y:S02]  /*57e0*/  S2R R2, SR_TID.X ;  /* 0x0000000000027919 */ /* 0x002e640000002100 */
[----:B-1----:R-:W-:Y:S02]  /*57f0*/  LOP3.LUT P0, RZ, R2, 0x2, RZ, 0xc0, !PT ;  /* 0x0000000202ff7812 */ /* 0x002fe4000780c0ff */
[----:B---3--:R-:W-:Y:S05]  /*5800*/  F2FP.BF16.F32.PACK_AB R0, R250, R100 ;  /* 0x00000064fa00723e */ /* 0x008fea00000010ff */
[----:B------:R1:W-:Y:S04]  /*5810*/  STS [R85+0x400], R0 ;  /* 0x0004000055007388 */ /* 0x0003e80000000800 */
[----:B------:R-:W2:Y:S01]  /*5820*/  LDSM.16.M88.4 R16, [R78+0x6000] ;  /* 0x006000004e10783b */ /* 0x000ea20000000200 */
[----:B-1----:R-:W-:Y:S05]  /*5830*/  IMAD.MOV.U32 R0, RZ, RZ, 0x20 ;  /* 0x00000020ff007424 */ /* 0x002fea00078e00ff */
[----:B------:R-:W-:Y:S01]  /*5840*/  SEL R76, R0, 0xffffffe0, !P0 ;  /* 0xffffffe0004c7807 */ /* 0x000fe20004000000 */
[----:B------:R-:W-:Y:S03]  /*5850*/  IMAD.IADD R0, R78, 0x1, R80 ;  /* 0x000000014e007824 */ /* 0x000fe600078e0250 */
[C---:B------:R-:W-:Y:S01]  /*5860*/  IADD3 R77, PT, PT, R76.reuse, R78, RZ ;  /* 0x0000004e4c4d7210 */ /* 0x040fe20007ffe0ff */
[----:B------:R1:W-:Y:S04]  /*5870*/  STL [R1+0x4], R76 ;  /* 0x0000044c01007387 */ /* 0x0003e80000100800 */
[----:B------:R-:W3:Y:S04]  /*5880*/  LDSM.16.M88.4 R68, [R77+0x6000] ;  /* 0x006000004d44783b */ /* 0x000ee80000000200 */
[----:B------:R-:W4:Y:S01]  /*5890*/  LDSM.16.M88.4 R72, [R0+0x6000] ;  /* 0x006000000048783b */ /* 0x000f220000000200 */
[C---:B--2---:R-:W-:Y:S03]  /*58a0*/  HMMA.16816.F32.BF16 R4, R16.reuse, R148, RZ ;  /* 0x000000941004723c */ /* 0x044fe600000418ff */
[----:B------:R-:W-:Y:S05]  /*58b0*/  STL [R1+0xc], R77 ;  /* 0x00000c4d01007387 */ /* 0x000fea0000100800 */
[C---:B------:R-:W-:Y:S08]  /*58c0*/  HMMA.16816.F32.BF16 R8, R16.reuse, R150, RZ ;  /* 0x000000961008723c */ /* 0x040ff000000418ff */
[C---:B------:R-:W-:Y:S01]  /*58d0*/  HMMA.16816.F32.BF16 R12, R16.reuse, R152, RZ ;  /* 0x00000098100c723c */ /* 0x040fe200000418ff */
[----:B-1----:R-:W-:Y:S07]  /*58e0*/  IADD3 R76, PT, PT, R76, R0, RZ ;  /* 0x000000004c4c7210 */ /* 0x002fee0007ffe0ff */
[----:B------:R-:W-:Y:S08]  /*58f0*/  HMMA.16816.F32.BF16 R16, R16, R154, RZ ;  /* 0x0000009a1010723c */ /* 0x000ff000000418ff */
[C---:B---3--:R-:W-:Y:S08]  /*5900*/  HMMA.16816.F32.BF16 R4, R68.reuse, R156, R4 ;  /* 0x0000009c4404723c */ /* 0x048ff00000041804 */
[C---:B------:R-:W-:Y:S08]  /*5910*/  HMMA.16816.F32.BF16 R8, R68.reuse, R158, R8 ;  /* 0x0000009e4408723c */ /* 0x040ff00000041808 */
[C---:B------:R-:W-:Y:S08]  /*5920*/  HMMA.16816.F32.BF16 R12, R68.reuse, R160, R12 ;  /* 0x000000a0440c723c */ /* 0x040ff0000004180c */
[----:B------:R-:W-:Y:S01]  /*5930*/  HMMA.16816.F32.BF16 R16, R68, R162, R16 ;  /* 0x000000a24410723c */ /* 0x000fe20000041810 */
[----:B------:R-:W1:Y:S07]  /*5940*/  LDSM.16.M88.4 R68, [R76+0x6000] ;  /* 0x006000004c44783b */ /* 0x000e6e0000000200 */
[C---:B----4-:R-:W-:Y:S08]  /*5950*/  HMMA.16816.F32.BF16 R4, R72.reuse, R164, R4 ;  /* 0x000000a44804723c */ /* 0x050ff00000041804 */
        /* <DEDUP_REMOVED lines=28> */
[----:B------:R-:W1:Y:S04]  /*5b20*/  LDSM.16.M88.4 R68, [R77+0xa000] ;  /* 0x00a000004d44783b */ /* 0x000e680000000200 */
[----:B------:R-:W-:Y:S03]  /*5b30*/  LDSM.16.M88.4 R76, [R76+0xa000] ;  /* 0x00a000004c4c783b */ /* 0x000fe60000000200 */
[C---:B--2---:R-:W-:Y:S08]  /*5b40*/  HMMA.16816.F32.BF16 R4, R72.reuse, R212, R4 ;  /* 0x000000d44804723c */ /* 0x044ff00000041804 */
[C---:B------:R-:W-:Y:S08]  /*5b50*/  HMMA.16816.F32.BF16 R8, R72.reuse, R214, R8 ;  /* 0x000000d64808723c */ /* 0x040ff00000041808 */
[C---:B------:R-:W-:Y:S08]  /*5b60*/  HMMA.16816.F32.BF16 R12, R72.reuse, R216, R12 ;  /* 0x000000d8480c723c */ /* 0x040ff0000004180c */
[----:B------:R-:W-:Y:S01]  /*5b70*/  HMMA.16816.F32.BF16 R16, R72, R218, R16 ;  /* 0x000000da4810723c */ /* 0x000fe20000041810 */
[----:B------:R2:W3:Y:S07]  /*5b80*/  LDSM.16.M88.4 R72, [R0+0xa000] ;  /* 0x00a000000048783b */ /* 0x0004ee0000000200 */
[C---:B-1----:R-:W-:Y:S08]  /*5b90*/  HMMA.16816.F32.BF16 R4, R68.reuse, R220, R4 ;  /* 0x000000dc4404723c */ /* 0x042ff00000041804 */
[C---:B------:R-:W-:Y:S03]  /*5ba0*/  HMMA.16816.F32.BF16 R8, R68.reuse, R222, R8 ;  /* 0x000000de4408723c */ /* 0x040fe60000041808 */
[----:B--2---:R-:W-:Y:S05]  /*5bb0*/  SHF.R.U32.HI R0, RZ, 0x1, R2 ;  /* 0x00000001ff007819 */ /* 0x004fea0000011602 */
[C---:B------:R-:W-:Y:S03]  /*5bc0*/  HMMA.16816.F32.BF16 R12, R68.reuse, R224, R12 ;  /* 0x000000e0440c723c */ /* 0x040fe6000004180c */
[----:B------:R-:W-:Y:S02]  /*5bd0*/  LOP3.LUT R0, R0, 0x10, RZ, 0xc0, !PT ;  /* 0x0000001000007812 */ /* 0x000fe400078ec0ff */
[----:B------:R-:W-:Y:S03]  /*5be0*/  SHF.L.U32 R2, R2, 0x1, RZ ;  /* 0x0000000102027819 */ /* 0x000fe600000006ff */
[----:B------:R-:W-:Y:S01]  /*5bf0*/  HMMA.16816.F32.BF16 R16, R68, R226, R16 ;  /* 0x000000e24410723c */ /* 0x000fe20000041810 */
[----:B------:R-:W1:Y:S02]  /*5c00*/  S2R R71, SR_TID.X ;  /* 0x0000000000477919 */ /* 0x000e640000002100 */
[----:B------:R-:W-:Y:S05]  /*5c10*/  LOP3.LUT R2, R2, 0x20, RZ, 0xc0, !PT ;  /* 0x0000002002027812 */ /* 0x000fea00078ec0ff */
[C---:B---3--:R-:W-:Y:S08]  /*5c20*/  HMMA.16816.F32.BF16 R4, R72.reuse, R228, R4 ;  /* 0x000000e44804723c */ /* 0x048ff00000041804 */
[C---:B------:R-:W-:Y:S08]  /*5c30*/  HMMA.16816.F32.BF16 R8, R72.reuse, R230, R8 ;  /* 0x000000e64808723c */ /* 0x040ff00000041808 */
[C---:B------:R-:W-:Y:S08]  /*5c40*/  HMMA.16816.F32.BF16 R12, R72.reuse, R232, R12 ;  /* 0x000000e8480c723c */ /* 0x040ff0000004180c */
[----:B------:R-:W-:Y:S03]  /*5c50*/  HMMA.16816.F32.BF16 R16, R72, R234, R16 ;  /* 0x000000ea4810723c */ /* 0x000fe60000041810 */
[--C-:B-1----:R-:W-:Y:S02]  /*5c60*/  LOP3.LUT R0, R0, 0x8, R71.reuse, 0xf8, !PT ;  /* 0x0000000800007812 */ /* 0x102fe400078ef847 */
[----:B------:R-:W-:Y:S02]  /*5c70*/  SHF.R.U32.HI R68, RZ, 0x3, R71 ;  /* 0x00000003ff447819 */ /* 0x000fe40000011647 */
[----:B------:R-:W-:Y:S01]  /*5c80*/  LOP3.LUT R0, R0, R3, RZ, 0x3c, !PT ;  /* 0x0000000300007212 */ /* 0x000fe200078e3cff */
[C---:B------:R-:W-:Y:S05]  /*5c90*/  HMMA.16816.F32.BF16 R4, R76.reuse, R236, R4 ;  /* 0x000000ec4c04723c */ /* 0x040fea0000041804 */
        /* <DEDUP_REMOVED lines=10> */
[----:B------:R-:W-:Y:S01]  /*5d40*/  FMUL.FTZ R3, R113, R4 ;  /* 0x0000000471037220 */ /* 0x000fe20000410000 */
[----:B------:R-:W-:Y:S01]  /*5d50*/  HMMA.16816.F32.BF16 R16, R76, R242, R16 ;  /* 0x000000f24c10723c */ /* 0x000fe20000041810 */
[----:B------:R1:W5:Y:S02]  /*5d60*/  LDL.LU R113, [R1+0x90] ;  /* 0x0000900001717983 */ /* 0x0003640000300800 */
[----:B------:R-:W-:Y:S01]  /*5d70*/  FMUL.FTZ R4, R112, R5 ;  /* 0x0000000570047220 */ /* 0x000fe20000410000 */
        /* <DEDUP_REMOVED lines=18> */
[----:B------:R-:W-:Y:S01]  /*5ea0*/  FMUL.FTZ R6, R246, R68 ;  /* 0x00000044f6067220 */ /* 0x000fe20000410000 */
[----:B------:R-:W-:Y:S01]  /*5eb0*/  FMUL.FTZ R5, R245, R9 ;  /* 0x00000009f5057220 */ /* 0x000fe20000410000 */
[----:B------:R-:W-:Y:S01]  /*5ec0*/  FMUL.FTZ R7, R247, R7 ;  /* 0x00000007f7077220 */ /* 0x000fe20000410000 */
[----:B------:R-:W-:Y:S01]  /*5ed0*/  FMUL.FTZ R8, R251, R8 ;  /* 0x00000008fb087220 */ /* 0x000fe20000410000 */
[C---:B------:R-:W-:Y:S01]  /*5ee0*/  FADD.FTZ R13, -R94.reuse, R13 ;  /* 0x0000000d5e0d7221 */ /* 0x040fe20000010100 */
[C---:B------:R-:W-:Y:S01]  /*5ef0*/  FADD.FTZ R12, -R94.reuse, R12 ;  /* 0x0000000c5e0c7221 */ /* 0x040fe20000010100 */
[C---:B------:R-:W-:Y:S01]  /*5f00*/  FADD.FTZ R14, -R93.reuse, R14 ;  /* 0x0000000e5d0e7221 */ /* 0x040fe20000010100 */
[----:B------:R-:W-:Y:S01]  /*5f10*/  FADD.FTZ R15, -R93, R15 ;  /* 0x0000000f5d0f7221 */ /* 0x000fe20000010100 */
[----:B------:R-:W-:Y:S01]  /*5f20*/  FMUL.FTZ R11, R105, R13 ;  /* 0x0000000d690b7220 */ /* 0x000fe20000410000 */
        /* <DEDUP_REMOVED lines=11> */
[----:B--2---:R-:W-:Y:S01]  /*5fe0*/  F2FP.BF16.F32.PACK_AB R4, R5, R6 ;  /* 0x000000060504723e */ /* 0x004fe200000010ff */
[----:B------:R-:W-:Y:S01]  /*5ff0*/  FMUL.FTZ R12, R91, R12 ;  /* 0x0000000c5b0c7220 */ /* 0x000fe20000410000 */
[----:B------:R-:W-:Y:S01]  /*6000*/  FMUL.FTZ R11, R90, R11 ;  /* 0x0000000b5a0b7220 */ /* 0x000fe20000410000 */
[----:B------:R-:W-:Y:S01]  /*6010*/  FMUL.FTZ R14, R99, R14 ;  /* 0x0000000e630e7220 */ /* 0x000fe20000410000 */
[----:B---3--:R-:W-:Y:S01]  /*6020*/  F2FP.BF16.F32.PACK_AB R3, R7, R8 ;  /* 0x000000080703723e */ /* 0x008fe200000010ff */
[----:B------:R2:W-:Y:S01]  /*6030*/  STS [R83+-0x2000], R4 ;  /* 0xffe0000453007388 */ /* 0x0005e20000000800 */
[----:B------:R-:W-:Y:S01]  /*6040*/  FMUL.FTZ R13, R98, R13 ;  /* 0x0000000d620d7220 */ /* 0x000fe20000410000 */
[----:B------:R-:W-:Y:S01]  /*6050*/  FMUL.FTZ R8, R96, R16 ;  /* 0x0000001060087220 */ /* 0x000fe20000410000 */
[----:B------:R-:W-:Y:S01]  /*6060*/  FMUL.FTZ R7, R95, R17 ;  /* 0x000000115f077220 */ /* 0x000fe20000410000 */
[----:B------:R3:W-:Y:S01]  /*6070*/  STS [R83+-0x1c00], R3 ;  /* 0xffe4000353007388 */ /* 0x0007e20000000800 */
[----:B------:R-:W-:Y:S01]  /*6080*/  FMUL.FTZ R10, R244, R10 ;  /* 0x0000000af40a7220 */ /* 0x000fe20000410000 */
[----:B------:R-:W-:Y:S01]  /*6090*/  FMUL.FTZ R9, R97, R9 ;  /* 0x0000000961097220 */ /* 0x000fe20000410000 */
[----:B------:R-:W-:Y:S01]  /*60a0*/  F2FP.BF16.F32.PACK_AB R6, R11, R12 ;  /* 0x0000000c0b06723e */ /* 0x000fe200000010ff */
[----:B------:R1:W5:Y:S01]  /*60b0*/  LDL.LU R112, [R1+0x8c] ;  /* 0x00008c0001707983 */ /* 0x0003620000300800 */
[----:B------:R-:W-:Y:S02]  /*60c0*/  F2FP.BF16.F32.PACK_AB R5, R13, R14 ;  /* 0x0000000e0d05723e */ /* 0x000fe400000010ff */
[----:B------:R-:W-:Y:S01]  /*60d0*/  LOP3.LUT R2, R2, 0x200, R81, 0xf8, !PT ;  /* 0x0000020002027812 */ /* 0x000fe200078ef851 */
[----:B------:R-:W-:Y:S01]  /*60e0*/  STS [R82+-0x2000], R6 ;  /* 0xffe0000652007388 */ /* 0x000fe20000000800 */
[C---:B------:R-:W-:Y:S02]  /*60f0*/  LEA R252, R0.reuse, UR4, 0x1 ;  /* 0x0000000400fc7c11 */ /* 0x040fe4000f8e08ff */
[----:B------:R-:W-:Y:S01]  /*6100*/  LEA R92, R0, UR5, 0x1 ;  /* 0x00000005005c7c11 */ /* 0x000fe2000f8e08ff */
[----:B------:R-:W-:Y:S01]  /*6110*/  STS [R82+-0x1c00], R5 ;  /* 0xffe4000552007388 */ /* 0x000fe20000000800 */
[----:B------:R-:W-:Y:S03]  /*6120*/  LEA R0, R2, UR4, 0x1 ;  /* 0x0000000402007c11 */ /* 0x000fe6000f8e08ff */
[----:B------:R-:W-:Y:S01]  /*6130*/  IMAD.IADD R92, R80, 0x1, R92 ;  /* 0x00000001505c7824 */ /* 0x000fe200078e025c */
[----:B------:R1:W5:Y:S01]  /*6140*/  LDL.LU R111, [R1+0x88] ;  /* 0x00008800016f7983 */ /* 0x0003620000300800 */
[----:B--2---:R-:W-:Y:S03]  /*6150*/  F2FP.BF16.F32.PACK_AB R4, R7, R8 ;  /* 0x000000080704723e */ /* 0x004fe600000010ff */
[----:B------:R1:W5:Y:S01]  /*6160*/  LDL.LU R110, [R1+0x84] ;  /* 0x00008400016e7983 */ /* 0x0003620000300800 */
[----:B---3--:R-:W-:Y:S03]  /*6170*/  F2FP.BF16.F32.PACK_AB R3, R9, R10 ;  /* 0x0000000a0903723e */ /* 0x008fe600000010ff */
[----:B------:R-:W-:Y:S04]  /*6180*/  STS [R85+-0x2000], R4 ;  /* 0xffe0000455007388 */ /* 0x000fe80000000800 */
[----:B------:R-:W-:Y:S01]  /*6190*/  STS [R85+-0x1c00], R3 ;  /* 0xffe4000355007388 */ /* 0x000fe20000000800 */
[----:B------:R-:W-:Y:S06]  /*61a0*/  BAR.SYNC.DEFER_BLOCKING 0x0 ;  /* 0x0000000000007b1d */ /* 0x000fec0000010000 */
[----:B------:R-:W-:Y:S04]  /*61b0*/  LDSM.16.MT88.4 R4, [R252+0x14000] ;  /* 0x01400000fc04783b */ /* 0x000fe80000004200 */
[----:B------:R-:W2:Y:S04]  /*61c0*/  LDSM.16.MT88.4 R8, [R0+0x6000] ;  /* 0x006000000008783b */ /* 0x000ea80000004200 */
[----:B------:R-:W3:Y:S04]  /*61d0*/  LDSM.16.MT88.4 R12, [R92] ;  /* 0x000000005c0c783b */ /* 0x000ee80000004200 */
[----:B------:R-:W4:Y:S04]  /*61e0*/  LDSM.16.MT88.4 R16, [R0+0x8000] ;  /* 0x008000000010783b */ /* 0x000f280000004200 */
[----:B------:R-:W1:Y:S04]  /*61f0*/  LDSM.16.MT88.4 R68, [R0+0xa000] ;  /* 0x00a000000044783b */ /* 0x000e680000004200 */
[----:B------:R-:W-:Y:S04]  /*6200*/  LDSM.16.MT88.4 R72, [R252+0x14800] ;  /* 0x01480000fc48783b */ /* 0x000fe80000004200 */
[----:B------:R-:W1:Y:S04]  /*6210*/  LDSM.16.MT88.4 R76, [R0+0x6800] ;  /* 0x00680000004c783b */ /* 0x000e680000004200 */
[----:B------:R-:W1:Y:S04]  /*6220*/  LDSM.16.MT88.4 R80, [R92+0x800] ;  /* 0x000800005c50783b */ /* 0x000e680000004200 */
[----:B------:R-:W1:Y:S04]  /*6230*/  LDSM.16.MT88.4 R84, [R0+0x8800] ;  /* 0x008800000054783b */ /* 0x000e680000004200 */
[----:B------:R-:W-:Y:S04]  /*6240*/  LDSM.16.MT88.4 R88, [R0+0x7800] ;  /* 0x007800000058783b */ /* 0x000fe80000004200 */
[----:B------:R-:W-:Y:S01]  /*6250*/  LDSM.16.MT88.4 R96, [R0+0x9800] ;  /* 0x009800000060783b */ /* 0x000fe20000004200 */
[-C--:B--2---:R-:W-:Y:S03]  /*6260*/  HMMA.16816.F32.BF16 R20, R4, R8.reuse, R20 ;  /* 0x000000080414723c */ /* 0x084fe60000041814 */
[----:B------:R-:W-:Y:S04]  /*6270*/  LDSM.16.MT88.4 R244, [R0+0xb800] ;  /* 0x00b8000000f4783b */ /* 0x000fe80000004200 */
[----:B------:R2:W5:Y:S01]  /*6280*/  LDL.LU R109, [R1+0x80] ;  /* 0x00008000016d7983 */ /* 0x0005620000300800 */
[C---:B---3--:R-:W-:Y:S03]  /*6290*/  HMMA.16816.F32.BF16 R24, R12.reuse, R8, R24 ;  /* 0x000000080c18723c */ /* 0x048fe60000041818 */
[----:B------:R2:W5:Y:S04]  /*62a0*/  LDL.LU R108, [R1+0x7c] ;  /* 0x00007c00016c7983 */ /* 0x0005680000300800 */
[----:B------:R2:W5:Y:S01]  /*62b0*/  LDL.LU R107, [R1+0x78] ;  /* 0x00007800016b7983 */ /* 0x0005620000300800 */
[-C--:B------:R-:W-:Y:S03]  /*62c0*/  HMMA.16816.F32.BF16 R28, R12, R10.reuse, R28 ;  /* 0x0000000a0c1c723c */ /* 0x080fe6000004181c */
[----:B------:R2:W5:Y:S04]  /*62d0*/  LDL.LU R106, [R1+0x74] ;  /* 0x00007400016a7983 */ /* 0x0005680000300800 */
[----:B------:R2:W5:Y:S01]  /*62e0*/  LDL.LU R105, [R1+0x70] ;  /* 0x0000700001697983 */ /* 0x0005620000300800 */
[C---:B------:R-:W-:Y:S03]  /*62f0*/  HMMA.16816.F32.BF16 R32, R4.reuse, R10, R32 ;  /* 0x0000000a0420723c */ /* 0x040fe60000041820 */
[----:B------:R-:W3:Y:S04]  /*6300*/  LDSM.16.MT88.4 R8, [R0+0xa800] ;  /* 0x00a800000008783b */ /* 0x000ee80000004200 */
[----:B------:R2:W5:Y:S01]  /*6310*/  LDL.LU R104, [R1+0x6c] ;  /* 0x00006c0001687983 */ /* 0x0005620000300800 */
[-C--:B----4-:R-:W-:Y:S03]  /*6320*/  HMMA.16816.F32.BF16 R36, R4, R16.reuse, R36 ;  /* 0x000000100424723c */ /* 0x090fe60000041824 */
[----:B------:R2:W5:Y:S04]  /*6330*/  LDL.LU R103, [R1+0x68] ;  /* 0x0000680001677983 */ /* 0x0005680000300800 */
[----:B------:R2:W5:Y:S01]  /*6340*/  LDL.LU R102, [R1+0x64] ;  /* 0x0000640001667983 */ /* 0x0005620000300800 */
[C---:B------:R-:W-:Y:S03]  /*6350*/  HMMA.16816.F32.BF16 R40, R12.reuse, R16, R40 ;  /* 0x000000100c28723c */ /* 0x040fe60000041828 */
[----:B------:R2:W5:Y:S04]  /*6360*/  LDL.LU R101, [R1+0x60] ;  /* 0x0000600001657983 */ /* 0x0005680000300800 */
[----:B------:R2:W5:Y:S01]  /*6370*/  LDL.LU R100, [R1+0x58] ;  /* 0x0000580001647983 */ /* 0x0005620000300800 */
[-C--:B------:R-:W-:Y:S01]  /*6380*/  HMMA.16816.F32.BF16 R44, R12, R18.reuse, R44 ;  /* 0x000000120c2c723c */ /* 0x080fe2000004182c */
[----:B------:R-:W4:Y:S07]  /*6390*/  S2R R250, SR_TID.X ;  /* 0x0000000000fa7919 */ /* 0x000f2e0000002100 */
[C---:B------:R-:W-:Y:S01]  /*63a0*/  HMMA.16816.F32.BF16 R48, R4.reuse, R18, R48 ;  /* 0x000000120430723c */ /* 0x040fe20000041830 */
[----:B------:R-:W-:Y:S04]  /*63b0*/  LDSM.16.MT88.4 R16, [R92+0x1000] ;  /* 0x001000005c10783b */ /* 0x000fe80000004200 */
[----:B------:R-:W-:Y:S03]  /*63c0*/  LDSM.16.MT88.4 R92, [R92+0x1800] ;  /* 0x001800005c5c783b */ /* 0x000fe60000004200 */
[-C--:B-1----:R-:W-:Y:S08]  /*63d0*/  HMMA.16816.F32.BF16 R52, R4, R68.reuse, R52 ;  /* 0x000000440434723c */ /* 0x082ff00000041834 */
[C---:B------:R-:W-:Y:S08]  /*63e0*/  HMMA.16816.F32.BF16 R56, R12.reuse, R68, R56 ;  /* 0x000000440c38723c */ /* 0x040ff00000041838 */
[-C--:B------:R-:W-:Y:S01]  /*63f0*/  HMMA.16816.F32.BF16 R60, R12, R70.reuse, R60 ;  /* 0x000000460c3c723c */ /* 0x080fe2000004183c */
[----:B------:R-:W-:Y:S02]  /*6400*/  LDSM.16.MT88.4 R12, [R0+0x7000] ;  /* 0x00700000000c783b */ /* 0x000fe40000004200 */
[----:B----4-:R-:W-:Y:S04]  /*6410*/  SHF.L.U32 R250, R250, 0x6, RZ ;  /* 0x00000006fafa7819 */ /* 0x010fe800000006ff */
[----:B------:R-:W-:Y:S01]  /*6420*/  LOP3.LUT R250, R250, 0x200, RZ, 0xc0, !PT ;  /* 0x00000200fafa7812 */ /* 0x000fe200078ec0ff */
[----:B------:R-:W-:Y:S01]  /*6430*/  HMMA.16816.F32.BF16 R64, R4, R70, R64 ;  /* 0x000000460440723c */ /* 0x000fe20000041840 */
[----:B------:R-:W1:Y:S03]  /*6440*/  LDSM.16.MT88.4 R4, [R252+0x15000] ;  /* 0x01500000fc04783b */ /* 0x000e660000004200 */
[----:B------:R-:W-:Y:S01]  /*6450*/  LOP3.LUT R2, R250, 0x400, R249, 0xf8, !PT ;  /* 0x00000400fa027812 */ /* 0x000fe200078ef8f9 */
[----:B------:R-:W4:Y:S03]  /*6460*/  LDSM.16.MT88.4 R68, [R0+0x9000] ;  /* 0x009000000044783b */ /* 0x000f260000004200 */
[-C--:B------:R-:W-:Y:S05]  /*6470*/  HMMA.16816.F32.BF16 R20, R72, R76.reuse, R20 ;  /* 0x0000004c4814723c */ /* 0x080fea0000041814 */
[----:B------:R-:W-:Y:S03]  /*6480*/  LOP3.LUT R2, R2, R248, RZ, 0xfc, !PT ;  /* 0x000000f802027212 */ /* 0x000fe600078efcff */
[C---:B------:R-:W-:Y:S04]  /*6490*/  HMMA.16816.F32.BF16 R24, R80.reuse, R76, R24 ;  /* 0x0000004c5018723c */ /* 0x040fe80000041818 */
[----:B------:R-:W-:Y:S04]  /*64a0*/  LEA R2, R2, UR4, 0x1 ;  /* 0x0000000402027c11 */ /* 0x000fe8000f8e08ff */
[-C--:B------:R-:W-:Y:S08]  /*64b0*/  HMMA.16816.F32.BF16 R28, R80, R78.reuse, R28 ;  /* 0x0000004e501c723c */ /* 0x080ff0000004181c */
[C---:B------:R-:W-:Y:S01]  /*64c0*/  HMMA.16816.F32.BF16 R32, R72.reuse, R78, R32 ;  /* 0x0000004e4820723c */ /* 0x040fe20000041820 */
[----:B------:R-:W2:Y:S07]  /*64d0*/  LDSM.16.MT88.4 R76, [R0+0xb000] ;  /* 0x00b00000004c783b */ /* 0x000eae0000004200 */
[-C--:B------:R-:W-:Y:S08]  /*64e0*/  HMMA.16816.F32.BF16 R36, R72, R84.reuse, R36 ;  /* 0x000000544824723c */ /* 0x080ff00000041824 */
[C---:B------:R-:W-:Y:S08]  /*64f0*/  HMMA.16816.F32.BF16 R40, R80.reuse, R84, R40 ;  /* 0x000000545028723c */ /* 0x040ff00000041828 */
[-C--:B------:R-:W-:Y:S08]  /*6500*/  HMMA.16816.F32.BF16 R44, R80, R86.reuse, R44 ;  /* 0x00000056502c723c */ /* 0x080ff0000004182c */
[C---:B------:R-:W-:Y:S01]  /*6510*/  HMMA.16816.F32.BF16 R48, R72.reuse, R86, R48 ;  /* 0x000000564830723c */ /* 0x040fe20000041830 */
[----:B------:R-:W2:Y:S01]  /*6520*/  LDSM.16.MT88.4 R84, [R252+0x15800] ;  /* 0x01580000fc54783b */ /* 0x000ea20000004200 */
[----:B------:R-:W-:Y:S06]  /*6530*/  BAR.SYNC.DEFER_BLOCKING 0x0 ;  /* 0x0000000000007b1d */ /* 0x000fec0000010000 */
[-C--:B---3--:R-:W-:Y:S08]  /*6540*/  HMMA.16816.F32.BF16 R52, R72, R8.reuse, R52 ;  /* 0x000000084834723c */ /* 0x088ff00000041834 */
        /* <DEDUP_REMOVED lines=58> */
[----:B------:R-:W-:Y:S02]  /*68f0*/  @!P3 LEA R4, P0, R4, R251, 0x1 ;  /* 0x000000fb0404b211 */ /* 0x000fe400078008ff */
[----:B------:R-:W-:Y:S02]  /*6900*/  LOP3.LUT R3, R3, 0x1e00, R82, 0xf8, !PT ;  /* 0x00001e0003037812 */ /* 0x000fe400078ef852 */
[-C--:B------:R-:W-:Y:S01]  /*6910*/  @!P4 LEA.HI.X R7, R11, R83.reuse, R7, 0x1, P1 ;  /* 0x000000530b07c211 */ /* 0x080fe200008f0c07 */
[----:B------:R-:W-:Y:S01]  /*6920*/  @!P5 IMAD.MOV.U32 R11, RZ, RZ, R83 ;  /* 0x000000ffff0bd224 */ /* 0x000fe200078e0053 */
[----:B------:R-:W-:Y:S01]  /*6930*/  @!P3 LEA.HI.X R5, R10, R83, R5, 0x1, P0 ;  /* 0x000000530a05b211 */ /* 0x000fe200000f0c05 */
        /* <DEDUP_REMOVED lines=9> */
[----:B--2---:R-:W-:Y:S02]  /*69d0*/  @!P4 IMAD.MOV.U32 R10, RZ, RZ, R251 ;  /* 0x000000ffff0ac224 */ /* 0x004fe400078e00fb */
[----:B------:R-:W-:Y:S05]  /*69e0*/  @!P4 IMAD.MOV.U32 R11, RZ, RZ, R83 ;  /* 0x000000ffff0bc224 */ /* 0x000fea00078e0053 */
        /* <DEDUP_REMOVED lines=28> */
.L_x_1389:
[----:B------:R2:W-:Y:S01]  /*6bb0*/  STL.64 [R1+0xc8], R46 ;  /* 0x0000c82e01007387 */ /* 0x0005e20000100a00 */
[----:B------:R-:W-:Y:S03]  /*6bc0*/  PLOP3.LUT P1, PT, PT, PT, UP0, 0x80, 0x8 ;  /* 0x000000000008781c */ /* 0x000fe60003f2f008 */
[----:B------:R-:W-:Y:S04]  /*6bd0*/  LDSM.16.M88.4 R96, [R2+0x12000] ;  /* 0x012000000260783b */ /* 0x000fe80000000200 */
[----:B------:R-:W3:Y:S04]  /*6be0*/  LDSM.16.MT88.4 R16, [R0+0xc000] ;  /* 0x00c000000010783b */ /* 0x000ee80000004200 */
[----:B------:R-:W4:Y:S04]  /*6bf0*/  LDSM.16.M88.4 R92, [R2+0x13000] ;  /* 0x01300000025c783b */ /* 0x000f280000000200 */
[----:B-1----:R-:W1:Y:S04]  /*6c00*/  LDSM.16.MT88.4 R80, [R0+0xe000] ;  /* 0x00e000000050783b */ /* 0x002e680000004200 */
[----:B------:R-:W1:Y:S04]  /*6c10*/  LDSM.16.MT88.4 R244, [R0+0x10000] ;  /* 0x0100000000f4783b */ /* 0x000e680000004200 */
[----:B--2---:R-:W2:Y:S04]  /*6c20*/  LDL.LU R46, [R1+0x28] ;  /* 0x00002800012e7983 */ /* 0x004ea80000300800 */
[----:B------:R-:W2:Y:S04]  /*6c30*/  LDL.LU R47, [R1+0x4] ;  /* 0x00000400012f7983 */ /* 0x000ea80000300800 */
[----:B------:R1:W-:Y:S04]  /*6c40*/  STL.64 [R1+0xc0], R44 ;  /* 0x0000c02c01007387 */ /* 0x0003e80000100a00 */
        /* <DEDUP_REMOVED lines=15> */
[-C--:B-1----:R-:W-:Y:S03]  /*6d40*/  HMMA.16816.F32.BF16 R68, R96, R80.reuse, RZ ;  /* 0x000000506044723c */ /* 0x082fe600000418ff */
[----:B------:R-:W-:Y:S04]  /*6d50*/  STL.64 [R1+0x60], R20 ;  /* 0x0000601401007387 */ /* 0x000fe80000100a00 */
[----:B------:R-:W-:Y:S01]  /*6d60*/  LDSM.16.MT88.4 R32, [R0+0xc800] ;  /* 0x00c800000020783b */ /* 0x000fe20000004200 */
[C---:B------:R-:W-:Y:S03]  /*6d70*/  HMMA.16816.F32.BF16 R72, R92.reuse, R80, RZ ;  /* 0x000000505c48723c */ /* 0x040fe600000418ff */
[----:B------:R-:W-:Y:S04]  /*6d80*/  LDSM.16.MT88.4 R40, [R0+0x10800] ;  /* 0x010800000028783b */ /* 0x000fe80000004200 */
[----:B------:R-:W-:Y:S01]  /*6d90*/  LDSM.16.MT88.4 R24, [R0+0xd000] ;  /* 0x00d000000018783b */ /* 0x000fe20000004200 */
[-C--:B------:R-:W-:Y:S03]  /*6da0*/  HMMA.16816.F32.BF16 R76, R92, R82.reuse, RZ ;  /* 0x000000525c4c723c */ /* 0x080fe600000418ff */
[----:B------:R-:W-:Y:S01]  /*6db0*/  LDSM.16.MT88.4 R28, [R0+0xd800] ;  /* 0x00d80000001c783b */ /* 0x000fe20000004200 */
[----:B------:R-:W1:Y:S04]  /*6dc0*/  S2R R44, SR_TID.X ;  /* 0x00000000002c7919 */ /* 0x000e680000002100 */
[C---:B------:R-:W-:Y:S01]  /*6dd0*/  HMMA.16816.F32.BF16 R80, R96.reuse, R82, RZ ;  /* 0x000000526050723c */ /* 0x040fe200000418ff */
[----:B---3--:R-:W3:Y:S04]  /*6de0*/  LDL.LU.64 R22, [R1+0x30] ;  /* 0x0000300001167983 */ /* 0x008ee80000300a00 */
[----:B------:R4:W4:Y:S03]  /*6df0*/  LDL R45, [R1+0x48] ;  /* 0x00004800012d7983 */ /* 0x0009260000100800 */
        /* <DEDUP_REMOVED lines=27> */
[----:B------:R-:W4:Y:S04]  /*6fb0*/  LDSM.16.MT88.4 R248, [R0+0xf000] ;  /* 0x00f0000000f8783b */ /* 0x000f280000004200 */
[----:B------:R-:W-:Y:S03]  /*6fc0*/  LDSM.16.MT88.4 R40, [R0+0x11800] ;  /* 0x011800000028783b */ /* 0x000fe60000004200 */
[-C--:B-1----:R-:W-:Y:S05]  /*6fd0*/  HMMA.16816.F32.BF16 R4, R244, R24.reuse, R4 ;  /* 0x00000018f404723c */ /* 0x082fea0000041804 */
[----:B--2---:R-:W-:Y:S03]  /*6fe0*/  IMAD.IADD R2, R47, 0x1, R2 ;  /* 0x000000012f027824 */ /* 0x004fe600078e0202 */
        /* <DEDUP_REMOVED lines=337> */
.L_x_1390:
        /* <DEDUP_REMOVED lines=183> */
[----:B------:R-:W-:-:S12]  /*9070*/  UIMAD UR18, UR25, UR9, UR33 ;  /* 0x00000009191272a4 */ /* 0x000fd8000f8e0221 */
.L_x_1392:
        /* <DEDUP_REMOVED lines=12> */
.L_x_1393:
[----:B------:R-:W1:Y:S01]  /*9140*/  LDCU.64 UR8, c[0x0][0x5c8] ;  /* 0x0000b900ff0877ac */ /* 0x000e620008000a00 */
[----:B------:R-:W-:-:S04]  /*9150*/  UIADD3 UR14, UPT, UPT, UR39, UR41, URZ ;  /* 0x00000029270e7290 */ /* 0x000fc8000fffe0ff */
[----:B-1----:R-:W-:Y:S02]  /*9160*/  UIMAD.WIDE.U32 UR40, UR14, UR8, URZ ;  /* 0x000000080e2872a5 */ /* 0x002fe4000f8e00ff */
[----:B------:R-:W-:-:S04]  /*9170*/  UIMAD UR14, UR14, UR9, URZ ;  /* 0x000000090e0e72a4 */ /* 0x000fc8000f8e02ff */
[----:B------:R-:W-:-:S06]  /*9180*/  UIADD3 UR14, UPT, UPT, UR41, UR14, URZ ;  /* 0x0000000e290e7290 */ /* 0x000fcc000fffe0ff */
[----:B--2---:R-:W-:-:S07]  /*9190*/  MOV R25, UR14 ;  /* 0x0000000e00197c02 */ /* 0x004fce0008000f00 */
.L_x_1394:
        /* <DEDUP_REMOVED lines=51> */
.L_x_1396:
[----:B------:R-:W-:Y:S05]  /*94d0*/  BSYNC.RECONVERGENT B0 ;  /* 0x0000000000007941 */ /* 0x000fea0003800200 */
.L_x_1395:
        /* <DEDUP_REMOVED lines=19> */
.L_x_1398:
[----:B------:R-:W-:Y:S05]  /*9610*/  BSYNC.RECONVERGENT B0 ;  /* 0x0000000000007941 */ /* 0x000fea0003800200 */
.L_x_1397:
        /* <DEDUP_REMOVED lines=25> */
.L_x_1400:
[----:B------:R-:W-:Y:S05]  /*97b0*/  BSYNC.RECONVERGENT B0 ;  /* 0x0000000000007941 */ /* 0x000fea0003800200 */
.L_x_1399:
        /* <DEDUP_REMOVED lines=17> */
.L_x_1358:
[----:B------:R-:W-:Y:S05]  /*98d0*/  BSYNC.RECONVERGENT B1 ;  /* 0x0000000000017941 */ /* 0x000fea0003800200 */
.L_x_1336:
        /* <DEDUP_REMOVED lines=11> */
.L_x_1402:
        /* <DEDUP_REMOVED lines=15> */
.L_x_2176:


//--------------------- .text._ZN5flash25flash_bwd_dot_do_o_kernelILb0E23Flash_bwd_kernel_traitsILi192ELi64ELi64ELi8ELi4ELi2ELi2ELb1ELb1EN7cutlass10bfloat16_tE19Flash_kernel_traitsILi192ELi64ELi64ELi8ES3_EEEEvNS_16Flash_bwd_paramsE --------------------------
	.section	.text._ZN5flash25flash_bwd_dot_do_o_kernelILb0E23Flash_bwd_kernel_traitsILi192ELi64ELi64ELi8ELi4ELi2ELi2ELb1ELb1EN7cutlass10bfloat16_tE19Flash_kernel_traitsILi192ELi64ELi64ELi8ES3_EEEEvNS_16Flash_bwd_paramsE,"ax",@progbits
	.align	128
        .global         _ZN5flash25flash_bwd_dot_do_o_kernelILb0E23Flash_bwd_kernel_traitsILi192ELi64ELi64ELi8ELi4ELi2ELi2ELb1ELb1EN7cutlass10bfloat16_tE19Flash_kernel_traitsILi192ELi64ELi64ELi8ES3_EEEEvNS_16Flash_bwd_paramsE
        .type           _ZN5flash25flash_bwd_dot_do_o_kernelILb0E23Flash_bwd_kernel_traitsILi192ELi64ELi64ELi8ELi4ELi2ELi2ELb1ELb1EN7cutlass10bfloat16_tE19Flash_kernel_traitsILi192ELi64ELi64ELi8ES3_EEEEvNS_16Flash_bwd_paramsE,@function
        .size           _ZN5flash25flash_bwd_dot_do_o_kernelILb0E23Flash_bwd_kernel_traitsILi192ELi64ELi64ELi8ELi4ELi2ELi2ELb1ELb1EN7cutlass10bfloat16_tE19Flash_kernel_traitsILi192ELi64ELi64ELi8ES3_EEEEvNS_16Flash_bwd_paramsE,(.L_x_2177 - _ZN5flash25flash_bwd_dot_do_o_kernelILb0E23Flash_bwd_kernel_traitsILi192ELi64ELi64ELi8ELi4ELi2ELi2ELb1ELb1EN7cutlass10bfloat16_tE19Flash_kernel_traitsILi192ELi64ELi64ELi8ES3_EEEEvNS_16Flash_bwd_paramsE)
        .other          _ZN5flash25flash_bwd_dot_do_o_kernelILb0E23Flash_bwd_kernel_traitsILi192ELi64ELi64ELi8ELi4ELi2ELi2ELb1ELb1EN7cutlass10bfloat16_tE19Flash_kernel_traitsILi192ELi64ELi64ELi8ES3_EEEEvNS_16Flash_bwd_paramsE,@"STO_CUDA_ENTRY STV_DEFAULT"
_ZN5flash25flash_bwd_dot_do_o_kernelILb0E23Flash_bwd_kernel_traitsILi192ELi64ELi64ELi8ELi4ELi2ELi2ELb1ELb1EN7cutlass10bfloat16_tE19Flash_kernel_traitsILi192ELi64ELi64ELi8ES3_EEEEvNS_16Flash_bwd_paramsE:
.text._ZN5flash25flash_bwd_dot_do_o_kernelILb0E23Flash_bwd_kernel_traitsILi192ELi64ELi64ELi8ELi4ELi2ELi2ELb1ELb1EN7cutlass10bfloat16_tE19Flash_kernel_traitsILi192ELi64ELi64ELi8ES3_EEEEvNS_16Flash_bwd_paramsE:
[----:B------:R-:W-:Y:S08]  /*0000*/  LDC R1, c[0x0][0x37c] ;  /* 0x0000df00ff017b82 */ /* 0x000ff00000000800 */
[----:B------:R-:W0:Y:S01]  /*0010*/  LDC.64 R2, c[0x0][0x460] ;  /* 0x00011800ff027b82 */ /* 0x000e220000000a00 */
[----:B------:R-:W1:Y:S01]  /*0020*/  S2R R7, SR_CTAID.Y ;  /* 0x0000000000077919 */ /* 0x000e620000002600 */
[----:B------:R-:W2:Y:S01]  /*0030*/  LDCU.64 UR6, c[0x0][0x358] ;  /* 0x00006b00ff0677ac */ /* 0x000ea20008000a00 */
[----:B------:R-:W-:Y:S01]  /*0040*/  IMAD.MOV.U32 R9, RZ, RZ, -0x1 ;  /* 0xffffffffff097424 */ /* 0x000fe200078e00ff */
[----:B0-----:R-:W-:-:S02]  /*0050*/  ISETP.NE.U32.AND P1, PT, R2, RZ, PT ;  /* 0x000000ff0200720c */ /* 0x001fc40003f25070 */
[----:B------:R-:W-:Y:S02]  /*0060*/  ISETP.NE.U32.AND P0, PT, R2, RZ, PT ;  /* 0x000000ff0200720c */ /* 0x000fe40003f05070 */
[C---:B------:R-:W-:Y:S02]  /*0070*/  ISETP.NE.AND.EX P1, PT, R3.reuse, RZ, PT, P1 ;  /* 0x000000ff0300720c */ /* 0x040fe40003f25310 */
[----:B------:R-:W-:-:S11]  /*0080*/  ISETP.NE.AND.EX P0, PT, R3, RZ, PT, P0 ;  /* 0x000000ff0300720c */ /* 0x000fd60003f05300 */
[----:B------:R-:W1:Y:S08]  /*0090*/  @P1 LDC.64 R4, c[0x0][0x460] ;  /* 0x00011800ff041b82 */ /* 0x000e700000000a00 */
[----:B------:R-:W0:Y:S01]  /*00a0*/  @P0 LDC.64 R2, c[0x0][0x460] ;  /* 0x00011800ff020b82 */ /* 0x000e220000000a00 */
[----:B-1----:R-:W-:-:S06]  /*00b0*/  @P1 IMAD.WIDE.U32 R4, R7, 0x4, R4 ;  /* 0x0000000407041825 */ /* 0x002fcc00078e0004 */
[----:B--2---:R-:W2:Y:S01]  /*00c0*/  @P1 LDG.E R4, desc[UR6][R4.64+0x4] ;  /* 0x0000040604041981 */ /* 0x004ea2000c1e1900 */
[----:B0-----:R-:W-:-:S05]  /*00d0*/  @P0 IMAD.WIDE.U32 R2, R7, 0x4, R2 ;  /* 0x0000000407020825 */ /* 0x001fca00078e0002 */
[----:B------:R-:W2:Y:S01]  /*00e0*/  @P0 LDG.E R9, desc[UR6][R2.64] ;  /* 0x0000000602090981 */ /* 0x000ea2000c1e1900 */
[----:B------:R-:W0:Y:S08]  /*00f0*/  S2UR UR4, SR_CTAID.X ;  /* 0x00000000000479c3 */ /* 0x000e300000002500 */
[----:B------:R-:W1:Y:S01]  /*0100*/  @!P1 LDC R6, c[0x0][0x434] ;  /* 0x00010d00ff069b82 */ /* 0x000e620000000800 */
[----:B0-----:R-:W-:Y:S01]  /*0110*/  USHF.L.U32 UR4, UR4, 0x6, URZ ;  /* 0x0000000604047899 */ /* 0x001fe200080006ff */
[----:B--2---:R-:W-:-:S05]  /*0120*/  @P1 IMAD.IADD R6, R4, 0x1, -R9 ;  /* 0x0000000104061824 */ /* 0x004fca00078e0a09 */
[----:B-1----:R-:W-:-:S13]  /*0130*/  ISETP.GT.AND P0, PT, R6, UR4, PT ;  /* 0x0000000406007c0c */ /* 0x002fda000bf04270 */
[----:B------:R-:W-:Y:S05]  /*0140*/  @!P0 EXIT ;  /* 0x000000000000894d */ /* 0x000fea0003800000 */
[----:B------:R-:W-:Y:S01]  /*0150*/  ISETP.NE.AND P0, PT, R9, -0x1, PT ;  /* 0xffffffff0900780c */ /* 0x000fe20003f05270 */
[----:B------:R-:W0:Y:S01]  /*0160*/  LDCU.U8 UR8, c[0x0][0x548] ;  /* 0x0000a900ff0877ac */ /* 0x000e220008000000 */
[----:B------:R-:W1:Y:S11]  /*0170*/  S2UR UR5, SR_CTAID.Z ;  /* 0x00000000000579c3 */ /* 0x000e760000002700 */
[----:B------:R-:W2:Y:S01]  /*0180*/  @!P0 LDC.64 R10, c[0x0][0x588] ;  /* 0x00016200ff0a8b82 */ /* 0x000ea20000000a00 */
[----:B0-----:R-:W-:-:S07]  /*0190*/  UISETP.NE.AND UP0, UPT, UR8, URZ, UPT ;  /* 0x000000ff0800728c */ /* 0x001fce000bf05270 */
[----:B------:R-:W0:Y:S08]  /*01a0*/  @!P0 LDC.64 R14, c[0x0][0x400] ;  /* 0x00010000ff0e8b82 */ /* 0x000e300000000a00 */
[----:B------:R-:W3:Y:S08]  /*01b0*/  @P0 LDC.64 R12, c[0x0][0x590] ;  /* 0x00016400ff0c0b82 */ /* 0x000ef00000000a00 */
[----:B------:R-:W4:Y:S01]  /*01c0*/  @P0 LDC.64 R16, c[0x0][0x408] ;  /* 0x00010200ff100b82 */ /* 0x000f220000000a00 */
[----:B--2---:R-:W-:-:S04]  /*01d0*/  @!P0 IMAD.WIDE.U32 R2, R7, R10, RZ ;  /* 0x0000000a07028225 */ /* 0x004fc800078e00ff */
[C---:B------:R-:W-:Y:S02]  /*01e0*/  @!P0 IMAD R8, R7.reuse, R11, R3 ;  /* 0x0000000b07088224 */ /* 0x040fe400078e0203 */
[----:B------:R-:W-:Y:S02]  /*01f0*/  @!P0 IMAD.MOV.U32 R33, RZ, RZ, R2 ;  /* 0x000000ffff218224 */ /* 0x000fe400078e0002 */
[----:B0-----:R-:W-:-:S04]  /*0200*/  @!P0 IMAD.WIDE.U32 R4, R7, R14, RZ ;  /* 0x0000000e07048225 */ /* 0x001fc800078e00ff */
[----:B------:R-:W-:Y:S01]  /*0210*/  @!P0 IMAD R11, R7, R15, R5 ;  /* 0x0000000f070b8224 */ /* 0x000fe200078e0205 */
[----:B------:R-:W-:Y:S01]  /*0220*/  @!P0 MOV R53, R4 ;  /* 0x0000000400358202 */ /* 0x000fe20000000f00 */
[----:B---3--:R-:W-:-:S04]  /*0230*/  @P0 IMAD.WIDE.U32 R2, R9, R12, RZ ;  /* 0x0000000c09020225 */ /* 0x008fc800078e00ff */
[C---:B------:R-:W-:Y:S02]  /*0240*/  @P0 IMAD R8, R9.reuse, R13, R3 ;  /* 0x0000000d09080224 */ /* 0x040fe400078e0203 */
[----:B------:R-:W-:Y:S02]  /*0250*/  @P0 IMAD.MOV.U32 R33, RZ, RZ, R2 ;  /* 0x000000ffff210224 */ /* 0x000fe400078e0002 */
[----:B----4-:R-:W-:-:S04]  /*0260*/  @P0 IMAD.WIDE.U32 R4, R9, R16, RZ ;  /* 0x0000001009040225 */ /* 0x010fc800078e00ff */
[----:B------:R-:W-:Y:S02]  /*0270*/  @P0 IMAD R11, R9, R17, R5 ;  /* 0x00000011090b0224 */ /* 0x000fe400078e0205 */
[----:B------:R-:W-:Y:S01]  /*0280*/  @P0 IMAD.MOV.U32 R53, RZ, RZ, R4 ;  /* 0x000000ffff350224 */ /* 0x000fe200078e0004 */
[----:B-1----:R-:W-:Y:S06]  /*0290*/  BRA.U !UP0, `(.L_x_1403) ;  /* 0x0000000108247547 */ /* 0x002fec000b800000 */
[----:B------:R-:W0:Y:S01]  /*02a0*/  LDC R2, c[0x0][0x444] ;  /* 0x00011100ff027b82 */ /* 0x000e220000000800 */
[----:B------:R-:W-:-:S07]  /*02b0*/  ISETP.NE.AND P0, PT, R9, -0x1, PT ;  /* 0xffffffff0900780c */ /* 0x000fce0003f05270 */
[----:B------:R-:W1:Y:S08]  /*02c0*/  LDC R0, c[0x0][0x430] ;  /* 0x00010c00ff007b82 */ /* 0x000e700000000800 */
[----:B------:R-:W1:Y:S01]  /*02d0*/  LDC R3, c[0x0][0x454] ;  /* 0x00011500ff037b82 */ /* 0x000e620000000800 */
[----:B0-----:R-:W-:Y:S01]  /*02e0*/  @!P0 IMAD R9, R7, R2, RZ ;  /* 0x0000000207098224 */ /* 0x001fe200078e02ff */
[----:B-1----:R-:W-:-:S03]  /*02f0*/  LEA R0, R0, R3, 0x7 ;  /* 0x0000000300007211 */ /* 0x002fc600078e38ff */
[----:B------:R-:W-:-:S04]  /*0300*/  IMAD R3, R7, 0x80, R9 ;  /* 0x0000008007037824 */ /* 0x000fc800078e0209 */
[----:B------:R-:W-:Y:S01]  /*0310*/  IMAD R58, R0, UR5, R3 ;  /* 0x00000005003a7c24 */ /* 0x000fe2000f8e0203 */
[----:B------:R-:W-:Y:S06]  /*0320*/  BRA `(.L_x_1404) ;  /* 0x0000000000107947 */ /* 0x000fec0003800000 */
.L_x_1403:
[----:B------:R-:W0:Y:S08]  /*0330*/  LDC R58, c[0x0][0x3e0] ;  /* 0x0000f800ff3a7b82 */ /* 0x000e300000000800 */
[----:B------:R-:W1:Y:S01]  /*0340*/  LDC R3, c[0x0][0x444] ;  /* 0x00011100ff037b82 */ /* 0x000e620000000800 */
[----:B0-----:R-:W-:-:S04]  /*0350*/  IMAD R58, R7, R58, UR5 ;  /* 0x00000005073a7e24 */ /* 0x001fc8000f8e023a */
[----:B-1----:R-:W-:-:S07]  /*0360*/  IMAD R58, R58, R3, RZ ;  /* 0x000000033a3a7224 */ /* 0x002fce00078e02ff */
.L_x_1404:
[----:B------:R-:W0:Y:S01]  /*0370*/  S2R R0, SR_TID.X ;  /* 0x0000000000007919 */ /* 0x000e220000002100 */
[----:B------:R-:W1:Y:S01]  /*0380*/  LDC.64 R28, c[0x0][0x590] ;  /* 0x00016400ff1c7b82 */ /* 0x000e620000000a00 */
[----:B------:R-:W-:Y:S01]  /*0390*/  HFMA2 R55, -RZ, RZ, 0, 0 ;  /* 0x00000000ff377431 */ /* 0x000fe200000001ff */
[----:B------:R-:W-:Y:S01]  /*03a0*/  IADD3 R6, PT, PT, R6, -UR4, RZ ;  /* 0x8000000406067c10 */ /* 0x000fe2000fffe0ff */
[----:B------:R-:W-:Y:S01]  /*03b0*/  BSSY.RECONVERGENT B0, `(.L_x_1405) ;  /* 0x0000034000007945 */ /* 0x000fe20003800200 */
[----:B------:R-:W-:Y:S01]  /*03c0*/  VIADD R58, R58, UR4 ;  /* 0x000000043a3a7c36 */ /* 0x000fe20008000000 */
[----:B------:R-:W-:Y:S02]  /*03d0*/  CS2R R14, SRZ ;  /* 0x00000000000e7805 */ /* 0x000fe4000001ff00 */
[----:B------:R-:W-:Y:S02]  /*03e0*/  CS2R R18, SRZ ;  /* 0x0000000000127805 */ /* 0x000fe4000001ff00 */
[----:B------:R-:W-:Y:S01]  /*03f0*/  CS2R R16, SRZ ;  /* 0x0000000000107805 */ /* 0x000fe2000001ff00 */
[----:B------:R-:W2:Y:S01]  /*0400*/  LDC.64 R56, c[0x0][0x408] ;  /* 0x00010200ff387b82 */ /* 0x000ea20000000a00 */
[----:B------:R-:W-:-:S02]  /*0410*/  CS2R R22, SRZ ;  /* 0x0000000000167805 */ /* 0x000fc4000001ff00 */
[----:B------:R-:W-:Y:S02]  /*0420*/  CS2R R20, SRZ ;  /* 0x0000000000147805 */ /* 0x000fe4000001ff00 */
[----:B------:R-:W-:Y:S02]  /*0430*/  CS2R R26, SRZ ;  /* 0x00000000001a7805 */ /* 0x000fe4000001ff00 */
[----:B------:R-:W-:Y:S02]  /*0440*/  CS2R R24, SRZ ;  /* 0x0000000000187805 */ /* 0x000fe4000001ff00 */
[----:B------:R-:W-:Y:S01]  /*0450*/  MOV R30, RZ ;  /* 0x000000ff001e7202 */ /* 0x000fe20000000f00 */
[----:B------:R-:W3:Y:S08]  /*0460*/  LDC.64 R12, c[0x0][0x410] ;  /* 0x00010400ff0c7b82 */ /* 0x000ef00000000a00 */
[----:B------:R-:W4:Y:S01]  /*0470*/  LDC.64 R34, c[0x0][0x598] ;  /* 0x00016600ff227b82 */ /* 0x000f220000000a00 */
[----:B0-----:R-:W-:Y:S01]  /*0480*/  IMAD.SHL.U32 R54, R0, 0x8, RZ ;  /* 0x0000000800367824 */ /* 0x001fe200078e00ff */
[----:B------:R-:W-:-:S04]  /*0490*/  SHF.R.U32.HI R61, RZ, 0x3, R0 ;  /* 0x00000003ff3d7819 */ /* 0x000fc80000011600 */
[----:B------:R-:W-:-:S04]  /*04a0*/  LOP3.LUT R54, R54, 0x38, RZ, 0xc0, !PT ;  /* 0x0000003836367812 */ /* 0x000fc800078ec0ff */
[----:B------:R-:W-:Y:S01]  /*04b0*/  LOP3.LUT R59, R54, 0x40, RZ, 0xfc, !PT ;  /* 0x00000040363b7812 */ /* 0x000fe200078efcff */
[----:B-1----:R-:W-:Y:S01]  /*04c0*/  IMAD.WIDE.U32 R2, R28, UR4, R54 ;  /* 0x000000041c027c25 */ /* 0x002fe2000f8e0036 */
[----:B------:R-:W-:-:S03]  /*04d0*/  LOP3.LUT R60, R54, 0x80, RZ, 0xfc, !PT ;  /* 0x00000080363c7812 */ /* 0x000fc600078efcff */
[----:B------:R-:W-:Y:S01]  /*04e0*/  IMAD R3, R29, UR4, R3 ;  /* 0x000000041d037c24 */ /* 0x000fe2000f8e0203 */
[----:B------:R-:W-:Y:S01]  /*04f0*/  IADD3 R32, P0, PT, R33, R2, RZ ;  /* 0x0000000221207210 */ /* 0x000fe20007f1e0ff */
[----:B--2---:R-:W-:-:S04]  /*0500*/  IMAD.WIDE.U32 R4, R56, UR4, R54 ;  /* 0x0000000438047c25 */ /* 0x004fc8000f8e0036 */
[----:B------:R-:W-:Y:S01]  /*0510*/  IMAD.X R33, R8, 0x1, R3, P0 ;  /* 0x0000000108217824 */ /* 0x000fe200000e0603 */
[----:B------:R-:W-:Y:S01]  /*0520*/  ISETP.GE.AND P0, PT, R61, R6, PT ;  /* 0x000000063d00720c */ /* 0x000fe20003f06270 */
[----:B------:R-:W-:Y:S01]  /*0530*/  IMAD R2, R57, UR4, R5 ;  /* 0x0000000439027c24 */ /* 0x000fe2000f8e0205 */
[----:B------:R-:W-:Y:S01]  /*0540*/  IADD3 R52, P1, PT, R53, R4, RZ ;  /* 0x0000000435347210 */ /* 0x000fe20007f3e0ff */
[----:B----4-:R-:W-:Y:S01]  /*0550*/  IMAD.WIDE.U32 R32, R34, UR5, R32 ;  /* 0x0000000522207c25 */ /* 0x010fe2000f8e0020 */
[----:B------:R-:W-:Y:S02]  /*0560*/  CS2R R4, SRZ ;  /* 0x0000000000047805 */ /* 0x000fe4000001ff00 */
[----:B------:R-:W-:Y:S01]  /*0570*/  CS2R R8, SRZ ;  /* 0x0000000000087805 */ /* 0x000fe2000001ff00 */
[----:B------:R-:W-:Y:S01]  /*0580*/  IMAD.X R53, R11, 0x1, R2, P1 ;  /* 0x000000010b357824 */ /* 0x000fe200008e0602 */
[----:B------:R-:W-:Y:S01]  /*0590*/  CS2R R10, SRZ ;  /* 0x00000000000a7805 */ /* 0x000fe2000001ff00 */
[----:B------:R-:W-:-:S02]  /*05a0*/  VIADD R2, R61, 0x20 ;  /* 0x000000203d027836 */ /* 0x000fc40000000000 */
[----:B---3--:R-:W-:-:S03]  /*05b0*/  IMAD.WIDE.U32 R52, R12, UR5, R52 ;  /* 0x000000050c347c25 */ /* 0x008fc6000f8e0034 */
[----:B------:R-:W-:Y:S01]  /*05c0*/  ISETP.GE.AND P1, PT, R2, R6, PT ;  /* 0x000000060200720c */ /* 0x000fe20003f26270 */
[----:B------:R-:W-:Y:S01]  /*05d0*/  IMAD R3, R13, UR5, R53 ;  /* 0x000000050d037c24 */ /* 0x000fe2000f8e0235 */
[----:B------:R-:W-:Y:S01]  /*05e0*/  CS2R R6, SRZ ;  /* 0x0000000000067805 */ /* 0x000fe2000001ff00 */
[----:B------:R-:W-:Y:S01]  /*05f0*/  IMAD R35, R35, UR5, R33 ;  /* 0x0000000523237c24 */ /* 0x000fe2000f8e0221 */
[----:B------:R-:W-:Y:S01]  /*0600*/  CS2R R12, SRZ ;  /* 0x00000000000c7805 */ /* 0x000fe2000001ff00 */
[----:B------:R-:W-:Y:S08]  /*0610*/  @P0 BRA `(.L_x_1406) ;  /* 0x0000000000340947 */ /* 0x000ff00003800000 */
[----:B------:R-:W0:Y:S01]  /*0620*/  LDCU UR8, c[0x0][0x440] ;  /* 0x00008800ff0877ac */ /* 0x000e220008000800 */
[----:B------:R-:W-:Y:S01]  /*0630*/  IMAD.MOV.U32 R34, RZ, RZ, R32 ;  /* 0x000000ffff227224 */ /* 0x000fe200078e0020 */
[----:B------:R-:W1:Y:S03]  /*0640*/  LDCU.64 UR10, c[0x0][0x550] ;  /* 0x0000aa00ff0a77ac */ /* 0x000e660008000a00 */
[----:B------:R-:W-:-:S04]  /*0650*/  IMAD.WIDE.U32 R36, R61, R28, R34 ;  /* 0x0000001c3d247225 */ /* 0x000fc800078e0022 */
[----:B------:R-:W-:Y:S01]  /*0660*/  IMAD R31, R61, R29, R37 ;  /* 0x0000001d3d1f7224 */ /* 0x000fe200078e0225 */
[----:B0-----:R-:W-:Y:S02]  /*0670*/  ISETP.GE.AND P2, PT, R54, UR8, PT ;  /* 0x0000000836007c0c */ /* 0x001fe4000bf46270 */
[----:B------:R-:W-:Y:S02]  /*0680*/  ISETP.GE.AND P3, PT, R59, UR8, PT ;  /* 0x000000083b007c0c */ /* 0x000fe4000bf66270 */
[----:B------:R-:W-:Y:S02]  /*0690*/  ISETP.GE.AND P4, PT, R60, UR8, PT ;  /* 0x000000083c007c0c */ /* 0x000fe4000bf86270 */
[----:B-1----:R-:W-:-:S04]  /*06a0*/  LEA R38, P5, R36, UR10, 0x1 ;  /* 0x0000000a24267c11 */ /* 0x002fc8000f8a08ff */
[----:B------:R-:W-:-:S05]  /*06b0*/  LEA.HI.X R39, R36, UR11, R31, 0x1, P5 ;  /* 0x0000000b24277c11 */ /* 0x000fca000a8f0c1f */
[----:B------:R0:W5:Y:S04]  /*06c0*/  @!P2 LDG.E.128 R12, desc[UR6][R38.64] ;  /* 0x00000006260ca981 */ /* 0x000168000c1e1d00 */
[----:B------:R0:W5:Y:S04]  /*06d0*/  @!P3 LDG.E.128 R8, desc[UR6][R38.64+0x80] ;  /* 0x000080062608b981 */ /* 0x000168000c1e1d00 */
[----:B------:R0:W5:Y:S02]  /*06e0*/  @!P4 LDG.E.128 R4, desc[UR6][R38.64+0x100] ;  /* 0x000100062604c981 */ /* 0x000164000c1e1d00 */
.L_x_1406:
[----:B------:R-:W-:Y:S05]  /*06f0*/  BSYNC.RECONVERGENT B0 ;  /* 0x0000000000007941 */ /* 0x000fea0003800200 */
.L_x_1405:
[----:B------:R-:W-:Y:S04]  /*0700*/  BSSY.RECONVERGENT B0, `(.L_x_1407) ;  /* 0x0000013000007945 */ /* 0x000fe80003800200 */
[----:B------:R-:W-:Y:S05]  /*0710*/  @P1 BRA `(.L_x_1408) ;  /* 0x0000000000441947 */ /* 0x000fea0003800000 */
[----:B------:R-:W1:Y:S01]  /*0720*/  LDCU UR8, c[0x0][0x440] ;  /* 0x00008800ff0877ac */ /* 0x000e620008000800 */
[----:B------:R-:W-:Y:S01]  /*0730*/  IADD3 R31, P2, PT, R61, 0x20, RZ ;  /* 0x000000203d1f7810 */ /* 0x000fe20007f5e0ff */
[----:B------:R-:W2:Y:S04]  /*0740*/  LDCU.64 UR10, c[0x0][0x550] ;  /* 0x0000aa00ff0a77ac */ /* 0x000ea80008000a00 */
[----:B------:R-:W-:-:S04]  /*0750*/  IMAD.X R33, RZ, RZ, RZ, P2 ;  /* 0x000000ffff217224 */ /* 0x000fc800010e06ff */
[----:B------:R-:W-:Y:S01]  /*0760*/  IMAD R34, R33, R28, RZ ;  /* 0x0000001c21227224 */ /* 0x000fe200078e02ff */
[----:B------:R-:W-:-:S03]  /*0770*/  MOV R33, R35 ;  /* 0x0000002300217202 */ /* 0x000fc60000000f00 */
[C---:B------:R-:W-:Y:S02]  /*0780*/  IMAD R29, R31.reuse, R29, R34 ;  /* 0x0000001d1f1d7224 */ /* 0x040fe400078e0222 */
[----:B------:R-:W-:Y:S01]  /*0790*/  IMAD.WIDE.U32 R32, R31, R28, R32 ;  /* 0x0000001c1f207225 */ /* 0x000fe200078e0020 */
[----:B-1----:R-:W-:Y:S02]  /*07a0*/  ISETP.GE.AND P3, PT, R54, UR8, PT ;  /* 0x0000000836007c0c */ /* 0x002fe4000bf66270 */
[----:B------:R-:W-:Y:S01]  /*07b0*/  ISETP.GE.AND P4, PT, R59, UR8, PT ;  /* 0x000000083b007c0c */ /* 0x000fe2000bf86270 */
[----:B------:R-:W-:Y:S01]  /*07c0*/  IMAD.IADD R29, R33, 0x1, R29 ;  /* 0x00000001211d7824 */ /* 0x000fe200078e021d */
[----:B------:R-:W-:Y:S02]  /*07d0*/  ISETP.GE.AND P5, PT, R60, UR8, PT ;  /* 0x000000083c007c0c */ /* 0x000fe4000bfa6270 */
[----:B--2---:R-:W-:-:S04]  /*07e0*/  LEA R28, P2, R32, UR10, 0x1 ;  /* 0x0000000a201c7c11 */ /* 0x004fc8000f8408ff */
[----:B------:R-:W-:-:S05]  /*07f0*/  LEA.HI.X R29, R32, UR11, R29, 0x1, P2 ;  /* 0x0000000b201d7c11 */ /* 0x000fca00090f0c1d */
[----:B------:R1:W5:Y:S04]  /*0800*/  @!P3 LDG.E.128 R24, desc[UR6][R28.64] ;  /* 0x000000061c18b981 */ /* 0x000368000c1e1d00 */
[----:B------:R1:W5:Y:S04]  /*0810*/  @!P4 LDG.E.128 R20, desc[UR6][R28.64+0x80] ;  /* 0x000080061c14c981 */ /* 0x000368000c1e1d00 */
[----:B------:R1:W5:Y:S02]  /*0820*/  @!P5 LDG.E.128 R16, desc[UR6][R28.64+0x100] ;  /* 0x000100061c10d981 */ /* 0x000364000c1e1d00 */
.L_x_1408:
[----:B------:R-:W-:Y:S05]  /*0830*/  BSYNC.RECONVERGENT B0 ;  /* 0x0000000000007941 */ /* 0x000fea0003800200 */
.L_x_1407:
[----:B------:R-:W-:Y:S01]  /*0840*/  BSSY.RECONVERGENT B0, `(.L_x_1409) ;  /* 0x0000015000007945 */ /* 0x000fe20003800200 */
[----:B------:R-:W-:Y:S01]  /*0850*/  IMAD.MOV.U32 R31, RZ, RZ, RZ ;  /* 0x000000ffff1f7224 */ /* 0x000fe200078e00ff */
[----:B-1----:R-:W-:Y:S02]  /*0860*/  CS2R R28, SRZ ;  /* 0x00000000001c7805 */ /* 0x002fe4000001ff00 */
[----:B------:R-:W-:Y:S02]  /*0870*/  CS2R R34, SRZ ;  /* 0x0000000000227805 */ /* 0x000fe4000001ff00 */
[----:B------:R-:W-:Y:S02]  /*0880*/  CS2R R32, SRZ ;  /* 0x0000000000207805 */ /* 0x000fe4000001ff00 */
[----:B0-----:R-:W-:Y:S02]  /*0890*/  CS2R R38, SRZ ;  /* 0x0000000000267805 */ /* 0x001fe4000001ff00 */
[----:B------:R-:W-:Y:S01]  /*08a0*/  CS2R R36, SRZ ;  /* 0x0000000000247805 */ /* 0x000fe2000001ff00 */
[----:B------:R-:W-:Y:S06]  /*08b0*/  @P0 BRA `(.L_x_1410) ;  /* 0x0000000000340947 */ /* 0x000fec0003800000 */
[----:B------:R-:W0:Y:S01]  /*08c0*/  LDCU UR8, c[0x0][0x440] ;  /* 0x00008800ff0877ac */ /* 0x000e220008000800 */
[----:B------:R-:W-:Y:S01]  /*08d0*/  MOV R2, R52 ;  /* 0x0000003400027202 */ /* 0x000fe20000000f00 */
[----:B------:R-:W1:Y:S04]  /*08e0*/  LDCU.64 UR4, c[0x0][0x3f0] ;  /* 0x00007e00ff0477ac */ /* 0x000e680008000a00 */
        /* <DEDUP_REMOVED lines=10> */
.L_x_1410:
[----:B------:R-:W-:Y:S05]  /*0990*/  BSYNC.RECONVERGENT B0 ;  /* 0x0000000000007941 */ /* 0x000fea0003800200 */
.L_x_1409:
[----:B------:R-:W-:Y:S01]  /*09a0*/  BSSY.RECONVERGENT B0, `(.L_x_1411) ;  /* 0x0000019000007945 */ /* 0x000fe20003800200 */
[----:B0-----:R-:W-:Y:S02]  /*09b0*/  CS2R R42, SRZ ;  /* 0x00000000002a7805 */ /* 0x001fe4000001ff00 */
[----:B------:R-:W-:Y:S02]  /*09c0*/  CS2R R40, SRZ ;  /* 0x0000000000287805 */ /* 0x000fe4000001ff00 */
[----:B------:R-:W-:Y:S02]  /*09d0*/  CS2R R46, SRZ ;  /* 0x00000000002e7805 */ /* 0x000fe4000001ff00 */
[----:B------:R-:W-:Y:S02]  /*09e0*/  CS2R R44, SRZ ;  /* 0x00000000002c7805 */ /* 0x000fe4000001ff00 */
[----:B------:R-:W-:Y:S02]  /*09f0*/  CS2R R50, SRZ ;  /* 0x0000000000327805 */ /* 0x000fe4000001ff00 */
[----:B------:R-:W-:Y:S01]  /*0a00*/  CS2R R48, SRZ ;  /* 0x0000000000307805 */ /* 0x000fe2000001ff00 */
[----:B------:R-:W-:Y:S06]  /*0a10*/  @P1 BRA `(.L_x_1412) ;  /* 0x0000000000441947 */ /* 0x000fec0003800000 */
[----:B------:R-:W0:Y:S01]  /*0a20*/  LDCU UR4, c[0x0][0x440] ;  /* 0x00008800ff0477ac */ /* 0x000e220008000800 */
[----:B------:R-:W-:Y:S01]  /*0a30*/  IADD3 R53, P0, PT, R61, 0x20, RZ ;  /* 0x000000203d357810 */ /* 0x000fe20007f1e0ff */
[----:B------:R-:W-:Y:S01]  /*0a40*/  IMAD.MOV.U32 R2, RZ, RZ, R52 ;  /* 0x000000ffff027224 */ /* 0x000fe200078e0034 */
[----:B------:R-:W1:Y:S03]  /*0a50*/  LDCU.64 UR8, c[0x0][0x3f0] ;  /* 0x00007e00ff0877ac */ /* 0x000e660008000a00 */
[----:B------:R-:W-:Y:S02]  /*0a60*/  IMAD.X R55, RZ, RZ, RZ, P0 ;  /* 0x000000ffff377224 */ /* 0x000fe400000e06ff */
[----:B------:R-:W-:-:S04]  /*0a70*/  IMAD.WIDE.U32 R2, R53, R56, R2 ;  /* 0x0000003835027225 */ /* 0x000fc800078e0002 */
[----:B------:R-:W-:-:S04]  /*0a80*/  IMAD R52, R55, R56, RZ ;  /* 0x0000003837347224 */ /* 0x000fc800078e02ff */
[----:B------:R-:W-:Y:S01]  /*0a90*/  IMAD R53, R53, R57, R52 ;  /* 0x0000003935357224 */ /* 0x000fe200078e0234 */
[----:B0-----:R-:W-:Y:S02]  /*0aa0*/  ISETP.GE.AND P1, PT, R54, UR4, PT ;  /* 0x0000000436007c0c */ /* 0x001fe4000bf26270 */
[----:B------:R-:W-:Y:S02]  /*0ab0*/  ISETP.GE.AND P2, PT, R59, UR4, PT ;  /* 0x000000043b007c0c */ /* 0x000fe4000bf46270 */
[----:B------:R-:W-:Y:S02]  /*0ac0*/  ISETP.GE.AND P3, PT, R60, UR4, PT ;  /* 0x000000043c007c0c */ /* 0x000fe4000bf66270 */
[----:B-1----:R-:W-:Y:S02]  /*0ad0*/  LEA R52, P0, R2, UR8, 0x1 ;  /* 0x0000000802347c11 */ /* 0x002fe4000f8008ff */
[----:B------:R-:W-:-:S04]  /*0ae0*/  IADD3 R3, PT, PT, R3, R53, RZ ;  /* 0x0000003503037210 */ /* 0x000fc80007ffe0ff */
[----:B------:R-:W-:-:S05]  /*0af0*/  LEA.HI.X R53, R2, UR9, R3, 0x1, P0 ;  /* 0x0000000902357c11 */ /* 0x000fca00080f0c03 */
[----:B------:R0:W5:Y:S04]  /*0b00*/  @!P1 LDG.E.128 R48, desc[UR6][R52.64] ;  /* 0x0000000634309981 */ /* 0x000168000c1e1d00 */
[----:B------:R0:W5:Y:S04]  /*0b10*/  @!P2 LDG.E.128 R44, desc[UR6][R52.64+0x80] ;  /* 0x00008006342ca981 */ /* 0x000168000c1e1d00 */
[----:B------:R0:W5:Y:S02]  /*0b20*/  @!P3 LDG.E.128 R40, desc[UR6][R52.64+0x100] ;  /* 0x000100063428b981 */ /* 0x000164000c1e1d00 */
.L_x_1412:
[----:B------:R-:W-:Y:S05]  /*0b30*/  BSYNC.RECONVERGENT B0 ;  /* 0x0000000000007941 */ /* 0x000fea0003800200 */
.L_x_1411:
[C---:B-----5:R-:W-:Y:S01]  /*0b40*/  LOP3.LUT R2, R12.reuse, 0xffff0000, RZ, 0xc0, !PT ;  /* 0xffff00000c027812 */ /* 0x060fe200078ec0ff */
[----:B------:R-:W-:Y:S01]  /*0b50*/  IMAD.U32 R12, R12, 0x10000, RZ ;  /* 0x000100000c0c7824 */ /* 0x000fe200078e00ff */
[----:B------:R-:W-:Y:S01]  /*0b60*/  LOP3.LUT R3, R36, 0xffff0000, RZ, 0xc0, !PT ;  /* 0xffff000024037812 */ /* 0x000fe200078ec0ff */
[----:B------:R-:W-:Y:S01]  /*0b70*/  IMAD.U32 R55, R24, 0x10000, RZ ;  /* 0x0001000018377824 */ /* 0x000fe200078e00ff */
[----:B0-----:R-:W-:Y:S01]  /*0b80*/  LOP3.LUT R52, R48, 0xffff0000, RZ, 0xc0, !PT ;  /* 0xffff000030347812 */ /* 0x001fe200078ec0ff */
[----:B------:R-:W0:Y:S01]  /*0b90*/  LDCU.64 UR4, c[0x0][0x5e8] ;  /* 0x0000bd00ff0477ac */ /* 0x000e220008000a00 */
[----:B------:R-:W-:Y:S01]  /*0ba0*/  LOP3.LUT R57, R24, 0xffff0000, RZ, 0xc0, !PT ;  /* 0xffff000018397812 */ /* 0x000fe200078ec0ff */
[----:B------:R-:W-:Y:S01]  /*0bb0*/  FMUL.FTZ R53, R2, R3 ;  /* 0x0000000302357220 */ /* 0x000fe20000410000 */
[----:B------:R-:W-:Y:S01]  /*0bc0*/  IMAD.U32 R3, R36, 0x10000, RZ ;  /* 0x0001000024037824 */ /* 0x000fe200078e00ff */
[----:B------:R-:W-:Y:S01]  /*0bd0*/  SHF.L.U32 R48, R48, 0x10, RZ ;  /* 0x0000001030307819 */ /* 0x000fe200000006ff */
[----:B------:R-:W-:-:S02]  /*0be0*/  IMAD.U32 R24, R15, 0x10000, RZ ;  /* 0x000100000f187824 */ /* 0x000fc400078e00ff */
[----:B------:R-:W-:Y:S01]  /*0bf0*/  FMUL.FTZ R57, R52, R57 ;  /* 0x0000003934397220 */ /* 0x000fe20000410000 */
[----:B------:R-:W-:Y:S01]  /*0c00*/  FFMA.FTZ R36, R12, R3, R53 ;  /* 0x000000030c247223 */ /* 0x000fe20000010035 */
[----:B------:R-:W-:Y:S01]  /*0c10*/  SHF.L.U32 R12, R37, 0x10, RZ ;  /* 0x00000010250c7819 */ /* 0x000fe200000006ff */
[----:B------:R-:W-:Y:S02]  /*0c20*/  IMAD.U32 R3, R13, 0x10000, RZ ;  /* 0x000100000d037824 */ /* 0x000fe400078e00ff */
[----:B------:R-:W-:Y:S01]  /*0c30*/  FFMA.FTZ R48, R48, R55, R57 ;  /* 0x0000003730307223 */ /* 0x000fe20000010039 */
[----:B------:R-:W-:Y:S01]  /*0c40*/  SHF.L.U32 R52, R25, 0x10, RZ ;  /* 0x0000001019347819 */ /* 0x000fe200000006ff */
[----:B------:R-:W-:Y:S02]  /*0c50*/  IMAD.U32 R55, R49, 0x10000, RZ ;  /* 0x0001000031377824 */ /* 0x000fe400078e00ff */
[----:B------:R-:W-:Y:S01]  /*0c60*/  FFMA.FTZ R53, R3, R12, R36 ;  /* 0x0000000c03357223 */ /* 0x000fe20000010024 */
[----:B------:R-:W-:Y:S01]  /*0c70*/  LOP3.LUT R2, R13, 0xffff0000, RZ, 0xc0, !PT ;  /* 0xffff00000d027812 */ /* 0x000fe200078ec0ff */
[----:B------:R-:W-:Y:S01]  /*0c80*/  IMAD.U32 R13, R14, 0x10000, RZ ;  /* 0x000100000e0d7824 */ /* 0x000fe200078e00ff */
[----:B------:R-:W-:Y:S01]  /*0c90*/  LOP3.LUT R3, R37, 0xffff0000, RZ, 0xc0, !PT ;  /* 0xffff000025037812 */ /* 0x000fe200078ec0ff */
[----:B------:R-:W-:Y:S01]  /*0ca0*/  FFMA.FTZ R52, R55, R52, R48 ;  /* 0x0000003437347223 */ /* 0x000fe20000010030 */
[----:B------:R-:W-:Y:S01]  /*0cb0*/  LOP3.LUT R55, R49, 0xffff0000, RZ, 0xc0, !PT ;  /* 0xffff000031377812 */ /* 0x000fe200078ec0ff */
[C---:B------:R-:W-:Y:S01]  /*0cc0*/  IMAD.U32 R48, R38.reuse, 0x10000, RZ ;  /* 0x0001000026307824 */ /* 0x040fe200078e00ff */
[----:B------:R-:W-:Y:S01]  /*0cd0*/  LOP3.LUT R49, R38, 0xffff0000, RZ, 0xc0, !PT ;  /* 0xffff000026317812 */ /* 0x000fe200078ec0ff */
[----:B------:R-:W-:Y:S01]  /*0ce0*/  FFMA.FTZ R38, R2, R3, R53 ;  /* 0x0000000302267223 */ /* 0x000fe20000010035 */
[----:B------:R-:W-:Y:S01]  /*0cf0*/  LOP3.LUT R14, R14, 0xffff0000, RZ, 0xc0, !PT ;  /* 0xffff00000e0e7812 */ /* 0x000fe200078ec0ff */
[----:B------:R-:W-:Y:S01]  /*0d00*/  IMAD.U32 R2, R9, 0x10000, RZ ;  /* 0x0001000009027824 */ /* 0x000fe200078e00ff */
[----:B------:R-:W-:Y:S01]  /*0d10*/  LOP3.LUT R25, R25, 0xffff0000, RZ, 0xc0, !PT ;  /* 0xffff000019197812 */ /* 0x000fe200078ec0ff */
[----:B------:R-:W-:Y:S01]  /*0d20*/  FFMA.FTZ R13, R13, R48, R38 ;  /* 0x000000300d0d7223 */ /* 0x000fe20000010026 */
[----:B------:R-:W-:Y:S01]  /*0d30*/  SHF.L.U32 R37, R39, 0x10, RZ ;  /* 0x0000001027257819 */ /* 0x000fe200000006ff */
[----:B------:R-:W-:Y:S01]  /*0d40*/  IMAD.U32 R12, R11, 0x10000, RZ ;  /* 0x000100000b0c7824 */ /* 0x000fe200078e00ff */
[----:B------:R-:W-:Y:S01]  /*0d50*/  LOP3.LUT R36, R39, 0xffff0000, RZ, 0xc0, !PT ;  /* 0xffff000027247812 */ /* 0x000fe200078ec0ff */
[----:B------:R-:W-:Y:S01]  /*0d60*/  FFMA.FTZ R52, R55, R25, R52 ;  /* 0x0000001937347223 */ /* 0x000fe20000010034 */
[----:B------:R-:W-:Y:S01]  /*0d70*/  SHF.L.U32 R53, R26, 0x10, RZ ;  /* 0x000000101a357819 */ /* 0x000fe200000006ff */
[----:B------:R-:W-:-:S02]  /*0d80*/  IMAD.U32 R39, R50, 0x10000, RZ ;  /* 0x0001000032277824 */ /* 0x000fc400078e00ff */
[----:B------:R-:W-:Y:S01]  /*0d90*/  FFMA.FTZ R13, R14, R49, R13 ;  /* 0x000000310e0d7223 */ /* 0x000fe2000001000d */
[----:B------:R-:W-:Y:S01]  /*0da0*/  LOP3.LUT R15, R15, 0xffff0000, RZ, 0xc0, !PT ;  /* 0xffff00000f0f7812 */ /* 0x000fe200078ec0ff */
[----:B------:R-:W-:Y:S01]  /*0db0*/  IMAD.U32 R49, R51, 0x10000, RZ ;  /* 0x0001000033317824 */ /* 0x000fe200078e00ff */
[----:B------:R-:W-:Y:S01]  /*0dc0*/  LOP3.LUT R50, R50, 0xffff0000, RZ, 0xc0, !PT ;  /* 0xffff000032327812 */ /* 0x000fe200078ec0ff */
[----:B------:R-:W-:Y:S01]  /*0dd0*/  FFMA.FTZ R39, R39, R53, R52 ;  /* 0x0000003527277223 */ /* 0x000fe20000010034 */
[----:B------:R-:W-:Y:S01]  /*0de0*/  LOP3.LUT R26, R26, 0xffff0000, RZ, 0xc0, !PT ;  /* 0xffff00001a1a7812 */ /* 0x000fe200078ec0ff */
[----:B------:R-:W-:Y:S01]  /*0df0*/  FFMA.FTZ R24, R24, R37, R13 ;  /* 0x0000002518187223 */ /* 0x000fe2000001000d */
[----:B------:R-:W-:Y:S01]  /*0e00*/  IMAD.U32 R14, R27, 0x10000, RZ ;  /* 0x000100001b0e7824 */ /* 0x000fe200078e00ff */
[----:B------:R-:W-:Y:S01]  /*0e10*/  LOP3.LUT R48, R51, 0xffff0000, RZ, 0xc0, !PT ;  /* 0xffff000033307812 */ /* 0x000fe200078ec0ff */
[----:B------:R-:W-:Y:S02]  /*0e20*/  IMAD.U32 R25, R8, 0x10000, RZ ;  /* 0x0001000008197824 */ /* 0x000fe400078e00ff */
[----:B------:R-:W-:Y:S01]  /*0e30*/  FFMA.FTZ R26, R50, R26, R39 ;  /* 0x0000001a321a7223 */ /* 0x000fe20000010027 */
[----:B------:R-:W-:Y:S01]  /*0e40*/  FFMA.FTZ R38, R15, R36, R24 ;  /* 0x000000240f267223 */ /* 0x000fe20000010018 */
[----:B------:R-:W-:Y:S01]  /*0e50*/  SHF.L.U32 R36, R32, 0x10, RZ ;  /* 0x0000001020247819 */ /* 0x000fe200000006ff */
[----:B------:R-:W-:Y:S01]  /*0e60*/  IMAD.U32 R13, R33, 0x10000, RZ ;  /* 0x00010000210d7824 */ /* 0x000fe200078e00ff */
[----:B------:R-:W-:Y:S01]  /*0e70*/  LOP3.LUT R39, R27, 0xffff0000, RZ, 0xc0, !PT ;  /* 0xffff00001b277812 */ /* 0x000fe200078ec0ff */
[----:B------:R-:W-:Y:S01]  /*0e80*/  FFMA.FTZ R49, R49, R14, R26 ;  /* 0x0000000e31317223 */ /* 0x000fe2000001001a */
[C---:B------:R-:W-:Y:S01]  /*0e90*/  SHF.L.U32 R15, R35.reuse, 0x10, RZ ;  /* 0x00000010230f7819 */ /* 0x040fe200000006ff */
[----:B------:R-:W-:Y:S01]  /*0ea0*/  IMAD.U32 R24, R34, 0x10000, RZ ;  /* 0x0001000022187824 */ /* 0x000fe200078e00ff */
[----:B------:R-:W-:Y:S01]  /*0eb0*/  LOP3.LUT R26, R35, 0xffff0000, RZ, 0xc0, !PT ;  /* 0xffff0000231a7812 */ /* 0x000fe200078ec0ff */
[----:B------:R-:W-:Y:S01]  /*0ec0*/  FFMA.FTZ R35, R25, R36, R38 ;  /* 0x0000002419237223 */ /* 0x000fe20000010026 */
[----:B------:R-:W-:Y:S01]  /*0ed0*/  SHF.L.U32 R36, R44, 0x10, RZ ;  /* 0x000000102c247819 */ /* 0x000fe200000006ff */
[----:B------:R-:W-:Y:S01]  /*0ee0*/  FFMA.FTZ R39, R48, R39, R49 ;  /* 0x0000002730277223 */ /* 0x000fe20000010031 */
[----:B------:R-:W-:Y:S01]  /*0ef0*/  LOP3.LUT R8, R8, 0xffff0000, RZ, 0xc0, !PT ;  /* 0xffff000008087812 */ /* 0x000fe200078ec0ff */
[----:B------:R-:W-:Y:S01]  /*0f00*/  IMAD.U32 R38, R20, 0x10000, RZ ;  /* 0x0001000014267824 */ /* 0x000fe200078e00ff */
[----:B------:R-:W-:Y:S01]  /*0f10*/  LOP3.LUT R37, R32, 0xffff0000, RZ, 0xc0, !PT ;  /* 0xffff000020257812 */ /* 0x000fe200078ec0ff */
[----:B------:R-:W-:Y:S01]  /*0f20*/  IMAD.U32 R25, R4, 0x10000, RZ ;  /* 0x0001000004197824 */ /* 0x000fe200078e00ff */
[----:B------:R-:W-:Y:S01]  /*0f30*/  LOP3.LUT R51, R44, 0xffff0000, RZ, 0xc0, !PT ;  /* 0xffff00002c337812 */ /* 0x000fe200078ec0ff */
[----:B------:R-:W-:Y:S01]  /*0f40*/  FFMA.FTZ R38, R36, R38, R39 ;  /* 0x0000002624267223 */ /* 0x000fe20000010027 */
[----:B------:R-:W-:-:S02]  /*0f50*/  IMAD.U32 R36, R28, 0x10000, RZ ;  /* 0x000100001c247824 */ /* 0x000fc400078e00ff */
[----:B------:R-:W-:Y:S01]  /*0f60*/  FFMA.FTZ R49, R8, R37, R35 ;  /* 0x0000002508317223 */ /* 0x000fe20000010023 */
[----:B------:R-:W-:Y:S01]  /*0f70*/  LOP3.LUT R39, R28, 0xffff0000, RZ, 0xc0, !PT ;  /* 0xffff00001c277812 */ /* 0x000fe200078ec0ff */
[C---:B------:R-:W-:Y:S01]  /*0f80*/  IMAD.U32 R37, R29.reuse, 0x10000, RZ ;  /* 0x000100001d257824 */ /* 0x040fe200078e00ff */
[----:B------:R-:W-:Y:S01]  /*0f90*/  LOP3.LUT R28, R29, 0xffff0000, RZ, 0xc0, !PT ;  /* 0xffff00001d1c7812 */ /* 0x000fe200078ec0ff */
[----:B------:R-:W-:Y:S01]  /*0fa0*/  IMAD.U32 R35, R31, 0x10000, RZ ;  /* 0x000100001f237824 */ /* 0x000fe200078e00ff */
[----:B------:R-:W-:Y:S01]  /*0fb0*/  SHF.L.U32 R8, R30, 0x10, RZ ;  /* 0x000000101e087819 */ /* 0x000fe200000006ff */
[----:B------:R-:W-:Y:S01]  /*0fc0*/  FFMA.FTZ R2, R2, R13, R49 ;  /* 0x0000000d02027223 */ /* 0x000fe20000010031 */
[----:B------:R-:W-:Y:S01]  /*0fd0*/  LOP3.LUT R29, R30, 0xffff0000, RZ, 0xc0, !PT ;  /* 0xffff00001e1d7812 */ /* 0x000fe200078ec0ff */
[----:B------:R-:W1:Y:S01]  /*0fe0*/  LDCU UR8, c[0x0][0x4f4] ;  /* 0x00009e80ff0877ac */ /* 0x000e620008000800 */
[----:B------:R-:W-:Y:S02]  /*0ff0*/  LOP3.LUT R30, R20, 0xffff0000, RZ, 0xc0, !PT ;  /* 0xffff0000141e7812 */ /* 0x000fe400078ec0ff */
[----:B------:R-:W-:-:S02]  /*1000*/  LOP3.LUT R9, R9, 0xffff0000, RZ, 0xc0, !PT ;  /* 0xffff000009097812 */ /* 0x000fc400078ec0ff */
[----:B------:R-:W-:Y:S01]  /*1010*/  LOP3.LUT R14, R33, 0xffff0000, RZ, 0xc0, !PT ;  /* 0xffff0000210e7812 */ /* 0x000fe200078ec0ff */
[----:B------:R-:W-:Y:S01]  /*1020*/  FFMA.FTZ R30, R51, R30, R38 ;  /* 0x0000001e331e7223 */ /* 0x000fe20000010026 */
[----:B------:R-:W-:Y:S01]  /*1030*/  LOP3.LUT R20, R31, 0xffff0000, RZ, 0xc0, !PT ;  /* 0xffff00001f147812 */ /* 0x000fe200078ec0ff */
[----:B------:R-:W-:Y:S01]  /*1040*/  IMAD.U32 R31, R45, 0x10000, RZ ;  /* 0x000100002d1f7824 */ /* 0x000fe200078e00ff */
[----:B------:R-:W-:Y:S01]  /*1050*/  SHF.L.U32 R44, R21, 0x10, RZ ;  /* 0x00000010152c7819 */ /* 0x000fe200000006ff */
[----:B------:R-:W-:Y:S01]  /*1060*/  FFMA.FTZ R2, R9, R14, R2 ;  /* 0x0000000e09027223 */ /* 0x000fe20000010002 */
[----:B------:R-:W-:Y:S01]  /*1070*/  SHF.L.U32 R3, R10, 0x10, RZ ;  /* 0x000000100a037819 */ /* 0x000fe200000006ff */
[----:B------:R-:W-:Y:S01]  /*1080*/  IMAD.U32 R14, R46, 0x10000, RZ ;  /* 0x000100002e0e7824 */ /* 0x000fe200078e00ff */
[----:B------:R-:W-:Y:S01]  /*1090*/  LOP3.LUT R45, R45, 0xffff0000, RZ, 0xc0, !PT ;  /* 0xffff00002d2d7812 */ /* 0x000fe200078ec0ff */
[----:B------:R-:W-:Y:S01]  /*10a0*/  FFMA.FTZ R30, R31, R44, R30 ;  /* 0x0000002c1f1e7223 */ /* 0x000fe2000001001e */
[----:B------:R-:W-:Y:S01]  /*10b0*/  LOP3.LUT R21, R21, 0xffff0000, RZ, 0xc0, !PT ;  /* 0xffff000015157812 */ /* 0x000fe200078ec0ff */
[----:B------:R-:W-:Y:S01]  /*10c0*/  IMAD.U32 R9, R22, 0x10000, RZ ;  /* 0x0001000016097824 */ /* 0x000fe200078e00ff */
[----:B------:R-:W-:Y:S01]  /*10d0*/  LOP3.LUT R10, R10, 0xffff0000, RZ, 0xc0, !PT ;  /* 0xffff00000a0a7812 */ /* 0x000fe200078ec0ff */
[----:B------:R-:W-:Y:S01]  /*10e0*/  FFMA.FTZ R3, R3, R24, R2 ;  /* 0x0000001803037223 */ /* 0x000fe20000010002 */
[----:B------:R-:W-:Y:S01]  /*10f0*/  LOP3.LUT R27, R34, 0xffff0000, RZ, 0xc0, !PT ;  /* 0xffff0000221b7812 */ /* 0x000fe200078ec0ff */
[----:B------:R-:W-:Y:S01]  /*1100*/  FFMA.FTZ R21, R45, R21, R30 ;  /* 0x000000152d157223 */ /* 0x000fe2000001001e */
[----:B------:R-:W-:-:S02]  /*1110*/  LOP3.LUT R46, R46, 0xffff0000, RZ, 0xc0, !PT ;  /* 0xffff00002e2e7812 */ /* 0x000fc400078ec0ff */
[----:B------:R-:W-:Y:S01]  /*1120*/  LOP3.LUT R22, R22, 0xffff0000, RZ, 0xc0, !PT ;  /* 0xffff000016167812 */ /* 0x000fe200078ec0ff */
[----:B------:R-:W-:Y:S01]  /*1130*/  FFMA.FTZ R9, R14, R9, R21 ;  /* 0x000000090e097223 */ /* 0x000fe20000010015 */
[----:B------:R-:W-:Y:S01]  /*1140*/  FFMA.FTZ R3, R10, R27, R3 ;  /* 0x0000001b0a037223 */ /* 0x000fe20000010003 */
[----:B------:R-:W-:Y:S01]  /*1150*/  LOP3.LUT R11, R11, 0xffff0000, RZ, 0xc0, !PT ;  /* 0xffff00000b0b7812 */ /* 0x000fe200078ec0ff */
[----:B------:R-:W-:Y:S01]  /*1160*/  IMAD.U32 R10, R23, 0x10000, RZ ;  /* 0x00010000170a7824 */ /* 0x000fe200078e00ff */
[C---:B------:R-:W-:Y:S01]  /*1170*/  SHF.L.U32 R2, R47.reuse, 0x10, RZ ;  /* 0x000000102f027819 */ /* 0x040fe200000006ff */
[----:B------:R-:W-:Y:S01]  /*1180*/  FFMA.FTZ R9, R46, R22, R9 ;  /* 0x000000162e097223 */ /* 0x000fe20000010009 */
[----:B------:R-:W-:Y:S01]  /*1190*/  FFMA.FTZ R12, R12, R15, R3 ;  /* 0x0000000f0c0c7223 */ /* 0x000fe20000010003 */
[----:B------:R-:W-:Y:S01]  /*11a0*/  LOP3.LUT R47, R47, 0xffff0000, RZ, 0xc0, !PT ;  /* 0xffff00002f2f7812 */ /* 0x000fe200078ec0ff */
[----:B------:R-:W-:Y:S01]  /*11b0*/  IMAD.U32 R3, R40, 0x10000, RZ ;  /* 0x0001000028037824 */ /* 0x000fe200078e00ff */
[----:B------:R-:W-:Y:S01]  /*11c0*/  LOP3.LUT R23, R23, 0xffff0000, RZ, 0xc0, !PT ;  /* 0xffff000017177812 */ /* 0x000fe200078ec0ff */
[----:B------:R-:W-:Y:S01]  /*11d0*/  FFMA.FTZ R2, R2, R10, R9 ;  /* 0x0000000a02027223 */ /* 0x000fe20000010009 */
[----:B------:R-:W-:Y:S01]  /*11e0*/  FFMA.FTZ R12, R11, R26, R12 ;  /* 0x0000001a0b0c7223 */ /* 0x000fe2000001000c */
[----:B------:R-:W-:Y:S01]  /*11f0*/  LOP3.LUT R32, R4, 0xffff0000, RZ, 0xc0, !PT ;  /* 0xffff000004207812 */ /* 0x000fe200078ec0ff */
[----:B------:R-:W-:Y:S01]  /*1200*/  IMAD.U32 R4, R5, 0x10000, RZ ;  /* 0x0001000005047824 */ /* 0x000fe200078e00ff */
[----:B------:R-:W-:Y:S01]  /*1210*/  SHF.L.U32 R9, R16, 0x10, RZ ;  /* 0x0000001010097819 */ /* 0x000fe200000006ff */
[----:B------:R-:W-:Y:S01]  /*1220*/  FFMA.FTZ R2, R47, R23, R2 ;  /* 0x000000172f027223 */ /* 0x000fe20000010002 */
[----:B------:R-:W-:Y:S01]  /*1230*/  FFMA.FTZ R25, R25, R36, R12 ;  /* 0x0000002419197223 */ /* 0x000fe2000001000c */
[----:B------:R-:W-:Y:S01]  /*1240*/  LOP3.LUT R11, R40, 0xffff0000, RZ, 0xc0, !PT ;  /* 0xffff0000280b7812 */ /* 0x000fe200078ec0ff */
[----:B------:R-:W2:Y:S01]  /*1250*/  S2R R10, SR_TID.X ;  /* 0x00000000000a7919 */ /* 0x000ea20000002100 */
[----:B------:R-:W-:Y:S01]  /*1260*/  LOP3.LUT R16, R16, 0xffff0000, RZ, 0xc0, !PT ;  /* 0xffff000010107812 */ /* 0x000fe200078ec0ff */
[----:B------:R-:W-:Y:S01]  /*1270*/  FFMA.FTZ R2, R3, R9, R2 ;  /* 0x0000000903027223 */ /* 0x000fe20000010002 */
[----:B------:R-:W-:Y:S01]  /*1280*/  FFMA.FTZ R25, R32, R39, R25 ;  /* 0x0000002720197223 */ /* 0x000fe20000010019 */
[----:B------:R-:W-:Y:S01]  /*1290*/  LOP3.LUT R33, R5, 0xffff0000, RZ, 0xc0, !PT ;  /* 0xffff000005217812 */ /* 0x000fe200078ec0ff */
[----:B------:R-:W-:-:S02]  /*12a0*/  IMAD.U32 R3, R41, 0x10000, RZ ;  /* 0x0001000029037824 */ /* 0x000fc400078e00ff */
[----:B------:R-:W-:Y:S01]  /*12b0*/  FFMA.FTZ R2, R11, R16, R2 ;  /* 0x000000100b027223 */ /* 0x000fe20000010002 */
[----:B------:R-:W-:Y:S02]  /*12c0*/  IMAD.U32 R9, R17, 0x10000, RZ ;  /* 0x0001000011097824 */ /* 0x000fe400078e00ff */
[----:B------:R-:W-:Y:S01]  /*12d0*/  FFMA.FTZ R4, R4, R37, R25 ;  /* 0x0000002504047223 */ /* 0x000fe20000010019 */
[----:B------:R-:W-:Y:S01]  /*12e0*/  LOP3.LUT R41, R41, 0xffff0000, RZ, 0xc0, !PT ;  /* 0xffff000029297812 */ /* 0x000fe200078ec0ff */
[C---:B------:R-:W-:Y:S01]  /*12f0*/  IMAD.U32 R5, R6.reuse, 0x10000, RZ ;  /* 0x0001000006057824 */ /* 0x040fe200078e00ff */
        /* <DEDUP_REMOVED lines=8> */
[----:B------:R-:W-:-:S02]  /*1380*/  SHF.L.U32 R6, R7, 0x10, RZ ;  /* 0x0000001007067819 */ /* 0x000fc400000006ff */
[----:B------:R-:W-:Y:S01]  /*1390*/  LOP3.LUT R11, R42, 0xffff0000, RZ, 0xc0, !PT ;  /* 0xffff00002a0b7812 */ /* 0x000fe200078ec0ff */
[----:B------:R-:W-:Y:S01]  /*13a0*/  FFMA.FTZ R2, R3, R9, R2 ;  /* 0x0000000903027223 */ /* 0x000fe20000010002 */
[----:B------:R-:W-:Y:S01]  /*13b0*/  LOP3.LUT R18, R18, 0xffff0000, RZ, 0xc0, !PT ;  /* 0xffff000012127812 */ /* 0x000fe200078ec0ff */
[----:B------:R-:W-:Y:S01]  /*13c0*/  FFMA.FTZ R5, R34, R29, R5 ;  /* 0x0000001d22057223 */ /* 0x000fe20000010005 */
[----:B------:R-:W-:Y:S01]  /*13d0*/  LOP3.LUT R7, R7, 0xffff0000, RZ, 0xc0, !PT ;  /* 0xffff000007077812 */ /* 0x000fe200078ec0ff */
[----:B------:R-:W-:Y:S01]  /*13e0*/  IMAD.U32 R3, R43, 0x10000, RZ ;  /* 0x000100002b037824 */ /* 0x000fe200078e00ff */
[----:B------:R-:W-:Y:S01]  /*13f0*/  SHF.L.U32 R4, R19, 0x10, RZ ;  /* 0x0000001013047819 */ /* 0x000fe200000006ff */
[----:B------:R-:W-:Y:S01]  /*1400*/  FFMA.FTZ R2, R11, R18, R2 ;  /* 0x000000120b027223 */ /* 0x000fe20000010002 */
[----:B------:R-:W-:Y:S01]  /*1410*/  FFMA.FTZ R6, R6, R35, R5 ;  /* 0x0000002306067223 */ /* 0x000fe20000010005 */
[----:B------:R-:W-:Y:S02]  /*1420*/  LOP3.LUT R43, R43, 0xffff0000, RZ, 0xc0, !PT ;  /* 0xffff00002b2b7812 */ /* 0x000fe400078ec0ff */
[----:B------:R-:W-:Y:S01]  /*1430*/  LOP3.LUT R19, R19, 0xffff0000, RZ, 0xc0, !PT ;  /* 0xffff000013137812 */ /* 0x000fe200078ec0ff */
[----:B------:R-:W-:Y:S01]  /*1440*/  FFMA.FTZ R2, R3, R4, R2 ;  /* 0x0000000403027223 */ /* 0x000fe20000010002 */
[----:B------:R-:W-:Y:S01]  /*1450*/  FFMA.FTZ R6, R7, R20, R6 ;  /* 0x0000001407067223 */ /* 0x000fe20000010006 */
[----:B--2---:R-:W-:-:S02]  /*1460*/  SHF.R.U32.HI R11, RZ, 0x3, R10 ;  /* 0x00000003ff0b7819 */ /* 0x004fc4000001160a */
[----:B------:R-:W-:Y:S01]  /*1470*/  FFMA.FTZ R19, R43, R19, R2 ;  /* 0x000000132b137223 */ /* 0x000fe20000010002 */
[----:B------:R-:W-:Y:S01]  /*1480*/  LOP3.LUT P0, RZ, R0, 0x7, RZ, 0xc0, !PT ;  /* 0x0000000700ff7812 */ /* 0x000fe2000780c0ff */
[----:B------:R-:W2:Y:S01]  /*1490*/  SHFL.BFLY PT, R3, R6, 0x4, 0x1f ;  /* 0x0c801f0006037f89 */ /* 0x000ea200000e0000 */
[----:B------:R-:W-:Y:S02]  /*14a0*/  IADD3 R0, P1, PT, R58, R11, RZ ;  /* 0x0000000b3a007210 */ /* 0x000fe40007f3e0ff */
[----:B------:R-:W-:Y:S01]  /*14b0*/  LOP3.LUT R10, R10, 0x7, RZ, 0xc0, !PT ;  /* 0x000000070a0a7812 */ /* 0x000fe200078ec0ff */
[----:B------:R-:W3:Y:S01]  /*14c0*/  SHFL.BFLY PT, R2, R19, 0x4, 0x1f ;  /* 0x0c801f0013027f89 */ /* 0x000ee200000e0000 */
[----:B--2---:R-:W-:Y:S01]  /*14d0*/  FADD.FTZ R3, R6, R3 ;  /* 0x0000000306037221 */ /* 0x004fe20000010000 */
[----:B---3--:R-:W-:-:S04]  /*14e0*/  FADD.FTZ R7, R19, R2 ;  /* 0x0000000213077221 */ /* 0x008fc80000010000 */
[----:B------:R-:W2:Y:S04]  /*14f0*/  SHFL.BFLY PT, R2, R3, 0x2, 0x1f ;  /* 0x0c401f0003027f89 */ /* 0x000ea800000e0000 */
[----:B------:R-:W3:Y:S01]  /*1500*/  SHFL.BFLY PT, R8, R7, 0x2, 0x1f ;  /* 0x0c401f0007087f89 */ /* 0x000ee200000e0000 */
[----:B--2---:R-:W-:Y:S01]  /*1510*/  FADD.FTZ R4, R3, R2 ;  /* 0x0000000203047221 */ /* 0x004fe20000010000 */
[----:B------:R-:W-:Y:S02]  /*1520*/  LEA.HI.X.SX32 R3, R58, RZ, 0x1, P1 ;  /* 0x000000ff3a037211 */ /* 0x000fe400008f0eff */
[----:B------:R-:W-:Y:S01]  /*1530*/  ISETP.NE.AND P1, PT, R10, RZ, PT ;  /* 0x000000ff0a00720c */ /* 0x000fe20003f25270 */
[----:B---3--:R-:W-:Y:S01]  /*1540*/  FADD.FTZ R8, R7, R8 ;  /* 0x0000000807087221 */ /* 0x008fe20000010000 */
[----:B------:R-:W2:Y:S01]  /*1550*/  SHFL.BFLY PT, R5, R4, 0x1, 0x1f ;  /* 0x0c201f0004057f89 */ /* 0x000ea200000e0000 */
[----:B0-----:R-:W-:-:S03]  /*1560*/  LEA R2, P2, R0, UR4, 0x2 ;  /* 0x0000000400027c11 */ /* 0x001fc6000f8410ff */
[----:B------:R-:W0:Y:S01]  /*1570*/  SHFL.BFLY PT, R9, R8, 0x1, 0x1f ;  /* 0x0c201f0008097f89 */ /* 0x000e2200000e0000 */
[----:B------:R-:W-:Y:S01]  /*1580*/  LEA.HI.X R3, R0, UR5, R3, 0x2, P2 ;  /* 0x0000000500037c11 */ /* 0x000fe200090f1403 */
[----:B--2---:R-:W-:-:S04]  /*1590*/  FADD.FTZ R5, R4, R5 ;  /* 0x0000000504057221 */ /* 0x004fc80000010000 */
[----:B-1----:R-:W-:Y:S01]  /*15a0*/  @!P0 FMUL.FTZ R5, R5, UR8 ;  /* 0x0000000805058c20 */ /* 0x002fe20008410000 */
[----:B0-----:R-:W-:-:S04]  /*15b0*/  FADD.FTZ R9, R8, R9 ;  /* 0x0000000908097221 */ /* 0x001fc80000010000 */
[----:B------:R-:W-:Y:S01]  /*15c0*/  FMUL.FTZ R9, R9, UR8 ;  /* 0x0000000809097c20 */ /* 0x000fe20008410000 */
[----:B------:R0:W-:Y:S01]  /*15d0*/  @!P0 STG.E desc[UR6][R2.64], R5 ;  /* 0x0000000502008986 */ /* 0x0001e2000c101906 */
[----:B------:R-:W-:Y:S05]  /*15e0*/  @P1 EXIT ;  /* 0x000000000000194d */ /* 0x000fea0003800000 */
[----:B------:R-:W-:Y:S01]  /*15f0*/  STG.E desc[UR6][R2.64+0x80], R9 ;  /* 0x0000800902007986 */ /* 0x000fe2000c101906 */
[----:B------:R-:W-:Y:S05]  /*1600*/  EXIT ;  /* 0x000000000000794d */ /* 0x000fea0003800000 */
.L_x_1413:
        /* <DEDUP_REMOVED lines=15> */
.L_x_2177:


//--------------------- .text._ZN5flash25flash_bwd_dot_do_o_kernelILb1E23Flash_bwd_kernel_traitsILi192ELi64ELi64ELi8ELi4ELi2ELi2ELb1ELb1EN7cutlass10bfloat16_tE19Flash_kernel_traitsILi192ELi64ELi64ELi8ES3_EEEEvNS_16Flash_bwd_paramsE --------------------------
	.section	.text._ZN5flash25flash_bwd_dot_do_o_kernelILb1E23Flash_bwd_kernel_traitsILi192ELi64ELi64ELi8ELi4ELi2ELi2ELb1ELb1EN7cutlass10bfloat16_tE19Flash_kernel_traitsILi192ELi64ELi64ELi8ES3_EEEEvNS_16Flash_bwd_paramsE,"ax",@progbits
	.align	128
        .global         _ZN5flash25flash_bwd_dot_do_o_kernelILb1E23Flash_bwd_kernel_traitsILi192ELi64ELi64ELi8ELi4ELi2ELi2ELb1ELb1EN7cutlass10bfloat16_tE19Flash_kernel_traitsILi192ELi64ELi64ELi8ES3_EEEEvNS_16Flash_bwd_paramsE
        .type           _ZN5flash25flash_bwd_dot_do_o_kernelILb1E23Flash_bwd_kernel_traitsILi192ELi64ELi64ELi8ELi4ELi2ELi2ELb1ELb1EN7cutlass10bfloat16_tE19Flash_kernel_traitsILi192ELi64ELi64ELi8ES3_EEEEvNS_16Flash_bwd_paramsE,@function
        .size           _ZN5flash25flash_bwd_dot_do_o_kernelILb1E23Flash_bwd_kernel_traitsILi192ELi64ELi64ELi8ELi4ELi2ELi2ELb1ELb1EN7cutlass10bfloat16_tE19Flash_kernel_traitsILi192ELi64ELi64ELi8ES3_EEEEvNS_16Flash_bwd_paramsE,(.L_x_2178 - _ZN5flash25flash_bwd_dot_do_o_kernelILb1E23Flash_bwd_kernel_traitsILi192ELi64ELi64ELi8ELi4ELi2ELi2ELb1ELb1EN7cutlass10bfloat16_tE19Flash_kernel_traitsILi192ELi64ELi64ELi8ES3_EEEEvNS_16Flash_bwd_paramsE)
        .other          _ZN5flash25flash_bwd_dot_do_o_kernelILb1E23Flash_bwd_kernel_traitsILi192ELi64ELi64ELi8ELi4ELi2ELi2ELb1ELb1EN7cutlass10bfloat16_tE19Flash_kernel_traitsILi192ELi64ELi64ELi8ES3_EEEEvNS_16Flash_bwd_paramsE,@"STO_CUDA_ENTRY STV_DEFAULT"
_ZN5flash25flash_bwd_dot_do_o_kernelILb1E23Flash_bwd_kernel_traitsILi192ELi64ELi64ELi8ELi4ELi2ELi2ELb1ELb1EN7cutlass10bfloat16_tE19Flash_kernel_traitsILi192ELi64ELi64ELi8ES3_EEEEvNS_16Flash_bwd_paramsE:
.text._ZN5flash25flash_bwd_dot_do_o_kernelILb1E23Flash_bwd_kernel_traitsILi192ELi64ELi64ELi8ELi4ELi2ELi2ELb1ELb1EN7cutlass10bfloat16_tE19Flash_kernel_traitsILi192ELi64ELi64ELi8ES3_EEEEvNS_16Flash_bwd_paramsE:
[----:B------:R-:W-:Y:S08]  /*0000*/  LDC R1, c[0x0][0x37c] ;  /* 0x0000df00ff017b82 */ /* 0x000ff00000000800 */
[----:B------:R-:W0:Y:S01]  /*0010*/  LDC.64 R2, c[0x0][0x460] ;  /* 0x00011800ff027b82 */ /* 0x000e220000000a00 */
[----:B------:R-:W1:Y:S01]  /*0020*/  LDCU.64 UR4, c[0x0][0x358] ;  /* 0x00006b00ff0477ac */ /* 0x000e620008000a00 */
[----:B0-----:R-:W-:-:S02]  /*0030*/  ISETP.NE.U32.AND P1, PT, R2, RZ, PT ;  /* 0x000000ff0200720c */ /* 0x001fc40003f25070 */
[----:B------:R-:W-:Y:S01]  /*0040*/  ISETP.NE.U32.AND P0, PT, R2, RZ, PT ;  /* 0x000000ff0200720c */ /* 0x000fe20003f05070 */
[----:B------:R-:W-:Y:S01]  /*0050*/  IMAD.MOV.U32 R2, RZ, RZ, -0x1 ;  /* 0xffffffffff027424 */ /* 0x000fe200078e00ff */
[C---:B------:R-:W-:Y:S02]  /*0060*/  ISETP.NE.AND.EX P1, PT, R3.reuse, RZ, PT, P1 ;  /* 0x000000ff0300720c */ /* 0x040fe40003f25310 */
[----:B------:R-:W-:Y:S02]  /*0070*/  ISETP.NE.AND.EX P0, PT, R3, RZ, PT, P0 ;  /* 0x000000ff0300720c */ /* 0x000fe40003f05300 */
[----:B------:R-:W0:Y:S09]  /*0080*/  S2R R3, SR_CTAID.Y ;  /* 0x0000000000037919 */ /* 0x000e320000002600 */
[----:B------:R-:W0:Y:S08]  /*0090*/  @P1 LDC.64 R6, c[0x0][0x460] ;  /* 0x00011800ff061b82 */ /* 0x000e300000000a00 */
[----:B------:R-:W2:Y:S01]  /*00a0*/  @P0 LDC.64 R4, c[0x0][0x460] ;  /* 0x00011800ff040b82 */ /* 0x000ea20000000a00 */
[----:B0-----:R-:W-:-:S06]  /*00b0*/  @P1 IMAD.WIDE.U32 R8, R3, 0x4, R6 ;  /* 0x0000000403081825 */ /* 0x001fcc00078e0006 */
[----:B-1----:R-:W3:Y:S01]  /*00c0*/  @P1 LDG.E R9, desc[UR4][R8.64+0x4] ;  /* 0x0000040408091981 */ /* 0x002ee2000c1e1900 */
[----:B--2---:R-:W-:-:S05]  /*00d0*/  @P0 IMAD.WIDE.U32 R4, R3, 0x4, R4 ;  /* 0x0000000403040825 */ /* 0x004fca00078e0004 */
[----:B------:R-:W3:Y:S01]  /*00e0*/  @P0 LDG.E R2, desc[UR4][R4.64] ;  /* 0x0000000404020981 */ /* 0x000ee2000c1e1900 */
[----:B------:R-:W0:Y:S01]  /*00f0*/  S2R R0, SR_CTAID.X ;  /* 0x0000000000007919 */ /* 0x000e220000002500 */
[----:B------:R-:W1:Y:S01]  /*0100*/  @!P1 LDC R6, c[0x0][0x434] ;  /* 0x00010d00ff069b82 */ /* 0x000e620000000800 */
[----:B0-----:R-:W-:Y:S01]  /*0110*/  IMAD.SHL.U32 R29, R0, 0x40, RZ ;  /* 0x00000040001d7824 */ /* 0x001fe200078e00ff */
[----:B---3--:R-:W-:-:S04]  /*0120*/  @P1 IADD3 R6, PT, PT, R9, -R2, RZ ;  /* 0x8000000209061210 */ /* 0x008fc80007ffe0ff */
[----:B-1----:R-:W-:-:S13]  /*0130*/  ISETP.GT.AND P1, PT, R6, R29, PT ;  /* 0x0000001d0600720c */ /* 0x002fda0003f24270 */
[----:B------:R-:W-:Y:S05]  /*0140*/  @!P1 EXIT ;  /* 0x000000000000994d */ /* 0x000fea0003800000 */
[----:B------:R-:W-:Y:S01]  /*0150*/  ISETP.NE.AND P1, PT, R2, -0x1, PT ;  /* 0xffffffff0200780c */ /* 0x000fe20003f25270 */
[----:B------:R-:W0:Y:S01]  /*0160*/  LDC R54, c[0x0][0x3e0] ;  /* 0x0000f800ff367b82 */ /* 0x000e220000000800 */
[----:B------:R-:W0:Y:S01]  /*0170*/  LDCU UR7, c[0x0][0x44c] ;  /* 0x00008980ff0777ac */ /* 0x000e220008000800 */
[----:B------:R-:W1:Y:S10]  /*0180*/  S2R R61, SR_CTAID.Z ;  /* 0x00000000003d7919 */ /* 0x000e740000002700 */
[----:B------:R-:W2:Y:S08]  /*0190*/  @!P1 LDC.64 R12, c[0x0][0x400] ;  /* 0x00010000ff0c9b82 */ /* 0x000eb00000000a00 */
[----:B------:R-:W3:Y:S08]  /*01a0*/  @P1 LDC.64 R16, c[0x0][0x408] ;  /* 0x00010200ff101b82 */ /* 0x000ef00000000a00 */
[----:B------:R-:W4:Y:S08]  /*01b0*/  @!P1 LDC.64 R4, c[0x0][0x588] ;  /* 0x00016200ff049b82 */ /* 0x000f300000000a00 */
[----:B------:R-:W5:Y:S01]  /*01c0*/  @P1 LDC.64 R14, c[0x0][0x590] ;  /* 0x00016400ff0e1b82 */ /* 0x000f620000000a00 */
[----:B--2---:R-:W-:-:S04]  /*01d0*/  @!P1 IMAD.WIDE.U32 R30, R3, R12, RZ ;  /* 0x0000000c031e9225 */ /* 0x004fc800078e00ff */
[----:B------:R-:W-:Y:S02]  /*01e0*/  @!P1 IMAD R28, R3, R13, R31 ;  /* 0x0000000d031c9224 */ /* 0x000fe400078e021f */
[----:B---3--:R-:W-:-:S04]  /*01f0*/  @P1 IMAD.WIDE.U32 R12, R2, R16, RZ ;  /* 0x00000010020c1225 */ /* 0x008fc800078e00ff */
[----:B------:R-:W-:Y:S02]  /*0200*/  @P1 IMAD R28, R2, R17, R13 ;  /* 0x00000011021c1224 */ /* 0x000fe400078e020d */
[----:B------:R-:W-:Y:S02]  /*0210*/  @P1 IMAD.MOV.U32 R30, RZ, RZ, R12 ;  /* 0x000000ffff1e1224 */ /* 0x000fe400078e000c */
[----:B----4-:R-:W-:-:S04]  /*0220*/  @!P1 IMAD.WIDE.U32 R8, R3, R4, RZ ;  /* 0x0000000403089225 */ /* 0x010fc800078e00ff */
[----:B0-----:R-:W-:-:S04]  /*0230*/  IMAD.WIDE R12, R54, UR7, RZ ;  /* 0x00000007360c7c25 */ /* 0x001fc8000f8e02ff */
[----:B-----5:R-:W-:-:S04]  /*0240*/  @P1 IMAD.WIDE.U32 R10, R2, R14, RZ ;  /* 0x0000000e020a1225 */ /* 0x020fc800078e00ff */
[----:B------:R-:W-:Y:S02]  /*0250*/  @!P1 IMAD R4, R3, R5, R9 ;  /* 0x0000000503049224 */ /* 0x000fe400078e0209 */
[----:B------:R-:W-:Y:S02]  /*0260*/  @P1 IMAD R4, R2, R15, R11 ;  /* 0x0000000f02041224 */ /* 0x000fe400078e020b */
[----:B------:R-:W-:Y:S01]  /*0270*/  @P1 IMAD.MOV.U32 R8, RZ, RZ, R10 ;  /* 0x000000ffff081224 */ /* 0x000fe200078e000a */
[----:B-1----:R-:W-:Y:S06]  /*0280*/  @P1 BRA `(.L_x_1414) ;  /* 0x0000000000441947 */ /* 0x002fec0003800000 */
[----:B------:R-:W0:Y:S01]  /*0290*/  LDCU UR8, c[0x0][0x444] ;  /* 0x00008880ff0877ac */ /* 0x000e220008000800 */
[----:B------:R-:W-:Y:S01]  /*02a0*/  SHF.R.S32.HI R5, RZ, 0x1f, R54 ;  /* 0x0000001fff057819 */ /* 0x000fe20000011436 */
[----:B0-----:R-:W-:Y:S02]  /*02b0*/  USHF.R.S32.HI UR6, URZ, 0x1f, UR8 ;  /* 0x0000001fff067899 */ /* 0x001fe40008011408 */
[----:B------:R-:W-:-:S04]  /*02c0*/  IMAD.WIDE.U32 R10, R3, UR8, RZ ;  /* 0x00000008030a7c25 */ /* 0x000fc8000f8e00ff */
[----:B------:R-:W-:Y:S01]  /*02d0*/  IMAD R7, R3, UR6, RZ ;  /* 0x0000000603077c24 */ /* 0x000fe2000f8e02ff */
[----:B------:R-:W-:Y:S01]  /*02e0*/  USHF.R.S32.HI UR6, URZ, 0x1f, UR7 ;  /* 0x0000001fff067899 */ /* 0x000fe20008011407 */
[----:B------:R-:W-:-:S03]  /*02f0*/  IMAD.WIDE.U32 R14, R10, R54, RZ ;  /* 0x000000360a0e7225 */ /* 0x000fc600078e00ff */
[----:B------:R-:W-:-:S05]  /*0300*/  IADD3 R7, PT, PT, R11, R7, RZ ;  /* 0x000000070b077210 */ /* 0x000fca0007ffe0ff */
[----:B------:R-:W-:-:S04]  /*0310*/  IMAD R7, R7, R54, RZ ;  /* 0x0000003607077224 */ /* 0x000fc800078e02ff */
[----:B------:R-:W-:Y:S02]  /*0320*/  IMAD R5, R5, R10, R7 ;  /* 0x0000000a05057224 */ /* 0x000fe400078e0207 */
[----:B------:R-:W-:-:S04]  /*0330*/  IMAD.WIDE.U32 R10, R14, UR7, RZ ;  /* 0x000000070e0a7c25 */ /* 0x000fc8000f8e00ff */
[----:B------:R-:W-:Y:S02]  /*0340*/  IMAD.IADD R5, R15, 0x1, R5 ;  /* 0x000000010f057824 */ /* 0x000fe400078e0205 */
[----:B------:R-:W-:Y:S02]  /*0350*/  IMAD.MOV.U32 R15, RZ, RZ, R10 ;  /* 0x000000ffff0f7224 */ /* 0x000fe400078e000a */
[----:B------:R-:W-:-:S04]  /*0360*/  IMAD R5, R5, UR7, RZ ;  /* 0x0000000705057c24 */ /* 0x000fc8000f8e02ff */
[----:B------:R-:W-:-:S05]  /*0370*/  IMAD R5, R14, UR6, R5 ;  /* 0x000000060e057c24 */ /* 0x000fca000f8e0205 */
[----:B------:R-:W-:Y:S01]  /*0380*/  IADD3 R16, PT, PT, R11, R5, RZ ;  /* 0x000000050b107210 */ /* 0x000fe20007ffe0ff */
[----:B------:R-:W-:Y:S06]  /*0390*/  BRA `(.L_x_1415) ;  /* 0x0000000000107947 */ /* 0x000fec0003800000 */
.L_x_1414:
[-C--:B------:R-:W-:Y:S02]  /*03a0*/  IMAD R5, R13, R2.reuse, RZ ;  /* 0x000000020d057224 */ /* 0x080fe400078e02ff */
[----:B------:R-:W-:-:S04]  /*03b0*/  IMAD.WIDE.U32 R10, R12, R2, RZ ;  /* 0x000000020c0a7225 */ /* 0x000fc800078e00ff */
[----:B------:R-:W-:Y:S02]  /*03c0*/  IMAD.IADD R16, R11, 0x1, R5 ;  /* 0x000000010b107824 */ /* 0x000fe400078e0205 */
[----:B------:R-:W-:-:S07]  /*03d0*/  IMAD.MOV.U32 R15, RZ, RZ, R10 ;  /* 0x000000ffff0f7224 */ /* 0x000fce00078e000a */
.L_x_1415:
[----:B------:R-:W0:Y:S01]  /*03e0*/  LDCU.U8 UR6, c[0x0][0x548] ;  /* 0x0000a900ff0677ac */ /* 0x000e220008000000 */
[----:B------:R-:W-:-:S04]  /*03f0*/  SHF.L.U32 R5, R3, 0x7, RZ ;  /* 0x0000000703057819 */ /* 0x000fc800000006ff */
[----:B------:R-:W-:-:S04]  /*0400*/  SEL R10, R5, RZ, P0 ;  /* 0x000000ff050a7207 */ /* 0x000fc80000000000 */
[----:B------:R-:W-:-:S05]  /*0410*/  IADD3 R7, P0, PT, R29, R10, RZ ;  /* 0x0000000a1d077210 */ /* 0x000fca0007f1e0ff */
[----:B------:R-:W-:Y:S02]  /*0420*/  IMAD.X R9, RZ, RZ, RZ, P0 ;  /* 0x000000ffff097224 */ /* 0x000fe400000e06ff */
[----:B------:R-:W-:Y:S01]  /*0430*/  IMAD.WIDE.U32 R10, R7, R12, RZ ;  /* 0x0000000c070a7225 */ /* 0x000fe200078e00ff */
[----:B0-----:R-:W-:-:S03]  /*0440*/  UISETP.NE.AND UP0, UPT, UR6, URZ, UPT ;  /* 0x000000ff0600728c */ /* 0x001fc6000bf05270 */
[----:B------:R-:W-:-:S04]  /*0450*/  IMAD R9, R9, R12, RZ ;  /* 0x0000000c09097224 */ /* 0x000fc800078e02ff */
[----:B------:R-:W-:Y:S02]  /*0460*/  IMAD R9, R13, R7, R9 ;  /* 0x000000070d097224 */ /* 0x000fe400078e0209 */
[----:B------:R-:W-:Y:S02]  /*0470*/  IMAD R7, R61, UR7, RZ ;  /* 0x000000073d077c24 */ /* 0x000fe4000f8e02ff */
[----:B------:R-:W-:Y:S01]  /*0480*/  IMAD.IADD R14, R11, 0x1, R9 ;  /* 0x000000010b0e7824 */ /* 0x000fe200078e0209 */
[----:B------:R-:W-:Y:S06]  /*0490*/  BRA.U !UP0, `(.L_x_1416) ;  /* 0x0000000108247547 */ /* 0x000fec000b800000 */
[----:B------:R-:W0:Y:S01]  /*04a0*/  LDC R18, c[0x0][0x444] ;  /* 0x00011100ff127b82 */ /* 0x000e220000000800 */
[----:B------:R-:W-:-:S07]  /*04b0*/  ISETP.NE.AND P0, PT, R2, -0x1, PT ;  /* 0xffffffff0200780c */ /* 0x000fce0003f05270 */
[----:B------:R-:W1:Y:S08]  /*04c0*/  LDC R12, c[0x0][0x430] ;  /* 0x00010c00ff0c7b82 */ /* 0x000e700000000800 */
[----:B------:R-:W1:Y:S01]  /*04d0*/  LDC R9, c[0x0][0x454] ;  /* 0x00011500ff097b82 */ /* 0x000e620000000800 */
[----:B0-----:R-:W-:-:S04]  /*04e0*/  @!P0 IMAD R2, R3, R18, RZ ;  /* 0x0000001203028224 */ /* 0x001fc800078e02ff */
[----:B------:R-:W-:Y:S01]  /*04f0*/  IMAD.IADD R2, R5, 0x1, R2 ;  /* 0x0000000105027824 */ /* 0x000fe200078e0202 */
[----:B-1----:R-:W-:-:S05]  /*0500*/  LEA R12, R12, R9, 0x7 ;  /* 0x000000090c0c7211 */ /* 0x002fca00078e38ff */
[----:B------:R-:W-:Y:S01]  /*0510*/  IMAD R55, R12, R61, R2 ;  /* 0x0000003d0c377224 */ /* 0x000fe200078e0202 */
[----:B------:R-:W-:Y:S06]  /*0520*/  BRA `(.L_x_1417) ;  /* 0x00000000000c7947 */ /* 0x000fec0003800000 */
.L_x_1416:
[----:B------:R-:W0:Y:S01]  /*0530*/  LDC R2, c[0x0][0x444] ;  /* 0x00011100ff027b82 */ /* 0x000e220000000800 */
[----:B------:R-:W-:-:S04]  /*0540*/  IMAD R3, R3, R54, R61 ;  /* 0x0000003603037224 */ /* 0x000fc800078e023d */
[----:B0-----:R-:W-:-:S07]  /*0550*/  IMAD R55, R3, R2, RZ ;  /* 0x0000000203377224 */ /* 0x001fce00078e02ff */
.L_x_1417:
[----:B------:R-:W0:Y:S01]  /*0560*/  S2R R56, SR_TID.X ;  /* 0x0000000000387919 */ /* 0x000e220000002100 */
[----:B------:R-:W1:Y:S01]  /*0570*/  LDCU.128 UR12, c[0x0][0x590] ;  /* 0x0000b200ff0c77ac */ /* 0x000e620008000c00 */
[----:B------:R-:W-:Y:S01]  /*0580*/  IMAD R54, R54, UR7, RZ ;  /* 0x0000000736367c24 */ /* 0x000fe2000f8e02ff */
[----:B------:R-:W-:Y:S01]  /*0590*/  IADD3 R12, P0, P1, R10, R15, R7 ;  /* 0x0000000f0a0c7210 */ /* 0x000fe2000791e007 */
[----:B------:R-:W-:Y:S01]  /*05a0*/  IMAD.IADD R9, R6, 0x1, -R29 ;  /* 0x0000000106097824 */ /* 0x000fe200078e0a1d */
[----:B------:R-:W2:Y:S01]  /*05b0*/  LDCU.64 UR8, c[0x0][0x570] ;  /* 0x0000ae00ff0877ac */ /* 0x000ea20008000a00 */
[----:B------:R-:W-:Y:S01]  /*05c0*/  SHF.R.S32.HI R7, RZ, 0x1f, R7 ;  /* 0x0000001fff077819 */ /* 0x000fe20000011407 */
[----:B------:R-:W-:Y:S01]  /*05d0*/  BSSY.RECONVERGENT B0, `(.L_x_1418) ;  /* 0x0000034000007945 */ /* 0x000fe20003800200 */
[----:B------:R-:W-:Y:S01]  /*05e0*/  CS2R R18, SRZ ;  /* 0x0000000000127805 */ /* 0x000fe2000001ff00 */
[----:B------:R-:W3:Y:S01]  /*05f0*/  LDCU.64 UR10, c[0x0][0x408] ;  /* 0x00008100ff0a77ac */ /* 0x000ee20008000a00 */
[----:B------:R-:W-:-:S02]  /*0600*/  IADD3.X R14, PT, PT, R14, R16, R7, P0, P1 ;  /* 0x000000100e0e7210 */ /* 0x000fc400007e2407 */
[----:B------:R-:W-:Y:S02]  /*0610*/  CS2R R16, SRZ ;  /* 0x0000000000107805 */ /* 0x000fe4000001ff00 */
[----:B------:R-:W-:Y:S02]  /*0620*/  CS2R R20, SRZ ;  /* 0x0000000000147805 */ /* 0x000fe4000001ff00 */
[----:B------:R-:W-:Y:S02]  /*0630*/  CS2R R22, SRZ ;  /* 0x0000000000167805 */ /* 0x000fe4000001ff00 */
[----:B------:R-:W-:Y:S01]  /*0640*/  CS2R R24, SRZ ;  /* 0x0000000000187805 */ /* 0x000fe2000001ff00 */
[C---:B0-----:R-:W-:Y:S01]  /*0650*/  IMAD.SHL.U32 R5, R56.reuse, 0x4, RZ ;  /* 0x0000000438057824 */ /* 0x041fe200078e00ff */
[----:B------:R-:W-:Y:S02]  /*0660*/  SHF.R.U32.HI R3, RZ, 0x4, R56 ;  /* 0x00000004ff037819 */ /* 0x000fe40000011638 */
[----:B------:R-:W-:-:S02]  /*0670*/  SHF.L.U32 R2, R56, 0x3, RZ ;  /* 0x0000000338027819 */ /* 0x000fc400000006ff */
[----:B------:R-:W-:Y:S02]  /*0680*/  LOP3.LUT R5, R5, 0x3c, RZ, 0xc0, !PT ;  /* 0x0000003c05057812 */ /* 0x000fe400078ec0ff */
[----:B------:R-:W-:Y:S02]  /*0690*/  LOP3.LUT R2, R2, 0x38, RZ, 0xc0, !PT ;  /* 0x0000003802027812 */ /* 0x000fe400078ec0ff */
[----:B------:R-:W-:Y:S01]  /*06a0*/  SHF.R.U32.HI R57, RZ, 0x3, R56 ;  /* 0x00000003ff397819 */ /* 0x000fe20000011638 */
[----:B------:R-:W-:Y:S01]  /*06b0*/  IMAD R5, R54, R3, R5 ;  /* 0x0000000336057224 */ /* 0x000fe200078e0205 */
[----:B------:R-:W-:Y:S01]  /*06c0*/  LOP3.LUT R63, R2, 0x40, RZ, 0xfc, !PT ;  /* 0x00000040023f7812 */ /* 0x000fe200078efcff */
[----:B------:R-:W-:Y:S01]  /*06d0*/  IMAD.MOV.U32 R3, RZ, RZ, RZ ;  /* 0x000000ffff037224 */ /* 0x000fe200078e00ff */
[----:B------:R-:W-:Y:S02]  /*06e0*/  ISETP.GE.AND P1, PT, R57, R9, PT ;  /* 0x000000093900720c */ /* 0x000fe40003f26270 */
[----:B------:R-:W-:Y:S01]  /*06f0*/  IADD3 R7, P0, PT, R5, R12, RZ ;  /* 0x0000000c05077210 */ /* 0x000fe20007f1e0ff */
[----:B-1----:R-:W-:Y:S01]  /*0700*/  IMAD.WIDE.U32 R10, R29, UR12, R2 ;  /* 0x0000000c1d0a7c25 */ /* 0x002fe2000f8e0002 */
[----:B------:R-:W-:-:S02]  /*0710*/  IADD3 R6, PT, PT, R57, 0x20, RZ ;  /* 0x0000002039067810 */ /* 0x000fc40007ffe0ff */
[----:B------:R-:W-:Y:S02]  /*0720*/  CS2R R12, SRZ ;  /* 0x00000000000c7805 */ /* 0x000fe4000001ff00 */
[----:B--2---:R-:W-:Y:S01]  /*0730*/  LEA R52, P2, R7, UR8, 0x2 ;  /* 0x0000000807347c11 */ /* 0x004fe2000f8410ff */
[----:B------:R-:W-:Y:S01]  /*0740*/  IMAD R11, R29, UR13, R11 ;  /* 0x0000000d1d0b7c24 */ /* 0x000fe2000f8e020b */
[----:B------:R-:W-:Y:S02]  /*0750*/  IADD3 R26, P3, PT, R8, R10, RZ ;  /* 0x0000000a081a7210 */ /* 0x000fe40007f7e0ff */
[----:B------:R-:W-:Y:S02]  /*0760*/  LEA.HI.X.SX32 R8, R5, R14, 0x1, P0 ;  /* 0x0000000e05087211 */ /* 0x000fe400000f0eff */
[----:B------:R-:W-:Y:S02]  /*0770*/  CS2R R14, SRZ ;  /* 0x00000000000e7805 */ /* 0x000fe4000001ff00 */
[----:B------:R-:W-:Y:S01]  /*0780*/  ISETP.GE.AND P0, PT, R6, R9, PT ;  /* 0x000000090600720c */ /* 0x000fe20003f06270 */
[----:B------:R-:W-:Y:S01]  /*0790*/  IMAD.X R27, R4, 0x1, R11, P3 ;  /* 0x00000001041b7824 */ /* 0x000fe200018e060b */
[----:B------:R-:W-:-:S02]  /*07a0*/  LEA.HI.X R53, R7, UR9, R8, 0x2, P2 ;  /* 0x0000000907357c11 */ /* 0x000fc400090f1408 */
[----:B------:R-:W-:Y:S02]  /*07b0*/  CS2R R4, SRZ ;  /* 0x0000000000047805 */ /* 0x000fe4000001ff00 */
[----:B------:R-:W-:Y:S01]  /*07c0*/  CS2R R6, SRZ ;  /* 0x0000000000067805 */ /* 0x000fe2000001ff00 */
[C---:B------:R-:W-:Y:S01]  /*07d0*/  IMAD.WIDE.U32 R36, R61.reuse, UR14, R26 ;  /* 0x0000000e3d247c25 */ /* 0x040fe2000f8e001a */
[----:B------:R-:W-:Y:S02]  /*07e0*/  CS2R R8, SRZ ;  /* 0x0000000000087805 */ /* 0x000fe4000001ff00 */
[----:B------:R-:W-:Y:S02]  /*07f0*/  CS2R R10, SRZ ;  /* 0x00000000000a7805 */ /* 0x000fe4000001ff00 */
[----:B------:R-:W-:Y:S01]  /*0800*/  LOP3.LUT R62, R2, 0x80, RZ, 0xfc, !PT ;  /* 0x00000080023e7812 */ /* 0x000fe200078efcff */
[----:B------:R-:W-:Y:S02]  /*0810*/  IMAD R35, R61, UR15, R37 ;  /* 0x0000000f3d237c24 */ /* 0x000fe4000f8e0225 */
[----:B------:R-:W-:Y:S01]  /*0820*/  IMAD.MOV.U32 R26, RZ, RZ, RZ ;  /* 0x000000ffff1a7224 */ /* 0x000fe200078e00ff */
[----:B---3--:R-:W-:Y:S06]  /*0830*/  @P1 BRA `(.L_x_1419) ;  /* 0x0000000000341947 */ /* 0x008fec0003800000 */
[----:B------:R-:W0:Y:S01]  /*0840*/  LDCU UR6, c[0x0][0x440] ;  /* 0x00008800ff0677ac */ /* 0x000e220008000800 */
[----:B------:R-:W-:Y:S01]  /*0850*/  MOV R34, R36 ;  /* 0x0000002400227202 */ /* 0x000fe20000000f00 */
[----:B------:R-:W1:Y:S04]  /*0860*/  LDCU.64 UR8, c[0x0][0x550] ;  /* 0x0000aa00ff0877ac */ /* 0x000e680008000a00 */
[----:B------:R-:W-:-:S04]  /*0870*/  IMAD.WIDE.U32 R32, R57, UR12, R34 ;  /* 0x0000000c39207c25 */ /* 0x000fc8000f8e0022 */
[----:B------:R-:W-:Y:S01]  /*0880*/  IMAD R27, R57, UR13, R33 ;  /* 0x0000000d391b7c24 */ /* 0x000fe2000f8e0221 */
        /* <DEDUP_REMOVED lines=8> */
.L_x_1419:
[----:B------:R-:W-:Y:S05]  /*0910*/  BSYNC.RECONVERGENT B0 ;  /* 0x0000000000007941 */ /* 0x000fea0003800200 */
.L_x_1418:
[----:B------:R-:W-:Y:S01]  /*0920*/  BSSY.RECONVERGENT B0, `(.L_x_1420) ;  /* 0x0000015000007945 */ /* 0x000fe20003800200 */
[----:B------:R-:W-:-:S03]  /*0930*/  IMAD.MOV.U32 R27, RZ, RZ, RZ ;  /* 0x000000ffff1b7224 */ /* 0x000fc600078e00ff */
[----:B------:R-:W-:Y:S05]  /*0940*/  @P0 BRA `(.L_x_1421) ;  /* 0x0000000000480947 */ /* 0x000fea0003800000 */
[----:B------:R-:W1:Y:S01]  /*0950*/  LDCU UR6, c[0x0][0x440] ;  /* 0x00008800ff0677ac */ /* 0x000e620008000800 */
[----:B------:R-:W-:Y:S01]  /*0960*/  IADD3 R31, P2, PT, R57, 0x20, RZ ;  /* 0x00000020391f7810 */ /* 0x000fe20007f5e0ff */
[----:B------:R-:W-:Y:S01]  /*0970*/  IMAD.MOV.U32 R33, RZ, RZ, R35 ;  /* 0x000000ffff217224 */ /* 0x000fe200078e0023 */
[----:B------:R-:W2:Y:S03]  /*0980*/  LDCU.64 UR8, c[0x0][0x550] ;  /* 0x0000aa00ff0877ac */ /* 0x000ea60008000a00 */
[----:B------:R-:W-:-:S04]  /*0990*/  IMAD.X R32, RZ, RZ, RZ, P2 ;  /* 0x000000ffff207224 */ /* 0x000fc800010e06ff */
[----:B------:R-:W-:Y:S01]  /*09a0*/  IMAD R34, R32, UR12, RZ ;  /* 0x0000000c20227c24 */ /* 0x000fe2000f8e02ff */
[----:B------:R-:W-:-:S05]  /*09b0*/  MOV R32, R36 ;  /* 0x0000002400207202 */ /* 0x000fca0000000f00 */
[----:B------:R-:W-:Y:S01]  /*09c0*/  IMAD.WIDE.U32 R32, R31, UR12, R32 ;  /* 0x0000000c1f207c25 */ /* 0x000fe2000f8e0020 */
[----:B-1----:R-:W-:-:S03]  /*09d0*/  ISETP.GE.AND P3, PT, R2, UR6, PT ;  /* 0x0000000602007c0c */ /* 0x002fc6000bf66270 */
[----:B------:R-:W-:Y:S01]  /*09e0*/  IMAD R31, R31, UR13, R34 ;  /* 0x0000000d1f1f7c24 */ /* 0x000fe2000f8e0222 */
[----:B------:R-:W-:Y:S02]  /*09f0*/  ISETP.GE.AND P4, PT, R63, UR6, PT ;  /* 0x000000063f007c0c */ /* 0x000fe4000bf86270 */
[----:B------:R-:W-:Y:S01]  /*0a00*/  ISETP.GE.AND P5, PT, R62, UR6, PT ;  /* 0x000000063e007c0c */ /* 0x000fe2000bfa6270 */
[----:B------:R-:W-:Y:S01]  /*0a10*/  IMAD.IADD R31, R33, 0x1, R31 ;  /* 0x00000001211f7824 */ /* 0x000fe200078e021f */
[----:B--2---:R-:W-:-:S04]  /*0a20*/  LEA R34, P2, R32, UR8, 0x1 ;  /* 0x0000000820227c11 */ /* 0x004fc8000f8408ff */
[----:B------:R-:W-:-:S05]  /*0a30*/  LEA.HI.X R35, R32, UR9, R31, 0x1, P2 ;  /* 0x0000000920237c11 */ /* 0x000fca00090f0c1f */
[----:B------:R1:W5:Y:S04]  /*0a40*/  @!P3 LDG.E.128 R16, desc[UR4][R34.64] ;  /* 0x000000042210b981 */ /* 0x000368000c1e1d00 */
[----:B------:R1:W5:Y:S04]  /*0a50*/  @!P4 LDG.E.128 R20, desc[UR4][R34.64+0x80] ;  /* 0x000080042214c981 */ /* 0x000368000c1e1d00 */
[----:B------:R1:W5:Y:S02]  /*0a60*/  @!P5 LDG.E.128 R24, desc[UR4][R34.64+0x100] ;  /* 0x000100042218d981 */ /* 0x000364000c1e1d00 */
.L_x_1421:
[----:B------:R-:W-:Y:S05]  /*0a70*/  BSYNC.RECONVERGENT B0 ;  /* 0x0000000000007941 */ /* 0x000fea0003800200 */
.L_x_1420:
[----:B------:R-:W2:Y:S01]  /*0a80*/  LDCU.64 UR6, c[0x0][0x410] ;  /* 0x00008200ff0677ac */ /* 0x000ea20008000a00 */
[C---:B------:R-:W-:Y:S01]  /*0a90*/  IMAD.WIDE.U32 R32, R29.reuse, UR10, R2 ;  /* 0x0000000a1d207c25 */ /* 0x040fe2000f8e0002 */
[----:B------:R-:W-:Y:S01]  /*0aa0*/  BSSY.RECONVERGENT B0, `(.L_x_1422) ;  /* 0x000001a000007945 */ /* 0x000fe20003800200 */
[----:B-1----:R-:W-:Y:S02]  /*0ab0*/  CS2R R34, SRZ ;  /* 0x0000000000227805 */ /* 0x002fe4000001ff00 */
[----:B------:R-:W-:Y:S01]  /*0ac0*/  CS2R R36, SRZ ;  /* 0x0000000000247805 */ /* 0x000fe2000001ff00 */
[----:B------:R-:W-:Y:S01]  /*0ad0*/  IMAD R29, R29, UR11, R33 ;  /* 0x0000000b1d1d7c24 */ /* 0x000fe2000f8e0221 */
[----:B------:R-:W-:Y:S02]  /*0ae0*/  IADD3 R58, P2, PT, R30, R32, RZ ;  /* 0x000000201e3a7210 */ /* 0x000fe40007f5e0ff */
[----:B------:R-:W-:Y:S02]  /*0af0*/  CS2R R30, SRZ ;  /* 0x00000000001e7805 */ /* 0x000fe4000001ff00 */
[----:B------:R-:W-:-:S02]  /*0b00*/  CS2R R32, SRZ ;  /* 0x0000000000207805 */ /* 0x000fc4000001ff00 */
[----:B0-----:R-:W-:Y:S02]  /*0b10*/  CS2R R38, SRZ ;  /* 0x0000000000267805 */ /* 0x001fe4000001ff00 */
[----:B------:R-:W-:Y:S02]  /*0b20*/  IADD3.X R59, PT, PT, R28, R29, RZ, P2, !PT ;  /* 0x0000001d1c3b7210 */ /* 0x000fe400017fe4ff */
[----:B------:R-:W-:Y:S01]  /*0b30*/  CS2R R28, SRZ ;  /* 0x00000000001c7805 */ /* 0x000fe2000001ff00 */
[----:B--2---:R-:W-:-:S04]  /*0b40*/  IMAD.WIDE.U32 R58, R61, UR6, R58 ;  /* 0x000000063d3a7c25 */ /* 0x004fc8000f8e003a */
[----:B------:R-:W-:Y:S01]  /*0b50*/  IMAD R61, R61, UR7, R59 ;  /* 0x000000073d3d7c24 */ /* 0x000fe2000f8e023b */
[----:B------:R-:W-:Y:S06]  /*0b60*/  @P1 BRA `(.L_x_1423) ;  /* 0x0000000000341947 */ /* 0x000fec0003800000 */
[----:B------:R-:W0:Y:S01]  /*0b70*/  LDCU UR8, c[0x0][0x440] ;  /* 0x00008800ff0877ac */ /* 0x000e220008000800 */
[----:B------:R-:W-:Y:S01]  /*0b80*/  IMAD.MOV.U32 R60, RZ, RZ, R58 ;  /* 0x000000ffff3c7224 */ /* 0x000fe200078e003a */
[----:B------:R-:W1:Y:S03]  /*0b90*/  LDCU.64 UR6, c[0x0][0x3f0] ;  /* 0x00007e00ff0677ac */ /* 0x000e660008000a00 */
        /* <DEDUP_REMOVED lines=10> */
.L_x_1423:
[----:B------:R-:W-:Y:S05]  /*0c40*/  BSYNC.RECONVERGENT B0 ;  /* 0x0000000000007941 */ /* 0x000fea0003800200 */
.L_x_1422:
[----:B------:R-:W-:Y:S01]  /*0c50*/  BSSY.RECONVERGENT B0, `(.L_x_1424) ;  /* 0x000001a000007945 */ /* 0x000fe20003800200 */
[----:B------:R-:W-:Y:S02]  /*0c60*/  CS2R R40, SRZ ;  /* 0x0000000000287805 */ /* 0x000fe4000001ff00 */
[----:B0-----:R-:W-:Y:S02]  /*0c70*/  CS2R R42, SRZ ;  /* 0x00000000002a7805 */ /* 0x001fe4000001ff00 */
[----:B------:R-:W-:Y:S02]  /*0c80*/  CS2R R44, SRZ ;  /* 0x00000000002c7805 */ /* 0x000fe4000001ff00 */
[----:B------:R-:W-:Y:S02]  /*0c90*/  CS2R R46, SRZ ;  /* 0x00000000002e7805 */ /* 0x000fe4000001ff00 */
[----:B------:R-:W-:Y:S02]  /*0ca0*/  CS2R R48, SRZ ;  /* 0x0000000000307805 */ /* 0x000fe4000001ff00 */
[----:B------:R-:W-:Y:S01]  /*0cb0*/  CS2R R50, SRZ ;  /* 0x0000000000327805 */ /* 0x000fe2000001ff00 */
[----:B------:R-:W-:Y:S06]  /*0cc0*/  @P0 BRA `(.L_x_1425) ;  /* 0x0000000000480947 */ /* 0x000fec0003800000 */
[----:B------:R-:W0:Y:S01]  /*0cd0*/  LDCU UR6, c[0x0][0x440] ;  /* 0x00008800ff0677ac */ /* 0x000e220008000800 */
[----:B------:R-:W-:Y:S01]  /*0ce0*/  MOV R3, R61 ;  /* 0x0000003d00037202 */ /* 0x000fe20000000f00 */
[----:B------:R-:W1:Y:S01]  /*0cf0*/  LDCU.64 UR8, c[0x0][0x3f0] ;  /* 0x00007e00ff0877ac */ /* 0x000e620008000a00 */
[----:B0-----:R-:W-:Y:S01]  /*0d00*/  ISETP.GE.AND P1, PT, R2, UR6, PT ;  /* 0x0000000602007c0c */ /* 0x001fe2000bf26270 */
[----:B------:R-:W-:Y:S01]  /*0d10*/  IMAD.MOV.U32 R2, RZ, RZ, R58 ;  /* 0x000000ffff027224 */ /* 0x000fe200078e003a */
[----:B------:R-:W-:Y:S02]  /*0d20*/  IADD3 R58, P0, PT, R57, 0x20, RZ ;  /* 0x00000020393a7810 */ /* 0x000fe40007f1e0ff */
[----:B------:R-:W-:-:S03]  /*0d30*/  ISETP.GE.AND P2, PT, R62, UR6, PT ;  /* 0x000000063e007c0c */ /* 0x000fc6000bf46270 */
[----:B------:R-:W-:Y:S02]  /*0d40*/  IMAD.X R57, RZ, RZ, RZ, P0 ;  /* 0x000000ffff397224 */ /* 0x000fe400000e06ff */
[----:B------:R-:W-:-:S04]  /*0d50*/  IMAD.WIDE.U32 R2, R58, UR10, R2 ;  /* 0x0000000a3a027c25 */ /* 0x000fc8000f8e0002 */
[----:B------:R-:W-:-:S04]  /*0d60*/  IMAD R57, R57, UR10, RZ ;  /* 0x0000000a39397c24 */ /* 0x000fc8000f8e02ff */
[----:B------:R-:W-:Y:S01]  /*0d70*/  IMAD R57, R58, UR11, R57 ;  /* 0x0000000b3a397c24 */ /* 0x000fe2000f8e0239 */
[----:B-1----:R-:W-:-:S03]  /*0d80*/  LEA R58, P0, R2, UR8, 0x1 ;  /* 0x00000008023a7c11 */ /* 0x002fc6000f8008ff */
[----:B------:R-:W-:-:S05]  /*0d90*/  IMAD.IADD R3, R3, 0x1, R57 ;  /* 0x0000000103037824 */ /* 0x000fca00078e0239 */
[----:B------:R-:W-:Y:S02]  /*0da0*/  LEA.HI.X R59, R2, UR9, R3, 0x1, P0 ;  /* 0x00000009023b7c11 */ /* 0x000fe400080f0c03 */
[----:B------:R-:W-:-:S03]  /*0db0*/  ISETP.GE.AND P0, PT, R63, UR6, PT ;  /* 0x000000063f007c0c */ /* 0x000fc6000bf06270 */
[----:B------:R0:W5:Y:S04]  /*0dc0*/  @!P1 LDG.E.128 R40, desc[UR4][R58.64] ;  /* 0x000000043a289981 */ /* 0x000168000c1e1d00 */
[----:B------:R0:W5:Y:S06]  /*0dd0*/  @!P2 LDG.E.128 R48, desc[UR4][R58.64+0x100] ;  /* 0x000100043a30a981 */ /* 0x00016c000c1e1d00 */
[----:B------:R0:W5:Y:S02]  /*0de0*/  @!P0 LDG.E.128 R44, desc[UR4][R58.64+0x80] ;  /* 0x000080043a2c8981 */ /* 0x000164000c1e1d00 */
.L_x_1425:
[----:B------:R-:W-:Y:S05]  /*0df0*/  BSYNC.RECONVERGENT B0 ;  /* 0x0000000000007941 */ /* 0x000fea0003800200 */
.L_x_1424:
[----:B-----5:R-:W-:Y:S01]  /*0e00*/  LOP3.LUT R2, R4, 0xffff0000, RZ, 0xc0, !PT ;  /* 0xffff000004027812 */ /* 0x020fe200078ec0ff */
[----:B------:R-:W1:Y:S01]  /*0e10*/  LDCU.64 UR6, c[0x0][0x5e8] ;  /* 0x0000bd00ff0677ac */ /* 0x000e620008000a00 */
[----:B------:R-:W-:Y:S01]  /*0e20*/  LOP3.LUT R3, R28, 0xffff0000, RZ, 0xc0, !PT ;  /* 0xffff00001c037812 */ /* 0x000fe200078ec0ff */
[----:B------:R-:W-:Y:S01]  /*0e30*/  IMAD R55, R0, 0x40, R55 ;  /* 0x0000004000377824 */ /* 0x000fe200078e0237 */
[C---:B0-----:R-:W-:Y:S01]  /*0e40*/  LOP3.LUT R58, R40.reuse, 0xffff0000, RZ, 0xc0, !PT ;  /* 0xffff0000283a7812 */ /* 0x041fe200078ec0ff */
[----:B------:R-:W-:Y:S01]  /*0e50*/  IMAD.U32 R40, R40, 0x10000, RZ ;  /* 0x0001000028287824 */ /* 0x000fe200078e00ff */
[----:B------:R-:W-:Y:S01]  /*0e60*/  LOP3.LUT R59, R16, 0xffff0000, RZ, 0xc0, !PT ;  /* 0xffff0000103b7812 */ /* 0x000fe200078ec0ff */
[----:B------:R-:W-:Y:S01]  /*0e70*/  FMUL.FTZ R57, R2, R3 ;  /* 0x0000000302397220 */ /* 0x000fe20000410000 */
[----:B------:R-:W-:Y:S01]  /*0e80*/  SHF.L.U32 R4, R4, 0x10, RZ ;  /* 0x0000001004047819 */ /* 0x000fe200000006ff */
[----:B------:R-:W-:Y:S01]  /*0e90*/  IMAD.U32 R3, R28, 0x10000, RZ ;  /* 0x000100001c037824 */ /* 0x000fe200078e00ff */
[----:B------:R-:W0:Y:S01]  /*0ea0*/  LDCU UR8, c[0x0][0x4f4] ;  /* 0x00009e80ff0877ac */ /* 0x000e220008000800 */
[----:B------:R-:W-:Y:S01]  /*0eb0*/  FMUL.FTZ R61, R58, R59 ;  /* 0x0000003b3a3d7220 */ /* 0x000fe20000410000 */
[----:B------:R-:W-:Y:S01]  /*0ec0*/  SHF.L.U32 R59, R16, 0x10, RZ ;  /* 0x00000010103b7819 */ /* 0x000fe200000006ff */
[----:B------:R-:W-:Y:S01]  /*0ed0*/  FFMA.FTZ R57, R4, R3, R57 ;  /* 0x0000000304397223 */ /* 0x000fe20000010039 */
[----:B------:R-:W-:Y:S01]  /*0ee0*/  SHF.L.U32 R4, R17, 0x10, RZ ;  /* 0x0000001011047819 */ /* 0x000fe200000006ff */
[----:B------:R-:W-:Y:S01]  /*0ef0*/  IMAD.U32 R2, R5, 0x10000, RZ ;  /* 0x0001000005027824 */ /* 0x000fe200078e00ff */
[----:B------:R-:W-:Y:S01]  /*0f00*/  SHF.L.U32 R3, R29, 0x10, RZ ;  /* 0x000000101d037819 */ /* 0x000fe200000006ff */
[----:B------:R-:W-:Y:S01]  /*0f10*/  FFMA.FTZ R40, R40, R59, R61 ;  /* 0x0000003b28287223 */ /* 0x000fe2000001003d */
[----:B------:R-:W-:Y:S01]  /*0f20*/  IMAD.U32 R59, R41, 0x10000, RZ ;  /* 0x00010000293b7824 */ /* 0x000fe200078e00ff */
[----:B------:R-:W-:-:S02]  /*0f30*/  LOP3.LUT R5, R5, 0xffff0000, RZ, 0xc0, !PT ;  /* 0xffff000005057812 */ /* 0x000fc400078ec0ff */
[----:B------:R-:W-:Y:S01]  /*0f40*/  FFMA.FTZ R16, R2, R3, R57 ;  /* 0x0000000302107223 */ /* 0x000fe20000010039 */
[----:B------:R-:W-:Y:S01]  /*0f50*/  FFMA.FTZ R40, R59, R4, R40 ;  /* 0x000000043b287223 */ /* 0x000fe20000010028 */
[----:B------:R-:W-:Y:S01]  /*0f60*/  LOP3.LUT R4, R29, 0xffff0000, RZ, 0xc0, !PT ;  /* 0xffff00001d047812 */ /* 0x000fe200078ec0ff */
[----:B------:R-:W-:Y:S01]  /*0f70*/  IMAD.U32 R3, R6, 0x10000, RZ ;  /* 0x0001000006037824 */ /* 0x000fe200078e00ff */
[----:B------:R-:W-:Y:S01]  /*0f80*/  LOP3.LUT R41, R41, 0xffff0000, RZ, 0xc0, !PT ;  /* 0xffff000029297812 */ /* 0x000fe200078ec0ff */
[----:B------:R-:W-:Y:S01]  /*0f90*/  IMAD.U32 R29, R42, 0x10000, RZ ;  /* 0x000100002a1d7824 */ /* 0x000fe200078e00ff */
[----:B------:R-:W-:Y:S01]  /*0fa0*/  LOP3.LUT R17, R17, 0xffff0000, RZ, 0xc0, !PT ;  /* 0xffff000011117812 */ /* 0x000fe200078ec0ff */
[----:B------:R-:W-:Y:S01]  /*0fb0*/  FFMA.FTZ R28, R5, R4, R16 ;  /* 0x00000004051c7223 */ /* 0x000fe20000010010 */
[C---:B------:R-:W-:Y:S01]  /*0fc0*/  IMAD.U32 R4, R30.reuse, 0x10000, RZ ;  /* 0x000100001e047824 */ /* 0x040fe200078e00ff */
[----:B------:R-:W-:Y:S02]  /*0fd0*/  LOP3.LUT R5, R30, 0xffff0000, RZ, 0xc0, !PT ;  /* 0xffff00001e057812 */ /* 0x000fe400078ec0ff */
[----:B------:R-:W-:Y:S01]  /*0fe0*/  SHF.L.U32 R30, R18, 0x10, RZ ;  /* 0x00000010121e7819 */ /* 0x000fe200000006ff */
[----:B------:R-:W-:Y:S01]  /*0ff0*/  FFMA.FTZ R40, R41, R17, R40 ;  /* 0x0000001129287223 */ /* 0x000fe20000010028 */
[----:B------:R-:W-:Y:S01]  /*1000*/  LOP3.LUT R6, R6, 0xffff0000, RZ, 0xc0, !PT ;  /* 0xffff000006067812 */ /* 0x000fe200078ec0ff */
[----:B------:R-:W-:Y:S01]  /*1010*/  FFMA.FTZ R3, R3, R4, R28 ;  /* 0x0000000403037223 */ /* 0x000fe2000001001c */
[----:B------:R-:W-:Y:S01]  /*1020*/  LOP3.LUT R42, R42, 0xffff0000, RZ, 0xc0, !PT ;  /* 0xffff00002a2a7812 */ /* 0x000fe200078ec0ff */
[----:B------:R-:W-:Y:S01]  /*1030*/  FFMA.FTZ R29, R29, R30, R40 ;  /* 0x0000001e1d1d7223 */ /* 0x000fe20000010028 */
[----:B------:R-:W-:Y:S01]  /*1040*/  LOP3.LUT R18, R18, 0xffff0000, RZ, 0xc0, !PT ;  /* 0xffff000012127812 */ /* 0x000fe200078ec0ff */
[----:B------:R-:W-:Y:S01]  /*1050*/  FFMA.FTZ R3, R6, R5, R3 ;  /* 0x0000000506037223 */ /* 0x000fe20000010003 */
[----:B------:R-:W-:Y:S01]  /*1060*/  SHF.L.U32 R2, R7, 0x10, RZ ;  /* 0x0000001007027819 */ /* 0x000fe200000006ff */
        /* <DEDUP_REMOVED lines=15> */
[----:B------:R-:W-:Y:S01]  /*1160*/  SHF.L.U32 R4, R44, 0x10, RZ ;  /* 0x000000102c047819 */ /* 0x000fe200000006ff */
[----:B------:R-:W-:Y:S01]  /*1170*/  FFMA.FTZ R19, R28, R19, R5 ;  /* 0x000000131c137223 */ /* 0x000fe20000010005 */
        /* <DEDUP_REMOVED lines=12> */
[----:B------:R-:W-:Y:S01]  /*1240*/  LOP3.LUT R28, R33, 0xffff0000, RZ, 0xc0, !PT ;  /* 0xffff0000211c7812 */ /* 0x000fe200078ec0ff */
[----:B------:R-:W-:Y:S01]  /*1250*/  FFMA.FTZ R20, R16, R17, R19 ;  /* 0x0000001110147223 */ /* 0x000fe20000010013 */
[----:B------:R-:W-:Y:S01]  /*1260*/  SHF.L.U32 R19, R21, 0x10, RZ ;  /* 0x0000001015137819 */ /* 0x000fe200000006ff */
[----:B------:R-:W-:Y:S01]  /*1270*/  IMAD.U32 R2, R11, 0x10000, RZ ;  /* 0x000100000b027824 */ /* 0x000fe200078e00ff */
[----:B------:R-:W-:Y:S01]  /*1280*/  LOP3.LUT R45, R45, 0xffff0000, RZ, 0xc0, !PT ;  /* 0xffff00002d2d7812 */ /* 0x000fe200078ec0ff */
[----:B------:R-:W-:Y:S01]  /*1290*/  IMAD.U32 R18, R12, 0x10000, RZ ;  /* 0x000100000c127824 */ /* 0x000fe200078e00ff */
[----:B------:R-:W-:Y:S01]  /*12a0*/  LOP3.LUT R33, R21, 0xffff0000, RZ, 0xc0, !PT ;  /* 0xffff000015217812 */ /* 0x000fe200078ec0ff */
[----:B------:R-:W-:Y:S01]  /*12b0*/  FFMA.FTZ R32, R30, R19, R29 ;  /* 0x000000131e207223 */ /* 0x000fe2000001001d */
[----:B------:R-:W-:Y:S01]  /*12c0*/  SHF.L.U32 R3, R10, 0x10, RZ ;  /* 0x000000100a037819 */ /* 0x000fe200000006ff */
[----:B------:R-:W-:Y:S01]  /*12d0*/  FFMA.FTZ R30, R9, R28, R20 ;  /* 0x0000001c091e7223 */ /* 0x000fe20000010014 */
[----:B------:R-:W-:Y:S01]  /*12e0*/  LOP3.LUT R7, R34, 0xffff0000, RZ, 0xc0, !PT ;  /* 0xffff000022077812 */ /* 0x000fe200078ec0ff */
[----:B------:R-:W-:Y:S01]  /*12f0*/  FFMA.FTZ R32, R45, R33, R32 ;  /* 0x000000212d207223 */ /* 0x000fe20000010020 */
[----:B------:R-:W-:Y:S01]  /*1300*/  SHF.L.U32 R5, R35, 0x10, RZ ;  /* 0x0000001023057819 */ /* 0x000fe200000006ff */
[----:B------:R-:W-:Y:S01]  /*1310*/  FFMA.FTZ R3, R3, R6, R30 ;  /* 0x0000000603037223 */ /* 0x000fe2000001001e */
[----:B------:R-:W-:Y:S01]  /*1320*/  LOP3.LUT R4, R35, 0xffff0000, RZ, 0xc0, !PT ;  /* 0xffff000023047812 */ /* 0x000fe200078ec0ff */
[----:B------:R-:W-:Y:S01]  /*1330*/  IMAD.U32 R35, R46, 0x10000, RZ ;  /* 0x000100002e237824 */ /* 0x000fe200078e00ff */
[----:B------:R-:W-:Y:S01]  /*1340*/  SHF.L.U32 R34, R22, 0x10, RZ ;  /* 0x0000001016227819 */ /* 0x000fe200000006ff */
[----:B------:R-:W-:Y:S01]  /*1350*/  IMAD.U32 R31, R36, 0x10000, RZ ;  /* 0x00010000241f7824 */ /* 0x000fe200078e00ff */
[----:B------:R-:W-:Y:S01]  /*1360*/  LOP3.LUT R10, R10, 0xffff0000, RZ, 0xc0, !PT ;  /* 0xffff00000a0a7812 */ /* 0x000fe200078ec0ff */
        /* <DEDUP_REMOVED lines=8> */
[----:B------:R-:W-:Y:S01]  /*13f0*/  FFMA.FTZ R22, R33, R22, R32 ;  /* 0x0000001621167223 */ /* 0x000fe20000010020 */
[----:B------:R-:W-:Y:S01]  /*1400*/  FFMA.FTZ R2, R2, R5, R3 ;  /* 0x0000000502027223 */ /* 0x000fe20000010003 */
[----:B------:R-:W-:Y:S01]  /*1410*/  LOP3.LUT R47, R47, 0xffff0000, RZ, 0xc0, !PT ;  /* 0xffff00002f2f7812 */ /* 0x000fe200078ec0ff */
[----:B------:R-:W-:Y:S01]  /*1420*/  IMAD.U32 R3, R48, 0x10000, RZ ;  /* 0x0001000030037824 */ /* 0x000fe200078e00ff */
[----:B------:R-:W-:Y:S01]  /*1430*/  LOP3.LUT R23, R23, 0xffff0000, RZ, 0xc0, !PT ;  /* 0xffff000017177812 */ /* 0x000fe200078ec0ff */
[----:B------:R-:W-:Y:S01]  /*1440*/  FFMA.FTZ R6, R7, R6, R22 ;  /* 0x0000000607067223 */ /* 0x000fe20000010016 */
[----:B------:R-:W-:Y:S01]  /*1450*/  FFMA.FTZ R11, R11, R4, R2 ;  /* 0x000000040b0b7223 */ /* 0x000fe20000010002 */
[----:B------:R-:W-:-:S02]  /*1460*/  SHF.L.U32 R2, R24, 0x10, RZ ;  /* 0x0000001018027819 */ /* 0x000fc400000006ff */
        /* <DEDUP_REMOVED lines=13> */
[----:B------:R-:W-:Y:S01]  /*1540*/  SHF.L.U32 R29, R37, 0x10, RZ ;  /* 0x00000010251d7819 */ /* 0x000fe200000006ff */
[----:B------:R-:W-:Y:S01]  /*1550*/  FFMA.FTZ R2, R3, R4, R2 ;  /* 0x0000000403027223 */ /* 0x000fe20000010002 */
[----:B------:R-:W-:Y:S01]  /*1560*/  LOP3.LUT R49, R49, 0xffff0000, RZ, 0xc0, !PT ;  /* 0xffff000031317812 */ /* 0x000fe200078ec0ff */
[----:B------:R-:W-:Y:S01]  /*1570*/  IMAD.U32 R3, R50, 0x10000, RZ ;  /* 0x0001000032037824 */ /* 0x000fe200078e00ff */
[----:B------:R-:W-:Y:S01]  /*1580*/  LOP3.LUT R25, R25, 0xffff0000, RZ, 0xc0, !PT ;  /* 0xffff000019197812 */ /* 0x000fe200078ec0ff */
[----:B------:R-:W-:Y:S01]  /*1590*/  FFMA.FTZ R16, R16, R29, R17 ;  /* 0x0000001d10107223 */ /* 0x000fe20000010011 */
[----:B------:R-:W-:-:S02]  /*15a0*/  LOP3.LUT R13, R13, 0xffff0000, RZ, 0xc0, !PT ;  /* 0xffff00000d0d7812 */ /* 0x000fc400078ec0ff */
[----:B------:R-:W-:Y:S01]  /*15b0*/  LOP3.LUT R28, R37, 0xffff0000, RZ, 0xc0, !PT ;  /* 0xffff0000251c7812 */ /* 0x000fe200078ec0ff */
[----:B------:R-:W-:Y:S01]  /*15c0*/  FFMA.FTZ R2, R49, R25, R2 ;  /* 0x0000001931027223 */ /* 0x000fe20000010002 */
[----:B------:R-:W-:Y:S02]  /*15d0*/  SHF.L.U32 R4, R26, 0x10, RZ ;  /* 0x000000101a047819 */ /* 0x000fe400000006ff */
[----:B------:R-:W-:Y:S01]  /*15e0*/  LOP3.LUT R5, R50, 0xffff0000, RZ, 0xc0, !PT ;  /* 0xffff000032057812 */ /* 0x000fe200078ec0ff */
[----:B------:R-:W-:Y:S01]  /*15f0*/  FFMA.FTZ R13, R13, R28, R16 ;  /* 0x0000001c0d0d7223 */ /* 0x000fe20000010010 */
        /* <DEDUP_REMOVED lines=8> */
[----:B------:R-:W-:Y:S01]  /*1680*/  SHF.L.U32 R8, R15, 0x10, RZ ;  /* 0x000000100f087819 */ /* 0x000fe200000006ff */
[----:B------:R-:W-:Y:S01]  /*1690*/  FFMA.FTZ R9, R14, R9, R13 ;  /* 0x000000090e097223 */ /* 0x000fe2000001000d */
[----:B------:R-:W-:Y:S01]  /*16a0*/  SHF.L.U32 R21, R39, 0x10, RZ ;  /* 0x0000001027157819 */ /* 0x000fe200000006ff */
[----:B------:R-:W-:Y:S01]  /*16b0*/  FFMA.FTZ R2, R3, R4, R2 ;  /* 0x0000000403027223 */ /* 0x000fe20000010002 */
[----:B------:R-:W-:Y:S01]  /*16c0*/  LOP3.LUT R51, R51, 0xffff0000, RZ, 0xc0, !PT ;  /* 0xffff000033337812 */ /* 0x000fe200078ec0ff */
[----:B------:R-:W-:Y:S01]  /*16d0*/  IMAD.SHL.U32 R3, R54, 0x4, RZ ;  /* 0x0000000436037824 */ /* 0x000fe200078e00ff */
[----:B------:R-:W-:Y:S01]  /*16e0*/  LOP3.LUT R27, R27, 0xffff0000, RZ, 0xc0, !PT ;  /* 0xffff00001b1b7812 */ /* 0x000fe200078ec0ff */
[----:B------:R-:W-:Y:S01]  /*16f0*/  FFMA.FTZ R8, R8, R21, R9 ;  /* 0x0000001508087223 */ /* 0x000fe20000010009 */
[----:B------:R-:W-:-:S02]  /*1700*/  LOP3.LUT R15, R15, 0xffff0000, RZ, 0xc0, !PT ;  /* 0xffff00000f0f7812 */ /* 0x000fc400078ec0ff */
[----:B------:R-:W-:Y:S01]  /*1710*/  LOP3.LUT R20, R39, 0xffff0000, RZ, 0xc0, !PT ;  /* 0xffff000027147812 */ /* 0x000fe200078ec0ff */
[----:B------:R-:W-:Y:S01]  /*1720*/  FFMA.FTZ R27, R51, R27, R2 ;  /* 0x0000001b331b7223 */ /* 0x000fe20000010002 */
[----:B------:R-:W-:-:S03]  /*1730*/  LOP3.LUT R56, R56, 0x7, RZ, 0xc0, !PT ;  /* 0x0000000738387812 */ /* 0x000fc600078ec0ff */
[----:B------:R-:W-:Y:S01]  /*1740*/  FFMA.FTZ R15, R15, R20, R8 ;  /* 0x000000140f0f7223 */ /* 0x000fe20000010008 */
[----:B------:R-:W2:Y:S01]  /*1750*/  SHFL.BFLY PT, R4, R27, 0x4, 0x1f ;  /* 0x0c801f001b047f89 */ /* 0x000ea200000e0000 */
[----:B------:R-:W-:-:S03]  /*1760*/  IMAD.WIDE R8, R54, 0x80, RZ ;  /* 0x0000008036087825 */ /* 0x000fc600078e02ff */
[----:B------:R-:W3:Y:S01]  /*1770*/  SHFL.BFLY PT, R2, R15, 0x4, 0x1f ;  /* 0x0c801f000f027f89 */ /* 0x000ee200000e0000 */
[----:B------:R-:W4:Y:S01]  /*1780*/  S2R R20, SR_TID.X ;  /* 0x0000000000147919 */ /* 0x000f220000002100 */
[----:B--2---:R-:W-:Y:S01]  /*1790*/  FADD.FTZ R13, R27, R4 ;  /* 0x000000041b0d7221 */ /* 0x004fe20000010000 */
[----:B---3--:R-:W-:-:S04]  /*17a0*/  FADD.FTZ R12, R15, R2 ;  /* 0x000000020f0c7221 */ /* 0x008fc80000010000 */
[----:B------:R-:W2:Y:S01]  /*17b0*/  SHFL.BFLY PT, R14, R13, 0x2, 0x1f ;  /* 0x0c401f000d0e7f89 */ /* 0x000ea200000e0000 */
[----:B------:R-:W-:-:S03]  /*17c0*/  IMAD.WIDE R2, R3, 0x10, R52 ;  /* 0x0000001003027825 */ /* 0x000fc600078e0234 */
[----:B------:R-:W3:Y:S01]  /*17d0*/  SHFL.BFLY PT, R11, R12, 0x2, 0x1f ;  /* 0x0c401f000c0b7f89 */ /* 0x000ee200000e0000 */
[----:B------:R-:W-:Y:S01]  /*17e0*/  IMAD.WIDE R4, R54, 0x40, R2 ;  /* 0x0000004036047825 */ /* 0x000fe200078e0202 */
[----:B----4-:R-:W-:-:S03]  /*17f0*/  SHF.R.U32.HI R20, RZ, 0x3, R20 ;  /* 0x00000003ff147819 */ /* 0x010fc60000011614 */
[----:B------:R-:W-:Y:S01]  /*1800*/  IMAD.WIDE R6, R54, 0x40, R4 ;  /* 0x0000004036067825 */ /* 0x000fe200078e0204 */
[----:B------:R-:W-:Y:S02]  /*1810*/  IADD3 R20, P1, PT, R20, R55, RZ ;  /* 0x0000003714147210 */ /* 0x000fe40007f3e0ff */
[----:B------:R-:W-:Y:S02]  /*1820*/  IADD3 R10, P0, PT, R6, -R8, RZ ;  /* 0x80000008060a7210 */ /* 0x000fe40007f1e0ff */
[----:B------:R-:W-:Y:S01]  /*1830*/  LEA.HI.X.SX32 R55, R55, RZ, 0x1, P1 ;  /* 0x000000ff37377211 */ /* 0x000fe200008f0eff */
[----:B--2---:R-:W-:Y:S01]  /*1840*/  FADD.FTZ R18, R13, R14 ;  /* 0x0000000e0d127221 */ /* 0x004fe20000010000 */
[----:B---3--:R-:W-:-:S04]  /*1850*/  FADD.FTZ R16, R12, R11 ;  /* 0x0000000b0c107221 */ /* 0x008fc80000010000 */
[----:B------:R-:W2:Y:S01]  /*1860*/  SHFL.BFLY PT, R19, R18, 0x1, 0x1f ;  /* 0x0c201f0012137f89 */ /* 0x000ea200000e0000 */
[----:B------:R-:W-:Y:S02]  /*1870*/  IADD3.X R11, PT, PT, R7, ~R9, RZ, P0, !PT ;  /* 0x80000009070b7210 */ /* 0x000fe400007fe4ff */
[----:B------:R-:W-:Y:S01]  /*1880*/  ISETP.NE.AND P0, PT, R56, RZ, PT ;  /* 0x000000ff3800720c */ /* 0x000fe20003f05270 */
[----:B------:R-:W3:Y:S01]  /*1890*/  SHFL.BFLY PT, R17, R16, 0x1, 0x1f ;  /* 0x0c201f0010117f89 */ /* 0x000ee200000e0000 */
[----:B------:R-:W-:-:S04]  /*18a0*/  IMAD.WIDE R12, R54, 0x40, R10 ;  /* 0x00000040360c7825 */ /* 0x000fc800078e020a */
[----:B------:R-:W-:-:S03]  /*18b0*/  IMAD.WIDE R14, R54, 0x40, R12 ;  /* 0x00000040360e7825 */ /* 0x000fc600078e020c */
[----:B------:R-:W-:-:S04]  /*18c0*/  IADD3 R8, P2, PT, -R8, R14, RZ ;  /* 0x0000000e08087210 */ /* 0x000fc80007f5e1ff */
[----:B------:R-:W-:Y:S01]  /*18d0*/  IADD3.X R9, PT, PT, ~R9, R15, RZ, P2, !PT ;  /* 0x0000000f09097210 */ /* 0x000fe200017fe5ff */
[----:B--2---:R-:W-:Y:S01]  /*18e0*/  FADD.FTZ R0, R18, R19 ;  /* 0x0000001312007221 */ /* 0x004fe20000010000 */
[----:B-1----:R-:W-:Y:S01]  /*18f0*/  LEA R18, P1, R20, UR6, 0x2 ;  /* 0x0000000614127c11 */ /* 0x002fe2000f8210ff */
[----:B---3--:R-:W-:-:S03]  /*1900*/  FADD.FTZ R21, R16, R17 ;  /* 0x0000001110157221 */ /* 0x008fc60000010000 */
[----:B------:R-:W-:Y:S01]  /*1910*/  LEA.HI.X R19, R20, UR7, R55, 0x2, P1 ;  /* 0x0000000714137c11 */ /* 0x000fe200088f1437 */
[----:B0-----:R-:W-:Y:S01]  /*1920*/  FMUL.FTZ R23, R0, UR8 ;  /* 0x0000000800177c20 */ /* 0x001fe20008410000 */
[----:B------:R-:W-:-:S04]  /*1930*/  IMAD.WIDE R16, R54, 0x40, R8 ;  /* 0x0000004036107825 */ /* 0x000fc800078e0208 */
[----:B------:R-:W-:Y:S01]  /*1940*/  @!P0 FMUL.FTZ R21, R21, UR8 ;  /* 0x0000000815158c20 */ /* 0x000fe20008410000 */
[----:B------:R-:W-:Y:S01]  /*1950*/  @!P0 STG.E desc[UR4][R18.64+0x80], R23 ;  /* 0x0000801712008986 */ /* 0x000fe2000c101904 */
[----:B------:R-:W-:-:S03]  /*1960*/  IMAD.WIDE R54, R54, 0x40, R16 ;  /* 0x0000004036367825 */ /* 0x000fc600078e0210 */
[----:B------:R-:W-:Y:S04]  /*1970*/  @!P0 STG.E desc[UR4][R18.64], R21 ;  /* 0x0000001512008986 */ /* 0x000fe8000c101904 */
[----:B------:R-:W-:Y:S04]  /*1980*/  STG.E.128 desc[UR4][R52.64], RZ ;  /* 0x000000ff34007986 */ /* 0x000fe8000c101d04 */
        /* <DEDUP_REMOVED lines=10> */
[----:B------:R-:W-:Y:S01]  /*1a30*/  STG.E.128 desc[UR4][R54.64+0x200], RZ ;  /* 0x000200ff36007986 */ /* 0x000fe2000c101d04 */
[----:B------:R-:W-:Y:S05]  /*1a40*/  EXIT ;  /* 0x000000000000794d */ /* 0x000fea0003800000 */
.L_x_1426:
        /* <DEDUP_REMOVED lines=11> */
.L_x_2178:


//--------------------- .text._ZN5flash27flash_bwd_convert_dq_kernelI23Flash_bwd_kernel_traitsILi192ELi64ELi64ELi8ELi4ELi2ELi2ELb0ELb0EN7cutlass10bfloat16_tE19Flash_kernel_traitsILi192ELi64ELi64ELi8ES3_EEEEvNS_16Flash_bwd_paramsEi --------------------------
	.section	.text._ZN5flash27flash_bwd_convert_dq_kernelI23Flash_bwd_kernel_traitsILi192ELi64ELi64ELi8ELi4ELi2ELi2ELb0ELb0EN7cutlass10bfloat16_tE19Flash_kernel_traitsILi192ELi64ELi64ELi8ES3_EEEEvNS_16Flash_bwd_paramsEi,"ax",@progbits
	.align	128
        .global         _ZN5flash27flash_bwd_convert_dq_kernelI23Flash_bwd_kernel_traitsILi192ELi64ELi64ELi8ELi4ELi2ELi2ELb0ELb0EN7cutlass10bfloat16_tE19Flash_kernel_traitsILi192ELi64ELi64ELi8ES3_EEEEvNS_16Flash_bwd_paramsEi
        .type           _ZN5flash27flash_bwd_convert_dq_kernelI23Flash_bwd_kernel_traitsILi192ELi64ELi64ELi8ELi4ELi2ELi2ELb0ELb0EN7cutlass10bfloat16_tE19Flash_kernel_traitsILi192ELi64ELi64ELi8ES3_EEEEvNS_16Flash_bwd_paramsEi,@function
        .size           _ZN5flash27flash_bwd_convert_dq_kernelI23Flash_bwd_kernel_traitsILi192ELi64ELi64ELi8ELi4ELi2ELi2ELb0ELb0EN7cutlass10bfloat16_tE19Flash_kernel_traitsILi192ELi64ELi64ELi8ES3_EEEEvNS_16Flash_bwd_paramsEi,(.L_x_2179 - _ZN5flash27flash_bwd_convert_dq_kernelI23Flash_bwd_kernel_traitsILi192ELi64ELi64ELi8ELi4ELi2ELi2ELb0ELb0EN7cutlass10bfloat16_tE19Flash_kernel_traitsILi192ELi64ELi64ELi8ES3_EEEEvNS_16Flash_bwd_paramsEi)
        .other          _ZN5flash27flash_bwd_convert_dq_kernelI23Flash_bwd_kernel_traitsILi192ELi64ELi64ELi8ELi4ELi2ELi2ELb0ELb0EN7cutlass10bfloat16_tE19Flash_kernel_traitsILi192ELi64ELi64ELi8ES3_EEEEvNS_16Flash_bwd_paramsEi,@"STO_CUDA_ENTRY STV_DEFAULT"
_ZN5flash27flash_bwd_convert_dq_kernelI23Flash_bwd_kernel_traitsILi192ELi64ELi64ELi8ELi4ELi2ELi2ELb0ELb0EN7cutlass10bfloat16_tE19Flash_kernel_traitsILi192ELi64ELi64ELi8ES3_EEEEvNS_16Flash_bwd_paramsEi:
.text._ZN5flash27flash_bwd_convert_dq_kernelI23Flash_bwd_kernel_traitsILi192ELi64ELi64ELi8ELi4ELi2ELi2ELb0ELb0EN7cutlass10bfloat16_tE19Flash_kernel_traitsILi192ELi64ELi64ELi8ES3_EEEEvNS_16Flash_bwd_paramsEi:
        /* <DEDUP_REMOVED lines=49> */
.L_x_1427:
[-C--:B------:R-:W-:Y:S02]  /*0310*/  IMAD R3, R5, R37.reuse, RZ ;  /* 0x0000002505037224 */ /* 0x080fe400078e02ff */
[----:B------:R-:W-:-:S05]  /*0320*/  IMAD.WIDE.U32 R36, R4, R37, RZ ;  /* 0x0000002504247225 */ /* 0x000fca00078e00ff */
[----:B------:R-:W-:-:S07]  /*0330*/  IADD3 R0, PT, PT, R37, R3, RZ ;  /* 0x0000000325007210 */ /* 0x000fce0007ffe0ff */
.L_x_1428:
        /* <DEDUP_REMOVED lines=57> */
.L_x_1430:
        /* <DEDUP_REMOVED lines=110> */
.L_x_1429:
        /* <DEDUP_REMOVED lines=157> */
.L_x_1432:
[----:B------:R-:W-:Y:S05]  /*1780*/  BSYNC.RECONVERGENT B0 ;  /* 0x0000000000007941 */ /* 0x000fea0003800200 */
.L_x_1431:
        /* <DEDUP_REMOVED lines=22> */
.L_x_1433:
        /* <DEDUP_REMOVED lines=9> */
.L_x_2179:


//--------------------- .text._ZN5flash44flash_bwd_dq_dk_dv_loop_seqk_parallel_kernelI23Flash_bwd_kernel_traitsILi192ELi64ELi64ELi8ELi4ELi2ELi2ELb0ELb0EN7cutlass10bfloat16_tE19Flash_kernel_traitsILi192ELi64ELi64ELi8ES3_EELb1ELb0ELb0ELb0ELb0ELb0ELb0EEEvNS_16Flash_bwd_paramsE --------------------------
	.section	.text._ZN5flash44flash_bwd_dq_dk_dv_loop_seqk_parallel_kernelI23Flash_bwd_kernel_traitsILi192ELi64ELi64ELi8ELi4ELi2ELi2ELb0ELb0EN7cutlass10bfloat16_tE19Flash_kernel_traitsILi192ELi64ELi64ELi8ES3_EELb1ELb0ELb0ELb0ELb0ELb0ELb0EEEvNS_16Flash_bwd_paramsE,"ax",@progbits
	.align	128
        .global         _ZN5flash44flash_bwd_dq_dk_dv_loop_seqk_parallel_kernelI23Flash_bwd_kernel_traitsILi192ELi64ELi64ELi8ELi4ELi2ELi2ELb0ELb0EN7cutlass10bfloat16_tE19Flash_kernel_traitsILi192ELi64ELi64ELi8ES3_EELb1ELb0ELb0ELb0ELb0ELb0ELb0EEEvNS_16Flash_bwd_paramsE
        .type           _ZN5flash44flash_bwd_dq_dk_dv_loop_seqk_parallel_kernelI23Flash_bwd_kernel_traitsILi192ELi64ELi64ELi8ELi4ELi2ELi2ELb0ELb0EN7cutlass10bfloat16_tE19Flash_kernel_traitsILi192ELi64ELi64ELi8ES3_EELb1ELb0ELb0ELb0ELb0ELb0ELb0EEEvNS_16Flash_bwd_paramsE,@function
        .size           _ZN5flash44flash_bwd_dq_dk_dv_loop_seqk_parallel_kernelI23Flash_bwd_kernel_traitsILi192ELi64ELi64ELi8ELi4ELi2ELi2ELb0ELb0EN7cutlass10bfloat16_tE19Flash_kernel_traitsILi192ELi64ELi64ELi8ES3_EELb1ELb0ELb0ELb0ELb0ELb0ELb0EEEvNS_16Flash_bwd_paramsE,(.L_x_2180 - _ZN5flash44flash_bwd_dq_dk_dv_loop_seqk_parallel_kernelI23Flash_bwd_kernel_traitsILi192ELi64ELi64ELi8ELi4ELi2ELi2ELb0ELb0EN7cutlass10bfloat16_tE19Flash_kernel_traitsILi192ELi64ELi64ELi8ES3_EELb1ELb0ELb0ELb0ELb0ELb0ELb0EEEvNS_16Flash_bwd_paramsE)
        .other          _ZN5flash44flash_bwd_dq_dk_dv_loop_seqk_parallel_kernelI23Flash_bwd_kernel_traitsILi192ELi64ELi64ELi8ELi4ELi2ELi2ELb0ELb0EN7cutlass10bfloat16_tE19Flash_kernel_traitsILi192ELi64ELi64ELi8ES3_EELb1ELb0ELb0ELb0ELb0ELb0ELb0EEEvNS_16Flash_bwd_paramsE,@"STO_CUDA_ENTRY STV_DEFAULT"
_ZN5flash44flash_bwd_dq_dk_dv_loop_seqk_parallel_kernelI23Flash_bwd_kernel_traitsILi192ELi64ELi64ELi8ELi4ELi2ELi2ELb0ELb0EN7cutlass10bfloat16_tE19Flash_kernel_traitsILi192ELi64ELi64ELi8ES3_EELb1ELb0ELb0ELb0ELb0ELb0ELb0EEEvNS_16Flash_bwd_paramsE:
.text._ZN5flash44flash_bwd_dq_dk_dv_loop_seqk_parallel_kernelI23Flash_bwd_kernel_traitsILi192ELi64ELi64ELi8ELi4ELi2ELi2ELb0ELb0EN7cutlass10bfloat16_tE19Flash_kernel_traitsILi192ELi64ELi64ELi8ES3_EELb1ELb0ELb0ELb0ELb0ELb0ELb0EEEvNS_16Flash_bwd_paramsE:
        /* <DEDUP_REMOVED lines=14> */
[----:B------:R-:W-:Y:S01]  /*00e0*/  UMOV UR5, 0x400 ;  /* 0x0000040000057882 */ /* 0x000fe20000000000 */
[----:B------:R-:W4:Y:S01]  /*00f0*/  LDCU.64 UR24, c[0x0][0x358] ;  /* 0x00006b00ff1877ac */ /* 0x000f220008000a00 */
[----:B------:R-:W2:Y:S02]  /*0100*/  S2R R200, SR_CTAID.Z ;  /* 0x0000000000c87919 */ /* 0x000ea40000002700 */
        /* <DEDUP_REMOVED lines=23> */
[C---:B------:R-:W-:Y:S01]  /*0280*/  LOP3.LUT R5, R2.reuse, 0xc00, RZ, 0xc0, !PT ;  /* 0x00000c0002057812 */ /* 0x040fe200078ec0ff */
[----:B------:R-:W-:Y:S01]  /*0290*/  VIADD R208, R205, 0x20 ;  /* 0x00000020cdd07836 */ /* 0x000fe20000000000 */
[----:B------:R-:W-:-:S02]  /*02a0*/  LOP3.LUT R9, R2, 0x400, RZ, 0xc0, !PT ;  /* 0x0000040002097812 */ /* 0x000fc400078ec0ff */
[----:B------:R-:W-:Y:S02]  /*02b0*/  LOP3.LUT R211, R6, 0x18, R205, 0xf8, !PT ;  /* 0x0000001806d37812 */ /* 0x000fe400078ef8cd */
[--C-:B------:R-:W-:Y:S02]  /*02c0*/  LOP3.LUT R5, R5, 0x6, R4.reuse, 0xf8, !PT ;  /* 0x0000000605057812 */ /* 0x100fe400078ef804 */
[--C-:B------:R-:W-:Y:S01]  /*02d0*/  LOP3.LUT R8, R9, 0x6, R4.reuse, 0xf8, !PT ;  /* 0x0000000609087812 */ /* 0x100fe200078ef804 */
[----:B---3--:R-:W-:Y:S01]  /*02e0*/  IMAD.U32 R9, RZ, RZ, UR4 ;  /* 0x00000004ff097e24 */ /* 0x008fe2000f8e00ff */
[----:B------:R-:W-:Y:S01]  /*02f0*/  LOP3.LUT R211, R211, 0x38, R4, 0x78, !PT ;  /* 0x00000038d3d37812 */ /* 0x000fe200078e7804 */
[----:B------:R-:W-:Y:S01]  /*0300*/  UIADD3 UR4, UPT, UPT, UR6, 0x12000, URZ ;  /* 0x0001200006047890 */ /* 0x000fe2000fffe0ff */
[----:B------:R-:W-:Y:S02]  /*0310*/  LOP3.LUT R4, R4, 0x20, RZ, 0xc0, !PT ;  /* 0x0000002004047812 */ /* 0x000fe400078ec0ff */
[----:B------:R-:W-:-:S02]  /*0320*/  LOP3.LUT R7, R0, 0x1c0, RZ, 0xc0, !PT ;  /* 0x000001c000077812 */ /* 0x000fc400078ec0ff */
[----:B------:R-:W-:Y:S02]  /*0330*/  LOP3.LUT R195, R4, 0x18, R205, 0xf8, !PT ;  /* 0x0000001804c37812 */ /* 0x000fe400078ef8cd */
[----:B------:R-:W-:Y:S02]  /*0340*/  LOP3.LUT R10, R3, 0x10, RZ, 0xc0, !PT ;  /* 0x00000010030a7812 */ /* 0x000fe400078ec0ff */
[----:B------:R-:W-:Y:S02]  /*0350*/  LOP3.LUT R195, R195, 0x1c0, R0, 0xf8, !PT ;  /* 0x000001c0c3c37812 */ /* 0x000fe400078ef800 */
[----:B--2---:R-:W-:Y:S02]  /*0360*/  LEA R206, P0, R201, R206, 0x2 ;  /* 0x000000cec9ce7211 */ /* 0x004fe400078010ff */
[----:B------:R-:W-:Y:S02]  /*0370*/  LOP3.LUT R212, R5, R212, RZ, 0xfc, !PT ;  /* 0x000000d405d47212 */ /* 0x000fe400078efcff */
[----:B------:R-:W-:-:S02]  /*0380*/  LOP3.LUT R195, R195, 0x38, R204, 0x78, !PT ;  /* 0x00000038c3c37812 */ /* 0x000fc400078e78cc */
[----:B------:R-:W-:Y:S02]  /*0390*/  LOP3.LUT R6, R7, 0x38, R204, 0xf8, !PT ;  /* 0x0000003807067812 */ /* 0x000fe400078ef8cc */
[----:B------:R-:W-:Y:S02]  /*03a0*/  LOP3.LUT R191, R10, 0x8, R203, 0xf8, !PT ;  /* 0x000000080abf7812 */ /* 0x000fe400078ef8cb */
[----:B------:R-:W-:Y:S02]  /*03b0*/  LOP3.LUT R5, R0, 0x200, RZ, 0xc0, !PT ;  /* 0x0000020000057812 */ /* 0x000fe400078ec0ff */
[----:B------:R-:W-:Y:S02]  /*03c0*/  R2P PR, R203, 0xe ;  /* 0x0000000ecb007804 */ /* 0x000fe40000000000 */
[----:B------:R-:W-:Y:S02]  /*03d0*/  LOP3.LUT R195, R195, 0x200, R0, 0xf8, !PT ;  /* 0x00000200c3c37812 */ /* 0x000fe400078ef800 */
[----:B------:R-:W-:-:S02]  /*03e0*/  LOP3.LUT R3, R6, 0x8, R3, 0x78, !PT ;  /* 0x0000000806037812 */ /* 0x000fc400078e7803 */
[----:B------:R-:W-:Y:S02]  /*03f0*/  LOP3.LUT R191, R191, R6, RZ, 0x3c, !PT ;  /* 0x00000006bfbf7212 */ /* 0x000fe400078e3cff */
[C-C-:B------:R-:W-:Y:S02]  /*0400*/  LOP3.LUT R198, R5.reuse, 0xc00, R2.reuse, 0xf8, !PT ;  /* 0x00000c0005c67812 */ /* 0x140fe400078ef802 */
[--C-:B------:R-:W-:Y:S01]  /*0410*/  LOP3.LUT R192, R5, 0x400, R2.reuse, 0xf8, !PT ;  /* 0x0000040005c07812 */ /* 0x100fe200078ef802 */
[----:B------:R-:W-:Y:S01]  /*0420*/  IMAD.MOV.U32 R5, RZ, RZ, 0x10 ;  /* 0x00000010ff057424 */ /* 0x000fe200078e00ff */
[----:B------:R-:W-:Y:S02]  /*0430*/  LOP3.LUT R0, R204, 0x1f8, RZ, 0xc0, !PT ;  /* 0x000001f8cc007812 */ /* 0x000fe400078ec0ff */
[----:B------:R-:W-:Y:S02]  /*0440*/  LEA R212, R212, UR5, 0x1 ;  /* 0x00000005d4d47c11 */ /* 0x000fe4000f8e08ff */
[----:B------:R-:W-:-:S02]  /*0450*/  LOP3.LUT R191, R191, 0x200, R2, 0xf8, !PT ;  /* 0x00000200bfbf7812 */ /* 0x000fc400078ef802 */
[-C--:B------:R-:W-:Y:S01]  /*0460*/  LOP3.LUT R198, R198, R3.reuse, RZ, 0xfc, !PT ;  /* 0x00000003c6c67212 */ /* 0x080fe200078efcff */
[----:B------:R-:W-:Y:S01]  /*0470*/  VIADD R214, R212, 0x20 ;  /* 0x00000020d4d67836 */ /* 0x000fe20000000000 */
[----:B------:R-:W-:Y:S01]  /*0480*/  LOP3.LUT R192, R192, R3, RZ, 0xfc, !PT ;  /* 0x00000003c0c07212 */ /* 0x000fe200078efcff */
[----:B------:R-:W-:Y:S01]  /*0490*/  @P3 VIADD R214, R212, 0xffffffe0 ;  /* 0xffffffe0d4d63836 */ /* 0x000fe20000000000 */
[--C-:B------:R-:W-:Y:S02]  /*04a0*/  LOP3.LUT R213, R0, 0x38, R203.reuse, 0x78, !PT ;  /* 0x0000003800d57812 */ /* 0x100fe400078e78cb */
[----:B------:R-:W-:Y:S02]  /*04b0*/  LOP3.LUT R7, R6, 0x8, R203, 0x78, !PT ;  /* 0x0000000806077812 */ /* 0x000fe400078e78cb */
[----:B------:R-:W-:Y:S02]  /*04c0*/  SEL R187, R5, 0xfffffff0, !P1 ;  /* 0xfffffff005bb7807 */ /* 0x000fe40004800000 */
        /* <DEDUP_REMOVED lines=9> */
[C---:B------:R-:W-:Y:S01]  /*0560*/  IMAD.IADD R189, R193.reuse, 0x1, R191 ;  /* 0x00000001c1bd7824 */ /* 0x040fe200078e02bf */
        /* <DEDUP_REMOVED lines=12> */
[----:B----4-:R-:W-:-:S07]  /*0630*/  LEA R195, R195, UR6, 0x1 ;  /* 0x00000006c3c37c11 */ /* 0x010fce000f8e08ff */
.L_x_1498:
        /* <DEDUP_REMOVED lines=17> */
[----:B------:R-:W2:Y:S01]  /*0750*/  @P4 LDG.E R238, desc[UR24][R14.64] ;  /* 0x000000180eee4981 */ /* 0x000ea2000c1e1900 */
[----:B------:R-:W-:-:S03]  /*0760*/  ISETP.NE.AND.EX P2, PT, R5, RZ, PT, P2 ;  /* 0x000000ff0500720c */ /* 0x000fc60003f45320 */
[----:B------:R-:W-:-:S04]  /*0770*/  @P3 IADD3 R4, P0, PT, R13, UR4, RZ ;  /* 0x000000040d043c10 */ /* 0x000fc8000ff1e0ff */
[----:B------:R-:W-:-:S04]  /*0780*/  @P3 IADD3.X R5, PT, PT, R0, UR5, RZ, P0, !PT ;  /* 0x0000000500053c10 */ /* 0x000fc800087fe4ff */
[----:B-----5:R1:W5:Y:S04]  /*0790*/  @P5 LDG.E R2, desc[UR24][R206.64] ;  /* 0x00000018ce025981 */ /* 0x020368000c1e1900 */
[----:B------:R-:W2:Y:S04]  /*07a0*/  @P3 LDG.E R237, desc[UR24][R4.64] ;  /* 0x0000001804ed3981 */ /* 0x000ea8000c1e1900 */
[----:B------:R1:W5:Y:S01]  /*07b0*/  @P2 LDG.E R11, desc[UR24][R206.64+0x4] ;  /* 0x00000418ce0b2981 */ /* 0x000362000c1e1900 */
[----:B---3--:R-:W-:Y:S02]  /*07c0*/  ISETP.NE.AND P4, PT, R8, RZ, PT ;  /* 0x000000ff0800720c */ /* 0x008fe40003f85270 */
[----:B----4-:R-:W-:Y:S01]  /*07d0*/  ISETP.EQ.U32.AND P1, PT, R6, RZ, PT ;  /* 0x000000ff0600720c */ /* 0x010fe20003f22070 */
[----:B------:R-:W-:Y:S01]  /*07e0*/  IMAD.MOV.U32 R239, RZ, RZ, -0x1 ;  /* 0xffffffffffef7424 */ /* 0x000fe200078e00ff */
[----:B------:R-:W-:Y:S01]  /*07f0*/  IADD3 R12, P0, PT, R13, R6, RZ ;  /* 0x000000060d0c7210 */ /* 0x000fe20007f1e0ff */
[----:B------:R-:W3:Y:S01]  /*0800*/  @!P3 LDC R8, c[0x0][0x43c] ;  /* 0x00010f00ff08bb82 */ /* 0x000ee20000000800 */
[----:B------:R-:W-:-:S03]  /*0810*/  ISETP.EQ.OR.EX P1, PT, R7, RZ, !P4, P1 ;  /* 0x000000ff0700720c */ /* 0x000fc60006722710 */
[----:B------:R-:W-:-:S04]  /*0820*/  IMAD.X R13, R0, 0x1, R7, P0 ;  /* 0x00000001000d7824 */ /* 0x000fc800000e0607 */
[----:B------:R-:W4:Y:S06]  /*0830*/  @!P3 LDC.64 R4, c[0x0][0x488] ;  /* 0x00012200ff04bb82 */ /* 0x000f2c0000000a00 */
[----:B------:R1:W5:Y:S01]  /*0840*/  @!P1 LDG.E R239, desc[UR24][R12.64] ;  /* 0x000000180cef9981 */ /* 0x000362000c1e1900 */
[----:B------:R-:W-:Y:S01]  /*0850*/  ISETP.NE.U32.AND P1, PT, R6, RZ, PT ;  /* 0x000000ff0600720c */ /* 0x000fe20003f25070 */
[----:B------:R-:W1:Y:S03]  /*0860*/  @!P2 LDC R0, c[0x0][0x434] ;  /* 0x00010d00ff00ab82 */ /* 0x000e660000000800 */
        /* <DEDUP_REMOVED lines=10> */
.L_x_1434:
        /* <DEDUP_REMOVED lines=14> */
[----:B-1----:R-:W-:Y:S01]  /*09f0*/  @!P3 IMAD R13, R201, R7, R19 ;  /* 0x00000007c90db224 */ /* 0x002fe200078e0213 */
[----:B------:R-:W-:Y:S01]  /*0a00*/  SHF.R.S32.HI R19, RZ, 0x1f, R15 ;  /* 0x0000001fff137819 */ /* 0x000fe2000001140f */
[----:B---3--:R-:W-:-:S04]  /*0a10*/  @P3 IMAD.WIDE.U32 R6, R2, R4, RZ ;  /* 0x0000000402063225 */ /* 0x008fc800078e00ff */
[----:B------:R-:W-:Y:S02]  /*0a20*/  @P3 IMAD R13, R2, R5, R7 ;  /* 0x00000005020d3224 */ /* 0x000fe400078e0207 */
[----:B------:R-:W-:Y:S01]  /*0a30*/  @P3 IMAD.MOV.U32 R18, RZ, RZ, R6 ;  /* 0x000000ffff123224 */ /* 0x000fe200078e0006 */
        /* <DEDUP_REMOVED lines=12> */
.L_x_1436:
[----:B------:R-:W1:Y:S01]  /*0b00*/  LDCU.64 UR20, c[0x0][0x3b8] ;  /* 0x00007700ff1477ac */ /* 0x000e620008000a00 */
[----:B------:R-:W-:-:S05]  /*0b10*/  IADD3 R4, PT, PT, R238, R239, RZ ;  /* 0x000000efee047210 */ /* 0x000fca0007ffe0ff */
[C---:B-1----:R-:W-:Y:S02]  /*0b20*/  IMAD R10, R4.reuse, UR21, RZ ;  /* 0x00000015040a7c24 */ /* 0x042fe4000f8e02ff */
[----:B------:R-:W-:-:S05]  /*0b30*/  IMAD.WIDE.U32 R4, R4, UR20, RZ ;  /* 0x0000001404047c25 */ /* 0x000fca000f8e00ff */
[----:B------:R-:W-:Y:S02]  /*0b40*/  IADD3 R10, PT, PT, R5, R10, RZ ;  /* 0x0000000a050a7210 */ /* 0x000fe40007ffe0ff */
[----:B------:R-:W-:-:S07]  /*0b50*/  MOV R12, R4 ;  /* 0x00000004000c7202 */ /* 0x000fce0000000f00 */
.L_x_1437:
[----:B------:R-:W1:Y:S01]  /*0b60*/  LDC R5, c[0x0][0x3e8] ;  /* 0x0000fa00ff057b82 */ /* 0x000e620000000800 */
[----:B------:R-:W-:Y:S01]  /*0b70*/  USHF.R.S32.HI UR26, URZ, 0x1f, UR27 ;  /* 0x0000001fff1a7899 */ /* 0x000fe2000801141b */
[----:B-1----:R-:W-:-:S04]  /*0b80*/  IABS R7, R5 ;  /* 0x0000000500077213 */ /* 0x002fc80000000000 */
        /* <DEDUP_REMOVED lines=20> */
[----:B------:R-:W-:-:S06]  /*0cd0*/  @P4 VIADD R9, R9, 0x1 ;  /* 0x0000000109094836 */ /* 0x000fcc0000000000 */
        /* <DEDUP_REMOVED lines=15> */
.L_x_1438:
[----:B------:R-:W1:Y:S01]  /*0dd0*/  LDCU.64 UR18, c[0x0][0x3c0] ;  /* 0x00007800ff1277ac */ /* 0x000e620008000a00 */
[----:B------:R-:W-:-:S05]  /*0de0*/  IADD3 R4, PT, PT, R238, R239, RZ ;  /* 0x000000efee047210 */ /* 0x000fca0007ffe0ff */
[C---:B-1----:R-:W-:Y:S02]  /*0df0*/  IMAD R11, R4.reuse, UR19, RZ ;  /* 0x00000013040b7c24 */ /* 0x042fe4000f8e02ff */
[----:B------:R-:W-:-:S05]  /*0e00*/  IMAD.WIDE.U32 R4, R4, UR18, RZ ;  /* 0x0000001204047c25 */ /* 0x000fca000f8e00ff */
[----:B------:R-:W-:Y:S02]  /*0e10*/  IADD3 R11, PT, PT, R5, R11, RZ ;  /* 0x0000000b050b7210 */ /* 0x000fe40007ffe0ff */
[----:B------:R-:W-:-:S07]  /*0e20*/  MOV R14, R4 ;  /* 0x00000004000e7202 */ /* 0x000fce0000000f00 */
.L_x_1439:
        /* <DEDUP_REMOVED lines=20> */
[----:B------:R-:W-:-:S05]  /*0f70*/  IMAD R5, R16, UR4, R5 ;  /* 0x0000000410057c24 */ /* 0x000fca000f8e0205 */
[----:B------:R-:W-:-:S05]  /*0f80*/  IADD3 R16, PT, PT, R23, R5, RZ ;  /* 0x0000000517107210 */ /* 0x000fca0007ffe0ff */
[-C--:B------:R-:W-:Y:S02]  /*0f90*/  IMAD R23, R16, R21.reuse, RZ ;  /* 0x0000001510177224 */ /* 0x080fe400078e02ff */
[----:B------:R-:W-:-:S04]  /*0fa0*/  IMAD.WIDE.U32 R16, R22, R21, RZ ;  /* 0x0000001516107225 */ /* 0x000fc800078e00ff */
[----:B------:R-:W-:Y:S01]  /*0fb0*/  IMAD R23, R4, R22, R23 ;  /* 0x0000001604177224 */ /* 0x000fe200078e0217 */
[----:B------:R-:W-:-:S04]  /*0fc0*/  MOV R22, R16 ;  /* 0x0000001000167202 */ /* 0x000fc80000000f00 */
[----:B------:R-:W-:Y:S01]  /*0fd0*/  IADD3 R23, PT, PT, R17, R23, RZ ;  /* 0x0000001711177210 */ /* 0x000fe20007ffe0ff */
[----:B------:R-:W-:Y:S06]  /*0fe0*/  BRA `(.L_x_1441) ;  /* 0x0000000000107947 */ /* 0x000fec0003800000 */
.L_x_1440:
[-C--:B------:R-:W-:Y:S02]  /*0ff0*/  IMAD R23, R27, R2.reuse, RZ ;  /* 0x000000021b177224 */ /* 0x080fe400078e02ff */
[----:B------:R-:W-:-:S05]  /*1000*/  IMAD.WIDE.U32 R4, R26, R2, RZ ;  /* 0x000000021a047225 */ /* 0x000fca00078e00ff */
[----:B------:R-:W-:Y:S02]  /*1010*/  IADD3 R23, PT, PT, R5, R23, RZ ;  /* 0x0000001705177210 */ /* 0x000fe40007ffe0ff */
[----:B------:R-:W-:-:S07]  /*1020*/  MOV R22, R4 ;  /* 0x0000000400167202 */ /* 0x000fce0000000f00 */
.L_x_1441:
        /* <DEDUP_REMOVED lines=20> */
.L_x_1442:
[----:B------:R-:W1:Y:S01]  /*1170*/  LDC R7, c[0x0][0x434] ;  /* 0x00010d00ff077b82 */ /* 0x000e620000000800 */
[----:B------:R-:W-:-:S04]  /*1180*/  IMAD R4, R201, UR28, R200 ;  /* 0x0000001cc9047c24 */ /* 0x000fc8000f8e02c8 */
[----:B-1----:R-:W-:-:S03]  /*1190*/  IMAD R7, R4, R7, RZ ;  /* 0x0000000704077224 */ /* 0x002fc600078e02ff */
.L_x_1443:
        /* <DEDUP_REMOVED lines=11> */
.L_x_1444:
[----:B------:R-:W1:Y:S01]  /*1250*/  LDC R25, c[0x0][0x444] ;  /* 0x00011100ff197b82 */ /* 0x000e620000000800 */
[----:B------:R-:W-:-:S04]  /*1260*/  IMAD R2, R201, UR28, R200 ;  /* 0x0000001cc9027c24 */ /* 0x000fc8000f8e02c8 */
[----:B-1----:R-:W-:-:S07]  /*1270*/  IMAD R25, R2, R25, RZ ;  /* 0x0000001902197224 */ /* 0x002fce00078e02ff */
.L_x_1445:
[----:B------:R-:W1:Y:S01]  /*1280*/  S2R R2, SR_TID.X ;  /* 0x0000000000027919 */ /* 0x000e620000002100 */
[----:B------:R-:W2:Y:S01]  /*1290*/  LDCU.64 UR10, c[0x0][0x3b0] ;  /* 0x00007600ff0a77ac */ /* 0x000ea20008000a00 */
[----:B------:R-:W3:Y:S01]  /*12a0*/  LDC.64 R4, c[0x0][0x5f8] ;  /* 0x00017e00ff047b82 */ /* 0x000ee20000000a00 */
[----:B------:R-:W-:Y:S01]  /*12b0*/  IADD3 R28, P3, PT, R204, R28, RZ ;  /* 0x0000001ccc1c7210 */ /* 0x000fe20007f7e0ff */
[----:B------:R-:W-:Y:S01]  /*12c0*/  IMAD.MOV.U32 R17, RZ, RZ, RZ ;  /* 0x000000ffff117224 */ /* 0x000fe200078e00ff */
[----:B------:R-:W4:Y:S01]  /*12d0*/  LDCU.128 UR4, c[0x0][0x590] ;  /* 0x0000b200ff0477ac */ /* 0x000f220008000c00 */
[----:B------:R-:W-:Y:S01]  /*12e0*/  IADD3 R22, P1, P0, R16, R22, R24 ;  /* 0x0000001610167210 */ /* 0x000fe2000783e018 */
[----:B------:R-:W-:Y:S01]  /*12f0*/  IMAD.MOV.U32 R16, RZ, RZ, R204 ;  /* 0x000000ffff107224 */ /* 0x000fe200078e00cc */
[----:B------:R-:W-:Y:S01]  /*1300*/  IADD3.X R29, PT, PT, RZ, R6, RZ, P3, !PT ;  /* 0x00000006ff1d7210 */ /* 0x000fe20001ffe4ff */
[----:B------:R-:W5:Y:S01]  /*1310*/  LDCU.64 UR12, c[0x0][0x3c8] ;  /* 0x00007900ff0c77ac */ /* 0x000f620008000a00 */
[----:B------:R-:W-:Y:S01]  /*1320*/  ISETP.NE.AND P4, PT, RZ, UR14, PT ;  /* 0x0000000eff007c0c */ /* 0x000fe2000bf85270 */
[----:B------:R-:W-:Y:S01]  /*1330*/  IMAD R21, R21, UR28, RZ ;  /* 0x0000001c15157c24 */ /* 0x000fe2000f8e02ff */
[----:B------:R-:W-:Y:S01]  /*1340*/  SHF.R.S32.HI R24, RZ, 0x1f, R24 ;  /* 0x0000001fff187819 */ /* 0x000fe20000011418 */
[----:B------:R-:W5:Y:S01]  /*1350*/  LDCU.64 UR14, c[0x0][0x550] ;  /* 0x0000aa00ff0e77ac */ /* 0x000f620008000a00 */
[----:B------:R-:W5:Y:S01]  /*1360*/  LDC.64 R250, c[0x0][0x420] ;  /* 0x00010800fffa7b82 */ /* 0x000f620000000a00 */
[----:B------:R-:W-:Y:S01]  /*1370*/  IMAD R25, R236, 0x40, R25 ;  /* 0x00000040ec197824 */ /* 0x000fe200078e0219 */
[----:B------:R-:W-:Y:S01]  /*1380*/  IADD3.X R20, PT, PT, R20, R23, R24, P1, P0 ;  /* 0x0000001714147210 */ /* 0x000fe20000fe0418 */
[----:B------:R-:W5:Y:S01]  /*1390*/  LDCU.64 UR16, c[0x0][0x380] ;  /* 0x00007000ff1077ac */ /* 0x000f620008000a00 */
[----:B------:R-:W-:Y:S01]  /*13a0*/  BSSY.RECONVERGENT B1, `(.L_x_1435) ;  /* 0x000070a000017945 */ /* 0x000fe20003800200 */
[----:B--2---:R-:W-:-:S02]  /*13b0*/  IMAD R6, R19, UR10, RZ ;  /* 0x0000000a13067c24 */ /* 0x004fc4000f8e02ff */
[----:B------:R-:W-:-:S04]  /*13c0*/  IMAD.WIDE.U32 R30, R15, UR10, R16 ;  /* 0x0000000a0f1e7c25 */ /* 0x000fc8000f8e0010 */
[----:B----4-:R-:W-:Y:S01]  /*13d0*/  IMAD R26, R19, UR4, RZ ;  /* 0x00000004131a7c24 */ /* 0x010fe2000f8e02ff */
[----:B------:R-:W-:Y:S01]  /*13e0*/  IADD3 R18, P3, PT, R18, R30, RZ ;  /* 0x0000001e12127210 */ /* 0x000fe20007f7e0ff */
[C---:B------:R-:W-:Y:S02]  /*13f0*/  IMAD R6, R15.reuse, UR11, R6 ;  /* 0x0000000b0f067c24 */ /* 0x040fe4000f8e0206 */
[C---:B------:R-:W-:Y:S02]  /*1400*/  IMAD R26, R15.reuse, UR5, R26 ;  /* 0x000000050f1a7c24 */ /* 0x040fe4000f8e021a */
[----:B------:R-:W-:Y:S01]  /*1410*/  IMAD.WIDE.U32 R28, R15, UR4, R28 ;  /* 0x000000040f1c7c25 */ /* 0x000fe2000f8e001c */
[----:B------:R-:W-:Y:S02]  /*1420*/  IADD3.X R19, PT, PT, R13, R31, R6, P3, !PT ;  /* 0x0000001f0d137210 */ /* 0x000fe40001ffe406 */
[----:B-1----:R-:W-:Y:S01]  /*1430*/  LOP3.LUT R242, R2, 0x1f, RZ, 0xc0, !PT ;  /* 0x0000001f02f27812 */ /* 0x002fe200078ec0ff */
[----:B------:R-:W-:-:S02]  /*1440*/  IMAD.IADD R29, R29, 0x1, R26 ;  /* 0x000000011d1d7824 */ /* 0x000fc400078e021a */
[----:B---3--:R-:W-:-:S04]  /*1450*/  IMAD.WIDE.U32 R30, R4, UR22, RZ ;  /* 0x00000016041e7c25 */ /* 0x008fc8000f8e00ff */
[----:B-----5:R-:W-:Y:S01]  /*1460*/  IMAD.WIDE.U32 R26, R200, UR12, R18 ;  /* 0x0000000cc81a7c25 */ /* 0x020fe2000f8e0012 */
[----:B------:R-:W-:Y:S01]  /*1470*/  SEL R4, R30, RZ, P4 ;  /* 0x000000ff1e047207 */ /* 0x000fe20002000000 */
[----:B------:R-:W1:Y:S02]  /*1480*/  LDC.64 R18, c[0x0][0x5e8] ;  /* 0x00017a00ff127b82 */ /* 0x000e640000000a00 */
[----:B------:R-:W-:Y:S01]  /*1490*/  IMAD.WIDE.U32 R28, R200, UR6, R28 ;  /* 0x00000006c81c7c25 */ /* 0x000fe2000f8e001c */
[----:B------:R-:W-:-:S03]  /*14a0*/  USHF.L.U64.HI UR6, UR4, 0x5, UR5 ;  /* 0x0000000504067899 */ /* 0x000fc60008010205 */
[----:B------:R-:W-:Y:S01]  /*14b0*/  IMAD R13, R203, R21, R242 ;  /* 0x00000015cb0d7224 */ /* 0x000fe200078e02f2 */
[----:B------:R-:W-:Y:S01]  /*14c0*/  SHF.L.U32 R21, R21, 0x6, RZ ;  /* 0x0000000615157819 */ /* 0x000fe200000006ff */
[----:B------:R-:W-:Y:S02]  /*14d0*/  IMAD R5, R5, UR22, R31 ;  /* 0x0000001605057c24 */ /* 0x000fe4000f8e021f */
[C---:B------:R-:W-:Y:S01]  /*14e0*/  IMAD R27, R200.reuse, UR13, R27 ;  /* 0x0000000dc81b7c24 */ /* 0x040fe2000f8e021b */
[----:B------:R-:W2:Y:S01]  /*14f0*/  LDCU.64 UR12, c[0x0][0x570] ;  /* 0x0000ae00ff0c77ac */ /* 0x000ea20008000a00 */
[----:B------:R-:W-:Y:S01]  /*1500*/  IMAD R29, R200, UR7, R29 ;  /* 0x00000007c81d7c24 */ /* 0x000fe2000f8e021d */
[----:B------:R-:W-:Y:S01]  /*1510*/  IADD3 R4, P1, P0, R13, R22, R4 ;  /* 0x000000160d047210 */ /* 0x000fe2000783e004 */
[----:B------:R-:W-:Y:S01]  /*1520*/  IMAD.WIDE.U32 R26, R205, UR10, R26 ;  /* 0x0000000acd1a7c25 */ /* 0x000fe2000f8e001a */
[----:B------:R-:W-:Y:S01]  /*1530*/  SHF.R.S32.HI R13, RZ, 0x1f, R13 ;  /* 0x0000001fff0d7819 */ /* 0x000fe2000001140d */
[----:B------:R-:W-:Y:S01]  /*1540*/  USHF.L.U32 UR7, UR4, 0x5, URZ ;  /* 0x0000000504077899 */ /* 0x000fe200080006ff */
[----:B------:R-:W-:Y:S01]  /*1550*/  SEL R5, R5, RZ, P4 ;  /* 0x000000ff05057207 */ /* 0x000fe20002000000 */
[----:B------:R-:W-:Y:S01]  /*1560*/  IMAD.WIDE.U32 R28, R205, UR4, R28 ;  /* 0x00000004cd1c7c25 */ /* 0x000fe2000f8e001c */
[----:B------:R-:W-:-:S02]  /*1570*/  LEA R248, P3, R26, UR16, 0x1 ;  /* 0x000000101af87c11 */ /* 0x000fc4000f8608ff */
[----:B------:R-:W-:Y:S01]  /*1580*/  IADD3.X R20, PT, PT, R13, R20, R5, P1, P0 ;  /* 0x000000140d147210 */ /* 0x000fe20000fe0405 */
[C---:B------:R-:W-:Y:S01]  /*1590*/  IMAD R13, R205.reuse, UR5, R29 ;  /* 0x00000005cd0d7c24 */ /* 0x040fe2000f8e021d */
[C---:B------:R-:W-:Y:S01]  /*15a0*/  LEA R246, P1, R28.reuse, UR14, 0x1 ;  /* 0x0000000e1cf67c11 */ /* 0x040fe2000f8208ff */
[----:B------:R-:W-:Y:S01]  /*15b0*/  IMAD R6, R205, UR11, R27 ;  /* 0x0000000bcd067c24 */ /* 0x000fe2000f8e021b */
[----:B------:R-:W-:Y:S01]  /*15c0*/  IADD3 R5, P0, PT, R21, R4, RZ ;  /* 0x0000000415057210 */ /* 0x000fe20007f1e0ff */
[----:B-1----:R-:W-:Y:S01]  /*15d0*/  IMAD.WIDE R220, R25, 0x4, R18 ;  /* 0x0000000419dc7825 */ /* 0x002fe200078e0212 */
[----:B------:R-:W-:Y:S01]  /*15e0*/  LEA.HI.X R247, R28, UR15, R13, 0x1, P1 ;  /* 0x0000000f1cf77c11 */ /* 0x000fe200088f0c0d */
[----:B------:R-:W-:Y:S01]  /*15f0*/  USHF.L.U64.HI UR11, UR10, 0x5, UR11 ;  /* 0x000000050a0b7899 */ /* 0x000fe2000801020b */
[----:B------:R-:W-:Y:S01]  /*1600*/  ISETP.GT.AND P1, PT, R0, RZ, PT ;  /* 0x000000ff0000720c */ /* 0x000fe20003f24270 */
[----:B------:R-:W-:Y:S01]  /*1610*/  USHF.L.U32 UR10, UR10, 0x5, URZ ;  /* 0x000000050a0a7899 */ /* 0x000fe200080006ff */
[----:B------:R-:W-:Y:S01]  /*1620*/  LEA.HI.X.SX32 R4, R21, R20, 0x1, P0 ;  /* 0x0000001415047211 */ /* 0x000fe200000f0eff */
[----:B------:R-:W-:Y:S01]  /*1630*/  IMAD.MOV.U32 R219, RZ, RZ, R221 ;  /* 0x000000ffffdb7224 */ /* 0x000fe200078e00dd */
[----:B--2---:R-:W-:-:S02]  /*1640*/  LEA R244, P0, R5, UR12, 0x2 ;  /* 0x0000000c05f47c11 */ /* 0x004fc4000f8010ff */
[----:B------:R-:W-:Y:S02]  /*1650*/  LEA.HI.X R249, R26, UR17, R6, 0x1, P3 ;  /* 0x000000111af97c11 */ /* 0x000fe400098f0c06 */
[----:B------:R-:W-:Y:S02]  /*1660*/  LEA.HI.X R245, R5, UR13, R4, 0x2, P0 ;  /* 0x0000000d05f57c11 */ /* 0x000fe400080f1404 */
[----:B------:R-:W-:Y:S02]  /*1670*/  LEA R5, R236, R7, 0x6 ;  /* 0x00000007ec057211 */ /* 0x000fe400078e30ff */
[----:B------:R-:W-:-:S03]  /*1680*/  IADD3 R7, P0, PT, R205, 0x20, RZ ;  /* 0x00000020cd077810 */ /* 0x000fc60007f1e0ff */
[----:B------:R-:W-:Y:S01]  /*1690*/  IMAD.WIDE R250, R5, 0x4, R250 ;  /* 0x0000000405fa7825 */ /* 0x000fe200078e02fa */
[----:B------:R-:W-:Y:S01]  /*16a0*/  IADD3.X R6, PT, PT, RZ, RZ, RZ, P0, !PT ;  /* 0x000000ffff067210 */ /* 0x000fe200007fe4ff */
[----:B------:R-:W-:Y:S08]  /*16b0*/  @P1 BRA `(.L_x_1446) ;  /* 0x0000000400f01947 */ /* 0x000ff00003800000 */
        /* <DEDUP_REMOVED lines=12> */
.L_x_1447:
[----:B------:R-:W1:Y:S01]  /*1780*/  LDCU.64 UR10, c[0x0][0x5c0] ;  /* 0x0000b800ff0a77ac */ /* 0x000e620008000a00 */
[----:B------:R-:W-:-:S05]  /*1790*/  IADD3 R0, PT, PT, R238, R239, RZ ;  /* 0x000000efee007210 */ /* 0x000fca0007ffe0ff */
[C---:B-1----:R-:W-:Y:S02]  /*17a0*/  IMAD R2, R0.reuse, UR11, RZ ;  /* 0x0000000b00027c24 */ /* 0x042fe4000f8e02ff */
[----:B------:R-:W-:-:S05]  /*17b0*/  IMAD.WIDE.U32 R4, R0, UR10, RZ ;  /* 0x0000000a00047c25 */ /* 0x000fca000f8e00ff */
[----:B------:R-:W-:Y:S02]  /*17c0*/  IADD3 R0, PT, PT, R5, R2, RZ ;  /* 0x0000000205007210 */ /* 0x000fe40007ffe0ff */
[----:B------:R-:W-:Y:S02]  /*17d0*/  MOV R2, R4 ;  /* 0x0000000400027202 */ /* 0x000fe40000000f00 */
.L_x_1448:
        /* <DEDUP_REMOVED lines=11> */
.L_x_1449:
[----:B------:R-:W1:Y:S01]  /*1890*/  LDCU.64 UR6, c[0x0][0x5c8] ;  /* 0x0000b900ff0677ac */ /* 0x000e620008000a00 */
[----:B------:R-:W-:-:S05]  /*18a0*/  IADD3 R238, PT, PT, R238, R239, RZ ;  /* 0x000000efeeee7210 */ /* 0x000fca0007ffe0ff */
[C---:B-1----:R-:W-:Y:S02]  /*18b0*/  IMAD R4, R238.reuse, UR7, RZ ;  /* 0x00000007ee047c24 */ /* 0x042fe4000f8e02ff */
[----:B------:R-:W-:-:S05]  /*18c0*/  IMAD.WIDE.U32 R8, R238, UR6, RZ ;  /* 0x00000006ee087c25 */ /* 0x000fca000f8e00ff */
[----:B------:R-:W-:-:S07]  /*18d0*/  IADD3 R4, PT, PT, R9, R4, RZ ;  /* 0x0000000409047210 */ /* 0x000fce0007ffe0ff */
.L_x_1450:
[----:B------:R-:W-:Y:S01]  /*18e0*/  IMAD.U32 R5, RZ, RZ, UR10 ;  /* 0x0000000aff057e24 */ /* 0x000fe2000f8e00ff */
[----:B------:R-:W1:Y:S01]  /*18f0*/  LDCU.64 UR4, c[0x0][0x5d8] ;  /* 0x0000bb00ff0477ac */ /* 0x000e620008000a00 */
[----:B------:R-:W-:Y:S01]  /*1900*/  IADD3 R237, PT, PT, R237, -UR27, RZ ;  /* 0x8000001beded7c10 */ /* 0x000fe2000fffe0ff */
[----:B------:R-:W-:Y:S01]  /*1910*/  BSSY.RECONVERGENT B0, `(.L_x_1451) ;  /* 0x000001a000007945 */ /* 0x000fe20003800200 */
[----:B------:R-:W-:Y:S01]  /*1920*/  IMAD.WIDE.U32 R10, R5, UR27, R16 ;  /* 0x0000001b050a7c25 */ /* 0x000fe2000f8e0010 */
[----:B------:R-:W-:Y:S01]  /*1930*/  UIMAD UR12, UR26, UR10, URZ ;  /* 0x0000000a1a0c72a4 */ /* 0x000fe2000f8e02ff */
[-C--:B------:R-:W-:Y:S02]  /*1940*/  ISETP.GE.AND P5, PT, R205, R237.reuse, PT ;  /* 0x000000edcd00720c */ /* 0x080fe40003fa6270 */
[----:B------:R-:W-:Y:S01]  /*1950*/  ISETP.GE.AND P4, PT, R208, R237, PT ;  /* 0x000000edd000720c */ /* 0x000fe20003f86270 */
[----:B------:R-:W-:Y:S01]  /*1960*/  UIMAD UR12, UR27, UR11, UR12 ;  /* 0x0000000b1b0c72a4 */ /* 0x000fe2000f8e020c */
[----:B------:R-:W-:Y:S01]  /*1970*/  IADD3 R10, P0, PT, R2, R10, RZ ;  /* 0x0000000a020a7210 */ /* 0x000fe20007f1e0ff */
[----:B------:R-:W-:-:S04]  /*1980*/  IMAD.U32 R5, RZ, RZ, UR6 ;  /* 0x00000006ff057e24 */ /* 0x000fc8000f8e00ff */
[----:B------:R-:W-:-:S03]  /*1990*/  IADD3.X R11, PT, PT, R0, UR12, R11, P0, !PT ;  /* 0x0000000c000b7c10 */ /* 0x000fc600087fe40b */
        /* <DEDUP_REMOVED lines=17> */
.L_x_1452:
[----:B------:R-:W-:Y:S05]  /*1ab0*/  BSYNC.RECONVERGENT B0 ;  /* 0x0000000000007941 */ /* 0x000fea0003800200 */
.L_x_1451:
        /* <DEDUP_REMOVED lines=17> */
.L_x_1454:
[----:B------:R-:W-:Y:S05]  /*1bd0*/  BSYNC.RECONVERGENT B0 ;  /* 0x0000000000007941 */ /* 0x000fea0003800200 */
.L_x_1453:
[----:B------:R-:W3:Y:S01]  /*1be0*/  LDCU.64 UR4, c[0x0][0x5e0] ;  /* 0x0000bc00ff0477ac */ /* 0x000ee20008000a00 */
[----:B------:R-:W-:Y:S01]  /*1bf0*/  IMAD.WIDE.U32 R10, R5, UR27, R16 ;  /* 0x0000001b050a7c25 */ /* 0x000fe2000f8e0010 */
[----:B------:R-:W-:Y:S01]  /*1c00*/  BSSY.RECONVERGENT B0, `(.L_x_1455) ;  /* 0x0000015000007945 */ /* 0x000fe20003800200 */
[----:B------:R-:W-:Y:S01]  /*1c10*/  UIMAD UR26, UR26, UR6, URZ ;  /* 0x000000061a1a72a4 */ /* 0x000fe2000f8e02ff */
[----:B------:R-:W-:-:S03]  /*1c20*/  IADD3 R10, P0, PT, R8, R10, RZ ;  /* 0x0000000a080a7210 */ /* 0x000fc60007f1e0ff */
[----:B------:R-:W-:-:S06]  /*1c30*/  UIMAD UR26, UR27, UR7, UR26 ;  /* 0x000000071b1a72a4 */ /* 0x000fcc000f8e021a */
[----:B------:R-:W-:-:S03]  /*1c40*/  IADD3.X R11, PT, PT, R4, UR26, R11, P0, !PT ;  /* 0x0000001a040b7c10 */ /* 0x000fc600087fe40b */
[----:B---3--:R-:W-:-:S04]  /*1c50*/  IMAD.WIDE.U32 R10, R200, UR4, R10 ;  /* 0x00000004c80a7c25 */ /* 0x008fc8000f8e000a */
[----:B------:R-:W-:Y:S01]  /*1c60*/  IMAD R5, R200, UR5, R11 ;  /* 0x00000005c8057c24 */ /* 0x000fe2000f8e020b */
[----:B------:R-:W-:Y:S06]  /*1c70*/  @P5 BRA `(.L_x_1456) ;  /* 0x0000000000345947 */ /* 0x000fec0003800000 */
[----:B------:R-:W3:Y:S01]  /*1c80*/  LDCU UR10, c[0x0][0x440] ;  /* 0x00008800ff0a77ac */ /* 0x000ee20008000800 */
[----:B------:R-:W-:Y:S01]  /*1c90*/  IMAD.MOV.U32 R4, RZ, RZ, R10 ;  /* 0x000000ffff047224 */ /* 0x000fe200078e000a */
[----:B------:R-:W4:Y:S03]  /*1ca0*/  LDCU.64 UR4, c[0x0][0x568] ;  /* 0x0000ad00ff0477ac */ /* 0x000f260008000a00 */
[----:B-12---:R-:W-:-:S04]  /*1cb0*/  IMAD.WIDE.U32 R12, R205, UR6, R4 ;  /* 0x00000006cd0c7c25 */ /* 0x006fc8000f8e0004 */
        /* <DEDUP_REMOVED lines=9> */
.L_x_1456:
[----:B------:R-:W-:Y:S05]  /*1d50*/  BSYNC.RECONVERGENT B0 ;  /* 0x0000000000007941 */ /* 0x000fea0003800200 */
.L_x_1455:
        /* <DEDUP_REMOVED lines=18> */
.L_x_1446:
        /* <DEDUP_REMOVED lines=28> */
.L_x_1460:
[----:B------:R2:W-:Y:S01]  /*2040*/  STS.128 [R213+0x10000], RZ ;  /* 0x010000ffd5007388 */ /* 0x0005e20000000c00 */
[----:B------:R-:W-:Y:S05]  /*2050*/  BRA `(.L_x_1461) ;  /* 0x00000000000c7947 */ /* 0x000fea0003800000 */
.L_x_1459:
[----:B------:R1:W-:Y:S04]  /*2060*/  STS.128 [R213+0xc000], RZ ;  /* 0x00c000ffd5007388 */ /* 0x0003e80000000c00 */
[----:B------:R1:W-:Y:S04]  /*2070*/  STS.128 [R213+0xe000], RZ ;  /* 0x00e000ffd5007388 */ /* 0x0003e80000000c00 */
[----:B------:R1:W-:Y:S02]  /*2080*/  STS.128 [R213+0x10000], RZ ;  /* 0x010000ffd5007388 */ /* 0x0003e40000000c00 */
.L_x_1461:
[----:B------:R-:W-:Y:S05]  /*2090*/  BSYNC.RECONVERGENT B0 ;  /* 0x0000000000007941 */ /* 0x000fea0003800200 */
.L_x_1458:
        /* <DEDUP_REMOVED lines=31> */
.L_x_1464:
[----:B------:R1:W-:Y:S02]  /*2290*/  STS.128 [R213+0x11000], RZ ;  /* 0x011000ffd5007388 */ /* 0x0003e40000000c00 */
.L_x_1463:
[----:B------:R-:W-:Y:S05]  /*22a0*/  BSYNC.RECONVERGENT B0 ;  /* 0x0000000000007941 */ /* 0x000fea0003800200 */
.L_x_1462:
        /* <DEDUP_REMOVED lines=23> */
.L_x_1467:
[----:B------:R1:W-:Y:S01]  /*2420*/  STS.128 [R235+0x4000], RZ ;  /* 0x004000ffeb007388 */ /* 0x0003e20000000c00 */
[----:B------:R-:W-:Y:S05]  /*2430*/  BRA `(.L_x_1468) ;  /* 0x00000000000c7947 */ /* 0x000fea0003800000 */
.L_x_1466:
[----:B------:R1:W-:Y:S04]  /*2440*/  STS.128 [R235], RZ ;  /* 0x000000ffeb007388 */ /* 0x0003e80000000c00 */
[----:B------:R1:W-:Y:S04]  /*2450*/  STS.128 [R235+0x2000], RZ ;  /* 0x002000ffeb007388 */ /* 0x0003e80000000c00 */
[----:B------:R1:W-:Y:S02]  /*2460*/  STS.128 [R235+0x4000], RZ ;  /* 0x004000ffeb007388 */ /* 0x0003e40000000c00 */
.L_x_1468:
[----:B------:R-:W-:Y:S05]  /*2470*/  BSYNC.RECONVERGENT B0 ;  /* 0x0000000000007941 */ /* 0x000fea0003800200 */
.L_x_1465:
        /* <DEDUP_REMOVED lines=8> */
[----:B-1----:R-:W-:Y:S01]  /*2500*/  IMAD.U32 R5, RZ, RZ, UR11 ;  /* 0x0000000bff057e24 */ /* 0x002fe2000f8e00ff */
        /* <DEDUP_REMOVED lines=21> */
.L_x_1471:
[----:B------:R1:W-:Y:S02]  /*2660*/  STS.128 [R235+0x5000], RZ ;  /* 0x005000ffeb007388 */ /* 0x0003e40000000c00 */
.L_x_1470:
[----:B------:R-:W-:Y:S05]  /*2670*/  BSYNC.RECONVERGENT B0 ;  /* 0x0000000000007941 */ /* 0x000fea0003800200 */
.L_x_1469:
[C---:B------:R-:W-:Y:S01]  /*2680*/  ISETP.GE.AND P1, PT, R202.reuse, R15, PT ;  /* 0x0000000fca00720c */ /* 0x040fe20003f26270 */
[----:B------:R-:W-:Y:S01]  /*2690*/  IMAD.MOV.U32 R234, RZ, RZ, 0x7f800000 ;  /* 0x7f800000ffea7424 */ /* 0x000fe200078e00ff */
[----:B------:R-:W2:Y:S01]  /*26a0*/  LDCU.64 UR4, c[0x0][0x3d0] ;  /* 0x00007a00ff0477ac */ /* 0x000ea20008000a00 */
[----:B------:R-:W-:Y:S01]  /*26b0*/  IMAD.WIDE.U32 R18, R202, 0x4, R250 ;  /* 0x00000004ca127825 */ /* 0x000fe200078e00fa */
[----:B------:R-:W-:-:S03]  /*26c0*/  MOV R233, 0x7f800000 ;  /* 0x7f80000000e97802 */ /* 0x000fc60000000f00 */
[----:B------:R-:W-:-:S05]  /*26d0*/  VIADD R0, R202, 0x8 ;  /* 0x00000008ca007836 */ /* 0x000fca0000000000 */
[----:B------:R-:W-:Y:S01]  /*26e0*/  ISETP.GE.AND P0, PT, R0, R15, PT ;  /* 0x0000000f0000720c */ /* 0x000fe20003f06270 */
[----:B------:R3:W5:Y:S01]  /*26f0*/  @!P1 LDG.E R234, desc[UR24][R18.64] ;  /* 0x0000001812ea9981 */ /* 0x000762000c1e1900 */
[----:B-1----:R-:W-:Y:S01]  /*2700*/  IMAD.U32 R5, RZ, RZ, UR20 ;  /* 0x00000014ff057e24 */ /* 0x002fe2000f8e00ff */
[----:B------:R-:W-:Y:S01]  /*2710*/  UIMAD UR12, UR26, UR20, URZ ;  /* 0x000000141a0c72a4 */ /* 0x000fe2000f8e02ff */
[----:B------:R-:W-:Y:S02]  /*2720*/  IADD3 R0, PT, PT, R237, -UR27, RZ ;  /* 0x8000001bed007c10 */ /* 0x000fe4000fffe0ff */
[----:B------:R-:W-:Y:S01]  /*2730*/  IMAD.WIDE.U32 R4, R5, UR27, R16 ;  /* 0x0000001b05047c25 */ /* 0x000fe2000f8e0010 */
[----:B------:R-:W-:Y:S01]  /*2740*/  UIMAD UR12, UR27, UR21, UR12 ;  /* 0x000000151b0c72a4 */ /* 0x000fe2000f8e020c */
[----:B------:R-:W-:-:S05]  /*2750*/  ISETP.GE.AND P4, PT, R205, R0, PT ;  /* 0x00000000cd00720c */ /* 0x000fca0003f86270 */
[----:B------:R3:W5:Y:S01]  /*2760*/  @!P0 LDG.E R233, desc[UR24][R18.64+0x20] ;  /* 0x0000201812e98981 */ /* 0x000762000c1e1900 */
[----:B------:R-:W-:Y:S01]  /*2770*/  IADD3 R12, P0, PT, R12, R4, RZ ;  /* 0x000000040c0c7210 */ /* 0x000fe20007f1e0ff */
[----:B--2---:R-:W-:Y:S01]  /*2780*/  IMAD R4, R8, UR4, RZ ;  /* 0x0000000408047c24 */ /* 0x004fe2000f8e02ff */
[----:B------:R-:W-:Y:S02]  /*2790*/  BSSY.RECONVERGENT B0, `(.L_x_1472) ;  /* 0x0000025000007945 */ /* 0x000fe40003800200 */
[----:B------:R-:W-:Y:S01]  /*27a0*/  IADD3.X R13, PT, PT, R10, UR12, R5, P0, !PT ;  /* 0x0000000c0a0d7c10 */ /* 0x000fe200087fe405 */
[C---:B------:R-:W-:Y:S02]  /*27b0*/  IMAD R5, R9.reuse, UR5, R4 ;  /* 0x0000000509057c24 */ /* 0x040fe4000f8e0204 */
[----:B------:R-:W-:-:S05]  /*27c0*/  IMAD.WIDE.U32 R12, R9, UR4, R12 ;  /* 0x00000004090c7c25 */ /* 0x000fca000f8e000c */
[----:B------:R-:W-:Y:S01]  /*27d0*/  IADD3 R5, PT, PT, R13, R5, RZ ;  /* 0x000000050d057210 */ /* 0x000fe20007ffe0ff */
[----:B------:R-:W-:Y:S06]  /*27e0*/  @P4 BRA `(.L_x_1473) ;  /* 0x0000000000704947 */ /* 0x000fec0003800000 */
[----:B------:R-:W1:Y:S01]  /*27f0*/  LDCU UR12, c[0x0][0x440] ;  /* 0x00008800ff0c77ac */ /* 0x000e620008000800 */
[----:B------:R-:W-:Y:S01]  /*2800*/  IMAD.MOV.U32 R4, RZ, RZ, R12 ;  /* 0x000000ffff047224 */ /* 0x000fe200078e000c */
[----:B------:R-:W3:Y:S03]  /*2810*/  LDCU.64 UR4, c[0x0][0x388] ;  /* 0x00007100ff0477ac */ /* 0x000ee60008000a00 */
        /* <DEDUP_REMOVED lines=23> */
.L_x_1474:
[----:B------:R2:W-:Y:S01]  /*2990*/  STS.128 [R213+0x16000], RZ ;  /* 0x016000ffd5007388 */ /* 0x0005e20000000c00 */
[----:B------:R-:W-:Y:S05]  /*29a0*/  BRA `(.L_x_1475) ;  /* 0x00000000000c7947 */ /* 0x000fea0003800000 */
.L_x_1473:
[----:B------:R1:W-:Y:S04]  /*29b0*/  STS.128 [R213+0x12000], RZ ;  /* 0x012000ffd5007388 */ /* 0x0003e80000000c00 */
[----:B------:R1:W-:Y:S04]  /*29c0*/  STS.128 [R213+0x14000], RZ ;  /* 0x014000ffd5007388 */ /* 0x0003e80000000c00 */
[----:B------:R1:W-:Y:S02]  /*29d0*/  STS.128 [R213+0x16000], RZ ;  /* 0x016000ffd5007388 */ /* 0x0003e40000000c00 */
.L_x_1475:
[----:B------:R-:W-:Y:S05]  /*29e0*/  BSYNC.RECONVERGENT B0 ;  /* 0x0000000000007941 */ /* 0x000fea0003800200 */
.L_x_1472:
        /* <DEDUP_REMOVED lines=34> */
.L_x_1478:
[----:B------:R3:W-:Y:S02]  /*2c10*/  STS.128 [R213+0x17000], RZ ;  /* 0x017000ffd5007388 */ /* 0x0007e40000000c00 */
.L_x_1477:
[----:B------:R-:W-:Y:S05]  /*2c20*/  BSYNC.RECONVERGENT B0 ;  /* 0x0000000000007941 */ /* 0x000fea0003800200 */
.L_x_1476:
[----:B------:R-:W2:Y:S01]  /*2c30*/  LDCU.64 UR4, c[0x0][0x3d8] ;  /* 0x00007b00ff0477ac */ /* 0x000ea20008000a00 */
[----:B------:R-:W-:Y:S01]  /*2c40*/  MOV R5, UR18 ;  /* 0x0000001200057c02 */ /* 0x000fe20008000f00 */
[----:B------:R-:W-:Y:S01]  /*2c50*/  BSSY.RECONVERGENT B0, `(.L_x_1479) ;  /* 0x000002a000007945 */ /* 0x000fe20003800200 */
[----:B------:R-:W-:-:S03]  /*2c60*/  UIMAD UR12, UR26, UR18, URZ ;  /* 0x000000121a0c72a4 */ /* 0x000fc6000f8e02ff */
[----:B------:R-:W-:Y:S01]  /*2c70*/  IMAD.WIDE.U32 R4, R5, UR27, R16 ;  /* 0x0000001b05047c25 */ /* 0x000fe2000f8e0010 */
[----:B------:R-:W-:Y:S02]  /*2c80*/  UIMAD UR12, UR27, UR19, UR12 ;  /* 0x000000131b0c72a4 */ /* 0x000fe4000f8e020c */
[----:B------:R-:W-:-:S04]  /*2c90*/  IADD3 R16, P1, PT, R14, R4, RZ ;  /* 0x000000040e107210 */ /* 0x000fc80007f3e0ff */
[----:B------:R-:W-:Y:S01]  /*2ca0*/  IADD3.X R17, PT, PT, R11, UR12, R5, P1, !PT ;  /* 0x0000000c0b117c10 */ /* 0x000fe20008ffe405 */
[----:B--2---:R-:W-:Y:S02]  /*2cb0*/  IMAD R8, R8, UR4, RZ ;  /* 0x0000000408087c24 */ /* 0x004fe4000f8e02ff */
[----:B------:R-:W-:-:S04]  /*2cc0*/  IMAD.WIDE.U32 R16, R9, UR4, R16 ;  /* 0x0000000409107c25 */ /* 0x000fc8000f8e0010 */
[----:B------:R-:W-:-:S05]  /*2cd0*/  IMAD R5, R9, UR5, R8 ;  /* 0x0000000509057c24 */ /* 0x000fca000f8e0208 */
[----:B------:R-:W-:Y:S01]  /*2ce0*/  IADD3 R9, PT, PT, R17, R5, RZ ;  /* 0x0000000511097210 */ /* 0x000fe20007ffe0ff */
[----:B------:R-:W-:Y:S06]  /*2cf0*/  @P4 BRA `(.L_x_1480) ;  /* 0x0000000000704947 */ /* 0x000fec0003800000 */
[----:B------:R-:W2:Y:S01]  /*2d00*/  LDCU UR12, c[0x0][0x440] ;  /* 0x00008800ff0c77ac */ /* 0x000ea20008000800 */
[----:B------:R-:W-:Y:S01]  /*2d10*/  IMAD.MOV.U32 R8, RZ, RZ, R16 ;  /* 0x000000ffff087224 */ /* 0x000fe200078e0010 */
[----:B------:R-:W1:Y:S03]  /*2d20*/  LDCU.64 UR4, c[0x0][0x390] ;  /* 0x00007200ff0477ac */ /* 0x000e660008000a00 */
[----:B------:R-:W-:-:S04]  /*2d30*/  IMAD.WIDE.U32 R10, R205, UR18, R8 ;  /* 0x00000012cd0a7c25 */ /* 0x000fc8000f8e0008 */
[----:B------:R-:W-:Y:S01]  /*2d40*/  IMAD R0, R205, UR19, R11 ;  /* 0x00000013cd007c24 */ /* 0x000fe2000f8e020b */
        /* <DEDUP_REMOVED lines=21> */
.L_x_1481:
[----:B------:R2:W-:Y:S01]  /*2ea0*/  STS.128 [R213+0x1c000], RZ ;  /* 0x01c000ffd5007388 */ /* 0x0005e20000000c00 */
[----:B------:R-:W-:Y:S05]  /*2eb0*/  BRA `(.L_x_1482) ;  /* 0x00000000000c7947 */ /* 0x000fea0003800000 */
.L_x_1480:
[----:B------:R2:W-:Y:S04]  /*2ec0*/  STS.128 [R213+0x18000], RZ ;  /* 0x018000ffd5007388 */ /* 0x0005e80000000c00 */
[----:B------:R2:W-:Y:S04]  /*2ed0*/  STS.128 [R213+0x1a000], RZ ;  /* 0x01a000ffd5007388 */ /* 0x0005e80000000c00 */
[----:B------:R2:W-:Y:S02]  /*2ee0*/  STS.128 [R213+0x1c000], RZ ;  /* 0x01c000ffd5007388 */ /* 0x0005e40000000c00 */
.L_x_1482:
[----:B------:R-:W-:Y:S05]  /*2ef0*/  BSYNC.RECONVERGENT B0 ;  /* 0x0000000000007941 */ /* 0x000fea0003800200 */
.L_x_1479:
[----:B-1-3--:R-:W1:Y:S01]  /*2f00*/  LDC.64 R18, c[0x0][0x528] ;  /* 0x00014a00ff127b82 */ /* 0x00ae620000000a00 */
[----:B------:R-:W-:Y:S01]  /*2f10*/  IMAD R11, R201, UR28, R200 ;  /* 0x0000001cc90b7c24 */ /* 0x000fe2000f8e02c8 */
[----:B------:R-:W3:Y:S01]  /*2f20*/  LDCU UR12, c[0x0][0x440] ;  /* 0x00008800ff0c77ac */ /* 0x000ee20008000800 */
[----:B------:R-:W1:Y:S01]  /*2f30*/  LDCU UR13, c[0x0][0x3e0] ;  /* 0x00007c00ff0d77ac */ /* 0x000e620008000800 */
[----:B------:R-:W1:Y:S01]  /*2f40*/  LDCU UR15, c[0x0][0x45c] ;  /* 0x00008b80ff0f77ac */ /* 0x000e620008000800 */
[----:B------:R-:W1:Y:S02]  /*2f50*/  LDCU.U8 UR14, c[0x0][0x4f8] ;  /* 0x00009f00ff0e77ac */ /* 0x000e640008000000 */
[----:B-1----:R-:W4:Y:S04]  /*2f60*/  LDG.E.64 R12, desc[UR24][R18.64+0x8] ;  /* 0x00000818120c7981 */ /* 0x002f28000c1e1b00 */
[----:B--2---:R1:W5:Y:S01]  /*2f70*/  LDG.E.64 R4, desc[UR24][R18.64] ;  /* 0x0000001812047981 */ /* 0x004362000c1e1b00 */
[----:B------:R-:W-:Y:S01]  /*2f80*/  LOP3.LUT R15, R203, 0x3, RZ, 0xc0, !PT ;  /* 0x00000003cb0f7812 */ /* 0x000fe200078ec0ff */
[----:B------:R-:W-:Y:S01]  /*2f90*/  IMAD.SHL.U32 R11, R11, 0x20, RZ ;  /* 0x000000200b0b7824 */ /* 0x000fe200078e00ff */
[----:B------:R-:W-:Y:S01]  /*2fa0*/  BSSY.RECONVERGENT B0, `(.L_x_1483) ;  /* 0x0000026000007945 */ /* 0x000fe20003800200 */
[----:B------:R1:W-:Y:S01]  /*2fb0*/  @P0 STS.128 [R213+0x19000], RZ ;  /* 0x019000ffd5000388 */ /* 0x0003e20000000c00 */
[----:B------:R-:W-:Y:S01]  /*2fc0*/  IMAD.SHL.U32 R0, R2, 0x2, RZ ;  /* 0x0000000202007824 */ /* 0x000fe200078e00ff */
[----:B------:R-:W-:Y:S01]  /*2fd0*/  SHF.R.U32.HI R217, RZ, 0x2, R2 ;  /* 0x00000002ffd97819 */ /* 0x000fe20000011602 */
[----:B------:R-:W-:Y:S01]  /*2fe0*/  IMAD R232, R232, 0x4, R15 ;  /* 0x00000004e8e87824 */ /* 0x000fe200078e020f */
[----:B------:R1:W-:Y:S01]  /*2ff0*/  @P0 STS.128 [R213+0x1b000], RZ ;  /* 0x01b000ffd5000388 */ /* 0x0003e20000000c00 */
[----:B------:R-:W-:-:S02]  /*3000*/  SHF.R.S32.HI R222, RZ, 0x1f, R11 ;  /* 0x0000001fffde7819 */ /* 0x000fc4000001140b */
[----:B------:R-:W-:Y:S01]  /*3010*/  LOP3.LUT R0, R0, 0x6, RZ, 0xc0, !PT ;  /* 0x0000000600007812 */ /* 0x000fe200078ec0ff */
[----:B------:R1:W-:Y:S01]  /*3020*/  @P0 STS.128 [R213+0x1d000], RZ ;  /* 0x01d000ffd5000388 */ /* 0x0003e20000000c00 */
[----:B----4-:R-:W-:Y:S01]  /*3030*/  IADD3 R242, P4, P3, R11, R12, R242 ;  /* 0x0000000c0bf27210 */ /* 0x010fe20007b9e0f2 */
[----:B-1-3--:R-:W-:-:S12]  /*3040*/  @P0 BRA `(.L_x_1484) ;  /* 0x00000000006c0947 */ /* 0x00afd80003800000 */
[----:B------:R-:W1:Y:S01]  /*3050*/  LDCU UR16, c[0x0][0x440] ;  /* 0x00008800ff1077ac */ /* 0x000e620008000800 */
[----:B------:R-:W-:Y:S02]  /*3060*/  IMAD R6, R6, UR18, RZ ;  /* 0x0000001206067c24 */ /* 0x000fe4000f8e02ff */
[----:B------:R-:W-:Y:S01]  /*3070*/  IMAD.MOV.U32 R8, RZ, RZ, R16 ;  /* 0x000000ffff087224 */ /* 0x000fe200078e0010 */
[----:B------:R-:W2:Y:S01]  /*3080*/  LDCU.64 UR4, c[0x0][0x390] ;  /* 0x00007200ff0477ac */ /* 0x000ea20008000a00 */
[C---:B------:R-:W-:Y:S02]  /*3090*/  IMAD R6, R7.reuse, UR19, R6 ;  /* 0x0000001307067c24 */ /* 0x040fe4000f8e0206 */
[----:B------:R-:W-:-:S04]  /*30a0*/  IMAD.WIDE.U32 R8, R7, UR18, R8 ;  /* 0x0000001207087c25 */ /* 0x000fc8000f8e0008 */
[----:B------:R-:W-:Y:S01]  /*30b0*/  IMAD.IADD R6, R9, 0x1, R6 ;  /* 0x0000000109067824 */ /* 0x000fe200078e0206 */
[----:B-1----:R-:W-:Y:S02]  /*30c0*/  ISETP.GE.AND P2, PT, R204, UR16, PT ;  /* 0x00000010cc007c0c */ /* 0x002fe4000bf46270 */
[----:B------:R-:W-:Y:S02]  /*30d0*/  ISETP.GE.AND P1, PT, R210, UR16, PT ;  /* 0x00000010d2007c0c */ /* 0x000fe4000bf26270 */
[C---:B--2---:R-:W-:Y:S02]  /*30e0*/  LEA R10, P5, R8.reuse, UR4, 0x1 ;  /* 0x00000004080a7c11 */ /* 0x044fe4000f8a08ff */
[----:B------:R-:W-:Y:S02]  /*30f0*/  ISETP.GE.AND P0, PT, R209, UR16, PT ;  /* 0x00000010d1007c0c */ /* 0x000fe4000bf06270 */
        /* <DEDUP_REMOVED lines=15> */
[----:B------:R1:W-:Y:S02]  /*31f0*/  @P0 STS.128 [R213+0x1d000], RZ ;  /* 0x01d000ffd5000388 */ /* 0x0003e40000000c00 */
.L_x_1484:
[----:B------:R-:W-:Y:S05]  /*3200*/  BSYNC.RECONVERGENT B0 ;  /* 0x0000000000007941 */ /* 0x000fea0003800200 */
.L_x_1483:
[----:B------:R-:W2:Y:S01]  /*3210*/  S2R R216, SR_TID.X ;  /* 0x0000000000d87919 */ /* 0x000ea20000002100 */
[----:B------:R-:W3:Y:S01]  /*3220*/  LDC R215, c[0x0][0x44c] ;  /* 0x00011300ffd77b82 */ /* 0x000ee20000000800 */
[----:B------:R-:W-:Y:S01]  /*3230*/  UIADD3 UR16, UPT, UPT, UR27, 0x40, URZ ;  /* 0x000000401b107890 */ /* 0x000fe2000fffe0ff */
[----:B-----5:R-:W-:Y:S01]  /*3240*/  R2UR UR35, R5 ;  /* 0x00000000052372ca */ /* 0x020fe200000e0000 */
[----:B------:R-:W0:Y:S01]  /*3250*/  LDGDEPBAR ;  /* 0x00000000000079af */ /* 0x000e220000000000 */
[----:B------:R-:W4:Y:S01]  /*3260*/  LDCU UR4, c[0x0][0x3b0] ;  /* 0x00007600ff0477ac */ /* 0x000f220008000800 */
[----:B------:R-:W-:Y:S01]  /*3270*/  R2UR UR36, R4 ;  /* 0x00000000042472ca */ /* 0x000fe200000e0000 */
[----:B------:R-:W-:Y:S01]  /*3280*/  IMAD.IADD R190, R198, 0x1, R188 ;  /* 0x00000001c6be7824 */ /* 0x000fe200078e02bc */
[----:B------:R-:W-:Y:S01]  /*3290*/  ISETP.LE.AND P5, PT, R237, UR16, PT ;  /* 0x00000010ed007c0c */ /* 0x000fe2000bfa3270 */
[----:B------:R-:W1:Y:S01]  /*32a0*/  LDCU UR5, c[0x0][0x590] ;  /* 0x0000b200ff0577ac */ /* 0x000e620008000800 */
[----:B------:R-:W-:Y:S01]  /*32b0*/  LOP3.LUT R217, R0, 0xe0, R217, 0xf8, !PT ;  /* 0x000000e000d97812 */ /* 0x000fe200078ef8d9 */
[----:B------:R-:W-:Y:S01]  /*32c0*/  IMAD.IADD R0, R193, 0x1, R194 ;  /* 0x00000001c1007824 */ /* 0x000fe200078e02c2 */
[----:B------:R-:W-:Y:S01]  /*32d0*/  IADD3.X R222, PT, PT, R222, R13, RZ, P4, P3 ;  /* 0x0000000ddede7210 */ /* 0x000fe200027e64ff */
[----:B------:R-:W-:Y:S01]  /*32e0*/  IMAD.IADD R188, R195, 0x1, R188 ;  /* 0x00000001c3bc7824 */ /* 0x000fe200078e02bc */
[----:B------:R-:W-:Y:S01]  /*32f0*/  CS2R R142, SRZ ;  /* 0x00000000008e7805 */ /* 0x000fe2000001ff00 */
[----:B------:R-:W-:Y:S01]  /*3300*/  VIADD R217, R217, UR27 ;  /* 0x0000001bd9d97c36 */ /* 0x000fe20008000000 */
[----:B------:R-:W-:Y:S01]  /*3310*/  CS2R R140, SRZ ;  /* 0x00000000008c7805 */ /* 0x000fe2000001ff00 */
[----:B------:R-:W-:Y:S01]  /*3320*/  IMAD.MOV.U32 R231, RZ, RZ, R235 ;  /* 0x000000ffffe77224 */ /* 0x000fe200078e00eb */
[----:B------:R-:W-:Y:S01]  /*3330*/  CS2R R146, SRZ ;  /* 0x0000000000927805 */ /* 0x000fe2000001ff00 */
[--C-:B------:R-:W-:Y:S01]  /*3340*/  IMAD.IADD R199, R194, 0x1, R187.reuse ;  /* 0x00000001c2c77824 */ /* 0x100fe200078e02bb */
[----:B------:R-:W-:Y:S01]  /*3350*/  CS2R R144, SRZ ;  /* 0x0000000000907805 */ /* 0x000fe2000001ff00 */
[--C-:B------:R-:W-:Y:S01]  /*3360*/  IMAD.IADD R185, R196, 0x1, R187.reuse ;  /* 0x00000001c4b97824 */ /* 0x100fe200078e02bb */
[----:B------:R-:W-:Y:S01]  /*3370*/  CS2R R138, SRZ ;  /* 0x00000000008a7805 */ /* 0x000fe2000001ff00 */
        /* <DEDUP_REMOVED lines=46> */
[----:B------:R-:W-:Y:S01]  /*3660*/  IMAD.IADD R197, R0, 0x1, R187 ;  /* 0x0000000100c57824 */ /* 0x000fe200078e02bb */
[----:B--2---:R-:W-:Y:S01]  /*3670*/  SHF.R.U32.HI R223, RZ, 0x7, R216 ;  /* 0x00000007ffdf7819 */ /* 0x004fe200000116d8 */
[----:B------:R-:W-:Y:S01]  /*3680*/  IMAD.WIDE.U32 R242, R242, -0x2daee0ad, RZ ;  /* 0xd2511f53f2f27825 */ /* 0x000fe200078e00ff */
[----:B----4-:R-:W-:-:S02]  /*3690*/  USHF.L.U32 UR4, UR4, 0x6, URZ ;  /* 0x0000000604047899 */ /* 0x010fc400080006ff */
[----:B-1----:R-:W-:Y:S01]  /*36a0*/  USHF.L.U32 UR5, UR5, 0x6, URZ ;  /* 0x0000000605057899 */ /* 0x002fe200080006ff */
[C---:B------:R-:W-:Y:S01]  /*36b0*/  @P5 VIADD R230, R217.reuse, 0x19 ;  /* 0x00000019d9e65836 */ /* 0x040fe20000000000 */
[----:B------:R-:W-:Y:S01]  /*36c0*/  UIADD3 UR34, UPT, UPT, UR36, -0x61c88647, URZ ;  /* 0x9e3779b924227890 */ /* 0x000fe2000fffe0ff */
[C---:B------:R-:W-:Y:S01]  /*36d0*/  @P5 VIADD R229, R217.reuse, 0x18 ;  /* 0x00000018d9e55836 */ /* 0x040fe20000000000 */
[----:B------:R-:W-:Y:S01]  /*36e0*/  UIADD3 UR33, UPT, UPT, UR35, -0x4498517b, URZ ;  /* 0xbb67ae8523217890 */ /* 0x000fe2000fffe0ff */
[C---:B------:R-:W-:Y:S01]  /*36f0*/  @P5 VIADD R228, R217.reuse, 0x11 ;  /* 0x00000011d9e45836 */ /* 0x040fe20000000000 */
[----:B------:R-:W-:Y:S01]  /*3700*/  UIADD3 UR32, UPT, UPT, UR36, 0x3c6ef372, URZ ;  /* 0x3c6ef37224207890 */ /* 0x000fe2000fffe0ff */
[C---:B------:R-:W-:Y:S01]  /*3710*/  @P5 VIADD R227, R217.reuse, 0x10 ;  /* 0x00000010d9e35836 */ /* 0x040fe20000000000 */
[----:B------:R-:W-:Y:S01]  /*3720*/  UIADD3 UR31, UPT, UPT, UR35, 0x76cf5d0a, URZ ;  /* 0x76cf5d0a231f7890 */ /* 0x000fe2000fffe0ff */
[C---:B------:R-:W-:Y:S01]  /*3730*/  @P5 VIADD R226, R217.reuse, 0x9 ;  /* 0x00000009d9e25836 */ /* 0x040fe20000000000 */
[----:B------:R-:W-:Y:S01]  /*3740*/  UIADD3 UR28, UPT, UPT, UR36, -0x255992d5, URZ ;  /* 0xdaa66d2b241c7890 */ /* 0x000fe2000fffe0ff */
[C---:B------:R-:W-:Y:S01]  /*3750*/  @P5 VIADD R225, R217.reuse, 0x8 ;  /* 0x00000008d9e15836 */ /* 0x040fe20000000000 */
[----:B------:R-:W-:Y:S01]  /*3760*/  UIADD3 UR26, UPT, UPT, UR35, 0x32370b8f, URZ ;  /* 0x32370b8f231a7890 */ /* 0x000fe2000fffe0ff */
[----:B------:R-:W-:Y:S01]  /*3770*/  @P5 VIADD R224, R217, 0x1 ;  /* 0x00000001d9e05836 */ /* 0x000fe20000000000 */
[----:B------:R-:W-:-:S02]  /*3780*/  UIADD3 UR21, UPT, UPT, UR36, 0x78dde6e4, URZ ;  /* 0x78dde6e424157890 */ /* 0x000fc4000fffe0ff */
[----:B------:R-:W-:Y:S02]  /*3790*/  UIADD3 UR20, UPT, UPT, UR35, -0x126145ec, URZ ;  /* 0xed9eba1423147890 */ /* 0x000fe4000fffe0ff */
[----:B------:R-:W-:Y:S02]  /*37a0*/  UIADD3 UR19, UPT, UPT, UR36, 0x1715609d, URZ ;  /* 0x1715609d24137890 */ /* 0x000fe4000fffe0ff */
[----:B------:R-:W-:Y:S02]  /*37b0*/  UIADD3 UR18, UPT, UPT, UR35, -0x56f99767, URZ ;  /* 0xa906689923127890 */ /* 0x000fe4000fffe0ff */
[----:B------:R-:W-:Y:S02]  /*37c0*/  UIADD3 UR17, UPT, UPT, UR36, -0x4ab325aa, URZ ;  /* 0xb54cda5624117890 */ /* 0x000fe4000fffe0ff */
[----:B---3--:R-:W-:-:S12]  /*37d0*/  UIADD3 UR16, UPT, UPT, UR35, 0x646e171e, URZ ;  /* 0x646e171e23107890 */ /* 0x008fd8000fffe0ff */
.L_x_1487:
[----:B------:R-:W0:Y:S01]  /*37e0*/  LDGDEPBAR ;  /* 0x00000000000079af */ /* 0x000e220000000000 */
[----:B------:R-:W-:Y:S01]  /*37f0*/  IMAD.IADD R149, R190, 0x1, R187 ;  /* 0x00000001be957824 */ /* 0x000fe200078e02bb */
[----:B-----5:R-:W-:Y:S01]  /*3800*/  FSETP.NEU.FTZ.AND P0, PT, R234, -INF , PT ;  /* 0xff800000ea00780b */ /* 0x020fe20003f1d000 */
[----:B------:R-:W-:Y:S01]  /*3810*/  IMAD.IADD R150, R193, 0x1, R190 ;  /* 0x00000001c1967824 */ /* 0x000fe200078e02be */
[-C--:B------:R-:W-:Y:S01]  /*3820*/  @P5 ISETP.GE.AND P2, PT, R224, R237.reuse, PT ;  /* 0x000000ede000520c */ /* 0x080fe20003f46270 */
[----:B------:R-:W-:Y:S01]  /*3830*/  IMAD.MOV.U32 R221, RZ, RZ, R219 ;  /* 0x000000ffffdd7224 */ /* 0x000fe200078e00db */
[-C--:B------:R-:W-:Y:S01]  /*3840*/  @P5 ISETP.GE.AND P1, PT, R217, R237.reuse, PT ;  /* 0x000000edd900520c */ /* 0x080fe20003f26270 */
[----:B------:R-:W-:Y:S02]  /*3850*/  IMAD.IADD R148, R187, 0x1, R150 ;  /* 0x00000001bb947824 */ /* 0x000fe400078e0296 */
[----:B------:R-:W-:Y:S01]  /*3860*/  FMUL.FTZ R166, R233, 1.4426950216293334961 ;  /* 0x3fb8aa3be9a67820 */ /* 0x000fe20000410000 */
[-C--:B------:R-:W-:Y:S01]  /*3870*/  @P5 ISETP.GE.AND P6, PT, R227, R237.reuse, PT ;  /* 0x000000ede300520c */ /* 0x080fe20003fc6270 */
[----:B------:R-:W-:Y:S01]  /*3880*/  IMAD.U32 R154, RZ, RZ, UR23 ;  /* 0x00000017ff9a7e24 */ /* 0x000fe2000f8e00ff */
[----:B------:R-:W-:Y:S01]  /*3890*/  @P5 ISETP.GE.AND P3, PT, R228, R237, PT ;  /* 0x000000ede400520c */ /* 0x000fe20003f66270 */
[----:B------:R-:W-:Y:S01]  /*38a0*/  FMUL.FTZ R164, R234, 1.4426950216293334961 ;  /* 0x3fb8aa3beaa47820 */ /* 0x000fe20000410000 */
[----:B------:R-:W-:Y:S02]  /*38b0*/  VIADD R232, R232, 0xfffffffc ;  /* 0xfffffffce8e87836 */ /* 0x000fe40000000000 */
[----:B------:R-:W-:Y:S02]  /*38c0*/  IMAD R151, R154, 0x2, R223 ;  /* 0x000000029a977824 */ /* 0x000fe400078e02df */
[----:B------:R-:W-:Y:S01]  /*38d0*/  FSEL R164, R164, RZ, P0 ;  /* 0x000000ffa4a47208 */ /* 0x000fe20000000000 */
[----:B------:R-:W-:Y:S01]  /*38e0*/  IMAD.WIDE.U32 R152, R232, -0x326172a9, RZ ;  /* 0xcd9e8d57e8987825 */ /* 0x000fe200078e00ff */
[----:B------:R-:W-:Y:S02]  /*38f0*/  FSETP.NEU.FTZ.AND P0, PT, R233, -INF , PT ;  /* 0xff800000e900780b */ /* 0x000fe40003f1d000 */
[----:B------:R-:W-:Y:S02]  /*3900*/  LOP3.LUT R151, R151, UR35, R243, 0x96, !PT ;  /* 0x0000002397977c12 */ /* 0x000fe4000f8e96f3 */
[----:B------:R-:W-:Y:S01]  /*3910*/  FSEL R166, R166, RZ, P0 ;  /* 0x000000ffa6a67208 */ /* 0x000fe20000000000 */
[----:B------:R-:W-:Y:S04]  /*3920*/  DEPBAR.LE SB0, 0x0 ;  /* 0x000080000000791a */ /* 0x000fe80000000000 */
[----:B------:R-:W-:Y:S01]  /*3930*/  BAR.SYNC.DEFER_BLOCKING 0x0 ;  /* 0x0000000000007b1d */ /* 0x000fe20000010000 */
[----:B------:R-:W-:Y:S01]  /*3940*/  LEA R170, P0, R202, R220, 0x2 ;  /* 0x000000dccaaa7211 */ /* 0x000fe200078010ff */
[----:B------:R-:W-:Y:S01]  /*3950*/  IMAD.WIDE.U32 R154, R151, -0x326172a9, RZ ;  /* 0xcd9e8d57979a7825 */ /* 0x000fe200078e00ff */
[----:B------:R-:W-:Y:S02]  /*3960*/  LOP3.LUT R160, R222, UR36, R153, 0x96, !PT ;  /* 0x00000024dea07c12 */ /* 0x000fe4000f8e9699 */
[----:B------:R-:W-:Y:S02]  /*3970*/  LEA.HI.X R171, R202, R221, RZ, 0x2, P0 ;  /* 0x000000ddcaab7211 */ /* 0x000fe400000f14ff */
[----:B------:R-:W-:Y:S01]  /*3980*/  LOP3.LUT R156, R152, UR34, R155, 0x96, !PT ;  /* 0x00000022989c7c12 */ /* 0x000fe2000f8e969b */
[----:B------:R-:W-:Y:S04]  /*3990*/  IMAD.WIDE.U32 R160, R160, -0x2daee0ad, RZ ;  /* 0xd2511f53a0a07825 */ /* 0x000fe800078e00ff */
[----:B------:R-:W-:Y:S01]  /*39a0*/  IMAD.WIDE.U32 R156, R156, -0x2daee0ad, RZ ;  /* 0xd2511f539c9c7825 */ /* 0x000fe200078e00ff */
[----:B------:R-:W-:Y:S04]  /*39b0*/  LOP3.LUT R158, R242, UR33, R161, 0x96, !PT ;  /* 0x00000021f29e7c12 */ /* 0x000fe8000f8e96a1 */
[----:B------:R-:W-:Y:S01]  /*39c0*/  LOP3.LUT R152, R160, UR31, R157, 0x96, !PT ;  /* 0x0000001fa0987c12 */ /* 0x000fe2000f8e969d */
[----:B------:R-:W-:Y:S04]  /*39d0*/  IMAD.WIDE.U32 R158, R158, -0x326172a9, RZ ;  /* 0xcd9e8d579e9e7825 */ /* 0x000fe800078e00ff */
[----:B------:R-:W-:Y:S01]  /*39e0*/  IMAD.WIDE.U32 R152, R152, -0x326172a9, RZ ;  /* 0xcd9e8d5798987825 */ /* 0x000fe200078e00ff */
[----:B------:R-:W-:Y:S01]  /*39f0*/  LOP3.LUT R154, R154, UR32, R159, 0x96, !PT ;  /* 0x000000209a9a7c12 */ /* 0x000fe2000f8e969f */
[----:B------:R-:W-:Y:S03]  /*3a00*/  LDSM.16.M88.4 R68, [R190] ;  /* 0x00000000be44783b */ /* 0x000fe60000000200 */
[----:B------:R-:W-:Y:S01]  /*3a10*/  LOP3.LUT R153, R158, UR28, R153, 0x96, !PT ;  /* 0x0000001c9e997c12 */ /* 0x000fe2000f8e9699 */
[----:B------:R-:W-:Y:S02]  /*3a20*/  IMAD.WIDE.U32 R154, R154, -0x2daee0ad, RZ ;  /* 0xd2511f539a9a7825 */ /* 0x000fe400078e00ff */
[----:B------:R-:W1:Y:S02]  /*3a30*/  LDSM.16.M88.4 R72, [R194] ;  /* 0x00000000c248783b */ /* 0x000e640000000200 */
[----:B------:R-:W-:Y:S01]  /*3a40*/  IMAD.WIDE.U32 R160, R153, -0x2daee0ad, RZ ;  /* 0xd2511f5399a07825 */ /* 0x000fe200078e00ff */
[----:B------:R-:W-:Y:S03]  /*3a50*/  LOP3.LUT R156, R156, UR26, R155, 0x96, !PT ;  /* 0x0000001a9c9c7c12 */ /* 0x000fe6000f8e969b */
[----:B------:R-:W2:Y:S01]  /*3a60*/  LDSM.16.M88.4 R76, [R194+0x800] ;  /* 0x00080000c24c783b */ /* 0x000ea20000000200 */
[----:B------:R-:W-:Y:S01]  /*3a70*/  LOP3.LUT R155, R154, UR20, R161, 0x96, !PT ;  /* 0x000000149a9b7c12 */ /* 0x000fe2000f8e96a1 */
[----:B------:R-:W-:Y:S04]  /*3a80*/  IMAD.WIDE.U32 R156, R156, -0x326172a9, RZ ;  /* 0xcd9e8d579c9c7825 */ /* 0x000fe800078e00ff */
[----:B------:R-:W-:Y:S01]  /*3a90*/  LDSM.16.M88.4 R80, [R149] ;  /* 0x000000009550783b */ /* 0x000fe20000000200 */
[----:B------:R-:W-:Y:S05]  /*3aa0*/  LOP3.LUT R168, R152, UR21, R157, 0x96, !PT ;  /* 0x0000001598a87c12 */ /* 0x000fea000f8e969d */
[----:B------:R-:W3:Y:S01]  /*3ab0*/  LDSM.16.M88.4 R84, [R199] ;  /* 0x00000000c754783b */ /* 0x000ee20000000200 */
[----:B------:R-:W-:Y:S05]  /*3ac0*/  IMAD.WIDE.U32 R168, R168, -0x2daee0ad, RZ ;  /* 0xd2511f53a8a87825 */ /* 0x000fea00078e00ff */
[----:B------:R-:W4:Y:S01]  /*3ad0*/  LDSM.16.M88.4 R88, [R199+0x800] ;  /* 0x00080000c758783b */ /* 0x000f220000000200 */
[----:B------:R-:W-:Y:S01]  /*3ae0*/  LOP3.LUT R158, R160, UR18, R169, 0x96, !PT ;  /* 0x00000012a09e7c12 */ /* 0x000fe2000f8e96a9 */
[----:B------:R-:W-:Y:S04]  /*3af0*/  IMAD.WIDE.U32 R160, R155, -0x326172a9, RZ ;  /* 0xcd9e8d579ba07825 */ /* 0x000fe800078e00ff */
[----:B------:R-:W-:Y:S01]  /*3b00*/  LDSM.16.M88.4 R92, [R150] ;  /* 0x00000000965c783b */ /* 0x000fe20000000200 */
[----:B------:R-:W-:Y:S05]  /*3b10*/  LOP3.LUT R156, R156, UR19, R161, 0x96, !PT ;  /* 0x000000139c9c7c12 */ /* 0x000fea000f8e96a1 */
[----:B------:R-:W5:Y:S01]  /*3b20*/  LDSM.16.M88.4 R96, [R0] ;  /* 0x000000000060783b */ /* 0x000f620000000200 */
[----:B------:R-:W-:Y:S01]  /*3b30*/  IMAD.WIDE.U32 R174, R156, -0x2daee0ad, RZ ;  /* 0xd2511f539cae7825 */ /* 0x000fe200078e00ff */
[C---:B-1----:R-:W-:Y:S03]  /*3b40*/  HMMA.16816.F32.BF16 R4, R68.reuse, R72, RZ ;  /* 0x000000484404723c */ /* 0x042fe600000418ff */
[C---:B------:R-:W-:Y:S02]  /*3b50*/  PRMT R167, R174.reuse, 0x7773, RZ ;  /* 0x00007773aea77816 */ /* 0x040fe400000000ff */
[----:B------:R-:W-:Y:S02]  /*3b60*/  PRMT R172, R174, 0x7770, RZ ;  /* 0x00007770aeac7816 */ /* 0x000fe400000000ff */
[----:B------:R-:W-:Y:S01]  /*3b70*/  LOP3.LUT R168, R168, UR16, R175, 0x96, !PT ;  /* 0x00000010a8a87c12 */ /* 0x000fe2000f8e96af */
[C---:B------:R-:W-:Y:S01]  /*3b80*/  HMMA.16816.F32.BF16 R8, R68.reuse, R74, RZ ;  /* 0x0000004a4408723c */ /* 0x040fe200000418ff */
[----:B------:R-:W-:Y:S01]  /*3b90*/  LDSM.16.M88.4 R72, [R148] ;  /* 0x000000009448783b */ /* 0x000fe20000000200 */
[C---:B------:R-:W-:Y:S02]  /*3ba0*/  PRMT R169, R174.reuse, 0x7771, RZ ;  /* 0x00007771aea97816 */ /* 0x040fe400000000ff */
[----:B------:R-:W-:Y:S04]  /*3bb0*/  PRMT R165, R174, 0x7772, RZ ;  /* 0x00007772aea57816 */ /* 0x000fe800000000ff */
[C---:B--2---:R-:W-:Y:S08]  /*3bc0*/  HMMA.16816.F32.BF16 R12, R68.reuse, R76, RZ ;  /* 0x0000004c440c723c */ /* 0x044ff000000418ff */
[----:B------:R-:W-:Y:S01]  /*3bd0*/  HMMA.16816.F32.BF16 R16, R68, R78, RZ ;  /* 0x0000004e4410723c */ /* 0x000fe200000418ff */
[----:B------:R-:W1:Y:S06]  /*3be0*/  LDSM.16.M88.4 R68, [R0+0x800] ;  /* 0x000800000044783b */ /* 0x000e6c0000000200 */
[----:B------:R-:W2:Y:S01]  /*3bf0*/  LDSM.16.M88.4 R76, [R197] ;  /* 0x00000000c54c783b */ /* 0x000ea20000000200 */
[C---:B---3--:R-:W-:Y:S08]  /*3c00*/  HMMA.16816.F32.BF16 R4, R80.reuse, R84, R4 ;  /* 0x000000545004723c */ /* 0x048ff00000041804 */
[C---:B------:R-:W-:Y:S01]  /*3c10*/  HMMA.16816.F32.BF16 R8, R80.reuse, R86, R8 ;  /* 0x000000565008723c */ /* 0x040fe20000041808 */
[----:B------:R-:W-:Y:S07]  /*3c20*/  LDSM.16.M88.4 R84, [R190+0x2000] ;  /* 0x00200000be54783b */ /* 0x000fee0000000200 */
[C---:B----4-:R-:W-:Y:S08]  /*3c30*/  HMMA.16816.F32.BF16 R12, R80.reuse, R88, R12 ;  /* 0x00000058500c723c */ /* 0x050ff0000004180c */
[----:B------:R-:W-:Y:S01]  /*3c40*/  HMMA.16816.F32.BF16 R16, R80, R90, R16 ;  /* 0x0000005a5010723c */ /* 0x000fe20000041810 */
[----:B------:R-:W3:Y:S06]  /*3c50*/  LDSM.16.M88.4 R80, [R197+0x800] ;  /* 0x00080000c550783b */ /* 0x000eec0000000200 */
[----:B------:R-:W4:Y:S01]  /*3c60*/  LDSM.16.M88.4 R88, [R194+0x2000] ;  /* 0x00200000c258783b */ /* 0x000f220000000200 */
[C---:B-----5:R-:W-:Y:S08]  /*3c70*/  HMMA.16816.F32.BF16 R4, R92.reuse, R96, R4 ;  /* 0x000000605c04723c */ /* 0x060ff00000041804 */
[C---:B------:R-:W-:Y:S01]  /*3c80*/  HMMA.16816.F32.BF16 R8, R92.reuse, R98, R8 ;  /* 0x000000625c08723c */ /* 0x040fe20000041808 */
[----:B------:R-:W-:Y:S07]  /*3c90*/  LDSM.16.M88.4 R96, [R199+0x2800] ;  /* 0x00280000c760783b */ /* 0x000fee0000000200 */
[C---:B-1----:R-:W-:Y:S08]  /*3ca0*/  HMMA.16816.F32.BF16 R12, R92.reuse, R68, R12 ;  /* 0x000000445c0c723c */ /* 0x042ff0000004180c */
[----:B------:R-:W-:Y:S01]  /*3cb0*/  HMMA.16816.F32.BF16 R16, R92, R70, R16 ;  /* 0x000000465c10723c */ /* 0x000fe20000041810 */
[----:B------:R-:W1:Y:S06]  /*3cc0*/  LDSM.16.M88.4 R68, [R194+0x2800] ;  /* 0x00280000c244783b */ /* 0x000e6c0000000200 */
[----:B------:R-:W-:Y:S01]  /*3cd0*/  LDSM.16.M88.4 R92, [R199+0x2000] ;  /* 0x00200000c75c783b */ /* 0x000fe20000000200 */
[C---:B--2---:R-:W-:Y:S08]  /*3ce0*/  HMMA.16816.F32.BF16 R4, R72.reuse, R76, R4 ;  /* 0x0000004c4804723c */ /* 0x044ff00000041804 */
[C---:B------:R-:W-:Y:S01]  /*3cf0*/  HMMA.16816.F32.BF16 R8, R72.reuse, R78, R8 ;  /* 0x0000004e4808723c */ /* 0x040fe20000041808 */
[----:B------:R-:W2:Y:S07]  /*3d00*/  LDSM.16.M88.4 R76, [R149+0x2000] ;  /* 0x00200000954c783b */ /* 0x000eae0000000200 */
[C---:B---3--:R-:W-:Y:S08]  /*3d10*/  HMMA.16816.F32.BF16 R12, R72.reuse, R80, R12 ;  /* 0x00000050480c723c */ /* 0x048ff0000004180c */
[----:B------:R-:W-:Y:S01]  /*3d20*/  HMMA.16816.F32.BF16 R16, R72, R82, R16 ;  /* 0x000000524810723c */ /* 0x000fe20000041810 */
[----:B------:R-:W-:Y:S06]  /*3d30*/  LDSM.16.M88.4 R72, [R150+0x2000] ;  /* 0x002000009648783b */ /* 0x000fec0000000200 */
[----:B------:R-:W3:Y:S01]  /*3d40*/  LDSM.16.M88.4 R80, [R0+0x2000] ;  /* 0x002000000050783b */ /* 0x000ee20000000200 */
[C---:B----4-:R-:W-:Y:S08]  /*3d50*/  HMMA.16816.F32.BF16 R4, R84.reuse, R88, R4 ;  /* 0x000000585404723c */ /* 0x050ff00000041804 */
[C---:B------:R-:W-:Y:S01]  /*3d60*/  HMMA.16816.F32.BF16 R8, R84.reuse, R90, R8 ;  /* 0x0000005a5408723c */ /* 0x040fe20000041808 */
[----:B------:R-:W4:Y:S07]  /*3d70*/  LDSM.16.M88.4 R88, [R0+0x2800] ;  /* 0x002800000058783b */ /* 0x000f2e0000000200 */
[C---:B-1----:R-:W-:Y:S08]  /*3d80*/  HMMA.16816.F32.BF16 R12, R84.reuse, R68, R12 ;  /* 0x00000044540c723c */ /* 0x042ff0000004180c */
[----:B------:R-:W-:Y:S01]  /*3d90*/  HMMA.16816.F32.BF16 R16, R84, R70, R16 ;  /* 0x000000465410723c */ /* 0x000fe20000041810 */
[----:B------:R-:W-:Y:S06]  /*3da0*/  LDSM.16.M88.4 R68, [R148+0x2000] ;  /* 0x002000009444783b */ /* 0x000fec0000000200 */
[----:B------:R-:W1:Y:S01]  /*3db0*/  LDSM.16.M88.4 R84, [R197+0x2000] ;  /* 0x00200000c554783b */ /* 0x000e620000000200 */
[C---:B--2---:R-:W-:Y:S08]  /*3dc0*/  HMMA.16816.F32.BF16 R4, R76.reuse, R92, R4 ;  /* 0x0000005c4c04723c */ /* 0x044ff00000041804 */
[C---:B------:R-:W-:Y:S01]  /*3dd0*/  HMMA.16816.F32.BF16 R8, R76.reuse, R94, R8 ;  /* 0x0000005e4c08723c */ /* 0x040fe20000041808 */
[----:B------:R-:W2:Y:S07]  /*3de0*/  LDSM.16.M88.4 R92, [R197+0x2800] ;  /* 0x00280000c55c783b */ /* 0x000eae0000000200 */
[C---:B------:R-:W-:Y:S08]  /*3df0*/  HMMA.16816.F32.BF16 R12, R76.reuse, R96, R12 ;  /* 0x000000604c0c723c */ /* 0x040ff0000004180c */
[----:B------:R-:W-:Y:S01]  /*3e00*/  HMMA.16816.F32.BF16 R16, R76, R98, R16 ;  /* 0x000000624c10723c */ /* 0x000fe20000041810 */
[----:B------:R-:W-:Y:S06]  /*3e10*/  LDSM.16.M88.4 R76, [R190+0x4000] ;  /* 0x00400000be4c783b */ /* 0x000fec0000000200 */
[----:B------:R-:W-:Y:S01]  /*3e20*/  LDSM.16.M88.4 R96, [R194+0x4800] ;  /* 0x00480000c260783b */ /* 0x000fe20000000200 */
[C---:B---3--:R-:W-:Y:S08]  /*3e30*/  HMMA.16816.F32.BF16 R4, R72.reuse, R80, R4 ;  /* 0x000000504804723c */ /* 0x048ff00000041804 */
[C---:B------:R-:W-:Y:S01]  /*3e40*/  HMMA.16816.F32.BF16 R8, R72.reuse, R82, R8 ;  /* 0x000000524808723c */ /* 0x040fe20000041808 */
[----:B------:R-:W3:Y:S07]  /*3e50*/  LDSM.16.M88.4 R80, [R194+0x4000] ;  /* 0x00400000c250783b */ /* 0x000eee0000000200 */
[C---:B----4-:R-:W-:Y:S08]  /*3e60*/  HMMA.16816.F32.BF16 R12, R72.reuse, R88, R12 ;  /* 0x00000058480c723c */ /* 0x050ff0000004180c */
[----:B------:R-:W-:Y:S01]  /*3e70*/  HMMA.16816.F32.BF16 R16, R72, R90, R16 ;  /* 0x0000005a4810723c */ /* 0x000fe20000041810 */
[----:B------:R-:W-:Y:S06]  /*3e80*/  LDSM.16.M88.4 R72, [R149+0x4000] ;  /* 0x004000009548783b */ /* 0x000fec0000000200 */
[----:B------:R-:W-:Y:S01]  /*3e90*/  LDSM.16.M88.4 R88, [R199+0x4800] ;  /* 0x00480000c758783b */ /* 0x000fe20000000200 */
[C---:B-1----:R-:W-:Y:S08]  /*3ea0*/  HMMA.16816.F32.BF16 R4, R68.reuse, R84, R4 ;  /* 0x000000544404723c */ /* 0x042ff00000041804 */
[C---:B------:R-:W-:Y:S01]  /*3eb0*/  HMMA.16816.F32.BF16 R8, R68.reuse, R86, R8 ;  /* 0x000000564408723c */ /* 0x040fe20000041808 */
[----:B------:R1:W4:Y:S07]  /*3ec0*/  LDSM.16.M88.4 R84, [R199+0x4000] ;  /* 0x00400000c754783b */ /* 0x00032e0000000200 */
[C---:B--2---:R-:W-:Y:S08]  /*3ed0*/  HMMA.16816.F32.BF16 R12, R68.reuse, R92, R12 ;  /* 0x0000005c440c723c */ /* 0x044ff0000004180c */
[----:B------:R-:W-:Y:S01]  /*3ee0*/  HMMA.16816.F32.BF16 R16, R68, R94, R16 ;  /* 0x0000005e4410723c */ /* 0x000fe20000041810 */
[----:B------:R-:W-:Y:S06]  /*3ef0*/  LDSM.16.M88.4 R68, [R150+0x4000] ;  /* 0x004000009644783b */ /* 0x000fec0000000200 */
[----:B------:R-:W-:Y:S01]  /*3f00*/  LDSM.16.M88.4 R92, [R0+0x4800] ;  /* 0x00480000005c783b */ /* 0x000fe20000000200 */
[C---:B---3--:R-:W-:Y:S05]  /*3f10*/  HMMA.16816.F32.BF16 R4, R76.reuse, R80, R4 ;  /* 0x000000504c04723c */ /* 0x048fea0000041804 */
[--C-:B-1----:R-:W-:Y:S03]  /*3f20*/  IMAD.IADD R199, R194, 0x1, R187.reuse ;  /* 0x00000001c2c77824 */ /* 0x102fe600078e02bb */
[C---:B------:R-:W-:Y:S01]  /*3f30*/  HMMA.16816.F32.BF16 R8, R76.reuse, R82, R8 ;  /* 0x000000524c08723c */ /* 0x040fe20000041808 */
[----:B------:R-:W1:Y:S07]  /*3f40*/  LDSM.16.M88.4 R80, [R0+0x4000] ;  /* 0x004000000050783b */ /* 0x000e6e0000000200 */
[C---:B------:R-:W-:Y:S08]  /*3f50*/  HMMA.16816.F32.BF16 R12, R76.reuse, R96, R12 ;  /* 0x000000604c0c723c */ /* 0x040ff0000004180c */
[----:B------:R-:W-:Y:S01]  /*3f60*/  HMMA.16816.F32.BF16 R16, R76, R98, R16 ;  /* 0x000000624c10723c */ /* 0x000fe20000041810 */
[----:B------:R-:W-:Y:S07]  /*3f70*/  LDSM.16.M88.4 R76, [R148+0x4000] ;  /* 0x00400000944c783b */ /* 0x000fee0000000200 */
[C---:B----4-:R-:W-:Y:S08]  /*3f80*/  HMMA.16816.F32.BF16 R4, R72.reuse, R84, R4 ;  /* 0x000000544804723c */ /* 0x050ff00000041804 */
[C---:B------:R-:W-:Y:S01]  /*3f90*/  HMMA.16816.F32.BF16 R8, R72.reuse, R86, R8 ;  /* 0x000000564808723c */ /* 0x040fe20000041808 */
[----:B------:R-:W2:Y:S07]  /*3fa0*/  LDSM.16.M88.4 R84, [R197+0x4000] ;  /* 0x00400000c554783b */ /* 0x000eae0000000200 */
[C---:B------:R-:W-:Y:S08]  /*3fb0*/  HMMA.16816.F32.BF16 R12, R72.reuse, R88, R12 ;  /* 0x00000058480c723c */ /* 0x040ff0000004180c */
[----:B------:R-:W-:Y:S08]  /*3fc0*/  HMMA.16816.F32.BF16 R16, R72, R90, R16 ;  /* 0x0000005a4810723c */ /* 0x000ff00000041810 */
[C---:B-1----:R-:W-:Y:S08]  /*3fd0*/  HMMA.16816.F32.BF16 R4, R68.reuse, R80, R4 ;  /* 0x000000504404723c */ /* 0x042ff00000041804 */
[C---:B------:R-:W-:Y:S08]  /*3fe0*/  HMMA.16816.F32.BF16 R8, R68.reuse, R82, R8 ;  /* 0x000000524408723c */ /* 0x040ff00000041808 */
[C---:B------:R-:W-:Y:S08]  /*3ff0*/  HMMA.16816.F32.BF16 R12, R68.reuse, R92, R12 ;  /* 0x0000005c440c723c */ /* 0x040ff0000004180c */
[----:B------:R-:W-:Y:S01]  /*4000*/  HMMA.16816.F32.BF16 R16, R68, R94, R16 ;  /* 0x0000005e4410723c */ /* 0x000fe20000041810 */
[----:B------:R1:W3:Y:S07]  /*4010*/  LDSM.16.M88.4 R68, [R197+0x4800] ;  /* 0x00480000c544783b */ /* 0x0002ee0000000200 */
[C---:B--2---:R-:W-:Y:S08]  /*4020*/  HMMA.16816.F32.BF16 R4, R76.reuse, R84, R4 ;  /* 0x000000544c04723c */ /* 0x044ff00000041804 */
[C---:B------:R-:W-:Y:S03]  /*4030*/  HMMA.16816.F32.BF16 R8, R76.reuse, R86, R8 ;  /* 0x000000564c08723c */ /* 0x040fe60000041808 */
[----:B-1----:R-:W-:Y:S08]  /*4040*/  IMAD.IADD R197, R0, 0x1, R187 ;  /* 0x0000000100c57824 */ /* 0x002ff000078e02bb */
[----:B------:R-:W-:Y:S02]  /*4050*/  @P5 FSEL R5, R5, -INF , !P2 ;  /* 0xff80000005055808 */ /* 0x000fe40005000000 */
[----:B------:R-:W-:Y:S02]  /*4060*/  @P5 FSEL R7, R7, -INF , !P2 ;  /* 0xff80000007075808 */ /* 0x000fe40005000000 */
[-C--:B------:R-:W-:Y:S01]  /*4070*/  @P5 ISETP.GE.AND P2, PT, R226, R237.reuse, PT ;  /* 0x000000ede200520c */ /* 0x080fe20003f46270 */
[----:B------:R-:W-:Y:S01]  /*4080*/  FFMA.FTZ R159, R5, UR15, -R164 ;  /* 0x0000000f059f7c23 */ /* 0x000fe200080108a4 */
[----:B------:R-:W-:Y:S01]  /*4090*/  @P5 FSEL R4, R4, -INF , !P1 ;  /* 0xff80000004045808 */ /* 0x000fe20004800000 */
[----:B------:R-:W-:Y:S01]  /*40a0*/  FFMA.FTZ R154, R7, UR15, -R166 ;  /* 0x0000000f079a7c23 */ /* 0x000fe200080108a6 */
[----:B------:R-:W-:Y:S01]  /*40b0*/  @P5 FSEL R9, R9, -INF , !P2 ;  /* 0xff80000009095808 */ /* 0x000fe20005000000 */
[----:B------:R1:W-:Y:S01]  /*40c0*/  MUFU.EX2 R152, R159 ;  /* 0x0000009f00987308 */ /* 0x0003e20000000800 */
[----:B------:R-:W-:Y:S01]  /*40d0*/  @P5 FSEL R6, R6, -INF , !P1 ;  /* 0xff80000006065808 */ /* 0x000fe20004800000 */
[----:B------:R-:W-:Y:S01]  /*40e0*/  FFMA.FTZ R151, R4, UR15, -R164 ;  /* 0x0000000f04977c23 */ /* 0x000fe200080108a4 */
[-C--:B------:R-:W-:Y:S01]  /*40f0*/  @P5 ISETP.GE.AND P1, PT, R225, R237.reuse, PT ;  /* 0x000000ede100520c */ /* 0x080fe20003f26270 */
[C---:B---3--:R-:W-:Y:S03]  /*4100*/  HMMA.16816.F32.BF16 R12, R76.reuse, R68, R12 ;  /* 0x000000444c0c723c */ /* 0x048fe6000004180c */
[----:B------:R-:W-:Y:S01]  /*4110*/  @P5 FSEL R8, R8, -INF , !P1 ;  /* 0xff80000008085808 */ /* 0x000fe20004800000 */
[----:B------:R-:W-:Y:S01]  /*4120*/  FFMA.FTZ R153, R6, UR15, -R166 ;  /* 0x0000000f06997c23 */ /* 0x000fe200080108a6 */
[----:B------:R-:W-:Y:S01]  /*4130*/  @P5 FSEL R10, R10, -INF , !P1 ;  /* 0xff8000000a0a5808 */ /* 0x000fe20004800000 */
[----:B------:R-:W-:Y:S01]  /*4140*/  MUFU.EX2 R154, R154 ;  /* 0x0000009a009a7308 */ /* 0x000fe20000000800 */
[----:B------:R-:W-:Y:S01]  /*4150*/  @P5 FSEL R11, R11, -INF , !P2 ;  /* 0xff8000000b0b5808 */ /* 0x000fe20005000000 */
[----:B------:R-:W-:Y:S03]  /*4160*/  HMMA.16816.F32.BF16 R16, R76, R70, R16 ;  /* 0x000000464c10723c */ /* 0x000fe60000041810 */
[----:B------:R-:W-:Y:S01]  /*4170*/  FFMA.FTZ R155, R8, UR15, -R164 ;  /* 0x0000000f089b7c23 */ /* 0x000fe200080108a4 */
[----:B-1----:R-:W-:Y:S04]  /*4180*/  IMAD.WIDE.U32 R158, R158, -0x326172a9, RZ ;  /* 0xcd9e8d579e9e7825 */ /* 0x002fe800078e00ff */
[----:B------:R-:W-:Y:S01]  /*4190*/  FFMA.FTZ R157, R10, UR15, -R166 ;  /* 0x0000000f0a9d7c23 */ /* 0x000fe200080108a6 */
[----:B------:R-:W-:Y:S01]  /*41a0*/  MUFU.EX2 R153, R153 ;  /* 0x0000009900997308 */ /* 0x000fe20000000800 */
[----:B------:R-:W-:Y:S01]  /*41b0*/  LOP3.LUT R161, R160, UR17, R159, 0x96, !PT ;  /* 0x00000011a0a17c12 */ /* 0x000fe2000f8e969f */
[--C-:B------:R-:W-:Y:S01]  /*41c0*/  FFMA.FTZ R160, R9, UR15, -R164.reuse ;  /* 0x0000000f09a07c23 */ /* 0x100fe200080108a4 */
[----:B------:R-:W-:Y:S02]  /*41d0*/  PRMT R159, R158, 0x7770, RZ ;  /* 0x000077709e9f7816 */ /* 0x000fe400000000ff */
[----:B------:R-:W-:Y:S05]  /*41e0*/  LOP3.LUT R174, R161, 0xff, RZ, 0xc0, !PT ;  /* 0x000000ffa1ae7812 */ /* 0x000fea00078ec0ff */
[----:B------:R1:W-:Y:S01]  /*41f0*/  MUFU.EX2 R156, R160 ;  /* 0x000000a0009c7308 */ /* 0x0003e20000000800 */
[----:B------:R-:W-:Y:S02]  /*4200*/  ISETP.LE.U32.AND P1, PT, R159, UR14, PT ;  /* 0x0000000e9f007c0c */ /* 0x000fe4000bf23070 */
[----:B------:R-:W-:Y:S02]  /*4210*/  LOP3.LUT R159, R161, 0xffff, RZ, 0xc0, !PT ;  /* 0x0000ffffa19f7812 */ /* 0x000fe400078ec0ff */
[----:B------:R-:W-:Y:S02]  /*4220*/  ISETP.LE.U32.AND P4, PT, R174, UR14, PT ;  /* 0x0000000eae007c0c */ /* 0x000fe4000bf83070 */
[----:B------:R-:W-:Y:S03]  /*4230*/  SHF.R.U32.HI R175, RZ, 0x8, R159 ;  /* 0x00000008ffaf7819 */ /* 0x000fe6000001169f */
[----:B------:R-:W2:Y:S01]  /*4240*/  MUFU.EX2 R151, R151 ;  /* 0x0000009700977308 */ /* 0x000ea20000000800 */
[----:B------:R-:W-:Y:S02]  /*4250*/  @P5 FSEL R12, R12, -INF , !P6 ;  /* 0xff8000000c0c5808 */ /* 0x000fe40007000000 */
[----:B------:R-:W-:Y:S02]  /*4260*/  LOP3.LUT R175, R175, 0xffff, RZ, 0xc0, !PT ;  /* 0x0000ffffafaf7812 */ /* 0x000fe400078ec0ff */
[----:B------:R-:W-:Y:S01]  /*4270*/  @P5 FSEL R14, R14, -INF , !P6 ;  /* 0xff8000000e0e5808 */ /* 0x000fe20007000000 */
[----:B------:R-:W-:Y:S01]  /*4280*/  FFMA.FTZ R176, R12, UR15, -R164 ;  /* 0x0000000f0cb07c23 */ /* 0x000fe200080108a4 */
[----:B------:R-:W-:Y:S03]  /*4290*/  ISETP.LE.U32.AND P2, PT, R175, UR14, PT ;  /* 0x0000000eaf007c0c */ /* 0x000fe6000bf43070 */
[----:B------:R-:W3:Y:S01]  /*42a0*/  MUFU.EX2 R155, R155 ;  /* 0x0000009b009b7308 */ /* 0x000ee20000000800 */
[----:B-1----:R-:W-:Y:S02]  /*42b0*/  PRMT R160, R161, 0x7632, R160 ;  /* 0x00007632a1a07816 */ /* 0x002fe400000000a0 */
[-C--:B------:R-:W-:Y:S02]  /*42c0*/  @P5 ISETP.GE.AND P6, PT, R229, R237.reuse, PT ;  /* 0x000000ede500520c */ /* 0x080fe40003fc6270 */
[----:B------:R-:W-:Y:S02]  /*42d0*/  LOP3.LUT R160, R160, 0xff, RZ, 0xc0, !PT ;  /* 0x000000ffa0a07812 */ /* 0x000fe400078ec0ff */
[----:B------:R-:W-:Y:S03]  /*42e0*/  SHF.R.U32.HI R175, RZ, 0x18, R161 ;  /* 0x00000018ffaf7819 */ /* 0x000fe600000116a1 */
[----:B------:R1:W-:Y:S01]  /*42f0*/  MUFU.EX2 R159, R176 ;  /* 0x000000b0009f7308 */ /* 0x0003e20000000800 */
[----:B------:R-:W-:Y:S01]  /*4300*/  ISETP.LE.U32.AND P0, PT, R160, UR14, PT ;  /* 0x0000000ea0007c0c */ /* 0x000fe2000bf03070 */
[----:B--2---:R-:W-:Y:S01]  /*4310*/  @!P4 FADD.FTZ R151, -R151, -RZ ;  /* 0x800000ff9797c221 */ /* 0x004fe20000010100 */
[----:B------:R-:W-:Y:S01]  /*4320*/  @P5 FSEL R13, R13, -INF , !P3 ;  /* 0xff8000000d0d5808 */ /* 0x000fe20005800000 */
[----:B------:R-:W-:Y:S01]  /*4330*/  @!P2 FADD.FTZ R152, -R152, -RZ ;  /* 0x800000ff9898a221 */ /* 0x000fe20000010100 */
[----:B------:R-:W-:Y:S02]  /*4340*/  @P5 FSEL R15, R15, -INF , !P3 ;  /* 0xff8000000f0f5808 */ /* 0x000fe40005800000 */
[----:B------:R-:W-:Y:S03]  /*4350*/  PRMT R163, R158, 0x7773, RZ ;  /* 0x000077739ea37816 */ /* 0x000fe600000000ff */
[----:B------:R-:W2:Y:S01]  /*4360*/  MUFU.EX2 R157, R157 ;  /* 0x0000009d009d7308 */ /* 0x000ea20000000800 */
[----:B------:R-:W-:Y:S01]  /*4370*/  @P5 ISETP.GE.AND P3, PT, R230, R237, PT ;  /* 0x000000ede600520c */ /* 0x000fe20003f66270 */
[----:B------:R-:W-:Y:S01]  /*4380*/  FFMA.FTZ R174, R13, UR15, -R164 ;  /* 0x0000000f0dae7c23 */ /* 0x000fe200080108a4 */
[----:B------:R-:W-:Y:S01]  /*4390*/  @P5 FSEL R16, R16, -INF , !P6 ;  /* 0xff80000010105808 */ /* 0x000fe20007000000 */
[----:B---3--:R-:W-:Y:S01]  /*43a0*/  @!P1 FADD.FTZ R155, -R155, -RZ ;  /* 0x800000ff9b9b9221 */ /* 0x008fe20000010100 */
[----:B------:R-:W-:Y:S01]  /*43b0*/  @P5 FSEL R18, R18, -INF , !P6 ;  /* 0xff80000012125808 */ /* 0x000fe20007000000 */
[----:B------:R-:W-:Y:S01]  /*43c0*/  @!P0 FADD.FTZ R153, -R153, -RZ ;  /* 0x800000ff99998221 */ /* 0x000fe20000010100 */
[----:B------:R-:W-:Y:S03]  /*43d0*/  PRMT R173, R158, 0x7771, RZ ;  /* 0x000077719ead7816 */ /* 0x000fe600000000ff */
[----:B------:R-:W-:Y:S01]  /*43e0*/  MUFU.EX2 R160, R174 ;  /* 0x000000ae00a07308 */ /* 0x000fe20000000800 */
[----:B------:R-:W-:Y:S01]  /*43f0*/  ISETP.LE.U32.AND P6, PT, R175, UR14, PT ;  /* 0x0000000eaf007c0c */ /* 0x000fe2000bfc3070 */
[--C-:B------:R-:W-:Y:S01]  /*4400*/  FFMA.FTZ R175, R15, UR15, -R166.reuse ;  /* 0x0000000f0faf7c23 */ /* 0x100fe200080108a6 */
[----:B------:R-:W-:Y:S01]  /*4410*/  ISETP.GT.U32.AND P2, PT, R163, UR14, PT ;  /* 0x0000000ea3007c0c */ /* 0x000fe2000bf44070 */
[--C-:B-1----:R-:W-:Y:S01]  /*4420*/  FFMA.FTZ R176, R14, UR15, -R166.reuse ;  /* 0x0000000f0eb07c23 */ /* 0x102fe200080108a6 */
[----:B------:R-:W-:Y:S02]  /*4430*/  @P5 FSEL R17, R17, -INF , !P3 ;  /* 0xff80000011115808 */ /* 0x000fe40005800000 */
[----:B------:R-:W-:Y:S03]  /*4440*/  @P5 FSEL R19, R19, -INF , !P3 ;  /* 0xff80000013135808 */ /* 0x000fe60005800000 */
[----:B------:R-:W-:Y:S01]  /*4450*/  MUFU.EX2 R161, R176 ;  /* 0x000000b000a17308 */ /* 0x000fe20000000800 */
[----:B------:R-:W-:Y:S01]  /*4460*/  PRMT R162, R158, 0x7772, RZ ;  /* 0x000077729ea27816 */ /* 0x000fe200000000ff */
[----:B------:R-:W-:Y:S01]  /*4470*/  FFMA.FTZ R158, R11, UR15, -R166 ;  /* 0x0000000f0b9e7c23 */ /* 0x000fe200080108a6 */
[----:B------:R-:W-:Y:S02]  /*4480*/  LOP3.LUT R163, R168, 0xffff, RZ, 0xc0, !PT ;  /* 0x0000ffffa8a37812 */ /* 0x000fe400078ec0ff */
[----:B------:R-:W-:Y:S01]  /*4490*/  ISETP.GT.U32.AND P3, PT, R173, UR14, PT ;  /* 0x0000000ead007c0c */ /* 0x000fe2000bf64070 */
[--C-:B------:R-:W-:Y:S01]  /*44a0*/  FFMA.FTZ R173, R16, UR15, -R164.reuse ;  /* 0x0000000f10ad7c23 */ /* 0x100fe200080108a4 */
[----:B------:R-:W-:Y:S01]  /*44b0*/  ISETP.LE.U32.AND P0, PT, R172, UR14, PT ;  /* 0x0000000eac007c0c */ /* 0x000fe2000bf03070 */
[----:B------:R-:W-:Y:S01]  /*44c0*/  @!P6 FADD.FTZ R154, -R154, -RZ ;  /* 0x800000ff9a9ae221 */ /* 0x000fe20000010100 */
[----:B------:R-:W-:Y:S01]  /*44d0*/  SHF.R.U32.HI R172, RZ, 0x8, R163 ;  /* 0x00000008ffac7819 */ /* 0x000fe200000116a3 */
[----:B------:R-:W1:Y:S01]  /*44e0*/  MUFU.EX2 R158, R158 ;  /* 0x0000009e009e7308 */ /* 0x000e620000000800 */
[----:B------:R-:W-:Y:S01]  /*44f0*/  ISETP.GT.U32.AND P4, PT, R162, UR14, PT ;  /* 0x0000000ea2007c0c */ /* 0x000fe2000bf84070 */
[----:B------:R-:W-:Y:S01]  /*4500*/  FFMA.FTZ R164, R17, UR15, -R164 ;  /* 0x0000000f11a47c23 */ /* 0x000fe200080108a4 */
[----:B------:R-:W-:Y:S02]  /*4510*/  ISETP.GT.U32.AND P6, PT, R169, UR14, PT ;  /* 0x0000000ea9007c0c */ /* 0x000fe4000bfc4070 */
[----:B------:R-:W-:Y:S02]  /*4520*/  LOP3.LUT R169, R168, 0xff, RZ, 0xc0, !PT ;  /* 0x000000ffa8a97812 */ /* 0x000fe400078ec0ff */
[----:B------:R-:W-:Y:S03]  /*4530*/  LOP3.LUT R172, R172, 0xffff, RZ, 0xc0, !PT ;  /* 0x0000ffffacac7812 */ /* 0x000fe600078ec0ff */
[----:B------:R3:W-:Y:S01]  /*4540*/  MUFU.EX2 R162, R175 ;  /* 0x000000af00a27308 */ /* 0x0007e20000000800 */
[----:B------:R-:W-:Y:S01]  /*4550*/  ISETP.LE.U32.AND P1, PT, R169, UR14, PT ;  /* 0x0000000ea9007c0c */ /* 0x000fe2000bf23070 */
[----:B------:R-:W-:Y:S01]  /*4560*/  @P3 FADD.FTZ R156, -R156, -RZ ;  /* 0x800000ff9c9c3221 */ /* 0x000fe20000010100 */
[----:B------:R-:W-:Y:S01]  /*4570*/  ISETP.LE.U32.AND P3, PT, R172, UR14, PT ;  /* 0x0000000eac007c0c */ /* 0x000fe2000bf63070 */
[--C-:B------:R-:W-:Y:S01]  /*4580*/  FFMA.FTZ R172, R18, UR15, -R166.reuse ;  /* 0x0000000f12ac7c23 */ /* 0x100fe200080108a6 */
[----:B------:R-:W-:Y:S01]  /*4590*/  PRMT R169, R168, 0x7632, R169 ;  /* 0x00007632a8a97816 */ /* 0x000fe200000000a9 */
[----:B------:R-:W-:Y:S01]  /*45a0*/  FFMA.FTZ R166, R19, UR15, -R166 ;  /* 0x0000000f13a67c23 */ /* 0x000fe200080108a6 */
[----:B------:R-:W-:Y:S03]  /*45b0*/  SHF.R.U32.HI R168, RZ, 0x18, R168 ;  /* 0x00000018ffa87819 */ /* 0x000fe600000116a8 */
[----:B------:R4:W5:Y:S01]  /*45c0*/  MUFU.EX2 R163, R173 ;  /* 0x000000ad00a37308 */ /* 0x0009620000000800 */
[----:B------:R-:W-:Y:S01]  /*45d0*/  LOP3.LUT R169, R169, 0xff, RZ, 0xc0, !PT ;  /* 0x000000ffa9a97812 */ /* 0x000fe200078ec0ff */
[----:B--2---:R-:W-:Y:S01]  /*45e0*/  @P4 FADD.FTZ R157, -R157, -RZ ;  /* 0x800000ff9d9d4221 */ /* 0x004fe20000010100 */
[----:B------:R-:W-:Y:S01]  /*45f0*/  ISETP.GT.U32.AND P4, PT, R165, UR14, PT ;  /* 0x0000000ea5007c0c */ /* 0x000fe2000bf84070 */
[----:B-1----:R-:W-:Y:S01]  /*4600*/  @P2 FADD.FTZ R158, -R158, -RZ ;  /* 0x800000ff9e9e2221 */ /* 0x002fe20000010100 */
[----:B------:R-:W-:Y:S01]  /*4610*/  ISETP.LE.U32.AND P2, PT, R169, UR14, PT ;  /* 0x0000000ea9007c0c */ /* 0x000fe2000bf43070 */
[----:B------:R-:W-:Y:S01]  /*4620*/  @!P1 FADD.FTZ R159, -R159, -RZ ;  /* 0x800000ff9f9f9221 */ /* 0x000fe20000010100 */
[----:B------:R-:W-:Y:S03]  /*4630*/  ISETP.LE.U32.AND P1, PT, R168, UR14, PT ;  /* 0x0000000ea8007c0c */ /* 0x000fe6000bf23070 */
[----:B------:R-:W1:Y:S01]  /*4640*/  MUFU.EX2 R164, R164 ;  /* 0x000000a400a47308 */ /* 0x000e620000000800 */
[----:B---3--:R-:W-:Y:S01]  /*4650*/  F2FP.RELU.BF16.F32.PACK_AB R175, R152, R151 ;  /* 0x0000009798af723e */ /* 0x008fe200000018ff */
[----:B------:R-:W-:Y:S01]  /*4660*/  @!P3 FADD.FTZ R160, -R160, -RZ ;  /* 0x800000ffa0a0b221 */ /* 0x000fe20000010100 */
[----:B------:R-:W-:Y:S02]  /*4670*/  ISETP.GT.U32.AND P3, PT, R167, UR14, PT ;  /* 0x0000000ea7007c0c */ /* 0x000fe4000bf64070 */
[----:B------:R-:W-:Y:S01]  /*4680*/  F2FP.RELU.BF16.F32.PACK_AB R169, R156, R155 ;  /* 0x0000009b9ca9723e */ /* 0x000fe200000018ff */
[----:B------:R2:W-:Y:S01]  /*4690*/  STS [R212], R175 ;  /* 0x000000afd4007388 */ /* 0x0005e20000000800 */
[----:B------:R-:W-:Y:S03]  /*46a0*/  F2FP.RELU.BF16.F32.PACK_AB R179, R158, R157 ;  /* 0x0000009d9eb3723e */ /* 0x000fe600000018ff */
[----:B------:R-:W3:Y:S01]  /*46b0*/  MUFU.EX2 R165, R172 ;  /* 0x000000ac00a57308 */ /* 0x000ee20000000800 */
[----:B----4-:R-:W-:Y:S01]  /*46c0*/  F2FP.RELU.BF16.F32.PACK_AB R173, R154, R153 ;  /* 0x000000999aad723e */ /* 0x010fe200000018ff */
[----:B------:R-:W-:Y:S01]  /*46d0*/  @!P2 FADD.FTZ R161, -R161, -RZ ;  /* 0x800000ffa1a1a221 */ /* 0x000fe20000010100 */
[----:B-----5:R-:W-:Y:S01]  /*46e0*/  @!P0 FADD.FTZ R163, -R163, -RZ ;  /* 0x800000ffa3a38221 */ /* 0x020fe20000010100 */
[----:B------:R-:W-:Y:S01]  /*46f0*/  @!P1 FADD.FTZ R162, -R162, -RZ ;  /* 0x800000ffa2a29221 */ /* 0x000fe20000010100 */
[----:B------:R-:W-:Y:S01]  /*4700*/  F2FP.RELU.BF16.F32.PACK_AB R167, R160, R159 ;  /* 0x0000009fa0a7723e */ /* 0x000fe200000018ff */
[----:B------:R4:W-:Y:S01]  /*4710*/  STS [R212+0x400], R173 ;  /* 0x000400add4007388 */ /* 0x0009e20000000800 */
[----:B------:R-:W-:Y:S03]  /*4720*/  FSETP.GE.FTZ.AND P2, PT, R151, RZ, PT ;  /* 0x000000ff9700720b */ /* 0x000fe60003f56000 */
[----:B------:R-:W5:Y:S01]  /*4730*/  MUFU.EX2 R166, R166 ;  /* 0x000000a600a67308 */ /* 0x000f620000000800 */
[----:B-1----:R-:W-:Y:S01]  /*4740*/  @P6 FADD.FTZ R164, -R164, -RZ ;  /* 0x800000ffa4a46221 */ /* 0x002fe20000010100 */
[----:B------:R-:W-:Y:S01]  /*4750*/  F2FP.RELU.BF16.F32.PACK_AB R177, R162, R161 ;  /* 0x000000a1a2b1723e */ /* 0x000fe200000018ff */
[----:B------:R1:W-:Y:S01]  /*4760*/  STS [R240], R169 ;  /* 0x000000a9f0007388 */ /* 0x0003e20000000800 */
[----:B------:R-:W-:Y:S02]  /*4770*/  FSETP.GE.FTZ.AND P1, PT, R152, RZ, PT ;  /* 0x000000ff9800720b */ /* 0x000fe40003f36000 */
[----:B------:R-:W-:Y:S03]  /*4780*/  FSETP.GE.FTZ.AND P0, PT, R155, RZ, PT ;  /* 0x000000ff9b00720b */ /* 0x000fe60003f16000 */
[----:B------:R-:W-:Y:S01]  /*4790*/  STS [R240+0x400], R179 ;  /* 0x000400b3f0007388 */ /* 0x000fe20000000800 */
[----:B------:R-:W-:Y:S01]  /*47a0*/  FSETP.GE.FTZ.AND P6, PT, R153, RZ, PT ;  /* 0x000000ff9900720b */ /* 0x000fe20003fd6000 */
[----:B---3--:R-:W-:Y:S01]  /*47b0*/  @P4 FADD.FTZ R165, -R165, -RZ ;  /* 0x800000ffa5a54221 */ /* 0x008fe20000010100 */
[----:B------:R-:W-:Y:S03]  /*47c0*/  ISETP.NE.AND P4, PT, R236, RZ, PT ;  /* 0x000000ffec00720c */ /* 0x000fe60003f85270 */
[----:B------:R3:W-:Y:S01]  /*47d0*/  STS [R214], R167 ;  /* 0x000000a7d6007388 */ /* 0x0007e20000000800 */
[----:B--2---:R-:W-:Y:S05]  /*47e0*/  F2FP.RELU.BF16.F32.PACK_AB R175, R164, R163 ;  /* 0x000000a3a4af723e */ /* 0x004fea00000018ff */
[----:B------:R-:W-:Y:S01]  /*47f0*/  STS [R214+0x400], R177 ;  /* 0x000400b1d6007388 */ /* 0x000fe20000000800 */
[----:B-----5:R-:W-:Y:S05]  /*4800*/  @P3 FADD.FTZ R166, -R166, -RZ ;  /* 0x800000ffa6a63221 */ /* 0x020fea0000010100 */
[----:B------:R-:W-:Y:S01]  /*4810*/  STS [R218], R175 ;  /* 0x000000afda007388 */ /* 0x000fe20000000800 */
[----:B----4-:R-:W-:Y:S05]  /*4820*/  F2FP.RELU.BF16.F32.PACK_AB R173, R166, R165 ;  /* 0x000000a5a6ad723e */ /* 0x010fea00000018ff */
[----:B------:R-:W-:Y:S06]  /*4830*/  STS [R218+0x400], R173 ;  /* 0x000400adda007388 */ /* 0x000fec0000000800 */
[----:B------:R-:W-:Y:S06]  /*4840*/  LDSM.16.M88.4 R68, [R198+0xc000] ;  /* 0x00c00000c644783b */ /* 0x000fec0000000200 */
[----:B------:R-:W2:Y:S06]  /*4850*/  LDSM.16.M88.4 R72, [R194+0x6000] ;  /* 0x00600000c248783b */ /* 0x000eac0000000200 */
[----:B------:R-:W4:Y:S06]  /*4860*/  LDSM.16.M88.4 R76, [R194+0x6800] ;  /* 0x00680000c24c783b */ /* 0x000f2c0000000200 */
[----:B------:R-:W-:Y:S06]  /*4870*/  LDSM.16.M88.4 R80, [R186+0xc000] ;  /* 0x00c00000ba50783b */ /* 0x000fec0000000200 */
[----:B------:R-:W5:Y:S06]  /*4880*/  LDSM.16.M88.4 R84, [R199+0x6000] ;  /* 0x00600000c754783b */ /* 0x000f6c0000000200 */
[----:B-1----:R-:W5:Y:S06]  /*4890*/  LDG.E R169, desc[UR24][R170.64] ;  /* 0x00000018aaa97981 */ /* 0x002f6c000c1e1900 */
[----:B------:R-:W1:Y:S06]  /*48a0*/  LDSM.16.M88.4 R88, [R199+0x6800] ;  /* 0x00680000c758783b */ /* 0x000e6c0000000200 */
[----:B---3--:R3:W3:Y:S06]  /*48b0*/  LDG.E R167, desc[UR24][R170.64+0x20] ;  /* 0x00002018aaa77981 */ /* 0x0086ec000c1e1900 */
[----:B------:R-:W-:Y:S01]  /*48c0*/  LDSM.16.M88.4 R92, [R196+0xc000] ;  /* 0x00c00000c45c783b */ /* 0x000fe20000000200 */
[C---:B--2---:R-:W-:Y:S05]  /*48d0*/  HMMA.16816.F32.BF16 R4, R68.reuse, R72, RZ ;  /* 0x000000484404723c */ /* 0x044fea00000418ff */
[----:B------:R-:W2:Y:S03]  /*48e0*/  LDSM.16.M88.4 R96, [R0+0x6000] ;  /* 0x006000000060783b */ /* 0x000ea60000000200 */
[C---:B------:R-:W-:Y:S03]  /*48f0*/  HMMA.16816.F32.BF16 R8, R68.reuse, R74, RZ ;  /* 0x0000004a4408723c */ /* 0x040fe600000418ff */
[----:B------:R-:W-:Y:S05]  /*4900*/  LDSM.16.M88.4 R72, [R185+0xc000] ;  /* 0x00c00000b948783b */ /* 0x000fea0000000200 */
[C---:B----4-:R-:W-:Y:S08]  /*4910*/  HMMA.16816.F32.BF16 R12, R68.reuse, R76, RZ ;  /* 0x0000004c440c723c */ /* 0x050ff000000418ff */
[----:B------:R-:W-:Y:S01]  /*4920*/  HMMA.16816.F32.BF16 R16, R68, R78, RZ ;  /* 0x0000004e4410723c */ /* 0x000fe200000418ff */
[----:B------:R-:W4:Y:S06]  /*4930*/  LDSM.16.M88.4 R68, [R0+0x6800] ;  /* 0x006800000044783b */ /* 0x000f2c0000000200 */
[----:B------:R-:W4:Y:S01]  /*4940*/  LDSM.16.M88.4 R76, [R197+0x6000] ;  /* 0x00600000c54c783b */ /* 0x000f220000000200 */
[C---:B-----5:R-:W-:Y:S08]  /*4950*/  HMMA.16816.F32.BF16 R4, R80.reuse, R84, R4 ;  /* 0x000000545004723c */ /* 0x060ff00000041804 */
[C---:B------:R-:W-:Y:S01]  /*4960*/  HMMA.16816.F32.BF16 R8, R80.reuse, R86, R8 ;  /* 0x000000565008723c */ /* 0x040fe20000041808 */
[----:B------:R-:W-:Y:S07]  /*4970*/  LDSM.16.M88.4 R84, [R198+0xe000] ;  /* 0x00e00000c654783b */ /* 0x000fee0000000200 */
[C---:B-1----:R-:W-:Y:S08]  /*4980*/  HMMA.16816.F32.BF16 R12, R80.reuse, R88, R12 ;  /* 0x00000058500c723c */ /* 0x042ff0000004180c */
[----:B------:R-:W-:Y:S01]  /*4990*/  HMMA.16816.F32.BF16 R16, R80, R90, R16 ;  /* 0x0000005a5010723c */ /* 0x000fe20000041810 */
[----:B------:R-:W1:Y:S06]  /*49a0*/  LDSM.16.M88.4 R80, [R197+0x6800] ;  /* 0x00680000c550783b */ /* 0x000e6c0000000200 */
[----:B------:R-:W5:Y:S01]  /*49b0*/  LDSM.16.M88.4 R88, [R194+0x8000] ;  /* 0x00800000c258783b */ /* 0x000f620000000200 */
[C---:B--2---:R-:W-:Y:S08]  /*49c0*/  HMMA.16816.F32.BF16 R4, R92.reuse, R96, R4 ;  /* 0x000000605c04723c */ /* 0x044ff00000041804 */
[C---:B------:R-:W-:Y:S01]  /*49d0*/  HMMA.16816.F32.BF16 R8, R92.reuse, R98, R8 ;  /* 0x000000625c08723c */ /* 0x040fe20000041808 */
[----:B------:R-:W-:Y:S07]  /*49e0*/  LDSM.16.M88.4 R96, [R199+0x8000] ;  /* 0x00800000c760783b */ /* 0x000fee0000000200 */
[C---:B----4-:R-:W-:Y:S08]  /*49f0*/  HMMA.16816.F32.BF16 R12, R92.reuse, R68, R12 ;  /* 0x000000445c0c723c */ /* 0x050ff0000004180c */
        /* <DEDUP_REMOVED lines=10> */
[C---:B-----5:R-:W-:Y:S08]  /*4aa0*/  HMMA.16816.F32.BF16 R4, R84.reuse, R88, R4 ;  /* 0x000000585404723c */ /* 0x060ff00000041804 */
[C---:B------:R-:W-:Y:S01]  /*4ab0*/  HMMA.16816.F32.BF16 R8, R84.reuse, R90, R8 ;  /* 0x0000005a5408723c */ /* 0x040fe20000041808 */
[----:B------:R-:W-:Y:S07]  /*4ac0*/  LDSM.16.M88.4 R88, [R197+0x8000] ;  /* 0x00800000c558783b */ /* 0x000fee0000000200 */
[C---:B--2---:R-:W-:Y:S08]  /*4ad0*/  HMMA.16816.F32.BF16 R12, R84.reuse, R68, R12 ;  /* 0x00000044540c723c */ /* 0x044ff0000004180c */
[----:B------:R-:W-:Y:S01]  /*4ae0*/  HMMA.16816.F32.BF16 R16, R84, R70, R16 ;  /* 0x000000465410723c */ /* 0x000fe20000041810 */
[----:B------:R-:W2:Y:S06]  /*4af0*/  LDSM.16.M88.4 R68, [R0+0x8800] ;  /* 0x008800000044783b */ /* 0x000eac0000000200 */
[----:B------:R-:W5:Y:S01]  /*4b00*/  LDSM.16.M88.4 R84, [R185+0xe000] ;  /* 0x00e00000b954783b */ /* 0x000f620000000200 */
        /* <DEDUP_REMOVED lines=14> */
[C---:B-----5:R-:W-:Y:S08]  /*4bf0*/  HMMA.16816.F32.BF16 R4, R84.reuse, R88, R4 ;  /* 0x000000585404723c */ /* 0x060ff00000041804 */
[C---:B------:R-:W-:Y:S01]  /*4c00*/  HMMA.16816.F32.BF16 R8, R84.reuse, R90, R8 ;  /* 0x0000005a5408723c */ /* 0x040fe20000041808 */
[----:B------:R-:W-:Y:S07]  /*4c10*/  LDSM.16.M88.4 R88, [R0+0xa000] ;  /* 0x00a000000058783b */ /* 0x000fee0000000200 */
[C---:B-1----:R-:W-:Y:S08]  /*4c20*/  HMMA.16816.F32.BF16 R12, R84.reuse, R72, R12 ;  /* 0x00000048540c723c */ /* 0x042ff0000004180c */
[----:B------:R-:W-:Y:S01]  /*4c30*/  HMMA.16816.F32.BF16 R16, R84, R74, R16 ;  /* 0x0000004a5410723c */ /* 0x000fe20000041810 */
[----:B------:R-:W1:Y:S06]  /*4c40*/  LDSM.16.M88.4 R72, [R199+0xa800] ;  /* 0x00a80000c748783b */ /* 0x000e6c0000000200 */
[----:B------:R-:W5:Y:S01]  /*4c50*/  LDSM.16.M88.4 R84, [R196+0x10000] ;  /* 0x01000000c454783b */ /* 0x000f620000000200 */
        /* <DEDUP_REMOVED lines=8> */
[C---:B------:R-:W-:Y:S08]  /*4ce0*/  HMMA.16816.F32.BF16 R8, R76.reuse, R82, R8 ;  /* 0x000000524c08723c */ /* 0x040ff00000041808 */
[C---:B-1----:R-:W-:Y:S08]  /*4cf0*/  HMMA.16816.F32.BF16 R12, R76.reuse, R72, R12 ;  /* 0x000000484c0c723c */ /* 0x042ff0000004180c */
[----:B------:R-:W-:Y:S01]  /*4d00*/  HMMA.16816.F32.BF16 R16, R76, R74, R16 ;  /* 0x0000004a4c10723c */ /* 0x000fe20000041810 */
[----:B------:R-:W1:Y:S07]  /*4d10*/  LDSM.16.M88.4 R72, [R197+0xa800] ;  /* 0x00a80000c548783b */ /* 0x000e6e0000000200 */
[C---:B-----5:R-:W-:Y:S08]  /*4d20*/  HMMA.16816.F32.BF16 R4, R84.reuse, R88, R4 ;  /* 0x000000585404723c */ /* 0x060ff00000041804 */
[C---:B------:R-:W-:Y:S08]  /*4d30*/  HMMA.16816.F32.BF16 R8, R84.reuse, R90, R8 ;  /* 0x0000005a5408723c */ /* 0x040ff00000041808 */
[C---:B--2---:R-:W-:Y:S08]  /*4d40*/  HMMA.16816.F32.BF16 R12, R84.reuse, R68, R12 ;  /* 0x00000044540c723c */ /* 0x044ff0000004180c */
[----:B------:R-:W-:Y:S08]  /*4d50*/  HMMA.16816.F32.BF16 R16, R84, R70, R16 ;  /* 0x000000465410723c */ /* 0x000ff00000041810 */
[C---:B----4-:R-:W-:Y:S08]  /*4d60*/  HMMA.16816.F32.BF16 R4, R92.reuse, R96, R4 ;  /* 0x000000605c04723c */ /* 0x050ff00000041804 */
[C---:B------:R-:W-:Y:S08]  /*4d70*/  HMMA.16816.F32.BF16 R8, R92.reuse, R98, R8 ;  /* 0x000000625c08723c */ /* 0x040ff00000041808 */
[C---:B-1----:R-:W-:Y:S03]  /*4d80*/  HMMA.16816.F32.BF16 R12, R92.reuse, R72, R12 ;  /* 0x000000485c0c723c */ /* 0x042fe6000004180c */
[C---:B------:R-:W-:Y:S01]  /*4d90*/  FADD.FTZ R168, -R169.reuse, R4 ;  /* 0x00000004a9a87221 */ /* 0x040fe20000010100 */
[C---:B---3--:R-:W-:Y:S04]  /*4da0*/  FADD.FTZ R170, -R169.reuse, R5 ;  /* 0x00000005a9aa7221 */ /* 0x048fe80000010100 */
[-C--:B------:R-:W-:Y:S01]  /*4db0*/  FSEL R168, R168, R169.reuse, P2 ;  /* 0x000000a9a8a87208 */ /* 0x080fe20001000000 */
[----:B------:R-:W-:Y:S03]  /*4dc0*/  HMMA.16816.F32.BF16 R16, R92, R74, R16 ;  /* 0x0000004a5c10723c */ /* 0x000fe60000041810 */
[-C--:B------:R-:W-:Y:S01]  /*4dd0*/  FSEL R171, R170, R169.reuse, P1 ;  /* 0x000000a9aaab7208 */ /* 0x080fe20000800000 */
[----:B------:R-:W-:Y:S01]  /*4de0*/  FADD.FTZ R172, -R169, R8 ;  /* 0x00000008a9ac7221 */ /* 0x000fe20000010100 */
[----:B------:R-:W-:Y:S01]  /*4df0*/  FSETP.GE.FTZ.AND P2, PT, R159, RZ, PT ;  /* 0x000000ff9f00720b */ /* 0x000fe20003f56000 */
[----:B------:R-:W-:Y:S01]  /*4e00*/  FADD.FTZ R170, -R169, R9 ;  /* 0x00000009a9aa7221 */ /* 0x000fe20000010100 */
[----:B------:R-:W-:Y:S01]  /*4e10*/  FSETP.GE.FTZ.AND P1, PT, R160, RZ, PT ;  /* 0x000000ffa000720b */ /* 0x000fe20003f36000 */
[----:B------:R-:W-:Y:S01]  /*4e20*/  FMUL.FTZ R168, R151, R168 ;  /* 0x000000a897a87220 */ /* 0x000fe20000410000 */
[----:B------:R-:W-:Y:S01]  /*4e30*/  FSEL R172, R172, R169, P0 ;  /* 0x000000a9acac7208 */ /* 0x000fe20000000000 */
[----:B------:R-:W-:Y:S01]  /*4e40*/  FMUL.FTZ R171, R152, R171 ;  /* 0x000000ab98ab7220 */ /* 0x000fe20000410000 */
[----:B------:R-:W-:Y:S01]  /*4e50*/  FSETP.GE.FTZ.AND P0, PT, R156, RZ, PT ;  /* 0x000000ff9c00720b */ /* 0x000fe20003f16000 */
[----:B------:R-:W-:Y:S02]  /*4e60*/  FADD.FTZ R152, -R169, R12 ;  /* 0x0000000ca9987221 */ /* 0x000fe40000010100 */
[----:B------:R-:W-:Y:S01]  /*4e70*/  FMUL.FTZ R172, R155, R172 ;  /* 0x000000ac9bac7220 */ /* 0x000fe20000410000 */
[-C--:B------:R-:W-:Y:S01]  /*4e80*/  FSEL R151, R170, R169.reuse, P0 ;  /* 0x000000a9aa977208 */ /* 0x080fe20000000000 */
[C---:B------:R-:W-:Y:S01]  /*4e90*/  FADD.FTZ R170, -R169.reuse, R13 ;  /* 0x0000000da9aa7221 */ /* 0x040fe20000010100 */
[----:B------:R-:W-:Y:S02]  /*4ea0*/  FSETP.GE.FTZ.AND P0, PT, R164, RZ, PT ;  /* 0x000000ffa400720b */ /* 0x000fe40003f16000 */
[----:B------:R-:W-:Y:S01]  /*4eb0*/  FSEL R152, R152, R169, P2 ;  /* 0x000000a998987208 */ /* 0x000fe20001000000 */
[----:B------:R-:W-:Y:S01]  /*4ec0*/  FMUL.FTZ R151, R156, R151 ;  /* 0x000000979c977220 */ /* 0x000fe20000410000 */
[----:B------:R-:W-:Y:S01]  /*4ed0*/  FSEL R155, R170, R169, P1 ;  /* 0x000000a9aa9b7208 */ /* 0x000fe20000800000 */
[----:B------:R-:W-:Y:S01]  /*4ee0*/  FADD.FTZ R156, -R169, R16 ;  /* 0x00000010a99c7221 */ /* 0x000fe20000010100 */
[----:B------:R-:W-:Y:S01]  /*4ef0*/  FSETP.GE.FTZ.AND P1, PT, R163, RZ, PT ;  /* 0x000000ffa300720b */ /* 0x000fe20003f36000 */
[----:B------:R-:W-:Y:S01]  /*4f00*/  FMUL.FTZ R152, R159, R152 ;  /* 0x000000989f987220 */ /* 0x000fe20000410000 */
[----:B------:R-:W-:Y:S01]  /*4f10*/  F2FP.BF16.F32.PACK_AB R171, R171, R168 ;  /* 0x000000a8abab723e */ /* 0x000fe200000010ff */
[----:B------:R-:W-:Y:S01]  /*4f20*/  FMUL.FTZ R155, R160, R155 ;  /* 0x0000009ba09b7220 */ /* 0x000fe20000410000 */
[----:B------:R-:W-:Y:S02]  /*4f30*/  FSEL R156, R156, R169, P1 ;  /* 0x000000a99c9c7208 */ /* 0x000fe40000800000 */
[----:B------:R-:W-:Y:S01]  /*4f40*/  F2FP.BF16.F32.PACK_AB R151, R151, R172 ;  /* 0x000000ac9797723e */ /* 0x000fe200000010ff */
[----:B------:R-:W-:Y:S01]  /*4f50*/  @P0 FADD.FTZ R169, -R169, R17 ;  /* 0x00000011a9a90221 */ /* 0x000fe20000010100 */
[----:B------:R-:W-:Y:S01]  /*4f60*/  F2FP.BF16.F32.PACK_AB R155, R155, R152 ;  /* 0x000000989b9b723e */ /* 0x000fe200000010ff */
[----:B------:R-:W-:Y:S01]  /*4f70*/  FMUL.FTZ R163, R163, R156 ;  /* 0x0000009ca3a37220 */ /* 0x000fe20000410000 */
[C---:B------:R-:W-:Y:S01]  /*4f80*/  FADD.FTZ R152, -R167.reuse, R6 ;  /* 0x00000006a7987221 */ /* 0x040fe20000010100 */
[----:B------:R-:W-:Y:S01]  /*4f90*/  FADD.FTZ R156, -R167, R7 ;  /* 0x00000007a79c7221 */ /* 0x000fe20000010100 */
        /* <DEDUP_REMOVED lines=18> */
[--C-:B------:R-:W-:Y:S01]  /*50c0*/  IMAD.IADD R235, R235, 0x1, R6.reuse ;  /* 0x00000001ebeb7824 */ /* 0x100fe200078e0206 */
        /* <DEDUP_REMOVED lines=39> */
.L_x_1485:
[----:B------:R-:W-:Y:S01]  /*5340*/  FSETP.GE.FTZ.AND P0, PT, R154, RZ, PT ;  /* 0x000000ff9a00720b */ /* 0x000fe20003f16000 */
[C---:B------:R-:W-:Y:S01]  /*5350*/  FADD.FTZ R10, -R167.reuse, R10 ;  /* 0x0000000aa70a7221 */ /* 0x040fe20000010100 */
[C---:B------:R-:W-:Y:S01]  /*5360*/  FADD.FTZ R4, -R167.reuse, R11 ;  /* 0x0000000ba7047221 */ /* 0x040fe20000010100 */
[-C--:B------:R-:W-:Y:S01]  /*5370*/  FSEL R152, R152, R167.reuse, P6 ;  /* 0x000000a798987208 */ /* 0x080fe20003000000 */
[C---:B------:R-:W-:Y:S01]  /*5380*/  FADD.FTZ R6, -R167.reuse, R15 ;  /* 0x0000000fa7067221 */ /* 0x040fe20000010100 */
[----:B------:R-:W-:Y:S01]  /*5390*/  FSEL R5, R156, R167, P0 ;  /* 0x000000a79c057208 */ /* 0x000fe20000000000 */
[----:B------:R-:W-:Y:S01]  /*53a0*/  FADD.FTZ R14, -R167, R14 ;  /* 0x0000000ea70e7221 */ /* 0x000fe20000010100 */
[----:B------:R-:W-:Y:S01]  /*53b0*/  FSETP.GE.FTZ.AND P0, PT, R157, RZ, PT ;  /* 0x000000ff9d00720b */ /* 0x000fe20003f16000 */
[----:B------:R-:W-:Y:S01]  /*53c0*/  FMUL.FTZ R152, R153, R152 ;  /* 0x0000009899987220 */ /* 0x000fe20000410000 */
[----:B------:R-:W-:Y:S01]  /*53d0*/  FSETP.GE.FTZ.AND P1, PT, R158, RZ, PT ;  /* 0x000000ff9e00720b */ /* 0x000fe20003f36000 */
[----:B------:R-:W-:Y:S01]  /*53e0*/  FMUL.FTZ R5, R154, R5 ;  /* 0x000000059a057220 */ /* 0x000fe20000410000 */
[-C--:B------:R-:W-:Y:S01]  /*53f0*/  FSEL R10, R10, R167.reuse, P0 ;  /* 0x000000a70a0a7208 */ /* 0x080fe20000000000 */
[----:B------:R-:W-:Y:S01]  /*5400*/  FADD.FTZ R18, -R167, R18 ;  /* 0x00000012a7127221 */ /* 0x000fe20000010100 */
[----:B------:R-:W-:Y:S01]  /*5410*/  FSETP.GE.FTZ.AND P0, PT, R166, RZ, PT ;  /* 0x000000ffa600720b */ /* 0x000fe20003f16000 */
[----:B------:R-:W-:Y:S01]  /*5420*/  STS [R212+-0x2000], R171 ;  /* 0xffe000abd4007388 */ /* 0x000fe20000000800 */
[----:B------:R-:W-:Y:S01]  /*5430*/  FSEL R7, R4, R167, P1 ;  /* 0x000000a704077208 */ /* 0x000fe20000800000 */
[----:B------:R-:W-:Y:S01]  /*5440*/  FMUL.FTZ R10, R157, R10 ;  /* 0x0000000a9d0a7220 */ /* 0x000fe20000410000 */
[----:B------:R-:W-:Y:S01]  /*5450*/  FSETP.GE.FTZ.AND P2, PT, R162, RZ, PT ;  /* 0x000000ffa200720b */ /* 0x000fe20003f56000 */
[----:B------:R-:W-:Y:S01]  /*5460*/  FMUL.FTZ R164, R164, R169 ;  /* 0x000000a9a4a47220 */ /* 0x000fe20000410000 */
[----:B------:R-:W-:Y:S01]  /*5470*/  FSETP.GE.FTZ.AND P3, PT, R161, RZ, PT ;  /* 0x000000ffa100720b */ /* 0x000fe20003f76000 */
[----:B------:R-:W-:Y:S01]  /*5480*/  FMUL.FTZ R7, R158, R7 ;  /* 0x000000079e077220 */ /* 0x000fe20000410000 */
[-C--:B-1----:R-:W-:Y:S01]  /*5490*/  FSEL R9, R6, R167.reuse, P2 ;  /* 0x000000a706097208 */ /* 0x082fe20001000000 */
[----:B------:R-:W-:Y:S01]  /*54a0*/  IMAD R221, R215, UR13, RZ ;  /* 0x0000000dd7dd7c24 */ /* 0x000fe2000f8e02ff */
[----:B------:R-:W-:Y:S02]  /*54b0*/  FSEL R14, R14, R167, P3 ;  /* 0x000000a70e0e7208 */ /* 0x000fe40001800000 */
[----:B------:R-:W-:Y:S01]  /*54c0*/  FSETP.GE.FTZ.AND P1, PT, R165, RZ, PT ;  /* 0x000000ffa500720b */ /* 0x000fe20003f36000 */
[----:B------:R-:W-:Y:S01]  /*54d0*/  FMUL.FTZ R9, R162, R9 ;  /* 0x00000009a2097220 */ /* 0x000fe20000410000 */
[----:B------:R-:W-:Y:S01]  /*54e0*/  F2FP.BF16.F32.PACK_AB R13, R5, R152 ;  /* 0x00000098050d723e */ /* 0x000fe200000010ff */
[----:B------:R-:W-:Y:S01]  /*54f0*/  FMUL.FTZ R14, R161, R14 ;  /* 0x0000000ea10e7220 */ /* 0x000fe20000410000 */
[----:B------:R-:W-:Y:S01]  /*5500*/  FSEL R18, R18, R167, P1 ;  /* 0x000000a712127208 */ /* 0x000fe20000800000 */
[----:B------:R-:W-:Y:S01]  /*5510*/  @P0 FADD.FTZ R167, -R167, R19 ;  /* 0x00000013a7a70221 */ /* 0x000fe20000010100 */
[----:B------:R-:W-:Y:S01]  /*5520*/  F2FP.BF16.F32.PACK_AB R73, R7, R10 ;  /* 0x0000000a0749723e */ /* 0x000fe200000010ff */
[----:B------:R-:W-:Y:S01]  /*5530*/  STS [R212+-0x1c00], R13 ;  /* 0xffe4000dd4007388 */ /* 0x000fe20000000800 */
[----:B------:R-:W-:Y:S01]  /*5540*/  F2FP.BF16.F32.PACK_AB R81, R9, R14 ;  /* 0x0000000e0951723e */ /* 0x000fe200000010ff */
[----:B------:R-:W-:Y:S01]  /*5550*/  FMUL.FTZ R18, R165, R18 ;  /* 0x00000012a5127220 */ /* 0x000fe20000410000 */
[----:B------:R-:W-:Y:S02]  /*5560*/  FMUL.FTZ R167, R166, R167 ;  /* 0x000000a7a6a77220 */ /* 0x000fe40000410000 */
[----:B------:R-:W-:Y:S01]  /*5570*/  STS [R240+-0x2000], R151 ;  /* 0xffe00097f0007388 */ /* 0x000fe20000000800 */
[----:B------:R-:W-:Y:S04]  /*5580*/  F2FP.BF16.F32.PACK_AB R163, R164, R163 ;  /* 0x000000a3a4a3723e */ /* 0x000fe800000010ff */
[----:B------:R-:W-:Y:S01]  /*5590*/  STS [R240+-0x1c00], R73 ;  /* 0xffe40049f0007388 */ /* 0x000fe20000000800 */
[----:B------:R-:W-:Y:S04]  /*55a0*/  F2FP.BF16.F32.PACK_AB R167, R167, R18 ;  /* 0x00000012a7a7723e */ /* 0x000fe800000010ff */
[----:B------:R-:W-:Y:S05]  /*55b0*/  STS [R214+-0x2000], R155 ;  /* 0xffe0009bd6007388 */ /* 0x000fea0000000800 */
[----:B------:R-:W-:Y:S05]  /*55c0*/  STS [R214+-0x1c00], R81 ;  /* 0xffe40051d6007388 */ /* 0x000fea0000000800 */
[----:B------:R-:W-:Y:S05]  /*55d0*/  STS [R218+-0x2000], R163 ;  /* 0xffe000a3da007388 */ /* 0x000fea0000000800 */
[----:B------:R-:W-:Y:S01]  /*55e0*/  STS [R218+-0x1c00], R167 ;  /* 0xffe400a7da007388 */ /* 0x000fe20000000800 */
[----:B------:R-:W-:Y:S06]  /*55f0*/  BAR.SYNC.DEFER_BLOCKING 0x0 ;  /* 0x0000000000007b1d */ /* 0x000fec0000010000 */
[----:B------:R-:W-:Y:S05]  /*5600*/  LDSM.16.MT88.4 R4, [R191] ;  /* 0x00000000bf04783b */ /* 0x000fea0000004200 */
        /* <DEDUP_REMOVED lines=117> */
.L_x_1486:
[----:B------:R-:W-:Y:S01]  /*5d60*/  LDSM.16.M88.4 R148, [R192+0x1e000] ;  /* 0x01e00000c094783b */ /* 0x000fe20000000200 */
[----:B------:R-:W-:Y:S02]  /*5d70*/  ISETP.GT.AND P3, PT, R236, RZ, PT ;  /* 0x000000ffec00720c */ /* 0x000fe40003f64270 */
        /* <DEDUP_REMOVED lines=94> */
[C---:B------:R-:W-:Y:S03]  /*6360*/  LEA R164, P0, R221.reuse, R148, 0x5 ;  /* 0x00000094dda47211 */ /* 0x040fe600078028ff */
        /* <DEDUP_REMOVED lines=161> */
[----:B------:R-:W-:Y:S01]  /*6d80*/  LOP3.LUT R4, R236, 0x1, RZ, 0xc0, !PT ;  /* 0x00000001ec047812 */ /* 0x000fe200078ec0ff */
        /* <DEDUP_REMOVED lines=23> */
[----:B------:R-:W1:Y:S01]  /*6f00*/  LDCU UR4, c[0x0][0x500] ;  /* 0x0000a000ff0477ac */ /* 0x000e620008000800 */
[----:B------:R-:W-:Y:S02]  /*6f10*/  LOP3.LUT P0, RZ, R216, 0x10, RZ, 0xc0, !PT ;  /* 0x00000010d8ff7812 */ /* 0x000fe4000780c0ff */
[C---:B------:R-:W-:Y:S01]  /*6f20*/  IADD3 R5, PT, PT, R211.reuse, 0x40, RZ ;  /* 0x00000040d3057810 */ /* 0x040fe20007ffe0ff */
[----:B------:R-:W2:Y:S10]  /*6f30*/  LDCU UR5, c[0x0][0x4fc] ;  /* 0x00009f80ff0577ac */ /* 0x000eb40008000800 */
[----:B------:R-:W-:-:S02]  /*6f40*/  @P0 IADD3 R5, PT, PT, R211, -0x40, RZ ;  /* 0xffffffc0d3050810 */ /* 0x000fc40007ffe0ff */
[----:B------:R-:W-:Y:S01]  /*6f50*/  ISETP.NE.AND P0, PT, R239, -0x1, PT ;  /* 0xffffffffef00780c */ /* 0x000fe20003f05270 */
        /* <DEDUP_REMOVED lines=66> */
[----:B--2---:R-:W-:Y:S01]  /*7380*/  FMUL.FTZ R20, R20, UR5 ;  /* 0x0000000514147c20 */ /* 0x004fe20008410000 */
        /* <DEDUP_REMOVED lines=129> */
[----:B------:R-:W1:Y:S04]  /*7ba0*/  LDCU.64 UR4, c[0x0][0x5a8] ;  /* 0x0000b500ff0477ac */ /* 0x000e680008000a00 */
[----:B--2---:R-:W-:Y:S02]  /*7bb0*/  IMAD R5, R5, UR10, RZ ;  /* 0x0000000a05057c24 */ /* 0x004fe4000f8e02ff */
[----:B------:R-:W-:-:S04]  /*7bc0*/  IMAD.WIDE.U32 R6, R238, UR10, RZ ;  /* 0x0000000aee067c25 */ /* 0x000fc8000f8e00ff */
[----:B------:R-:W-:-:S05]  /*7bd0*/  IMAD R0, R238, UR11, R5 ;  /* 0x0000000bee007c24 */ /* 0x000fca000f8e0205 */
[----:B------:R-:W-:-:S03]  /*7be0*/  IADD3 R7, PT, PT, R7, R0, RZ ;  /* 0x0000000007077210 */ /* 0x000fc60007ffe0ff */
[----:B-1----:R-:W-:-:S04]  /*7bf0*/  IMAD.WIDE.U32 R42, R201, UR4, R6 ;  /* 0x00000004c92a7c25 */ /* 0x002fc8000f8e0006 */
[----:B------:R-:W-:Y:S01]  /*7c00*/  IMAD R40, R201, UR5, R43 ;  /* 0x00000005c9287c24 */ /* 0x000fe2000f8e022b */
[----:B------:R-:W-:Y:S05]  /*7c10*/  BRA `(.L_x_1489) ;  /* 0x0000000000147947 */ /* 0x000fea0003800000 */
.L_x_1488:
[----:B------:R-:W2:Y:S01]  /*7c20*/  LDCU.64 UR10, c[0x0][0x5c0] ;  /* 0x0000b800ff0a77ac */ /* 0x000ea20008000a00 */
[----:B-1----:R-:W-:-:S05]  /*7c30*/  IADD3 R42, PT, PT, R238, R239, RZ ;  /* 0x000000efee2a7210 */ /* 0x002fca0007ffe0ff */
[C---:B--2---:R-:W-:Y:S02]  /*7c40*/  IMAD R40, R42.reuse, UR11, RZ ;  /* 0x0000000b2a287c24 */ /* 0x044fe4000f8e02ff */
[----:B------:R-:W-:-:S05]  /*7c50*/  IMAD.WIDE.U32 R42, R42, UR10, RZ ;  /* 0x0000000a2a2a7c25 */ /* 0x000fca000f8e00ff */
[----:B------:R-:W-:Y:S02]  /*7c60*/  IADD3 R40, PT, PT, R43, R40, RZ ;  /* 0x000000282b287210 */ /* 0x000fe40007ffe0ff */
.L_x_1489:
        /* <DEDUP_REMOVED lines=12> */
.L_x_1490:
[----:B------:R-:W1:Y:S01]  /*7d30*/  LDCU.64 UR6, c[0x0][0x5c8] ;  /* 0x0000b900ff0677ac */ /* 0x000e620008000a00 */
[----:B------:R-:W-:-:S05]  /*7d40*/  IADD3 R4, PT, PT, R238, R239, RZ ;  /* 0x000000efee047210 */ /* 0x000fca0007ffe0ff */
[C---:B-1----:R-:W-:Y:S02]  /*7d50*/  IMAD R0, R4.reuse, UR7, RZ ;  /* 0x0000000704007c24 */ /* 0x042fe4000f8e02ff */
[----:B------:R-:W-:-:S05]  /*7d60*/  IMAD.WIDE.U32 R4, R4, UR6, RZ ;  /* 0x0000000604047c25 */ /* 0x000fca000f8e00ff */
[----:B------:R-:W-:Y:S02]  /*7d70*/  IADD3 R0, PT, PT, R5, R0, RZ ;  /* 0x0000000005007210 */ /* 0x000fe40007ffe0ff */
[----:B------:R-:W-:-:S07]  /*7d80*/  MOV R2, R4 ;  /* 0x0000000400027202 */ /* 0x000fce0000000f00 */
.L_x_1491:
[----:B------:R-:W-:Y:S01]  /*7d90*/  BAR.SYNC.DEFER_BLOCKING 0x0 ;  /* 0x0000000000007b1d */ /* 0x000fe20000010000 */
[----:B------:R-:W-:Y:S01]  /*7da0*/  USHF.R.S32.HI UR12, URZ, 0x1f, UR27 ;  /* 0x0000001fff0c7899 */ /* 0x000fe2000801141b */
[----:B------:R-:W-:Y:S01]  /*7db0*/  MOV R59, RZ ;  /* 0x000000ff003b7202 */ /* 0x000fe20000000f00 */
[----:B------:R-:W-:Y:S01]  /*7dc0*/  IMAD.U32 R41, RZ, RZ, UR10 ;  /* 0x0000000aff297e24 */ /* 0x000fe2000f8e00ff */
[----:B------:R-:W-:Y:S01]  /*7dd0*/  MOV R52, UR6 ;  /* 0x0000000600347c02 */ /* 0x000fe20008000f00 */
[----:B------:R-:W-:Y:S01]  /*7de0*/  IMAD.MOV.U32 R58, RZ, RZ, R204 ;  /* 0x000000ffff3a7224 */ /* 0x000fe200078e00cc */
[----:B------:R-:W1:Y:S01]  /*7df0*/  LDCU.64 UR4, c[0x0][0x5d8] ;  /* 0x0000bb00ff0477ac */ /* 0x000e620008000a00 */
[----:B------:R-:W-:Y:S01]  /*7e00*/  VIADD R237, R237, -UR27 ;  /* 0x8000001beded7c36 */ /* 0x000fe20008000000 */
[----:B------:R-:W-:Y:S01]  /*7e10*/  BSSY.RECONVERGENT B0, `(.L_x_1492) ;  /* 0x0000027000007945 */ /* 0x000fe20003800200 */
[----:B------:R-:W-:Y:S01]  /*7e20*/  IMAD.WIDE.U32 R44, R41, UR27, R58 ;  /* 0x0000001b292c7c25 */ /* 0x000fe2000f8e003a */
[----:B------:R-:W-:-:S02]  /*7e30*/  UIMAD UR13, UR12, UR10, URZ ;  /* 0x0000000a0c0d72a4 */ /* 0x000fc4000f8e02ff */
[-C--:B------:R-:W-:Y:S02]  /*7e40*/  ISETP.GE.AND P3, PT, R205, R237.reuse, PT ;  /* 0x000000edcd00720c */ /* 0x080fe40003f66270 */
[----:B------:R-:W-:Y:S01]  /*7e50*/  UIMAD UR13, UR27, UR11, UR13 ;  /* 0x0000000b1b0d72a4 */ /* 0x000fe2000f8e020d */
[----:B------:R-:W-:Y:S02]  /*7e60*/  IADD3 R60, P0, PT, R42, R44, RZ ;  /* 0x0000002c2a3c7210 */ /* 0x000fe40007f1e0ff */
[----:B------:R-:W-:-:S03]  /*7e70*/  ISETP.GE.AND P5, PT, R208, R237, PT ;  /* 0x000000edd000720c */ /* 0x000fc60003fa6270 */
[----:B------:R-:W-:Y:S02]  /*7e80*/  IADD3.X R61, PT, PT, R40, UR13, R45, P0, !PT ;  /* 0x0000000d283d7c10 */ /* 0x000fe400087fe42d */
        /* <DEDUP_REMOVED lines=20> */
[----:B------:R-:W-:-:S04]  /*7fd0*/  IMAD.WIDE.U32 R64, R205, UR10, R56 ;  /* 0x0000000acd407c25 */ /* 0x000fc8000f8e0038 */
[----:B------:R-:W-:Y:S01]  /*7fe0*/  IMAD R56, R205, UR11, R65 ;  /* 0x0000000bcd387c24 */ /* 0x000fe2000f8e0241 */
        /* <DEDUP_REMOVED lines=9> */
.L_x_1493:
[----:B------:R-:W-:Y:S05]  /*8080*/  BSYNC.RECONVERGENT B0 ;  /* 0x0000000000007941 */ /* 0x000fea0003800200 */
.L_x_1492:
[----:B------:R-:W-:Y:S04]  /*8090*/  BSSY.RECONVERGENT B0, `(.L_x_1494) ;  /* 0x0000012000007945 */ /* 0x000fe80003800200 */
        /* <DEDUP_REMOVED lines=17> */
.L_x_1495:
[----:B------:R-:W-:Y:S05]  /*81b0*/  BSYNC.RECONVERGENT B0 ;  /* 0x0000000000007941 */ /* 0x000fea0003800200 */
.L_x_1494:
[----:B------:R-:W2:Y:S01]  /*81c0*/  LDCU.64 UR4, c[0x0][0x5e0] ;  /* 0x0000bc00ff0477ac */ /* 0x000ea20008000a00 */
[----:B---34-:R-:W-:Y:S01]  /*81d0*/  IMAD.WIDE.U32 R28, R52, UR27, R58 ;  /* 0x0000001b341c7c25 */ /* 0x018fe2000f8e003a */
[----:B------:R-:W-:Y:S01]  /*81e0*/  BSSY.RECONVERGENT B0, `(.L_x_1496) ;  /* 0x0000015000007945 */ /* 0x000fe20003800200 */
[----:B------:R-:W-:Y:S01]  /*81f0*/  UIMAD UR12, UR12, UR6, URZ ;  /* 0x000000060c0c72a4 */ /* 0x000fe2000f8e02ff */
[----:B-1----:R-:W-:-:S03]  /*8200*/  IADD3 R32, P0, PT, R2, R28, RZ ;  /* 0x0000001c02207210 */ /* 0x002fc60007f1e0ff */
[----:B------:R-:W-:-:S06]  /*8210*/  UIMAD UR12, UR27, UR7, UR12 ;  /* 0x000000071b0c72a4 */ /* 0x000fcc000f8e020c */
[----:B------:R-:W-:-:S03]  /*8220*/  IADD3.X R33, PT, PT, R0, UR12, R29, P0, !PT ;  /* 0x0000000c00217c10 */ /* 0x000fc600087fe41d */
[----:B--2---:R-:W-:-:S04]  /*8230*/  IMAD.WIDE.U32 R32, R200, UR4, R32 ;  /* 0x00000004c8207c25 */ /* 0x004fc8000f8e0020 */
[----:B------:R-:W-:Y:S01]  /*8240*/  IMAD R29, R200, UR5, R33 ;  /* 0x00000005c81d7c24 */ /* 0x000fe2000f8e0221 */
[----:B------:R-:W-:Y:S06]  /*8250*/  @P3 BRA `(.L_x_1497) ;  /* 0x0000000000343947 */ /* 0x000fec0003800000 */
[----:B------:R-:W1:Y:S01]  /*8260*/  LDCU UR10, c[0x0][0x440] ;  /* 0x00008800ff0a77ac */ /* 0x000e620008000800 */
[----:B------:R-:W-:Y:S01]  /*8270*/  IMAD.MOV.U32 R28, RZ, RZ, R32 ;  /* 0x000000ffff1c7224 */ /* 0x000fe200078e0020 */
[----:B------:R-:W2:Y:S03]  /*8280*/  LDCU.64 UR4, c[0x0][0x568] ;  /* 0x0000ad00ff0477ac */ /* 0x000ea60008000a00 */
        /* <DEDUP_REMOVED lines=10> */
.L_x_1497:
[----:B------:R-:W-:Y:S05]  /*8330*/  BSYNC.RECONVERGENT B0 ;  /* 0x0000000000007941 */ /* 0x000fea0003800200 */
.L_x_1496:
[----:B------:R-:W-:Y:S05]  /*8340*/  @P5 BRA `(.L_x_1457) ;  /* 0x00000000003c5947 */ /* 0x000fea0003800000 */
[----:B------:R-:W2:Y:S01]  /*8350*/  LDCU UR10, c[0x0][0x440] ;  /* 0x00008800ff0a77ac */ /* 0x000ea20008000800 */
[----:B------:R-:W-:Y:S02]  /*8360*/  IMAD R53, R53, UR6, RZ ;  /* 0x0000000635357c24 */ /* 0x000fe4000f8e02ff */
[----:B------:R-:W-:Y:S01]  /*8370*/  IMAD.MOV.U32 R28, RZ, RZ, R32 ;  /* 0x000000ffff1c7224 */ /* 0x000fe200078e0020 */
[----:B------:R-:W3:Y:S01]  /*8380*/  LDCU.64 UR4, c[0x0][0x568] ;  /* 0x0000ad00ff0477ac */ /* 0x000ee20008000a00 */
[C---:B------:R-:W-:Y:S02]  /*8390*/  IMAD R53, R54.reuse, UR7, R53 ;  /* 0x0000000736357c24 */ /* 0x040fe4000f8e0235 */
[----:B-1----:R-:W-:-:S04]  /*83a0*/  IMAD.WIDE.U32 R8, R54, UR6, R28 ;  /* 0x0000000636087c25 */ /* 0x002fc8000f8e001c */
[----:B------:R-:W-:Y:S01]  /*83b0*/  IMAD.IADD R53, R53, 0x1, R9 ;  /* 0x0000000135357824 */ /* 0x000fe200078e0209 */
        /* <DEDUP_REMOVED lines=8> */
.L_x_1457:
[----:B------:R-:W-:Y:S05]  /*8440*/  BSYNC.RECONVERGENT B1 ;  /* 0x0000000000017941 */ /* 0x000fea0003800200 */
.L_x_1435:
        /* <DEDUP_REMOVED lines=11> */
.L_x_1499:
        /* <DEDUP_REMOVED lines=16> */
.L_x_2180:


//--------------------- .text._ZN5flash44flash_bwd_dq_dk_dv_loop_seqk_parallel_kernelI23Flash_bwd_kernel_traitsILi192ELi64ELi64ELi8ELi4ELi2ELi2ELb0ELb0EN7cutlass10bfloat16_tE19Flash_kernel_traitsILi192ELi64ELi64ELi8ES3_EELb0ELb0ELb0ELb0ELb0ELb0ELb1EEEvNS_16Flash_bwd_paramsE --------------------------
	.section	.text._ZN5flash44flash_bwd_dq_dk_dv_loop_seqk_parallel_kernelI23Flash_bwd_kernel_traitsILi192ELi64ELi64ELi8ELi4ELi2ELi2ELb0ELb0EN7cutlass10bfloat16_tE19Flash_kernel_traitsILi192ELi64ELi64ELi8ES3_EELb0ELb0ELb0ELb0ELb0ELb0ELb1EEEvNS_16Flash_bwd_paramsE,"ax",@progbits
	.align	128
        .global         _ZN5flash44flash_bwd_dq_dk_dv_loop_seqk_parallel_kernelI23Flash_bwd_kernel_traitsILi192ELi64ELi64ELi8ELi4ELi2ELi2ELb0ELb0EN7cutlass10bfloat16_tE19Flash_kernel_traitsILi192ELi64ELi64ELi8ES3_EELb0ELb0ELb0ELb0ELb0ELb0ELb1EEEvNS_16Flash_bwd_paramsE
        .type           _ZN5flash44flash_bwd_dq_dk_dv_loop_seqk_parallel_kernelI23Flash_bwd_kernel_traitsILi192ELi64ELi64ELi8ELi4ELi2ELi2ELb0ELb0EN7cutlass10bfloat16_tE19Flash_kernel_traitsILi192ELi64ELi64ELi8ES3_EELb0ELb0ELb0ELb0ELb0ELb0ELb1EEEvNS_16Flash_bwd_paramsE,@function
        .size           _ZN5flash44flash_bwd_dq_dk_dv_loop_seqk_parallel_kernelI23Flash_bwd_kernel_traitsILi192ELi64ELi64ELi8ELi4ELi2ELi2ELb0ELb0EN7cutlass10bfloat16_tE19Flash_kernel_traitsILi192ELi64ELi64ELi8ES3_EELb0ELb0ELb0ELb0ELb0ELb0ELb1EEEvNS_16Flash_bwd_paramsE,(.L_x_2181 - _ZN5flash44flash_bwd_dq_dk_dv_loop_seqk_parallel_kernelI23Flash_bwd_kernel_traitsILi192ELi64ELi64ELi8ELi4ELi2ELi2ELb0ELb0EN7cutlass10bfloat16_tE19Flash_kernel_traitsILi192ELi64ELi64ELi8ES3_EELb0ELb0ELb0ELb0ELb0ELb0ELb1EEEvNS_16Flash_bwd_paramsE)
        .other          _ZN5flash44flash_bwd_dq_dk_dv_loop_seqk_parallel_kernelI23Flash_bwd_kernel_traitsILi192ELi64ELi64ELi8ELi4ELi2ELi2ELb0ELb0EN7cutlass10bfloat16_tE19Flash_kernel_traitsILi192ELi64ELi64ELi8ES3_EELb0ELb0ELb0ELb0ELb0ELb0ELb1EEEvNS_16Flash_bwd_paramsE,@"STO_CUDA_ENTRY STV_DEFAULT"
_ZN5flash44flash_bwd_dq_dk_dv_loop_seqk_parallel_kernelI23Flash_bwd_kernel_traitsILi192ELi64ELi64ELi8ELi4ELi2ELi2ELb0ELb0EN7cutlass10bfloat16_tE19Flash_kernel_traitsILi192ELi64ELi64ELi8ES3_EELb0ELb0ELb0ELb0ELb0ELb0ELb1EEEvNS_16Flash_bwd_paramsE:
.text._ZN5flash44flash_bwd_dq_dk_dv_loop_seqk_parallel_kernelI23Flash_bwd_kernel_traitsILi192ELi64ELi64ELi8ELi4ELi2ELi2ELb0ELb0EN7cutlass10bfloat16_tE19Flash_kernel_traitsILi192ELi64ELi64ELi8ES3_EELb0ELb0ELb0ELb0ELb0ELb0ELb1EEEvNS_16Flash_bwd_paramsE:
        /* <DEDUP_REMOVED lines=12> */
[----:B------:R-:W-:Y:S01]  /*00c0*/  IMAD.U32 R207, RZ, RZ, UR5 ;  /* 0x00000005ffcf7e24 */ /* 0x000fe2000f8e00ff */
        /* <DEDUP_REMOVED lines=25> */
[----:B------:R-:W-:Y:S01]  /*0260*/  UIADD3 UR4, UPT, UPT, UR6, 0x12000, URZ ;  /* 0x0001200006047890 */ /* 0x000fe2000fffe0ff */
[----:B------:R-:W-:Y:S02]  /*0270*/  LOP3.LUT R215, R8, 0x1c0, R7, 0xf8, !PT ;  /* 0x000001c008d77812 */ /* 0x000fe400078ef807 */
[----:B------:R-:W-:Y:S02]  /*0280*/  LOP3.LUT R203, R203, 0x7, R4, 0xf8, !PT ;  /* 0x00000007cbcb7812 */ /* 0x000fe400078ef804 */
[----:B------:R-:W-:Y:S01]  /*0290*/  LOP3.LUT R215, R0, R215, RZ, 0xfc, !PT ;  /* 0x000000d700d77212 */ /* 0x000fe200078efcff */
[----:B------:R-:W-:Y:S01]  /*02a0*/  IMAD.SHL.U32 R0, R204, 0x40, RZ ;  /* 0x00000040cc007824 */ /* 0x000fe200078e00ff */
[----:B------:R-:W-:-:S02]  /*02b0*/  LOP3.LUT R4, R2, 0x200, RZ, 0xc0, !PT ;  /* 0x0000020002047812 */ /* 0x000fc400078ec0ff */
[----:B------:R-:W-:Y:S02]  /*02c0*/  SHF.R.U32.HI R206, RZ, 0x3, R204 ;  /* 0x00000003ffce7819 */ /* 0x000fe400000116cc */
[----:B------:R-:W-:Y:S02]  /*02d0*/  LOP3.LUT R9, R4, 0x3800, R7, 0xf8, !PT ;  /* 0x0000380004097812 */ /* 0x000fe400078ef807 */
[----:B------:R-:W-:Y:S01]  /*02e0*/  LOP3.LUT R7, R7, 0x1c0, RZ, 0xc0, !PT ;  /* 0x000001c007077812 */ /* 0x000fe200078ec0ff */
[----:B------:R-:W-:Y:S01]  /*02f0*/  VIADD R210, R206, 0x20 ;  /* 0x00000020ced27836 */ /* 0x000fe20000000000 */
[----:B------:R-:W-:Y:S02]  /*0300*/  LOP3.LUT R4, R0, 0x1c0, RZ, 0xc0, !PT ;  /* 0x000001c000047812 */ /* 0x000fe400078ec0ff */
[----:B------:R-:W-:Y:S02]  /*0310*/  LOP3.LUT R3, R6, 0x10, RZ, 0xc0, !PT ;  /* 0x0000001006037812 */ /* 0x000fe400078ec0ff */
[----:B------:R-:W-:-:S02]  /*0320*/  LOP3.LUT R214, R7, 0x18, R206, 0xf8, !PT ;  /* 0x0000001807d67812 */ /* 0x000fc400078ef8ce */
[----:B------:R-:W-:Y:S02]  /*0330*/  LOP3.LUT R7, R4, 0x38, R205, 0xf8, !PT ;  /* 0x0000003804077812 */ /* 0x000fe400078ef8cd */
[----:B------:R-:W-:Y:S02]  /*0340*/  LOP3.LUT R4, R3, 0x8, R204, 0xf8, !PT ;  /* 0x0000000803047812 */ /* 0x000fe400078ef8cc */
[----:B------:R-:W-:Y:S02]  /*0350*/  LOP3.LUT R8, R2, 0x400, RZ, 0xc0, !PT ;  /* 0x0000040002087812 */ /* 0x000fe400078ec0ff */
[C---:B------:R-:W-:Y:S02]  /*0360*/  LOP3.LUT R3, R7.reuse, 0x8, R6, 0x78, !PT ;  /* 0x0000000807037812 */ /* 0x040fe400078e7806 */
[----:B------:R-:W-:Y:S02]  /*0370*/  LOP3.LUT R191, R4, R7, RZ, 0x3c, !PT ;  /* 0x0000000704bf7212 */ /* 0x000fe400078e3cff */
[----:B------:R-:W-:-:S02]  /*0380*/  LOP3.LUT R194, R7, 0x8, R204, 0x78, !PT ;  /* 0x0000000807c27812 */ /* 0x000fc400078e78cc */
[--C-:B------:R-:W-:Y:S02]  /*0390*/  LOP3.LUT R11, R8, 0x6, R5.reuse, 0xf8, !PT ;  /* 0x00000006080b7812 */ /* 0x100fe400078ef805 */
[----:B------:R-:W-:Y:S02]  /*03a0*/  LOP3.LUT R214, R214, 0x38, R5, 0x78, !PT ;  /* 0x00000038d6d67812 */ /* 0x000fe400078e7805 */
[----:B------:R-:W-:Y:S02]  /*03b0*/  LOP3.LUT R7, R0, 0x200, RZ, 0xc0, !PT ;  /* 0x0000020000077812 */ /* 0x000fe400078ec0ff */
[----:B--2---:R-:W-:Y:S02]  /*03c0*/  LEA R208, P0, R202, R208, 0x2 ;  /* 0x000000d0cad07211 */ /* 0x004fe400078010ff */
[----:B------:R-:W-:Y:S02]  /*03d0*/  LOP3.LUT R5, R5, 0x20, RZ, 0xc0, !PT ;  /* 0x0000002005057812 */ /* 0x000fe400078ec0ff */
[----:B------:R-:W-:-:S02]  /*03e0*/  LOP3.LUT R198, R7, 0xc00, R2, 0xf8, !PT ;  /* 0x00000c0007c67812 */ /* 0x000fc400078ef802 */
[----:B------:R-:W-:Y:S02]  /*03f0*/  LOP3.LUT R190, R7, 0x400, R2, 0xf8, !PT ;  /* 0x0000040007be7812 */ /* 0x000fe400078ef802 */
[----:B------:R-:W-:Y:S02]  /*0400*/  R2P PR, R204, 0xe ;  /* 0x0000000ecc007804 */ /* 0x000fe40000000000 */
[----:B------:R-:W-:Y:S02]  /*0410*/  LOP3.LUT R5, R5, 0x18, R206, 0xf8, !PT ;  /* 0x0000001805057812 */ /* 0x000fe400078ef8ce */
[-C--:B------:R-:W-:Y:S02]  /*0420*/  LOP3.LUT R198, R198, R3.reuse, RZ, 0xfc, !PT ;  /* 0x00000003c6c67212 */ /* 0x080fe400078efcff */
[----:B------:R-:W-:Y:S02]  /*0430*/  LOP3.LUT R190, R190, R3, RZ, 0xfc, !PT ;  /* 0x00000003bebe7212 */ /* 0x000fe400078efcff */
[----:B------:R-:W-:-:S02]  /*0440*/  LOP3.LUT R4, R5, 0x1c0, R0, 0xf8, !PT ;  /* 0x000001c005047812 */ /* 0x000fc400078ef800 */
[----:B------:R-:W-:Y:S02]  /*0450*/  LOP3.LUT R3, R205, 0x1f8, RZ, 0xc0, !PT ;  /* 0x000001f8cd037812 */ /* 0x000fe400078ec0ff */
[----:B------:R-:W-:Y:S02]  /*0460*/  LEA R215, R215, UR5, 0x1 ;  /* 0x00000005d7d77c11 */ /* 0x000fe4000f8e08ff */
[----:B------:R-:W-:Y:S02]  /*0470*/  LOP3.LUT R194, R9, R194, RZ, 0xfc, !PT ;  /* 0x000000c209c27212 */ /* 0x000fe400078efcff */
[----:B------:R-:W-:Y:S01]  /*0480*/  LOP3.LUT R191, R191, 0x200, R2, 0xf8, !PT ;  /* 0x00000200bfbf7812 */ /* 0x000fe200078ef802 */
[C---:B------:R-:W-:Y:S01]  /*0490*/  VIADD R217, R215.reuse, 0x20 ;  /* 0x00000020d7d97836 */ /* 0x040fe20000000000 */
[----:B------:R-:W-:Y:S01]  /*04a0*/  LOP3.LUT R195, R4, 0x38, R205, 0x78, !PT ;  /* 0x0000003804c37812 */ /* 0x000fe200078e78cd */
[----:B------:R-:W-:Y:S01]  /*04b0*/  @P3 VIADD R217, R215, 0xffffffe0 ;  /* 0xffffffe0d7d93836 */ /* 0x000fe20000000000 */
[----:B------:R-:W-:-:S02]  /*04c0*/  LOP3.LUT R216, R3, 0x38, R204, 0x78, !PT ;  /* 0x0000003803d87812 */ /* 0x000fc400078e78cc */
[C---:B------:R-:W-:Y:S02]  /*04d0*/  SEL R187, R220.reuse, 0xfffffff0, !P1 ;  /* 0xfffffff0dcbb7807 */ /* 0x040fe40004800000 */
[----:B------:R-:W-:Y:S02]  /*04e0*/  SEL R220, R220, 0xfffffff0, !P2 ;  /* 0xfffffff0dcdc7807 */ /* 0x000fe40005000000 */
[----:B------:R-:W-:Y:S01]  /*04f0*/  SEL R193, R193, 0xffffffc0, !P2 ;  /* 0xffffffc0c1c17807 */ /* 0x000fe20005000000 */
[----:B------:R-:W-:Y:S01]  /*0500*/  IMAD.SHL.U32 R187, R187, 0x2, RZ ;  /* 0x00000002bbbb7824 */ /* 0x000fe200078e00ff */
[----:B------:R-:W-:Y:S01]  /*0510*/  LEA R194, R194, UR4, 0x1 ;  /* 0x00000004c2c27c11 */ /* 0x000fe2000f8e08ff */
[----:B------:R-:W-:Y:S01]  /*0520*/  IMAD.IADD R235, R215, 0x1, R220 ;  /* 0x00000001d7eb7824 */ /* 0x000fe200078e02dc */
[----:B------:R-:W-:Y:S01]  /*0530*/  LEA R191, R191, UR5, 0x1 ;  /* 0x00000005bfbf7c11 */ /* 0x000fe2000f8e08ff */
[----:B------:R-:W-:Y:S01]  /*0540*/  IMAD.IADD R220, R220, 0x1, R217 ;  /* 0x00000001dcdc7824 */ /* 0x000fe200078e02d9 */
[----:B------:R-:W-:Y:S01]  /*0550*/  LEA R198, R198, UR6, 0x1 ;  /* 0x00000006c6c67c11 */ /* 0x000fe2000f8e08ff */
[C---:B------:R-:W-:Y:S01]  /*0560*/  IMAD.IADD R192, R193.reuse, 0x1, R194 ;  /* 0x00000001c1c07824 */ /* 0x040fe200078e02c2 */
[----:B------:R-:W-:Y:S01]  /*0570*/  LEA R190, R190, UR6, 0x1 ;  /* 0x00000006bebe7c11 */ /* 0x000fe2000f8e08ff */
[----:B------:R-:W-:Y:S01]  /*0580*/  IMAD.IADD R189, R193, 0x1, R191 ;  /* 0x00000001c1bd7824 */ /* 0x000fe200078e02bf */
[----:B------:R-:W-:Y:S01]  /*0590*/  LOP3.LUT R214, R11, R214, RZ, 0xfc, !PT ;  /* 0x000000d60bd67212 */ /* 0x000fe200078efcff */
[----:B------:R-:W-:Y:S01]  /*05a0*/  IMAD.IADD R196, R198, 0x1, R193 ;  /* 0x00000001c6c47824 */ /* 0x000fe200078e02c1 */
[----:B------:R-:W-:Y:S01]  /*05b0*/  LOP3.LUT R195, R195, 0x200, R0, 0xf8, !PT ;  /* 0x00000200c3c37812 */ /* 0x000fe200078ef800 */
[----:B------:R-:W-:Y:S01]  /*05c0*/  IMAD.IADD R2, R193, 0x1, R190 ;  /* 0x00000001c1027824 */ /* 0x000fe200078e02be */
[----:B------:R-:W-:-:S02]  /*05d0*/  LOP3.LUT R212, R205, 0x38, RZ, 0xc0, !PT ;  /* 0x00000038cdd47812 */ /* 0x000fc400078ec0ff */
[----:B------:R-:W-:Y:S02]  /*05e0*/  LOP3.LUT R216, R216, 0x1e00, R205, 0xf8, !PT ;  /* 0x00001e00d8d87812 */ /* 0x000fe400078ef8cd */
[----:B------:R-:W-:Y:S02]  /*05f0*/  LEA.HI.X R209, R202, R209, RZ, 0x2, P0 ;  /* 0x000000d1cad17211 */ /* 0x000fe400000f14ff */
[----:B------:R-:W-:Y:S02]  /*0600*/  SHF.R.U32.HI R204, RZ, 0x5, R204 ;  /* 0x00000005ffcc7819 */ /* 0x000fe400000116cc */
[C---:B------:R-:W-:Y:S02]  /*0610*/  LOP3.LUT R213, R212.reuse, 0x40, RZ, 0xfc, !PT ;  /* 0x00000040d4d57812 */ /* 0x040fe400078efcff */
[----:B------:R-:W-:Y:S02]  /*0620*/  LOP3.LUT R211, R212, 0x80, RZ, 0xfc, !PT ;  /* 0x00000080d4d37812 */ /* 0x000fe400078efcff */
[----:B------:R-:W-:-:S02]  /*0630*/  LEA R216, R216, UR6, 0x1 ;  /* 0x00000006d8d87c11 */ /* 0x000fc4000f8e08ff */
[----:B------:R-:W-:Y:S02]  /*0640*/  LEA R214, R214, UR4, 0x1 ;  /* 0x00000004d6d67c11 */ /* 0x000fe4000f8e08ff */
[----:B---34-:R-:W-:-:S07]  /*0650*/  LEA R195, R195, UR6, 0x1 ;  /* 0x00000006c3c37c11 */ /* 0x018fce000f8e08ff */
.L_x_1565:
[----:B------:R-:W1:Y:S01]  /*0660*/  LDCU.64 UR6, c[0x0][0x470] ;  /* 0x00008e00ff0677ac */ /* 0x000e620008000a00 */
[----:B------:R-:W2:Y:S01]  /*0670*/  LDC.64 R4, c[0x0][0x460] ;  /* 0x00011800ff047b82 */ /* 0x000ea20000000a00 */
        /* <DEDUP_REMOVED lines=21> */
[----:B------:R-:W2:Y:S04]  /*07d0*/  @P3 LDG.E R232, desc[UR18][R4.64] ;  /* 0x0000001204e83981 */ /* 0x000ea8000c1e1900 */
[----:B-----5:R3:W5:Y:S04]  /*07e0*/  @P5 LDG.E R8, desc[UR18][R208.64] ;  /* 0x00000012d0085981 */ /* 0x020768000c1e1900 */
[----:B------:R3:W5:Y:S01]  /*07f0*/  @P2 LDG.E R9, desc[UR18][R208.64+0x4] ;  /* 0x00000412d0092981 */ /* 0x000762000c1e1900 */
[----:B------:R-:W-:-:S02]  /*0800*/  ISETP.NE.AND P4, PT, R200, RZ, PT ;  /* 0x000000ffc800720c */ /* 0x000fc40003f85270 */
[----:B----4-:R-:W-:Y:S02]  /*0810*/  ISETP.EQ.U32.AND P1, PT, R6, RZ, PT ;  /* 0x000000ff0600720c */ /* 0x010fe40003f22070 */
[----:B------:R-:W-:Y:S02]  /*0820*/  IADD3 R12, P0, PT, R13, R6, RZ ;  /* 0x000000060d0c7210 */ /* 0x000fe40007f1e0ff */
[----:B------:R-:W-:-:S03]  /*0830*/  ISETP.EQ.OR.EX P1, PT, R7, RZ, !P4, P1 ;  /* 0x000000ff0700720c */ /* 0x000fc60006722710 */
[----:B------:R-:W-:Y:S01]  /*0840*/  IMAD.X R13, R0, 0x1, R7, P0 ;  /* 0x00000001000d7824 */ /* 0x000fe200000e0607 */
[----:B------:R-:W4:Y:S09]  /*0850*/  @!P3 LDC.64 R4, c[0x0][0x488] ;  /* 0x00012200ff04bb82 */ /* 0x000f320000000a00 */
[----:B------:R3:W5:Y:S01]  /*0860*/  @!P1 LDG.E R234, desc[UR18][R12.64] ;  /* 0x000000120cea9981 */ /* 0x000762000c1e1900 */
[----:B------:R-:W-:Y:S01]  /*0870*/  ISETP.NE.U32.AND P1, PT, R6, RZ, PT ;  /* 0x000000ff0600720c */ /* 0x000fe20003f25070 */
[----:B------:R-:W1:Y:S03]  /*0880*/  @!P2 LDC R0, c[0x0][0x434] ;  /* 0x00010d00ff00ab82 */ /* 0x000e660000000800 */
[----:B------:R-:W-:-:S02]  /*0890*/  ISETP.NE.AND.EX P1, PT, R7, RZ, PT, P1 ;  /* 0x000000ff0700720c */ /* 0x000fc40003f25310 */
        /* <DEDUP_REMOVED lines=8> */
.L_x_1500:
[----:B-----5:R-:W-:Y:S01]  /*0920*/  @!P3 IADD3 R232, PT, PT, R3, R10, -R233 ;  /* 0x0000000a03e8b210 */ /* 0x020fe20007ffe8e9 */
[----:B------:R-:W-:Y:S02]  /*0930*/  IMAD.SHL.U32 R3, R207, 0x40, RZ ;  /* 0x00000040cf037824 */ /* 0x000fe400078e00ff */
[----:B------:R-:W-:-:S03]  /*0940*/  @P2 IMAD.IADD R0, R9, 0x1, -R8 ;  /* 0x0000000109002824 */ /* 0x000fc600078e0a08 */
[----:B------:R-:W-:-:S13]  /*0950*/  ISETP.GT.AND P0, PT, R232, R3, PT ;  /* 0x00000003e800720c */ /* 0x000fda0003f04270 */
        /* <DEDUP_REMOVED lines=26> */
[----:B------:R-:W-:Y:S01]  /*0b00*/  MOV R18, R4 ;  /* 0x0000000400127202 */ /* 0x000fe20000000f00 */
[----:B------:R-:W-:Y:S06]  /*0b10*/  BRA `(.L_x_1503) ;  /* 0x0000000000187947 */ /* 0x000fec0003800000 */
.L_x_1502:
[----:B------:R-:W2:Y:S01]  /*0b20*/  LDCU.64 UR14, c[0x0][0x3b8] ;  /* 0x00007700ff0e77ac */ /* 0x000ea20008000a00 */
[----:B------:R-:W-:-:S05]  /*0b30*/  IADD3 R4, PT, PT, R233, R234, RZ ;  /* 0x000000eae9047210 */ /* 0x000fca0007ffe0ff */
[C---:B--2---:R-:W-:Y:S02]  /*0b40*/  IMAD R17, R4.reuse, UR15, RZ ;  /* 0x0000000f04117c24 */ /* 0x044fe4000f8e02ff */
[----:B------:R-:W-:-:S05]  /*0b50*/  IMAD.WIDE.U32 R4, R4, UR14, RZ ;  /* 0x0000000e04047c25 */ /* 0x000fca000f8e00ff */
[----:B------:R-:W-:Y:S02]  /*0b60*/  IADD3 R17, PT, PT, R5, R17, RZ ;  /* 0x0000001105117210 */ /* 0x000fe40007ffe0ff */
[----:B------:R-:W-:-:S07]  /*0b70*/  MOV R18, R4 ;  /* 0x0000000400127202 */ /* 0x000fce0000000f00 */
.L_x_1503:
[----:B------:R-:W2:Y:S01]  /*0b80*/  LDC R4, c[0x0][0x3e8] ;  /* 0x0000fa00ff047b82 */ /* 0x000ea20000000800 */
[----:B------:R-:W-:Y:S02]  /*0b90*/  SHF.R.S32.HI R14, RZ, 0x1f, R3 ;  /* 0x0000001fff0e7819 */ /* 0x000fe40000011403 */
[----:B--2---:R-:W-:-:S04]  /*0ba0*/  IABS R7, R4 ;  /* 0x0000000400077213 */ /* 0x004fc80000000000 */
[----:B------:R-:W2:Y:S08]  /*0bb0*/  I2F.RP R9, R7 ;  /* 0x0000000700097306 */ /* 0x000eb00000209400 */
[----:B--2---:R-:W2:Y:S02]  /*0bc0*/  MUFU.RCP R10, R9 ;  /* 0x00000009000a7308 */ /* 0x004ea40000001000 */
[----:B--2---:R-:W-:-:S06]  /*0bd0*/  VIADD R10, R10, 0xffffffe ;  /* 0x0ffffffe0a0a7836 */ /* 0x004fcc0000000000 */
[----:B------:R-:W2:Y:S02]  /*0be0*/  F2I.FTZ.U32.TRUNC.NTZ R11, R10 ;  /* 0x0000000a000b7305 */ /* 0x000ea4000021f000 */
[----:B--2---:R-:W-:Y:S02]  /*0bf0*/  IMAD.MOV R5, RZ, RZ, -R11 ;  /* 0x000000ffff057224 */ /* 0x004fe400078e0a0b */
[----:B------:R-:W-:Y:S02]  /*0c00*/  IMAD.MOV.U32 R10, RZ, RZ, RZ ;  /* 0x000000ffff0a7224 */ /* 0x000fe400078e00ff */
        /* <DEDUP_REMOVED lines=29> */
.L_x_1504:
[----:B------:R-:W1:Y:S01]  /*0de0*/  LDCU.64 UR12, c[0x0][0x3c0] ;  /* 0x00007800ff0c77ac */ /* 0x000e620008000a00 */
[----:B------:R-:W-:-:S05]  /*0df0*/  IADD3 R4, PT, PT, R233, R234, RZ ;  /* 0x000000eae9047210 */ /* 0x000fca0007ffe0ff */
[C---:B-1----:R-:W-:Y:S02]  /*0e00*/  IMAD R15, R4.reuse, UR13, RZ ;  /* 0x0000000d040f7c24 */ /* 0x042fe4000f8e02ff */
[----:B------:R-:W-:-:S05]  /*0e10*/  IMAD.WIDE.U32 R4, R4, UR12, RZ ;  /* 0x0000000c04047c25 */ /* 0x000fca000f8e00ff */
[----:B------:R-:W-:Y:S02]  /*0e20*/  IADD3 R15, PT, PT, R5, R15, RZ ;  /* 0x0000000f050f7210 */ /* 0x000fe40007ffe0ff */
[----:B------:R-:W-:-:S07]  /*0e30*/  MOV R16, R4 ;  /* 0x0000000400107202 */ /* 0x000fce0000000f00 */
.L_x_1505:
        /* <DEDUP_REMOVED lines=27> */
.L_x_1506:
[-C--:B------:R-:W-:Y:S02]  /*0ff0*/  IMAD R20, R7, R8.reuse, RZ ;  /* 0x0000000807147224 */ /* 0x080fe400078e02ff */
[----:B------:R-:W-:-:S05]  /*1000*/  IMAD.WIDE.U32 R28, R6, R8, RZ ;  /* 0x00000008061c7225 */ /* 0x000fca00078e00ff */
[----:B------:R-:W-:Y:S02]  /*1010*/  IADD3 R20, PT, PT, R29, R20, RZ ;  /* 0x000000141d147210 */ /* 0x000fe40007ffe0ff */
.L_x_1507:
        /* <DEDUP_REMOVED lines=20> */
.L_x_1508:
[----:B------:R-:W1:Y:S01]  /*1160*/  LDC R22, c[0x0][0x434] ;  /* 0x00010d00ff167b82 */ /* 0x000e620000000800 */
[----:B------:R-:W-:-:S04]  /*1170*/  IMAD R7, R202, UR6, R201 ;  /* 0x00000006ca077c24 */ /* 0x000fc8000f8e02c9 */
[----:B-1----:R-:W-:-:S03]  /*1180*/  IMAD R22, R7, R22, RZ ;  /* 0x0000001607167224 */ /* 0x002fc600078e02ff */
.L_x_1509:
        /* <DEDUP_REMOVED lines=11> */
.L_x_1510:
[----:B------:R-:W1:Y:S01]  /*1240*/  LDC R30, c[0x0][0x444] ;  /* 0x00011100ff1e7b82 */ /* 0x000e620000000800 */
[----:B------:R-:W-:-:S04]  /*1250*/  IMAD R5, R202, UR6, R201 ;  /* 0x00000006ca057c24 */ /* 0x000fc8000f8e02c9 */
[----:B-1----:R-:W-:-:S07]  /*1260*/  IMAD R30, R5, R30, RZ ;  /* 0x0000001e051e7224 */ /* 0x002fce00078e02ff */
.L_x_1511:
[----:B------:R-:W1:Y:S01]  /*1270*/  S2R R31, SR_TID.X ;  /* 0x00000000001f7919 */ /* 0x000e620000002100 */
[----:B------:R-:W2:Y:S01]  /*1280*/  LDC.64 R4, c[0x0][0x590] ;  /* 0x00016400ff047b82 */ /* 0x000ea20000000a00 */
[--C-:B------:R-:W-:Y:S01]  /*1290*/  IADD3 R28, P1, P0, R32, R28, R11.reuse ;  /* 0x0000001c201c7210 */ /* 0x100fe2000783e00b */
[----:B------:R-:W-:Y:S01]  /*12a0*/  IMAD R29, R10, UR6, RZ ;  /* 0x000000060a1d7c24 */ /* 0x000fe2000f8e02ff */
[----:B------:R-:W-:Y:S01]  /*12b0*/  SHF.R.S32.HI R11, RZ, 0x1f, R11 ;  /* 0x0000001fff0b7819 */ /* 0x000fe2000001140b */
[----:B------:R-:W-:Y:S01]  /*12c0*/  IMAD.MOV.U32 R21, RZ, RZ, RZ ;  /* 0x000000ffff157224 */ /* 0x000fe200078e00ff */
[----:B------:R-:W-:Y:S01]  /*12d0*/  ISETP.NE.AND P4, PT, RZ, UR5, PT ;  /* 0x00000005ff007c0c */ /* 0x000fe2000bf85270 */
[----:B------:R-:W3:Y:S01]  /*12e0*/  LDCU.64 UR10, c[0x0][0x3c8] ;  /* 0x00007900ff0a77ac */ /* 0x000ee20008000a00 */
[----:B------:R-:W-:Y:S01]  /*12f0*/  IADD3.X R27, PT, PT, R27, R20, R11, P1, P0 ;  /* 0x000000141b1b7210 */ /* 0x000fe20000fe040b */
[----:B------:R-:W4:Y:S01]  /*1300*/  LDC.64 R6, c[0x0][0x3b0] ;  /* 0x0000ec00ff067b82 */ /* 0x000f220000000a00 */
[----:B------:R-:W-:Y:S01]  /*1310*/  IADD3 R34, P0, PT, R212, R34, RZ ;  /* 0x00000022d4227210 */ /* 0x000fe20007f1e0ff */
[----:B------:R-:W-:Y:S01]  /*1320*/  IMAD.MOV.U32 R20, RZ, RZ, R212 ;  /* 0x000000ffff147224 */ /* 0x000fe200078e00d4 */
[----:B------:R-:W5:Y:S01]  /*1330*/  LDCU.64 UR6, c[0x0][0x550] ;  /* 0x0000aa00ff0677ac */ /* 0x000f620008000a00 */
[----:B------:R-:W-:Y:S01]  /*1340*/  BSSY.RECONVERGENT B1, `(.L_x_1501) ;  /* 0x00006a5000017945 */ /* 0x000fe20003800200 */
[----:B------:R-:W-:Y:S01]  /*1350*/  IADD3.X R35, PT, PT, RZ, R26, RZ, P0, !PT ;  /* 0x0000001aff237210 */ /* 0x000fe200007fe4ff */
[----:B------:R-:W5:Y:S02]  /*1360*/  LDCU.64 UR4, c[0x0][0x570] ;  /* 0x0000ae00ff0477ac */ /* 0x000f640008000a00 */
[----:B------:R-:W3:Y:S01]  /*1370*/  LDC.64 R8, c[0x0][0x5f8] ;  /* 0x00017e00ff087b82 */ /* 0x000ee20000000a00 */
[----:B------:R-:W5:Y:S07]  /*1380*/  LDCU.64 UR8, c[0x0][0x380] ;  /* 0x00007000ff0877ac */ /* 0x000f6e0008000a00 */
[----:B------:R-:W5:Y:S01]  /*1390*/  LDC.64 R10, c[0x0][0x598] ;  /* 0x00016600ff0a7b82 */ /* 0x000f620000000a00 */
[-C--:B--2---:R-:W-:Y:S01]  /*13a0*/  IMAD R32, R25, R4.reuse, RZ ;  /* 0x0000000419207224 */ /* 0x084fe200078e02ff */
[----:B------:R-:W-:Y:S01]  /*13b0*/  SHF.L.U64.HI R221, R4, 0x5, R5 ;  /* 0x0000000504dd7819 */ /* 0x000fe20000010205 */
[----:B------:R-:W-:Y:S01]  /*13c0*/  IMAD.WIDE.U32 R34, R23, R4, R34 ;  /* 0x0000000417227225 */ /* 0x000fe200078e0022 */
[----:B-1----:R-:W-:-:S03]  /*13d0*/  LOP3.LUT R31, R31, 0x1f, RZ, 0xc0, !PT ;  /* 0x0000001f1f1f7812 */ /* 0x002fc600078ec0ff */
[----:B------:R-:W-:Y:S01]  /*13e0*/  IMAD R32, R23, R5, R32 ;  /* 0x0000000517207224 */ /* 0x000fe200078e0220 */
[----:B------:R-:W1:Y:S01]  /*13f0*/  LDC.64 R38, c[0x0][0x5e8] ;  /* 0x00017a00ff267b82 */ /* 0x000e620000000a00 */
[-C--:B----4-:R-:W-:Y:S02]  /*1400*/  IMAD R26, R25, R6.reuse, RZ ;  /* 0x00000006191a7224 */ /* 0x090fe400078e02ff */
        /* <DEDUP_REMOVED lines=9> */
[----:B-----5:R-:W-:Y:S01]  /*14a0*/  IMAD.WIDE.U32 R34, R201, R10, R34 ;  /* 0x0000000ac9227225 */ /* 0x020fe200078e0022 */
        /* <DEDUP_REMOVED lines=19> */
[C---:B------:R-:W-:Y:S01]  /*15e0*/  IMAD.WIDE.U32 R24, R206.reuse, R6, R24 ;  /* 0x00000006ce187225 */ /* 0x040fe200078e0018 */
        /* <DEDUP_REMOVED lines=8> */
[----:B------:R-:W-:Y:S01]  /*1670*/  IMAD.SHL.U32 R222, R4, 0x20, RZ ;  /* 0x0000002004de7824 */ /* 0x000fe200078e00ff */
[----:B------:R-:W-:Y:S01]  /*1680*/  SHF.L.U32 R9, R6, 0x5, RZ ;  /* 0x0000000506097819 */ /* 0x000fe200000006ff */
[----:B--2---:R-:W-:Y:S01]  /*1690*/  IMAD.WIDE R242, R11, 0x4, R242 ;  /* 0x000000040bf27825 */ /* 0x004fe200078e02f2 */
[----:B------:R-:W-:Y:S01]  /*16a0*/  IADD3.X R4, PT, PT, RZ, RZ, RZ, P0, !PT ;  /* 0x000000ffff047210 */ /* 0x000fe200007fe4ff */
        /* <DEDUP_REMOVED lines=12> */
.L_x_1513:
[----:B------:R-:W1:Y:S01]  /*1770*/  LDCU.64 UR8, c[0x0][0x5c0] ;  /* 0x0000b800ff0877ac */ /* 0x000e620008000a00 */
[----:B------:R-:W-:-:S05]  /*1780*/  IADD3 R0, PT, PT, R233, R234, RZ ;  /* 0x000000eae9007210 */ /* 0x000fca0007ffe0ff */
[C---:B-1----:R-:W-:Y:S02]  /*1790*/  IMAD R5, R0.reuse, UR9, RZ ;  /* 0x0000000900057c24 */ /* 0x042fe4000f8e02ff */
[----:B------:R-:W-:-:S05]  /*17a0*/  IMAD.WIDE.U32 R6, R0, UR8, RZ ;  /* 0x0000000800067c25 */ /* 0x000fca000f8e00ff */
[----:B------:R-:W-:Y:S02]  /*17b0*/  IADD3 R0, PT, PT, R7, R5, RZ ;  /* 0x0000000507007210 */ /* 0x000fe40007ffe0ff */
.L_x_1514:
        /* <DEDUP_REMOVED lines=11> */
.L_x_1515:
[----:B------:R-:W1:Y:S01]  /*1870*/  LDCU.64 UR6, c[0x0][0x5c8] ;  /* 0x0000b900ff0677ac */ /* 0x000e620008000a00 */
[----:B------:R-:W-:-:S05]  /*1880*/  IADD3 R233, PT, PT, R233, R234, RZ ;  /* 0x000000eae9e97210 */ /* 0x000fca0007ffe0ff */
[C---:B-1----:R-:W-:Y:S02]  /*1890*/  IMAD R7, R233.reuse, UR7, RZ ;  /* 0x00000007e9077c24 */ /* 0x042fe4000f8e02ff */
[----:B------:R-:W-:-:S05]  /*18a0*/  IMAD.WIDE.U32 R10, R233, UR6, RZ ;  /* 0x00000006e90a7c25 */ /* 0x000fca000f8e00ff */
[----:B------:R-:W-:Y:S02]  /*18b0*/  IADD3 R7, PT, PT, R11, R7, RZ ;  /* 0x000000070b077210 */ /* 0x000fe40007ffe0ff */
.L_x_1516:
        /* <DEDUP_REMOVED lines=27> */
.L_x_1518:
[----:B------:R-:W-:Y:S05]  /*1a70*/  BSYNC.RECONVERGENT B0 ;  /* 0x0000000000007941 */ /* 0x000fea0003800200 */
.L_x_1517:
        /* <DEDUP_REMOVED lines=17> */
.L_x_1520:
[----:B------:R-:W-:Y:S05]  /*1b90*/  BSYNC.RECONVERGENT B0 ;  /* 0x0000000000007941 */ /* 0x000fea0003800200 */
.L_x_1519:
        /* <DEDUP_REMOVED lines=24> */
.L_x_1522:
[----:B------:R-:W-:Y:S05]  /*1d20*/  BSYNC.RECONVERGENT B0 ;  /* 0x0000000000007941 */ /* 0x000fea0003800200 */
.L_x_1521:
        /* <DEDUP_REMOVED lines=19> */
.L_x_1512:
        /* <DEDUP_REMOVED lines=28> */
.L_x_1526:
[----:B------:R2:W-:Y:S01]  /*2020*/  STS.128 [R216+0x10000], RZ ;  /* 0x010000ffd8007388 */ /* 0x0005e20000000c00 */
[----:B------:R-:W-:Y:S05]  /*2030*/  BRA `(.L_x_1527) ;  /* 0x00000000000c7947 */ /* 0x000fea0003800000 */
.L_x_1525:
[----:B------:R1:W-:Y:S04]  /*2040*/  STS.128 [R216+0xc000], RZ ;  /* 0x00c000ffd8007388 */ /* 0x0003e80000000c00 */
[----:B------:R1:W-:Y:S04]  /*2050*/  STS.128 [R216+0xe000], RZ ;  /* 0x00e000ffd8007388 */ /* 0x0003e80000000c00 */
[----:B------:R1:W-:Y:S02]  /*2060*/  STS.128 [R216+0x10000], RZ ;  /* 0x010000ffd8007388 */ /* 0x0003e40000000c00 */
.L_x_1527:
[----:B------:R-:W-:Y:S05]  /*2070*/  BSYNC.RECONVERGENT B0 ;  /* 0x0000000000007941 */ /* 0x000fea0003800200 */
.L_x_1524:
        /* <DEDUP_REMOVED lines=28> */
.L_x_1530:
[----:B------:R1:W-:Y:S02]  /*2240*/  STS.128 [R216+0x11000], RZ ;  /* 0x011000ffd8007388 */ /* 0x0003e40000000c00 */
.L_x_1529:
[----:B------:R-:W-:Y:S05]  /*2250*/  BSYNC.RECONVERGENT B0 ;  /* 0x0000000000007941 */ /* 0x000fea0003800200 */
.L_x_1528:
        /* <DEDUP_REMOVED lines=23> */
.L_x_1533:
[----:B------:R1:W-:Y:S01]  /*23d0*/  STS.128 [R230+0x4000], RZ ;  /* 0x004000ffe6007388 */ /* 0x0003e20000000c00 */
[----:B------:R-:W-:Y:S05]  /*23e0*/  BRA `(.L_x_1534) ;  /* 0x00000000000c7947 */ /* 0x000fea0003800000 */
.L_x_1532:
[----:B------:R1:W-:Y:S04]  /*23f0*/  STS.128 [R230], RZ ;  /* 0x000000ffe6007388 */ /* 0x0003e80000000c00 */
[----:B------:R1:W-:Y:S04]  /*2400*/  STS.128 [R230+0x2000], RZ ;  /* 0x002000ffe6007388 */ /* 0x0003e80000000c00 */
[----:B------:R1:W-:Y:S02]  /*2410*/  STS.128 [R230+0x4000], RZ ;  /* 0x004000ffe6007388 */ /* 0x0003e40000000c00 */
.L_x_1534:
[----:B------:R-:W-:Y:S05]  /*2420*/  BSYNC.RECONVERGENT B0 ;  /* 0x0000000000007941 */ /* 0x000fea0003800200 */
.L_x_1531:
[----:B------:R1:W-:Y:S01]  /*2430*/  @P3 STS.128 [R230+0x1000], RZ ;  /* 0x001000ffe6003388 */ /* 0x0003e20000000c00 */
[----:B------:R-:W-:Y:S03]  /*2440*/  BSSY.RECONVERGENT B0, `(.L_x_1535) ;  /* 0x000001b000007945 */ /* 0x000fe60003800200 */
        /* <DEDUP_REMOVED lines=25> */
.L_x_1537:
[----:B------:R1:W-:Y:S02]  /*25e0*/  STS.128 [R230+0x5000], RZ ;  /* 0x005000ffe6007388 */ /* 0x0003e40000000c00 */
.L_x_1536:
[----:B------:R-:W-:Y:S05]  /*25f0*/  BSYNC.RECONVERGENT B0 ;  /* 0x0000000000007941 */ /* 0x000fea0003800200 */
.L_x_1535:
        /* <DEDUP_REMOVED lines=23> */
[----:B------:R-:W-:Y:S01]  /*2770*/  IMAD.MOV.U32 R6, RZ, RZ, R10 ;  /* 0x000000ffff067224 */ /* 0x000fe200078e000a */
[----:B------:R-:W3:Y:S03]  /*2780*/  LDCU.64 UR4, c[0x0][0x388] ;  /* 0x00007100ff0477ac */ /* 0x000ee60008000a00 */
        /* <DEDUP_REMOVED lines=23> */
.L_x_1540:
[----:B------:R2:W-:Y:S01]  /*2900*/  STS.128 [R216+0x16000], RZ ;  /* 0x016000ffd8007388 */ /* 0x0005e20000000c00 */
[----:B------:R-:W-:Y:S05]  /*2910*/  BRA `(.L_x_1541) ;  /* 0x00000000000c7947 */ /* 0x000fea0003800000 */
.L_x_1539:
[----:B------:R1:W-:Y:S04]  /*2920*/  STS.128 [R216+0x12000], RZ ;  /* 0x012000ffd8007388 */ /* 0x0003e80000000c00 */
[----:B------:R1:W-:Y:S04]  /*2930*/  STS.128 [R216+0x14000], RZ ;  /* 0x014000ffd8007388 */ /* 0x0003e80000000c00 */
[----:B------:R1:W-:Y:S02]  /*2940*/  STS.128 [R216+0x16000], RZ ;  /* 0x016000ffd8007388 */ /* 0x0003e40000000c00 */
.L_x_1541:
[----:B------:R-:W-:Y:S05]  /*2950*/  BSYNC.RECONVERGENT B0 ;  /* 0x0000000000007941 */ /* 0x000fea0003800200 */
.L_x_1538:
        /* <DEDUP_REMOVED lines=34> */
.L_x_1544:
[----:B------:R3:W-:Y:S02]  /*2b80*/  STS.128 [R216+0x17000], RZ ;  /* 0x017000ffd8007388 */ /* 0x0007e40000000c00 */
.L_x_1543:
[----:B------:R-:W-:Y:S05]  /*2b90*/  BSYNC.RECONVERGENT B0 ;  /* 0x0000000000007941 */ /* 0x000fea0003800200 */
.L_x_1542:
[----:B------:R-:W2:Y:S01]  /*2ba0*/  LDCU.64 UR4, c[0x0][0x3d8] ;  /* 0x00007b00ff0477ac */ /* 0x000ea20008000a00 */
[----:B------:R-:W-:Y:S01]  /*2bb0*/  IMAD.WIDE.U32 R6, R3, UR12, R20 ;  /* 0x0000000c03067c25 */ /* 0x000fe2000f8e0014 */
[----:B------:R-:W-:Y:S03]  /*2bc0*/  BSSY.RECONVERGENT B0, `(.L_x_1545) ;  /* 0x0000029000007945 */ /* 0x000fe60003800200 */
[----:B------:R-:W-:Y:S01]  /*2bd0*/  IMAD R0, R14, UR12, RZ ;  /* 0x0000000c0e007c24 */ /* 0x000fe2000f8e02ff */
[----:B------:R-:W-:-:S03]  /*2be0*/  IADD3 R16, P0, PT, R16, R6, RZ ;  /* 0x0000000610107210 */ /* 0x000fc60007f1e0ff */
[----:B------:R-:W-:-:S05]  /*2bf0*/  IMAD R0, R3, UR13, R0 ;  /* 0x0000000d03007c24 */ /* 0x000fca000f8e0200 */
[----:B------:R-:W-:Y:S01]  /*2c00*/  IADD3.X R17, PT, PT, R15, R7, R0, P0, !PT ;  /* 0x000000070f117210 */ /* 0x000fe200007fe400 */
[----:B--2---:R-:W-:Y:S02]  /*2c10*/  IMAD R12, R12, UR4, RZ ;  /* 0x000000040c0c7c24 */ /* 0x004fe4000f8e02ff */
[----:B------:R-:W-:-:S04]  /*2c20*/  IMAD.WIDE.U32 R16, R13, UR4, R16 ;  /* 0x000000040d107c25 */ /* 0x000fc8000f8e0010 */
[----:B------:R-:W-:-:S05]  /*2c30*/  IMAD R12, R13, UR5, R12 ;  /* 0x000000050d0c7c24 */ /* 0x000fca000f8e020c */
[----:B------:R-:W-:Y:S01]  /*2c40*/  IADD3 R7, PT, PT, R17, R12, RZ ;  /* 0x0000000c11077210 */ /* 0x000fe20007ffe0ff */
[----:B------:R-:W-:Y:S06]  /*2c50*/  @P4 BRA `(.L_x_1546) ;  /* 0x0000000000704947 */ /* 0x000fec0003800000 */
[----:B------:R-:W2:Y:S01]  /*2c60*/  LDCU UR6, c[0x0][0x440] ;  /* 0x00008800ff0677ac */ /* 0x000ea20008000800 */
[----:B------:R-:W-:Y:S01]  /*2c70*/  IMAD.MOV.U32 R6, RZ, RZ, R16 ;  /* 0x000000ffff067224 */ /* 0x000fe200078e0010 */
[----:B------:R-:W3:Y:S03]  /*2c80*/  LDCU.64 UR4, c[0x0][0x390] ;  /* 0x00007200ff0477ac */ /* 0x000ee60008000a00 */
        /* <DEDUP_REMOVED lines=23> */
.L_x_1547:
[----:B------:R3:W-:Y:S01]  /*2e00*/  STS.128 [R216+0x1c000], RZ ;  /* 0x01c000ffd8007388 */ /* 0x0007e20000000c00 */
[----:B------:R-:W-:Y:S05]  /*2e10*/  BRA `(.L_x_1548) ;  /* 0x00000000000c7947 */ /* 0x000fea0003800000 */
.L_x_1546:
[----:B------:R2:W-:Y:S04]  /*2e20*/  STS.128 [R216+0x18000], RZ ;  /* 0x018000ffd8007388 */ /* 0x0005e80000000c00 */
[----:B------:R2:W-:Y:S04]  /*2e30*/  STS.128 [R216+0x1a000], RZ ;  /* 0x01a000ffd8007388 */ /* 0x0005e80000000c00 */
[----:B------:R2:W-:Y:S02]  /*2e40*/  STS.128 [R216+0x1c000], RZ ;  /* 0x01c000ffd8007388 */ /* 0x0005e40000000c00 */
.L_x_1548:
[----:B------:R-:W-:Y:S05]  /*2e50*/  BSYNC.RECONVERGENT B0 ;  /* 0x0000000000007941 */ /* 0x000fea0003800200 */
.L_x_1545:
[----:B------:R1:W-:Y:S01]  /*2e60*/  @P3 STS.128 [R216+0x19000], RZ ;  /* 0x019000ffd8003388 */ /* 0x0003e20000000c00 */
[----:B------:R-:W-:Y:S03]  /*2e70*/  BSSY.RECONVERGENT B0, `(.L_x_1549) ;  /* 0x0000021000007945 */ /* 0x000fe60003800200 */
[----:B------:R1:W-:Y:S04]  /*2e80*/  @P3 STS.128 [R216+0x1b000], RZ ;  /* 0x01b000ffd8003388 */ /* 0x0003e80000000c00 */
[----:B------:R1:W-:Y:S01]  /*2e90*/  @P3 STS.128 [R216+0x1d000], RZ ;  /* 0x01d000ffd8003388 */ /* 0x0003e20000000c00 */
[----:B------:R-:W-:Y:S05]  /*2ea0*/  @P3 BRA `(.L_x_1550) ;  /* 0x0000000000743947 */ /* 0x000fea0003800000 */
[----:B------:R-:W4:Y:S01]  /*2eb0*/  LDCU UR6, c[0x0][0x440] ;  /* 0x00008800ff0677ac */ /* 0x000f220008000800 */
[----:B------:R-:W-:Y:S02]  /*2ec0*/  IMAD R9, R4, UR12, RZ ;  /* 0x0000000c04097c24 */ /* 0x000fe4000f8e02ff */
        /* <DEDUP_REMOVED lines=26> */
.L_x_1551:
[----:B------:R4:W-:Y:S02]  /*3070*/  STS.128 [R216+0x1d000], RZ ;  /* 0x01d000ffd8007388 */ /* 0x0009e40000000c00 */
.L_x_1550:
[----:B------:R-:W-:Y:S05]  /*3080*/  BSYNC.RECONVERGENT B0 ;  /* 0x0000000000007941 */ /* 0x000fea0003800200 */
.L_x_1549:
[----:B------:R-:W-:Y:S01]  /*3090*/  VIADD R3, R3, 0x40 ;  /* 0x0000004003037836 */ /* 0x000fe20000000000 */
[----:B------:R-:W0:Y:S01]  /*30a0*/  LDGDEPBAR ;  /* 0x00000000000079af */ /* 0x000e220000000000 */
[----:B------:R-:W1:Y:S01]  /*30b0*/  LDC R218, c[0x0][0x44c] ;  /* 0x00011300ffda7b82 */ /* 0x000e620000000800 */
[----:B------:R-:W2:Y:S01]  /*30c0*/  LDCU UR4, c[0x0][0x590] ;  /* 0x0000b200ff0477ac */ /* 0x000ea20008000800 */
[--C-:B------:R-:W-:Y:S01]  /*30d0*/  IMAD.IADD R188, R198, 0x1, R5.reuse ;  /* 0x00000001c6bc7824 */ /* 0x100fe200078e0205 */
[----:B------:R-:W-:Y:S01]  /*30e0*/  ISETP.GE.AND P4, PT, R3, R232, PT ;  /* 0x000000e80300720c */ /* 0x000fe20003f86270 */
[----:B------:R-:W-:Y:S01]  /*30f0*/  IMAD.IADD R186, R195, 0x1, R5 ;  /* 0x00000001c3ba7824 */ /* 0x000fe200078e0205 */
[----:B------:R-:W-:Y:S01]  /*3100*/  CS2R R142, SRZ ;  /* 0x00000000008e7805 */ /* 0x000fe2000001ff00 */
[----:B------:R-:W-:Y:S01]  /*3110*/  IMAD.MOV.U32 R227, RZ, RZ, R230 ;  /* 0x000000ffffe37224 */ /* 0x000fe200078e00e6 */
[----:B------:R-:W-:Y:S01]  /*3120*/  CS2R R140, SRZ ;  /* 0x00000000008c7805 */ /* 0x000fe2000001ff00 */
[--C-:B------:R-:W-:Y:S01]  /*3130*/  IMAD.IADD R197, R192, 0x1, R187.reuse ;  /* 0x00000001c0c57824 */ /* 0x100fe200078e02bb */
[----:B------:R-:W-:Y:S01]  /*3140*/  CS2R R146, SRZ ;  /* 0x0000000000927805 */ /* 0x000fe2000001ff00 */
[--C-:B------:R-:W-:Y:S01]  /*3150*/  IMAD.IADD R199, R194, 0x1, R187.reuse ;  /* 0x00000001c2c77824 */ /* 0x100fe200078e02bb */
[----:B------:R-:W-:Y:S01]  /*3160*/  CS2R R144, SRZ ;  /* 0x0000000000907805 */ /* 0x000fe2000001ff00 */
[--C-:B------:R-:W-:Y:S01]  /*3170*/  IMAD.IADD R184, R196, 0x1, R187.reuse ;  /* 0x00000001c4b87824 */ /* 0x100fe200078e02bb */
[----:B------:R-:W-:Y:S01]  /*3180*/  CS2R R138, SRZ ;  /* 0x00000000008a7805 */ /* 0x000fe2000001ff00 */
[----:B------:R-:W-:Y:S01]  /*3190*/  IMAD.IADD R185, R198, 0x1, R187 ;  /* 0x00000001c6b97824 */ /* 0x000fe200078e02bb */
[----:B------:R-:W-:Y:S01]  /*31a0*/  CS2R R136, SRZ ;  /* 0x0000000000887805 */ /* 0x000fe2000001ff00 */
[----:B------:R-:W3:Y:S01]  /*31b0*/  @P4 S2R R226, SR_TID.X ;  /* 0x0000000000e24919 */ /* 0x000ee20000002100 */
        /* <DEDUP_REMOVED lines=31> */
[----:B---3--:R-:W-:Y:S01]  /*33b0*/  @P4 IMAD.SHL.U32 R3, R226, 0x2, RZ ;  /* 0x00000002e2034824 */ /* 0x008fe200078e00ff */
[----:B------:R-:W-:-:S02]  /*33c0*/  @P4 SHF.R.U32.HI R226, RZ, 0x2, R226 ;  /* 0x00000002ffe24819 */ /* 0x000fc400000116e2 */
[----:B------:R-:W-:Y:S02]  /*33d0*/  CS2R R42, SRZ ;  /* 0x00000000002a7805 */ /* 0x000fe4000001ff00 */
[----:B------:R-:W-:Y:S02]  /*33e0*/  CS2R R40, SRZ ;  /* 0x0000000000287805 */ /* 0x000fe4000001ff00 */
[----:B------:R-:W-:Y:S02]  /*33f0*/  CS2R R38, SRZ ;  /* 0x0000000000267805 */ /* 0x000fe4000001ff00 */
[----:B------:R-:W-:Y:S02]  /*3400*/  @P4 LOP3.LUT R3, R3, 0x6, RZ, 0xc0, !PT ;  /* 0x0000000603034812 */ /* 0x000fe400078ec0ff */
[----:B------:R-:W-:Y:S02]  /*3410*/  CS2R R36, SRZ ;  /* 0x0000000000247805 */ /* 0x000fe4000001ff00 */
[----:B------:R-:W-:-:S02]  /*3420*/  CS2R R30, SRZ ;  /* 0x00000000001e7805 */ /* 0x000fc4000001ff00 */
[----:B------:R-:W-:Y:S02]  /*3430*/  CS2R R28, SRZ ;  /* 0x00000000001c7805 */ /* 0x000fe4000001ff00 */
[----:B------:R-:W-:Y:S01]  /*3440*/  @P4 LOP3.LUT R226, R3, 0xe0, R226, 0xf8, !PT ;  /* 0x000000e003e24812 */ /* 0x000fe200078ef8e2 */
[----:B------:R-:W-:Y:S01]  /*3450*/  IMAD.IADD R3, R190, 0x1, R187 ;  /* 0x00000001be037824 */ /* 0x000fe200078e02bb */
[----:B------:R-:W-:Y:S02]  /*3460*/  CS2R R34, SRZ ;  /* 0x0000000000227805 */ /* 0x000fe4000001ff00 */
[----:B------:R-:W-:Y:S02]  /*3470*/  CS2R R32, SRZ ;  /* 0x0000000000207805 */ /* 0x000fe4000001ff00 */
[----:B------:R-:W-:Y:S02]  /*3480*/  CS2R R26, SRZ ;  /* 0x00000000001a7805 */ /* 0x000fe4000001ff00 */
[----:B------:R-:W-:-:S02]  /*3490*/  CS2R R24, SRZ ;  /* 0x0000000000187805 */ /* 0x000fc4000001ff00 */
[----:B------:R-:W-:Y:S02]  /*34a0*/  CS2R R22, SRZ ;  /* 0x0000000000167805 */ /* 0x000fe4000001ff00 */
[----:B------:R-:W-:Y:S01]  /*34b0*/  CS2R R20, SRZ ;  /* 0x0000000000147805 */ /* 0x000fe2000001ff00 */
[----:B------:R-:W3:Y:S01]  /*34c0*/  LDCU UR5, c[0x0][0x440] ;  /* 0x00008800ff0577ac */ /* 0x000ee20008000800 */
[----:B------:R-:W1:Y:S01]  /*34d0*/  LDCU UR6, c[0x0][0x3e0] ;  /* 0x00007c00ff0677ac */ /* 0x000e620008000800 */
[----:B------:R-:W1:Y:S01]  /*34e0*/  LDCU UR8, c[0x0][0x50c] ;  /* 0x0000a180ff0877ac */ /* 0x000e620008000800 */
[----:B------:R-:W1:Y:S01]  /*34f0*/  LDCU UR7, c[0x0][0x45c] ;  /* 0x00008b80ff0777ac */ /* 0x000e620008000800 */
[----:B--2---:R-:W-:-:S12]  /*3500*/  USHF.L.U32 UR4, UR4, 0x6, URZ ;  /* 0x0000000604047899 */ /* 0x004fd800080006ff */
.L_x_1554:
[----:B------:R-:W0:Y:S01]  /*3510*/  LDGDEPBAR ;  /* 0x00000000000079af */ /* 0x000e220000000000 */
[-C--:B------:R-:W-:Y:S01]  /*3520*/  IADD3 R149, PT, PT, R188, R187.reuse, RZ ;  /* 0x000000bbbc957210 */ /* 0x080fe20007ffe0ff */
[----:B-----5:R-:W-:Y:S01]  /*3530*/  FMUL.FTZ R177, R229, 1.4426950216293334961 ;  /* 0x3fb8aa3be5b17820 */ /* 0x020fe20000410000 */
[----:B------:R-:W-:Y:S02]  /*3540*/  IADD3 R150, PT, PT, R193, R188, RZ ;  /* 0x000000bcc1967210 */ /* 0x000fe40007ffe0ff */
[----:B------:R-:W-:Y:S02]  /*3550*/  @P4 LEA R169, R207, R226, 0x6 ;  /* 0x000000e2cfa94211 */ /* 0x000fe400078e30ff */
[----:B------:R-:W-:Y:S02]  /*3560*/  IADD3 R148, PT, PT, R187, R150, RZ ;  /* 0x00000096bb947210 */ /* 0x000fe40007ffe0ff */
[C---:B------:R-:W-:Y:S02]  /*3570*/  @P4 IADD3 R225, PT, PT, R169.reuse, 0x18, RZ ;  /* 0x00000018a9e14810 */ /* 0x040fe40007ffe0ff */
[----:B------:R-:W-:Y:S02]  /*3580*/  @P4 IADD3 R167, PT, PT, R169, 0x1, RZ ;  /* 0x00000001a9a74810 */ /* 0x000fe40007ffe0ff */
[----:B------:R-:W-:Y:S02]  /*3590*/  FSETP.NEU.FTZ.AND P0, PT, R229, -INF , PT ;  /* 0xff800000e500780b */ /* 0x000fe40003f1d000 */
[-C--:B------:R-:W-:Y:S02]  /*35a0*/  @P4 ISETP.GE.AND P1, PT, R169, R232.reuse, PT ;  /* 0x000000e8a900420c */ /* 0x080fe40003f26270 */
[-C--:B------:R-:W-:Y:S01]  /*35b0*/  @P4 ISETP.GE.AND P2, PT, R167, R232.reuse, PT ;  /* 0x000000e8a700420c */ /* 0x080fe20003f46270 */
[C---:B------:R-:W-:Y:S01]  /*35c0*/  FMUL.FTZ R167, R228.reuse, 1.4426950216293334961 ;  /* 0x3fb8aa3be4a77820 */ /* 0x040fe20000410000 */
[----:B------:R-:W-:Y:S02]  /*35d0*/  FSEL R177, R177, RZ, P0 ;  /* 0x000000ffb1b17208 */ /* 0x000fe40000000000 */
[----:B------:R-:W-:Y:S02]  /*35e0*/  FSETP.NEU.FTZ.AND P0, PT, R228, -INF , PT ;  /* 0xff800000e400780b */ /* 0x000fe40003f1d000 */
[----:B------:R-:W-:Y:S01]  /*35f0*/  @P4 IADD3 R171, PT, PT, R169, 0x8, RZ ;  /* 0x00000008a9ab4810 */ /* 0x000fe20007ffe0ff */
[----:B------:R-:W-:Y:S04]  /*3600*/  DEPBAR.LE SB0, 0x0 ;  /* 0x000080000000791a */ /* 0x000fe80000000000 */
[----:B------:R-:W-:Y:S01]  /*3610*/  BAR.SYNC.DEFER_BLOCKING 0x0 ;  /* 0x0000000000007b1d */ /* 0x000fe20000010000 */
[----:B------:R-:W-:Y:S02]  /*3620*/  FSEL R167, R167, RZ, P0 ;  /* 0x000000ffa7a77208 */ /* 0x000fe40000000000 */
[----:B------:R-:W-:Y:S02]  /*3630*/  @P4 ISETP.GE.AND P0, PT, R171, R232, PT ;  /* 0x000000e8ab00420c */ /* 0x000fe40003f06270 */
[----:B------:R-:W-:Y:S01]  /*3640*/  @P4 IADD3 R171, PT, PT, R169, 0x9, RZ ;  /* 0x00000009a9ab4810 */ /* 0x000fe20007ffe0ff */
[----:B------:R-:W-:Y:S06]  /*3650*/  LDSM.16.M88.4 R68, [R188] ;  /* 0x00000000bc44783b */ /* 0x000fec0000000200 */
[----:B------:R-:W2:Y:S06]  /*3660*/  LDSM.16.M88.4 R72, [R194] ;  /* 0x00000000c248783b */ /* 0x000eac0000000200 */
[----:B------:R-:W3:Y:S06]  /*3670*/  LDSM.16.M88.4 R76, [R194+0x800] ;  /* 0x00080000c24c783b */ /* 0x000eec0000000200 */
[----:B------:R-:W-:Y:S06]  /*3680*/  LDSM.16.M88.4 R80, [R149] ;  /* 0x000000009550783b */ /* 0x000fec0000000200 */
[----:B------:R-:W1:Y:S06]  /*3690*/  LDSM.16.M88.4 R84, [R199] ;  /* 0x00000000c754783b */ /* 0x000e6c0000000200 */
[----:B------:R-:W1:Y:S06]  /*36a0*/  LDSM.16.M88.4 R88, [R199+0x800] ;  /* 0x00080000c758783b */ /* 0x000e6c0000000200 */
[----:B------:R-:W-:Y:S06]  /*36b0*/  LDSM.16.M88.4 R92, [R150] ;  /* 0x00000000965c783b */ /* 0x000fec0000000200 */
[----:B------:R-:W1:Y:S01]  /*36c0*/  LDSM.16.M88.4 R96, [R192] ;  /* 0x00000000c060783b */ /* 0x000e620000000200 */
[C---:B--2---:R-:W-:Y:S08]  /*36d0*/  HMMA.16816.F32.BF16 R4, R68.reuse, R72, RZ ;  /* 0x000000484404723c */ /* 0x044ff000000418ff */
[C---:B----4-:R-:W-:Y:S01]  /*36e0*/  HMMA.16816.F32.BF16 R8, R68.reuse, R74, RZ ;  /* 0x0000004a4408723c */ /* 0x050fe200000418ff */
[----:B------:R-:W-:Y:S07]  /*36f0*/  LDSM.16.M88.4 R72, [R148] ;  /* 0x000000009448783b */ /* 0x000fee0000000200 */
[C---:B---3--:R-:W-:Y:S08]  /*3700*/  HMMA.16816.F32.BF16 R12, R68.reuse, R76, RZ ;  /* 0x0000004c440c723c */ /* 0x048ff000000418ff */
[----:B-1----:R-:W-:Y:S01]  /*3710*/  HMMA.16816.F32.BF16 R16, R68, R78, RZ ;  /* 0x0000004e4410723c */ /* 0x002fe200000418ff */
[----:B------:R-:W1:Y:S06]  /*3720*/  LDSM.16.M88.4 R68, [R192+0x800] ;  /* 0x00080000c044783b */ /* 0x000e6c0000000200 */
[----:B------:R-:W2:Y:S01]  /*3730*/  LDSM.16.M88.4 R76, [R197] ;  /* 0x00000000c54c783b */ /* 0x000ea20000000200 */
[C---:B------:R-:W-:Y:S08]  /*3740*/  HMMA.16816.F32.BF16 R4, R80.reuse, R84, R4 ;  /* 0x000000545004723c */ /* 0x040ff00000041804 */
[C---:B------:R-:W-:Y:S01]  /*3750*/  HMMA.16816.F32.BF16 R8, R80.reuse, R86, R8 ;  /* 0x000000565008723c */ /* 0x040fe20000041808 */
[----:B------:R-:W-:Y:S07]  /*3760*/  LDSM.16.M88.4 R84, [R188+0x2000] ;  /* 0x00200000bc54783b */ /* 0x000fee0000000200 */
[C---:B------:R-:W-:Y:S08]  /*3770*/  HMMA.16816.F32.BF16 R12, R80.reuse, R88, R12 ;  /* 0x00000058500c723c */ /* 0x040ff0000004180c */
        /* <DEDUP_REMOVED lines=43> */
[----:B------:R2:W4:Y:S06]  /*3a30*/  LDSM.16.M88.4 R72, [R199+0x4800] ;  /* 0x00480000c748783b */ /* 0x00052c0000000200 */
[----:B------:R-:W4:Y:S01]  /*3a40*/  LDSM.16.M88.4 R84, [R150+0x4000] ;  /* 0x004000009654783b */ /* 0x000f220000000200 */
[C---:B------:R-:W-:Y:S08]  /*3a50*/  HMMA.16816.F32.BF16 R4, R92.reuse, R96, R4 ;  /* 0x000000605c04723c */ /* 0x040ff00000041804 */
[C---:B------:R-:W-:Y:S01]  /*3a60*/  HMMA.16816.F32.BF16 R8, R92.reuse, R98, R8 ;  /* 0x000000625c08723c */ /* 0x040fe20000041808 */
[----:B------:R-:W-:Y:S07]  /*3a70*/  LDSM.16.M88.4 R96, [R197+0x4000] ;  /* 0x00400000c560783b */ /* 0x000fee0000000200 */
[C---:B-1----:R-:W-:Y:S03]  /*3a80*/  HMMA.16816.F32.BF16 R12, R92.reuse, R68, R12 ;  /* 0x000000445c0c723c */ /* 0x042fe6000004180c */
[-C--:B--2---:R-:W-:Y:S05]  /*3a90*/  IADD3 R199, PT, PT, R194, R187.reuse, RZ ;  /* 0x000000bbc2c77210 */ /* 0x084fea0007ffe0ff */
[----:B------:R-:W-:Y:S01]  /*3aa0*/  HMMA.16816.F32.BF16 R16, R92, R70, R16 ;  /* 0x000000465c10723c */ /* 0x000fe20000041810 */
[----:B------:R-:W1:Y:S06]  /*3ab0*/  LDSM.16.M88.4 R68, [R192+0x4800] ;  /* 0x00480000c044783b */ /* 0x000e6c0000000200 */
[----:B------:R-:W2:Y:S01]  /*3ac0*/  LDSM.16.M88.4 R92, [R148+0x4000] ;  /* 0x00400000945c783b */ /* 0x000ea20000000200 */
[C---:B---3--:R-:W-:Y:S08]  /*3ad0*/  HMMA.16816.F32.BF16 R4, R76.reuse, R80, R4 ;  /* 0x000000504c04723c */ /* 0x048ff00000041804 */
[C---:B------:R-:W-:Y:S08]  /*3ae0*/  HMMA.16816.F32.BF16 R8, R76.reuse, R82, R8 ;  /* 0x000000524c08723c */ /* 0x040ff00000041808 */
[C---:B----4-:R-:W-:Y:S08]  /*3af0*/  HMMA.16816.F32.BF16 R12, R76.reuse, R72, R12 ;  /* 0x000000484c0c723c */ /* 0x050ff0000004180c */
[----:B------:R-:W-:Y:S08]  /*3b00*/  HMMA.16816.F32.BF16 R16, R76, R74, R16 ;  /* 0x0000004a4c10723c */ /* 0x000ff00000041810 */
[C---:B------:R-:W-:Y:S08]  /*3b10*/  HMMA.16816.F32.BF16 R4, R84.reuse, R88, R4 ;  /* 0x000000585404723c */ /* 0x040ff00000041804 */
[C---:B------:R-:W-:Y:S08]  /*3b20*/  HMMA.16816.F32.BF16 R8, R84.reuse, R90, R8 ;  /* 0x0000005a5408723c */ /* 0x040ff00000041808 */
[C---:B-1----:R-:W-:Y:S08]  /*3b30*/  HMMA.16816.F32.BF16 R12, R84.reuse, R68, R12 ;  /* 0x00000044540c723c */ /* 0x042ff0000004180c */
[----:B------:R-:W-:Y:S01]  /*3b40*/  HMMA.16816.F32.BF16 R16, R84, R70, R16 ;  /* 0x000000465410723c */ /* 0x000fe20000041810 */
[----:B------:R1:W3:Y:S07]  /*3b50*/  LDSM.16.M88.4 R68, [R197+0x4800] ;  /* 0x00480000c544783b */ /* 0x0002ee0000000200 */
[C---:B--2---:R-:W-:Y:S08]  /*3b60*/  HMMA.16816.F32.BF16 R4, R92.reuse, R96, R4 ;  /* 0x000000605c04723c */ /* 0x044ff00000041804 */
[C---:B------:R-:W-:Y:S03]  /*3b70*/  HMMA.16816.F32.BF16 R8, R92.reuse, R98, R8 ;  /* 0x000000625c08723c */ /* 0x040fe60000041808 */
[----:B-1----:R-:W-:Y:S08]  /*3b80*/  IADD3 R197, PT, PT, R192, R187, RZ ;  /* 0x000000bbc0c57210 */ /* 0x002ff00007ffe0ff */
[----:B------:R-:W-:Y:S01]  /*3b90*/  FMUL.FTZ R151, R4, UR8 ;  /* 0x0000000804977c20 */ /* 0x000fe20008410000 */
[----:B------:R-:W-:Y:S01]  /*3ba0*/  FMUL.FTZ R152, R5, UR8 ;  /* 0x0000000805987c20 */ /* 0x000fe20008410000 */
[----:B------:R-:W-:Y:S01]  /*3bb0*/  FMUL.FTZ R153, R6, UR8 ;  /* 0x0000000806997c20 */ /* 0x000fe20008410000 */
[----:B------:R-:W-:Y:S03]  /*3bc0*/  FMUL.FTZ R154, R7, UR8 ;  /* 0x00000008079a7c20 */ /* 0x000fe60008410000 */
[----:B------:R-:W1:Y:S02]  /*3bd0*/  MUFU.TANH R151, R151 ;  /* 0x0000009700977308 */ /* 0x000e640000002400 */
[----:B------:R-:W-:Y:S01]  /*3be0*/  FMUL.FTZ R155, R8, UR8 ;  /* 0x00000008089b7c20 */ /* 0x000fe20008410000 */
[----:B------:R-:W-:Y:S01]  /*3bf0*/  FMUL.FTZ R156, R9, UR8 ;  /* 0x00000008099c7c20 */ /* 0x000fe20008410000 */
[----:B------:R-:W-:Y:S01]  /*3c00*/  FMUL.FTZ R157, R10, UR8 ;  /* 0x000000080a9d7c20 */ /* 0x000fe20008410000 */
[----:B------:R-:W-:Y:S01]  /*3c10*/  FMUL.FTZ R158, R11, UR8 ;  /* 0x000000080b9e7c20 */ /* 0x000fe20008410000 */
[C---:B---3--:R-:W-:Y:S04]  /*3c20*/  HMMA.16816.F32.BF16 R12, R92.reuse, R68, R12 ;  /* 0x000000445c0c723c */ /* 0x048fe8000004180c */
[----:B------:R-:W2:Y:S04]  /*3c30*/  MUFU.TANH R152, R152 ;  /* 0x0000009800987308 */ /* 0x000ea80000002400 */
[----:B------:R-:W-:Y:S06]  /*3c40*/  HMMA.16816.F32.BF16 R16, R92, R70, R16 ;  /* 0x000000465c10723c */ /* 0x000fec0000041810 */
[----:B------:R-:W3:Y:S01]  /*3c50*/  MUFU.TANH R153, R153 ;  /* 0x0000009900997308 */ /* 0x000ee20000002400 */
[-C--:B-1----:R-:W-:Y:S02]  /*3c60*/  MOV R170, R151.reuse ;  /* 0x0000009700aa7202 */ /* 0x082fe40000000f00 */
[C---:B------:R-:W-:Y:S01]  /*3c70*/  @P4 FSEL R170, R151.reuse, -INF , !P1 ;  /* 0xff80000097aa4808 */ /* 0x040fe20004800000 */
[----:B------:R-:W-:Y:S06]  /*3c80*/  FFMA.FTZ R151, -R151, R151, 1 ;  /* 0x3f80000097977423 */ /* 0x000fec0000010197 */
[----:B------:R-:W1:Y:S01]  /*3c90*/  MUFU.TANH R154, R154 ;  /* 0x0000009a009a7308 */ /* 0x000e620000002400 */
[----:B--2---:R-:W-:Y:S01]  /*3ca0*/  MOV R168, R152 ;  /* 0x0000009800a87202 */ /* 0x004fe20000000f00 */
[--C-:B------:R-:W-:Y:S01]  /*3cb0*/  FFMA.FTZ R244, R170, UR7, -R177.reuse ;  /* 0x00000007aaf47c23 */ /* 0x100fe200080108b1 */
[----:B------:R-:W-:Y:S01]  /*3cc0*/  @P4 FSEL R168, R152, -INF , !P2 ;  /* 0xff80000098a84808 */ /* 0x000fe20005000000 */
[----:B------:R-:W-:Y:S01]  /*3cd0*/  FMUL.FTZ R159, R12, UR8 ;  /* 0x000000080c9f7c20 */ /* 0x000fe20008410000 */
[----:B------:R-:W-:Y:S01]  /*3ce0*/  FMUL.FTZ R160, R13, UR8 ;  /* 0x000000080da07c20 */ /* 0x000fe20008410000 */
[----:B------:R-:W-:Y:S01]  /*3cf0*/  FMUL.FTZ R161, R14, UR8 ;  /* 0x000000080ea17c20 */ /* 0x000fe20008410000 */
[----:B------:R-:W-:Y:S03]  /*3d00*/  FMUL.FTZ R162, R15, UR8 ;  /* 0x000000080fa27c20 */ /* 0x000fe60008410000 */
[----:B------:R-:W2:Y:S01]  /*3d10*/  MUFU.TANH R155, R155 ;  /* 0x0000009b009b7308 */ /* 0x000ea20000002400 */
[-C--:B---3--:R-:W-:Y:S01]  /*3d20*/  MOV R170, R153.reuse ;  /* 0x0000009900aa7202 */ /* 0x088fe20000000f00 */
[----:B------:R-:W-:Y:S01]  /*3d30*/  FFMA.FTZ R183, R168, UR7, -R177 ;  /* 0x00000007a8b77c23 */ /* 0x000fe200080108b1 */
[----:B------:R-:W-:Y:S01]  /*3d40*/  @P4 FSEL R170, R153, -INF , !P1 ;  /* 0xff80000099aa4808 */ /* 0x000fe20004800000 */
[----:B------:R-:W-:Y:S01]  /*3d50*/  FMUL.FTZ R163, R16, UR8 ;  /* 0x0000000810a37c20 */ /* 0x000fe20008410000 */
[----:B------:R-:W-:Y:S01]  /*3d60*/  @P4 ISETP.GE.AND P1, PT, R171, R232, PT ;  /* 0x000000e8ab00420c */ /* 0x000fe20003f26270 */
[----:B------:R-:W-:Y:S01]  /*3d70*/  FMUL.FTZ R164, R17, UR8 ;  /* 0x0000000811a47c20 */ /* 0x000fe20008410000 */
[----:B------:R-:W-:Y:S03]  /*3d80*/  @P4 IADD3 R171, PT, PT, R169, 0x10, RZ ;  /* 0x00000010a9ab4810 */ /* 0x000fe60007ffe0ff */
[----:B------:R-:W3:Y:S01]  /*3d90*/  MUFU.TANH R156, R156 ;  /* 0x0000009c009c7308 */ /* 0x000ee20000002400 */
[----:B-1----:R-:W-:Y:S01]  /*3da0*/  MOV R168, R154 ;  /* 0x0000009a00a87202 */ /* 0x002fe20000000f00 */
[--C-:B------:R-:W-:Y:S01]  /*3db0*/  FFMA.FTZ R176, R170, UR7, -R167.reuse ;  /* 0x00000007aab07c23 */ /* 0x100fe200080108a7 */
[----:B------:R-:W-:Y:S01]  /*3dc0*/  @P4 FSEL R168, R154, -INF , !P2 ;  /* 0xff8000009aa84808 */ /* 0x000fe20005000000 */
[----:B------:R-:W-:Y:S01]  /*3dd0*/  FMUL.FTZ R165, R18, UR8 ;  /* 0x0000000812a57c20 */ /* 0x000fe20008410000 */
[----:B------:R-:W-:Y:S01]  /*3de0*/  FMUL.FTZ R166, R19, UR8 ;  /* 0x0000000813a67c20 */ /* 0x000fe20008410000 */
[----:B------:R-:W-:Y:S01]  /*3df0*/  FFMA.FTZ R152, -R152, R152, 1 ;  /* 0x3f80000098987423 */ /* 0x000fe20000010198 */
[----:B------:R-:W-:Y:S03]  /*3e00*/  FFMA.FTZ R153, -R153, R153, 1 ;  /* 0x3f80000099997423 */ /* 0x000fe60000010199 */
[----:B------:R-:W1:Y:S01]  /*3e10*/  MUFU.TANH R157, R157 ;  /* 0x0000009d009d7308 */ /* 0x000e620000002400 */
[-C--:B--2---:R-:W-:Y:S01]  /*3e20*/  MOV R170, R155.reuse ;  /* 0x0000009b00aa7202 */ /* 0x084fe20000000f00 */
[----:B------:R-:W-:Y:S01]  /*3e30*/  FFMA.FTZ R175, R168, UR7, -R167 ;  /* 0x00000007a8af7c23 */ /* 0x000fe200080108a7 */
[C---:B------:R-:W-:Y:S01]  /*3e40*/  @P4 FSEL R170, R155.reuse, -INF , !P0 ;  /* 0xff8000009baa4808 */ /* 0x040fe20004000000 */
[----:B------:R-:W-:Y:S01]  /*3e50*/  FFMA.FTZ R155, -R155, R155, 1 ;  /* 0x3f8000009b9b7423 */ /* 0x000fe2000001019b */
[----:B------:R-:W-:Y:S05]  /*3e60*/  FFMA.FTZ R154, -R154, R154, 1 ;  /* 0x3f8000009a9a7423 */ /* 0x000fea000001019a */
[----:B------:R-:W2:Y:S01]  /*3e70*/  MUFU.TANH R158, R158 ;  /* 0x0000009e009e7308 */ /* 0x000ea20000002400 */
[-C--:B---3--:R-:W-:Y:S01]  /*3e80*/  MOV R168, R156.reuse ;  /* 0x0000009c00a87202 */ /* 0x088fe20000000f00 */
[--C-:B------:R-:W-:Y:S01]  /*3e90*/  FFMA.FTZ R182, R170, UR7, -R177.reuse ;  /* 0x00000007aab67c23 */ /* 0x100fe200080108b1 */
[C---:B------:R-:W-:Y:S01]  /*3ea0*/  @P4 FSEL R168, R156.reuse, -INF , !P1 ;  /* 0xff8000009ca84808 */ /* 0x040fe20004800000 */
[----:B------:R-:W-:Y:S06]  /*3eb0*/  FFMA.FTZ R156, -R156, R156, 1 ;  /* 0x3f8000009c9c7423 */ /* 0x000fec000001019c */
[----:B------:R-:W3:Y:S01]  /*3ec0*/  MUFU.TANH R159, R159 ;  /* 0x0000009f009f7308 */ /* 0x000ee20000002400 */
[-C--:B-1----:R-:W-:Y:S01]  /*3ed0*/  MOV R170, R157.reuse ;  /* 0x0000009d00aa7202 */ /* 0x082fe20000000f00 */
[----:B------:R-:W-:Y:S01]  /*3ee0*/  FFMA.FTZ R181, R168, UR7, -R177 ;  /* 0x00000007a8b57c23 */ /* 0x000fe200080108b1 */
[C---:B------:R-:W-:Y:S01]  /*3ef0*/  @P4 FSEL R170, R157.reuse, -INF , !P0 ;  /* 0xff8000009daa4808 */ /* 0x040fe20004000000 */
[----:B------:R-:W-:Y:S01]  /*3f00*/  FFMA.FTZ R157, -R157, R157, 1 ;  /* 0x3f8000009d9d7423 */ /* 0x000fe2000001019d */
[----:B------:R-:W-:Y:S02]  /*3f10*/  @P4 ISETP.GE.AND P0, PT, R171, R232, PT ;  /* 0x000000e8ab00420c */ /* 0x000fe40003f06270 */
[----:B------:R-:W-:Y:S03]  /*3f20*/  @P4 IADD3 R171, PT, PT, R169, 0x11, RZ ;  /* 0x00000011a9ab4810 */ /* 0x000fe60007ffe0ff */
[----:B------:R-:W1:Y:S01]  /*3f30*/  MUFU.TANH R160, R160 ;  /* 0x000000a000a07308 */ /* 0x000e620000002400 */
[-C--:B--2---:R-:W-:Y:S01]  /*3f40*/  MOV R168, R158.reuse ;  /* 0x0000009e00a87202 */ /* 0x084fe20000000f00 */
[--C-:B------:R-:W-:Y:S01]  /*3f50*/  FFMA.FTZ R174, R170, UR7, -R167.reuse ;  /* 0x00000007aaae7c23 */ /* 0x100fe200080108a7 */
[C---:B------:R-:W-:Y:S01]  /*3f60*/  @P4 FSEL R168, R158.reuse, -INF , !P1 ;  /* 0xff8000009ea84808 */ /* 0x040fe20004800000 */
[----:B------:R-:W-:Y:S01]  /*3f70*/  FFMA.FTZ R158, -R158, R158, 1 ;  /* 0x3f8000009e9e7423 */ /* 0x000fe2000001019e */
[----:B------:R-:W-:Y:S02]  /*3f80*/  @P4 ISETP.GE.AND P1, PT, R171, R232, PT ;  /* 0x000000e8ab00420c */ /* 0x000fe40003f26270 */
[----:B------:R-:W-:Y:S03]  /*3f90*/  @P4 IADD3 R169, PT, PT, R169, 0x19, RZ ;  /* 0x00000019a9a94810 */ /* 0x000fe60007ffe0ff */
[----:B------:R-:W2:Y:S01]  /*3fa0*/  MUFU.TANH R161, R161 ;  /* 0x000000a100a17308 */ /* 0x000ea20000002400 */
[----:B------:R-:W-:Y:S01]  /*3fb0*/  FFMA.FTZ R173, R168, UR7, -R167 ;  /* 0x00000007a8ad7c23 */ /* 0x000fe200080108a7 */
[-C--:B---3--:R-:W-:Y:S02]  /*3fc0*/  MOV R170, R159.reuse ;  /* 0x0000009f00aa7202 */ /* 0x088fe40000000f00 */
[C---:B------:R-:W-:Y:S01]  /*3fd0*/  @P4 FSEL R170, R159.reuse, -INF , !P0 ;  /* 0xff8000009faa4808 */ /* 0x040fe20004000000 */
[----:B------:R-:W-:Y:S05]  /*3fe0*/  FFMA.FTZ R159, -R159, R159, 1 ;  /* 0x3f8000009f9f7423 */ /* 0x000fea000001019f */
[----:B------:R-:W3:Y:S01]  /*3ff0*/  MUFU.TANH R162, R162 ;  /* 0x000000a200a27308 */ /* 0x000ee20000002400 */
[-C--:B-1----:R-:W-:Y:S01]  /*4000*/  MOV R168, R160.reuse ;  /* 0x000000a000a87202 */ /* 0x082fe20000000f00 */
[--C-:B------:R-:W-:Y:S01]  /*4010*/  FFMA.FTZ R180, R170, UR7, -R177.reuse ;  /* 0x00000007aab47c23 */ /* 0x100fe200080108b1 */
[C---:B------:R-:W-:Y:S01]  /*4020*/  @P4 FSEL R168, R160.reuse, -INF , !P1 ;  /* 0xff800000a0a84808 */ /* 0x040fe20004800000 */
[----:B------:R-:W-:Y:S06]  /*4030*/  FFMA.FTZ R160, -R160, R160, 1 ;  /* 0x3f800000a0a07423 */ /* 0x000fec00000101a0 */
[----:B------:R-:W1:Y:S01]  /*4040*/  MUFU.TANH R163, R163 ;  /* 0x000000a300a37308 */ /* 0x000e620000002400 */
[----:B------:R-:W-:Y:S01]  /*4050*/  FFMA.FTZ R179, R168, UR7, -R177 ;  /* 0x00000007a8b37c23 */ /* 0x000fe200080108b1 */
[-C--:B--2---:R-:W-:Y:S02]  /*4060*/  MOV R170, R161.reuse ;  /* 0x000000a100aa7202 */ /* 0x084fe40000000f00 */
[C---:B------:R-:W-:Y:S01]  /*4070*/  @P4 FSEL R170, R161.reuse, -INF , !P0 ;  /* 0xff800000a1aa4808 */ /* 0x040fe20004000000 */
[----:B------:R-:W-:Y:S01]  /*4080*/  FFMA.FTZ R161, -R161, R161, 1 ;  /* 0x3f800000a1a17423 */ /* 0x000fe200000101a1 */
[----:B------:R-:W-:Y:S04]  /*4090*/  @P4 ISETP.GE.AND P0, PT, R225, R232, PT ;  /* 0x000000e8e100420c */ /* 0x000fe80003f06270 */
[----:B------:R-:W2:Y:S01]  /*40a0*/  MUFU.TANH R164, R164 ;  /* 0x000000a400a47308 */ /* 0x000ea20000002400 */
[-C--:B---3--:R-:W-:Y:S01]  /*40b0*/  MOV R168, R162.reuse ;  /* 0x000000a200a87202 */ /* 0x088fe20000000f00 */
[--C-:B------:R-:W-:Y:S01]  /*40c0*/  FFMA.FTZ R172, R170, UR7, -R167.reuse ;  /* 0x00000007aaac7c23 */ /* 0x100fe200080108a7 */
[C---:B------:R-:W-:Y:S01]  /*40d0*/  @P4 FSEL R168, R162.reuse, -INF , !P1 ;  /* 0xff800000a2a84808 */ /* 0x040fe20004800000 */
[----:B------:R-:W-:Y:S01]  /*40e0*/  FFMA.FTZ R162, -R162, R162, 1 ;  /* 0x3f800000a2a27423 */ /* 0x000fe200000101a2 */
[----:B------:R-:W-:Y:S02]  /*40f0*/  @P4 ISETP.GE.AND P1, PT, R169, R232, PT ;  /* 0x000000e8a900420c */ /* 0x000fe40003f26270 */
[----:B------:R-:W-:Y:S03]  /*4100*/  MOV R225, R223 ;  /* 0x000000df00e17202 */ /* 0x000fe60000000f00 */
[----:B------:R-:W3:Y:S01]  /*4110*/  MUFU.TANH R165, R165 ;  /* 0x000000a500a57308 */ /* 0x000ee20000002400 */
[----:B------:R-:W-:Y:S01]  /*4120*/  FFMA.FTZ R171, R168, UR7, -R167 ;  /* 0x00000007a8ab7c23 */ /* 0x000fe200080108a7 */
[-C--:B-1----:R-:W-:Y:S02]  /*4130*/  MOV R170, R163.reuse ;  /* 0x000000a300aa7202 */ /* 0x082fe40000000f00 */
[C---:B------:R-:W-:Y:S01]  /*4140*/  @P4 FSEL R170, R163.reuse, -INF , !P0 ;  /* 0xff800000a3aa4808 */ /* 0x040fe20004000000 */
[----:B------:R-:W-:Y:S05]  /*4150*/  FFMA.FTZ R163, -R163, R163, 1 ;  /* 0x3f800000a3a37423 */ /* 0x000fea00000101a3 */
[----:B------:R-:W1:Y:S01]  /*4160*/  MUFU.TANH R166, R166 ;  /* 0x000000a600a67308 */ /* 0x000e620000002400 */
[-C--:B--2---:R-:W-:Y:S01]  /*4170*/  MOV R168, R164.reuse ;  /* 0x000000a400a87202 */ /* 0x084fe20000000f00 */
[--C-:B------:R-:W-:Y:S01]  /*4180*/  FFMA.FTZ R178, R170, UR7, -R177.reuse ;  /* 0x00000007aab27c23 */ /* 0x100fe200080108b1 */
[C---:B------:R-:W-:Y:S01]  /*4190*/  @P4 FSEL R168, R164.reuse, -INF , !P1 ;  /* 0xff800000a4a84808 */ /* 0x040fe20004800000 */
[----:B------:R-:W-:Y:S04]  /*41a0*/  FFMA.FTZ R164, -R164, R164, 1 ;  /* 0x3f800000a4a47423 */ /* 0x000fe800000101a4 */
[----:B------:R-:W-:Y:S01]  /*41b0*/  FFMA.FTZ R177, R168, UR7, -R177 ;  /* 0x00000007a8b17c23 */ /* 0x000fe200080108b1 */
[-C--:B---3--:R-:W-:Y:S01]  /*41c0*/  MOV R246, R165.reuse ;  /* 0x000000a500f67202 */ /* 0x088fe20000000f00 */
[----:B------:R-:W-:Y:S01]  /*41d0*/  MUFU.EX2 R244, R244 ;  /* 0x000000f400f47308 */ /* 0x000fe20000000800 */
[C---:B------:R-:W-:Y:S01]  /*41e0*/  @P4 FSEL R246, R165.reuse, -INF , !P0 ;  /* 0xff800000a5f64808 */ /* 0x040fe20004000000 */
[----:B------:R-:W-:Y:S04]  /*41f0*/  FFMA.FTZ R165, -R165, R165, 1 ;  /* 0x3f800000a5a57423 */ /* 0x000fe800000101a5 */
[--C-:B------:R-:W-:Y:S01]  /*4200*/  FFMA.FTZ R170, R246, UR7, -R167.reuse ;  /* 0x00000007f6aa7c23 */ /* 0x100fe200080108a7 */
[-C--:B-1----:R-:W-:Y:S03]  /*4210*/  MOV R168, R166.reuse ;  /* 0x000000a600a87202 */ /* 0x082fe60000000f00 */
[----:B------:R-:W1:Y:S01]  /*4220*/  MUFU.EX2 R183, R183 ;  /* 0x000000b700b77308 */ /* 0x000e620000000800 */
[C---:B------:R-:W-:Y:S01]  /*4230*/  @P4 FSEL R168, R166.reuse, -INF , !P1 ;  /* 0xff800000a6a84808 */ /* 0x040fe20004800000 */
[----:B------:R-:W-:Y:S01]  /*4240*/  FFMA.FTZ R166, -R166, R166, 1 ;  /* 0x3f800000a6a67423 */ /* 0x000fe200000101a6 */
[C---:B------:R-:W-:Y:S03]  /*4250*/  LEA R246, P0, R203.reuse, R224, 0x2 ;  /* 0x000000e0cbf67211 */ /* 0x040fe600078010ff */
[----:B------:R-:W-:Y:S01]  /*4260*/  FFMA.FTZ R167, R168, UR7, -R167 ;  /* 0x00000007a8a77c23 */ /* 0x000fe200080108a7 */
[----:B------:R-:W-:Y:S03]  /*4270*/  LEA.HI.X R247, R203, R225, RZ, 0x2, P0 ;  /* 0x000000e1cbf77211 */ /* 0x000fe600000f14ff */
[----:B------:R-:W-:Y:S02]  /*4280*/  MUFU.EX2 R176, R176 ;  /* 0x000000b000b07308 */ /* 0x000fe40000000800 */
[----:B------:R-:W2:Y:S08]  /*4290*/  LDG.E R168, desc[UR18][R246.64] ;  /* 0x00000012f6a87981 */ /* 0x000eb0000c1e1900 */
[----:B------:R-:W3:Y:S01]  /*42a0*/  MUFU.EX2 R175, R175 ;  /* 0x000000af00af7308 */ /* 0x000ee20000000800 */
[----:B-1----:R-:W-:Y:S05]  /*42b0*/  F2FP.BF16.F32.PACK_AB R251, R183, R244 ;  /* 0x000000f4b7fb723e */ /* 0x002fea00000010ff */
[----:B------:R-:W-:Y:S04]  /*42c0*/  STS [R215], R251 ;  /* 0x000000fbd7007388 */ /* 0x000fe80000000800 */
[----:B------:R-:W-:Y:S10]  /*42d0*/  MUFU.EX2 R182, R182 ;  /* 0x000000b600b67308 */ /* 0x000ff40000000800 */
[----:B------:R-:W1:Y:S01]  /*42e0*/  MUFU.EX2 R181, R181 ;  /* 0x000000b500b57308 */ /* 0x000e620000000800 */
[----:B---3--:R-:W-:Y:S05]  /*42f0*/  F2FP.BF16.F32.PACK_AB R249, R175, R176 ;  /* 0x000000b0aff9723e */ /* 0x008fea00000010ff */
[----:B------:R-:W-:Y:S04]  /*4300*/  STS [R215+0x400], R249 ;  /* 0x000400f9d7007388 */ /* 0x000fe80000000800 */
[----:B------:R1:W-:Y:S10]  /*4310*/  MUFU.EX2 R169, R167 ;  /* 0x000000a700a97308 */ /* 0x0003f40000000800 */
[----:B------:R-:W-:Y:S10]  /*4320*/  MUFU.EX2 R174, R174 ;  /* 0x000000ae00ae7308 */ /* 0x000ff40000000800 */
[----:B------:R-:W3:Y:S01]  /*4330*/  MUFU.EX2 R173, R173 ;  /* 0x000000ad00ad7308 */ /* 0x000ee20000000800 */
[----:B-1----:R-:W-:Y:S05]  /*4340*/  F2FP.BF16.F32.PACK_AB R167, R181, R182 ;  /* 0x000000b6b5a7723e */ /* 0x002fea00000010ff */
[----:B------:R1:W-:Y:S04]  /*4350*/  STS [R235], R167 ;  /* 0x000000a7eb007388 */ /* 0x0003e80000000800 */
[----:B------:R-:W-:Y:S10]  /*4360*/  MUFU.EX2 R180, R180 ;  /* 0x000000b400b47308 */ /* 0x000ff40000000800 */
[----:B------:R-:W4:Y:S01]  /*4370*/  MUFU.EX2 R179, R179 ;  /* 0x000000b300b37308 */ /* 0x000f220000000800 */
[----:B---3--:R-:W-:Y:S05]  /*4380*/  F2FP.BF16.F32.PACK_AB R252, R173, R174 ;  /* 0x000000aeadfc723e */ /* 0x008fea00000010ff */
[----:B------:R-:W-:Y:S04]  /*4390*/  STS [R235+0x400], R252 ;  /* 0x000400fceb007388 */ /* 0x000fe80000000800 */
[----:B------:R-:W-:Y:S02]  /*43a0*/  MUFU.EX2 R172, R172 ;  /* 0x000000ac00ac7308 */ /* 0x000fe40000000800 */
[----:B-1----:R2:W3:Y:S08]  /*43b0*/  LDG.E R167, desc[UR18][R246.64+0x20] ;  /* 0x00002012f6a77981 */ /* 0x0024f0000c1e1900 */
[----:B------:R-:W1:Y:S01]  /*43c0*/  MUFU.EX2 R171, R171 ;  /* 0x000000ab00ab7308 */ /* 0x000e620000000800 */
[----:B----4-:R-:W-:Y:S05]  /*43d0*/  F2FP.BF16.F32.PACK_AB R250, R179, R180 ;  /* 0x000000b4b3fa723e */ /* 0x010fea00000010ff */
[----:B------:R-:W-:Y:S04]  /*43e0*/  STS [R217], R250 ;  /* 0x000000fad9007388 */ /* 0x000fe80000000800 */
[----:B------:R-:W-:Y:S10]  /*43f0*/  MUFU.EX2 R178, R178 ;  /* 0x000000b200b27308 */ /* 0x000ff40000000800 */
[----:B------:R-:W4:Y:S01]  /*4400*/  MUFU.EX2 R177, R177 ;  /* 0x000000b100b17308 */ /* 0x000f220000000800 */
[----:B-1----:R-:W-:Y:S05]  /*4410*/  F2FP.BF16.F32.PACK_AB R248, R171, R172 ;  /* 0x000000acabf8723e */ /* 0x002fea00000010ff */
[----:B------:R1:W-:Y:S04]  /*4420*/  STS [R217+0x400], R248 ;  /* 0x000400f8d9007388 */ /* 0x0003e80000000800 */
[----:B------:R-:W1:Y:S01]  /*4430*/  MUFU.EX2 R170, R170 ;  /* 0x000000aa00aa7308 */ /* 0x000e620000000800 */
[----:B----4-:R-:W-:Y:S05]  /*4440*/  F2FP.BF16.F32.PACK_AB R245, R177, R178 ;  /* 0x000000b2b1f5723e */ /* 0x010fea00000010ff */
[----:B------:R-:W-:Y:S01]  /*4450*/  STS [R220], R245 ;  /* 0x000000f5dc007388 */ /* 0x000fe20000000800 */
[----:B-1----:R-:W-:Y:S05]  /*4460*/  F2FP.BF16.F32.PACK_AB R225, R169, R170 ;  /* 0x000000aaa9e1723e */ /* 0x002fea00000010ff */
[----:B------:R1:W-:Y:S01]  /*4470*/  STS [R220+0x400], R225 ;  /* 0x000400e1dc007388 */ /* 0x0003e20000000800 */
[----:B------:R-:W-:Y:S01]  /*4480*/  FMUL.FTZ R248, R151, UR8 ;  /* 0x0000000897f87c20 */ /* 0x000fe20008410000 */
[----:B------:R-:W-:Y:S04]  /*4490*/  FMUL.FTZ R151, R152, UR8 ;  /* 0x0000000898977c20 */ /* 0x000fe80008410000 */
[----:B------:R-:W-:Y:S06]  /*44a0*/  LDSM.16.M88.4 R68, [R198+0xc000] ;  /* 0x00c00000c644783b */ /* 0x000fec0000000200 */
[----:B------:R-:W4:Y:S06]  /*44b0*/  LDSM.16.M88.4 R72, [R194+0x6000] ;  /* 0x00600000c248783b */ /* 0x000f2c0000000200 */
[----:B------:R-:W4:Y:S06]  /*44c0*/  LDSM.16.M88.4 R76, [R194+0x6800] ;  /* 0x00680000c24c783b */ /* 0x000f2c0000000200 */
[----:B------:R-:W-:Y:S01]  /*44d0*/  LDSM.16.M88.4 R80, [R185+0xc000] ;  /* 0x00c00000b950783b */ /* 0x000fe20000000200 */
[----:B-1----:R-:W-:Y:S05]  /*44e0*/  IADD3 R225, PT, PT, R231, 0x1, RZ ;  /* 0x00000001e7e17810 */ /* 0x002fea0007ffe0ff */
[----:B------:R-:W1:Y:S01]  /*44f0*/  LDSM.16.M88.4 R84, [R199+0x6000] ;  /* 0x00600000c754783b */ /* 0x000e620000000200 */
[----:B------:R-:W-:Y:S05]  /*4500*/  ISETP.NE.AND P3, PT, R225, 0x1, PT ;  /* 0x00000001e100780c */ /* 0x000fea0003f65270 */
[----:B------:R-:W1:Y:S06]  /*4510*/  LDSM.16.M88.4 R88, [R199+0x6800] ;  /* 0x00680000c758783b */ /* 0x000e6c0000000200 */
[----:B------:R-:W-:Y:S06]  /*4520*/  LDSM.16.M88.4 R92, [R196+0xc000] ;  /* 0x00c00000c45c783b */ /* 0x000fec0000000200 */
[----:B------:R-:W1:Y:S01]  /*4530*/  LDSM.16.M88.4 R96, [R192+0x6000] ;  /* 0x00600000c060783b */ /* 0x000e620000000200 */
[C---:B----4-:R-:W-:Y:S08]  /*4540*/  HMMA.16816.F32.BF16 R4, R68.reuse, R72, RZ ;  /* 0x000000484404723c */ /* 0x050ff000000418ff */
[C---:B------:R-:W-:Y:S01]  /*4550*/  HMMA.16816.F32.BF16 R8, R68.reuse, R74, RZ ;  /* 0x0000004a4408723c */ /* 0x040fe200000418ff */
[----:B------:R-:W-:Y:S07]  /*4560*/  LDSM.16.M88.4 R72, [R184+0xc000] ;  /* 0x00c00000b848783b */ /* 0x000fee0000000200 */
[C---:B------:R-:W-:Y:S08]  /*4570*/  HMMA.16816.F32.BF16 R12, R68.reuse, R76, RZ ;  /* 0x0000004c440c723c */ /* 0x040ff000000418ff */
[----:B------:R-:W-:Y:S01]  /*4580*/  HMMA.16816.F32.BF16 R16, R68, R78, RZ ;  /* 0x0000004e4410723c */ /* 0x000fe200000418ff */
[----:B------:R-:W4:Y:S06]  /*4590*/  LDSM.16.M88.4 R68, [R192+0x6800] ;  /* 0x00680000c044783b */ /* 0x000f2c0000000200 */
[----:B------:R-:W4:Y:S01]  /*45a0*/  LDSM.16.M88.4 R76, [R197+0x6000] ;  /* 0x00600000c54c783b */ /* 0x000f220000000200 */
[C---:B-1----:R-:W-:Y:S08]  /*45b0*/  HMMA.16816.F32.BF16 R4, R80.reuse, R84, R4 ;  /* 0x000000545004723c */ /* 0x042ff00000041804 */
[C---:B------:R-:W-:Y:S01]  /*45c0*/  HMMA.16816.F32.BF16 R8, R80.reuse, R86, R8 ;  /* 0x000000565008723c */ /* 0x040fe20000041808 */
[----:B------:R-:W-:Y:S07]  /*45d0*/  LDSM.16.M88.4 R84, [R198+0xe000] ;  /* 0x00e00000c654783b */ /* 0x000fee0000000200 */
[C---:B------:R-:W-:Y:S08]  /*45e0*/  HMMA.16816.F32.BF16 R12, R80.reuse, R88, R12 ;  /* 0x00000058500c723c */ /* 0x040ff0000004180c */
[----:B------:R-:W-:Y:S01]  /*45f0*/  HMMA.16816.F32.BF16 R16, R80, R90, R16 ;  /* 0x0000005a5010723c */ /* 0x000fe20000041810 */
[----:B------:R-:W1:Y:S06]  /*4600*/  LDSM.16.M88.4 R80, [R197+0x6800] ;  /* 0x00680000c550783b */ /* 0x000e6c0000000200 */
[----:B------:R-:W2:Y:S01]  /*4610*/  LDSM.16.M88.4 R88, [R194+0x8000] ;  /* 0x00800000c258783b */ /* 0x000ea20000000200 */
[C---:B------:R-:W-:Y:S08]  /*4620*/  HMMA.16816.F32.BF16 R4, R92.reuse, R96, R4 ;  /* 0x000000605c04723c */ /* 0x040ff00000041804 */
[C---:B------:R-:W-:Y:S01]  /*4630*/  HMMA.16816.F32.BF16 R8, R92.reuse, R98, R8 ;  /* 0x000000625c08723c */ /* 0x040fe20000041808 */
[----:B------:R-:W-:Y:S07]  /*4640*/  LDSM.16.M88.4 R96, [R199+0x8000] ;  /* 0x00800000c760783b */ /* 0x000fee0000000200 */
[C---:B----4-:R-:W-:Y:S08]  /*4650*/  HMMA.16816.F32.BF16 R12, R92.reuse, R68, R12 ;  /* 0x000000445c0c723c */ /* 0x050ff0000004180c */
[----:B------:R-:W-:Y:S01]  /*4660*/  HMMA.16816.F32.BF16 R16, R92, R70, R16 ;  /* 0x000000465c10723c */ /* 0x000fe20000041810 */
[----:B------:R-:W4:Y:S06]  /*4670*/  LDSM.16.M88.4 R68, [R194+0x8800] ;  /* 0x00880000c244783b */ /* 0x000f2c0000000200 */
        /* <DEDUP_REMOVED lines=21> */
[----:B------:R-:W3:Y:S01]  /*47d0*/  LDSM.16.M88.4 R92, [R198+0x10000] ;  /* 0x01000000c65c783b */ /* 0x000ee20000000200 */
[C---:B------:R-:W-:Y:S08]  /*47e0*/  HMMA.16816.F32.BF16 R4, R76.reuse, R80, R4 ;  /* 0x000000504c04723c */ /* 0x040ff00000041804 */
[C---:B------:R-:W-:Y:S01]  /*47f0*/  HMMA.16816.F32.BF16 R8, R76.reuse, R82, R8 ;  /* 0x000000524c08723c */ /* 0x040fe20000041808 */
[----:B------:R-:W-:Y:S07]  /*4800*/  LDSM.16.M88.4 R80, [R199+0xa000] ;  /* 0x00a00000c750783b */ /* 0x000fee0000000200 */
[C---:B--2---:R-:W-:Y:S08]  /*4810*/  HMMA.16816.F32.BF16 R12, R76.reuse, R68, R12 ;  /* 0x000000444c0c723c */ /* 0x044ff0000004180c */
[----:B------:R-:W-:Y:S01]  /*4820*/  HMMA.16816.F32.BF16 R16, R76, R70, R16 ;  /* 0x000000464c10723c */ /* 0x000fe20000041810 */
[----:B------:R-:W2:Y:S06]  /*4830*/  LDSM.16.M88.4 R68, [R194+0xa800] ;  /* 0x00a80000c244783b */ /* 0x000eac0000000200 */
[----:B------:R-:W2:Y:S01]  /*4840*/  LDSM.16.M88.4 R76, [R185+0x10000] ;  /* 0x01000000b94c783b */ /* 0x000ea20000000200 */
[C---:B----4-:R-:W-:Y:S08]  /*4850*/  HMMA.16816.F32.BF16 R4, R84.reuse, R88, R4 ;  /* 0x000000585404723c */ /* 0x050ff00000041804 */
[C---:B------:R-:W-:Y:S01]  /*4860*/  HMMA.16816.F32.BF16 R8, R84.reuse, R90, R8 ;  /* 0x0000005a5408723c */ /* 0x040fe20000041808 */
[----:B------:R-:W-:Y:S07]  /*4870*/  LDSM.16.M88.4 R88, [R192+0xa000] ;  /* 0x00a00000c058783b */ /* 0x000fee0000000200 */
[C---:B-1----:R-:W-:Y:S08]  /*4880*/  HMMA.16816.F32.BF16 R12, R84.reuse, R72, R12 ;  /* 0x00000048540c723c */ /* 0x042ff0000004180c */
[----:B------:R-:W-:Y:S01]  /*4890*/  HMMA.16816.F32.BF16 R16, R84, R74, R16 ;  /* 0x0000004a5410723c */ /* 0x000fe20000041810 */
[----:B------:R-:W1:Y:S06]  /*48a0*/  LDSM.16.M88.4 R72, [R199+0xa800] ;  /* 0x00a80000c748783b */ /* 0x000e6c0000000200 */
[----:B------:R-:W4:Y:S01]  /*48b0*/  LDSM.16.M88.4 R84, [R196+0x10000] ;  /* 0x01000000c454783b */ /* 0x000f220000000200 */
[C---:B---3--:R-:W-:Y:S08]  /*48c0*/  HMMA.16816.F32.BF16 R4, R92.reuse, R96, R4 ;  /* 0x000000605c04723c */ /* 0x048ff00000041804 */
[C---:B------:R-:W-:Y:S01]  /*48d0*/  HMMA.16816.F32.BF16 R8, R92.reuse, R98, R8 ;  /* 0x000000625c08723c */ /* 0x040fe20000041808 */
[----:B------:R-:W-:Y:S07]  /*48e0*/  LDSM.16.M88.4 R96, [R197+0xa000] ;  /* 0x00a00000c560783b */ /* 0x000fee0000000200 */
[C---:B--2---:R-:W-:Y:S08]  /*48f0*/  HMMA.16816.F32.BF16 R12, R92.reuse, R68, R12 ;  /* 0x000000445c0c723c */ /* 0x044ff0000004180c */
[----:B------:R-:W-:Y:S01]  /*4900*/  HMMA.16816.F32.BF16 R16, R92, R70, R16 ;  /* 0x000000465c10723c */ /* 0x000fe20000041810 */
[----:B------:R-:W2:Y:S06]  /*4910*/  LDSM.16.M88.4 R68, [R192+0xa800] ;  /* 0x00a80000c044783b */ /* 0x000eac0000000200 */
[----:B------:R-:W3:Y:S01]  /*4920*/  LDSM.16.M88.4 R92, [R184+0x10000] ;  /* 0x01000000b85c783b */ /* 0x000ee20000000200 */
[C---:B------:R-:W-:Y:S08]  /*4930*/  HMMA.16816.F32.BF16 R4, R76.reuse, R80, R4 ;  /* 0x000000504c04723c */ /* 0x040ff00000041804 */
[C---:B------:R-:W-:Y:S08]  /*4940*/  HMMA.16816.F32.BF16 R8, R76.reuse, R82, R8 ;  /* 0x000000524c08723c */ /* 0x040ff00000041808 */
[C---:B-1----:R-:W-:Y:S08]  /*4950*/  HMMA.16816.F32.BF16 R12, R76.reuse, R72, R12 ;  /* 0x000000484c0c723c */ /* 0x042ff0000004180c */
[----:B------:R-:W-:Y:S01]  /*4960*/  HMMA.16816.F32.BF16 R16, R76, R74, R16 ;  /* 0x0000004a4c10723c */ /* 0x000fe20000041810 */
[----:B------:R-:W1:Y:S07]  /*4970*/  LDSM.16.M88.4 R72, [R197+0xa800] ;  /* 0x00a80000c548783b */ /* 0x000e6e0000000200 */
[C---:B----4-:R-:W-:Y:S08]  /*4980*/  HMMA.16816.F32.BF16 R4, R84.reuse, R88, R4 ;  /* 0x000000585404723c */ /* 0x050ff00000041804 */
[C---:B------:R-:W-:Y:S08]  /*4990*/  HMMA.16816.F32.BF16 R8, R84.reuse, R90, R8 ;  /* 0x0000005a5408723c */ /* 0x040ff00000041808 */
[C---:B--2---:R-:W-:Y:S08]  /*49a0*/  HMMA.16816.F32.BF16 R12, R84.reuse, R68, R12 ;  /* 0x00000044540c723c */ /* 0x044ff0000004180c */
[----:B------:R-:W-:Y:S08]  /*49b0*/  HMMA.16816.F32.BF16 R16, R84, R70, R16 ;  /* 0x000000465410723c */ /* 0x000ff00000041810 */
[C---:B---3--:R-:W-:Y:S08]  /*49c0*/  HMMA.16816.F32.BF16 R4, R92.reuse, R96, R4 ;  /* 0x000000605c04723c */ /* 0x048ff00000041804 */
[C---:B------:R-:W-:Y:S08]  /*49d0*/  HMMA.16816.F32.BF16 R8, R92.reuse, R98, R8 ;  /* 0x000000625c08723c */ /* 0x040ff00000041808 */
[C---:B-1----:R-:W-:Y:S03]  /*49e0*/  HMMA.16816.F32.BF16 R12, R92.reuse, R72, R12 ;  /* 0x000000485c0c723c */ /* 0x042fe6000004180c */
[C---:B------:R-:W-:Y:S01]  /*49f0*/  FADD.FTZ R246, -R168.reuse, R5 ;  /* 0x00000005a8f67221 */ /* 0x040fe20000010100 */
[C---:B------:R-:W-:Y:S03]  /*4a00*/  FADD.FTZ R245, -R168.reuse, R4 ;  /* 0x00000004a8f57221 */ /* 0x040fe60000010100 */
[----:B------:R-:W-:Y:S01]  /*4a10*/  FMUL.FTZ R246, R183, R246 ;  /* 0x000000f6b7f67220 */ /* 0x000fe20000410000 */
[----:B------:R-:W-:Y:S03]  /*4a20*/  HMMA.16816.F32.BF16 R16, R92, R74, R16 ;  /* 0x0000004a5c10723c */ /* 0x000fe60000041810 */
[----:B------:R-:W-:Y:S01]  /*4a30*/  FADD.FTZ R183, -R168, R8 ;  /* 0x00000008a8b77221 */ /* 0x000fe20000010100 */
[----:B------:R-:W-:Y:S01]  /*4a40*/  FMUL.FTZ R245, R244, R245 ;  /* 0x000000f5f4f57220 */ /* 0x000fe20000410000 */
[----:B------:R-:W-:Y:S01]  /*4a50*/  FADD.FTZ R244, -R168, R9 ;  /* 0x00000009a8f47221 */ /* 0x000fe20000010100 */
[----:B------:R-:W-:Y:S01]  /*4a60*/  FMUL.FTZ R246, R246, R151 ;  /* 0x00000097f6f67220 */ /* 0x000fe20000410000 */
[----:B------:R-:W-:Y:S01]  /*4a70*/  FMUL.FTZ R183, R182, R183 ;  /* 0x000000b7b6b77220 */ /* 0x000fe20000410000 */
[----:B------:R-:W-:Y:S01]  /*4a80*/  FMUL.FTZ R182, R155, UR8 ;  /* 0x000000089bb67c20 */ /* 0x000fe20008410000 */
[----:B------:R-:W-:Y:S01]  /*4a90*/  FMUL.FTZ R244, R181, R244 ;  /* 0x000000f4b5f47220 */ /* 0x000fe20000410000 */
[----:B------:R-:W-:Y:S01]  /*4aa0*/  FMUL.FTZ R155, R156, UR8 ;  /* 0x000000089c9b7c20 */ /* 0x000fe20008410000 */
[C---:B------:R-:W-:Y:S01]  /*4ab0*/  FADD.FTZ R151, -R168.reuse, R12 ;  /* 0x0000000ca8977221 */ /* 0x040fe20000010100 */
[----:B------:R-:W-:Y:S01]  /*4ac0*/  FADD.FTZ R152, -R168, R13 ;  /* 0x0000000da8987221 */ /* 0x000fe20000010100 */
[----:B------:R-:W-:Y:S01]  /*4ad0*/  FMUL.FTZ R156, R159, UR8 ;  /* 0x000000089f9c7c20 */ /* 0x000fe20008410000 */
        /* <DEDUP_REMOVED lines=10> */
[----:B------:R-:W-:Y:S01]  /*4b80*/  FMUL.FTZ R168, R177, R168 ;  /* 0x000000a8b1a87220 */ /* 0x000fe20000410000 */
[----:B------:R-:W-:Y:S01]  /*4b90*/  F2FP.BF16.F32.PACK_AB R182, R155, R182 ;  /* 0x000000b69bb6723e */ /* 0x000fe200000010ff */
[----:B------:R-:W-:Y:S01]  /*4ba0*/  FADD.FTZ R155, -R167, R6 ;  /* 0x00000006a79b7221 */ /* 0x000fe20000010100 */
[----:B------:R-:W-:Y:S01]  /*4bb0*/  FMUL.FTZ R160, R181, R160 ;  /* 0x000000a0b5a07220 */ /* 0x000fe20000410000 */
[----:B------:R-:W-:Y:S01]  /*4bc0*/  FMUL.FTZ R163, R168, R163 ;  /* 0x000000a3a8a37220 */ /* 0x000fe20000410000 */
[----:B------:R-:W-:Y:S01]  /*4bd0*/  FADD.FTZ R156, -R167, R7 ;  /* 0x00000007a79c7221 */ /* 0x000fe20000010100 */
[----:B------:R-:W-:Y:S01]  /*4be0*/  FMUL.FTZ R152, R179, R152 ;  /* 0x00000098b3987220 */ /* 0x000fe20000410000 */
[----:B------:R-:W-:Y:S01]  /*4bf0*/  FMUL.FTZ R164, R153, UR8 ;  /* 0x0000000899a47c20 */ /* 0x000fe20008410000 */
[----:B------:R-:W-:Y:S01]  /*4c00*/  FMUL.FTZ R155, R176, R155 ;  /* 0x0000009bb09b7220 */ /* 0x000fe20000410000 */
[----:B------:R-:W-:Y:S01]  /*4c10*/  FMUL.FTZ R156, R175, R156 ;  /* 0x0000009caf9c7220 */ /* 0x000fe20000410000 */
[----:B------:R-:W-:Y:S01]  /*4c20*/  FMUL.FTZ R153, R154, UR8 ;  /* 0x000000089a997c20 */ /* 0x000fe20008410000 */
[----:B------:R-:W-:Y:S01]  /*4c30*/  FMUL.FTZ R152, R152, R159 ;  /* 0x0000009f98987220 */ /* 0x000fe20000410000 */
[----:B------:R-:W-:Y:S01]  /*4c40*/  F2FP.BF16.F32.PACK_AB R163, R163, R160 ;  /* 0x000000a0a3a3723e */ /* 0x000fe200000010ff */
[----:B------:R-:W-:Y:S01]  /*4c50*/  FADD.FTZ R160, -R167, R11 ;  /* 0x0000000ba7a07221 */ /* 0x000fe20000010100 */
[----:B------:R-:W-:Y:S01]  /*4c60*/  FMUL.FTZ R155, R155, R164 ;  /* 0x000000a49b9b7220 */ /* 0x000fe20000410000 */
[----:B------:R-:W-:Y:S01]  /*4c70*/  FMUL.FTZ R156, R156, R153 ;  /* 0x000000999c9c7220 */ /* 0x000fe20000410000 */
[----:B------:R-:W-:Y:S01]  /*4c80*/  FMUL.FTZ R168, R157, UR8 ;  /* 0x000000089da87c20 */ /* 0x000fe20008410000 */
[----:B------:R-:W-:Y:S01]  /*4c90*/  F2FP.BF16.F32.PACK_AB R152, R152, R151 ;  /* 0x000000979898723e */ /* 0x000fe200000010ff */
[----:B------:R-:W-:Y:S01]  /*4ca0*/  FMUL.FTZ R160, R173, R160 ;  /* 0x000000a0ada07220 */ /* 0x000fe20000410000 */
[----:B------:R-:W-:Y:S01]  /*4cb0*/  FMUL.FTZ R157, R158, UR8 ;  /* 0x000000089e9d7c20 */ /* 0x000fe20008410000 */
        /* <DEDUP_REMOVED lines=8> */
[----:B------:R-:W-:Y:S01]  /*4d40*/  FMUL.FTZ R155, R162, UR8 ;  /* 0x00000008a29b7c20 */ /* 0x000fe20008410000 */
[----:B------:R-:W-:Y:S01]  /*4d50*/  FMUL.FTZ R151, R174, R151 ;  /* 0x00000097ae977220 */ /* 0x000fe20000410000 */
[----:B------:R-:W-:Y:S01]  /*4d60*/  FMUL.FTZ R153, R172, R153 ;  /* 0x00000099ac997220 */ /* 0x000fe20000410000 */
[----:B------:R-:W-:Y:S01]  /*4d70*/  FMUL.FTZ R154, R171, R154 ;  /* 0x0000009aab9a7220 */ /* 0x000fe20000410000 */
[----:B------:R-:W-:Y:S01]  /*4d80*/  FMUL.FTZ R159, R170, R159 ;  /* 0x0000009faa9f7220 */ /* 0x000fe20000410000 */
[----:B------:R-:W-:Y:S01]  /*4d90*/  FMUL.FTZ R164, R169, R164 ;  /* 0x000000a4a9a47220 */ /* 0x000fe20000410000 */
[----:B------:R-:W-:Y:S01]  /*4da0*/  FMUL.FTZ R158, R161, UR8 ;  /* 0x00000008a19e7c20 */ /* 0x000fe20008410000 */
[----:B------:R-:W-:Y:S01]  /*4db0*/  FMUL.FTZ R162, R165, UR8 ;  /* 0x00000008a5a27c20 */ /* 0x000fe20008410000 */
[----:B------:R-:W-:Y:S01]  /*4dc0*/  FMUL.FTZ R157, R166, UR8 ;  /* 0x00000008a69d7c20 */ /* 0x000fe20008410000 */
[----:B------:R-:W-:Y:S01]  /*4dd0*/  F2FP.BF16.F32.PACK_AB R246, R246, R245 ;  /* 0x000000f5f6f6723e */ /* 0x000fe200000010ff */
[----:B------:R-:W-:Y:S01]  /*4de0*/  FMUL.FTZ R151, R151, R168 ;  /* 0x000000a897977220 */ /* 0x000fe20000410000 */
[----:B------:R-:W-:Y:S01]  /*4df0*/  FMUL.FTZ R153, R153, R158 ;  /* 0x0000009e99997220 */ /* 0x000fe20000410000 */
[----:B------:R-:W-:Y:S01]  /*4e00*/  FMUL.FTZ R154, R154, R155 ;  /* 0x0000009b9a9a7220 */ /* 0x000fe20000410000 */
[----:B------:R-:W-:Y:S01]  /*4e10*/  FMUL.FTZ R159, R159, R162 ;  /* 0x000000a29f9f7220 */ /* 0x000fe20000410000 */
[----:B------:R-:W-:Y:S01]  /*4e20*/  FMUL.FTZ R164, R164, R157 ;  /* 0x0000009da4a47220 */ /* 0x000fe20000410000 */
[----:B------:R-:W-:Y:S06]  /*4e30*/  @!P3 BRA `(.L_x_1552) ;  /* 0x0000000000e4b947 */ /* 0x000fec0003800000 */
[----:B------:R-:W1:Y:S01]  /*4e40*/  LDC R7, c[0x0][0x3b0] ;  /* 0x0000ec00ff077b82 */ /* 0x000e620000000800 */
[----:B------:R-:W-:Y:S02]  /*4e50*/  IADD3 R4, P0, PT, RZ, -UR17, RZ ;  /* 0x80000011ff047c10 */ /* 0x000fe4000ff1e0ff */
[----:B------:R-:W-:Y:S02]  /*4e60*/  LOP3.LUT R6, R231, 0x1, RZ, 0xc0, !PT ;  /* 0x00000001e7067812 */ /* 0x000fe400078ec0ff */
[----:B------:R-:W-:Y:S02]  /*4e70*/  ISETP.GE.AND P2, PT, R212, UR5, PT ;  /* 0x00000005d4007c0c */ /* 0x000fe4000bf46270 */
[----:B------:R-:W-:Y:S01]  /*4e80*/  ISETP.NE.U32.AND P1, PT, R6, 0x1, PT ;  /* 0x000000010600780c */ /* 0x000fe20003f25070 */
[----:B------:R-:W2:Y:S01]  /*4e90*/  LDC R5, c[0x0][0x3b4] ;  /* 0x0000ed00ff057b82 */ /* 0x000ea20000000800 */
[----:B-1----:R-:W-:Y:S04]  /*4ea0*/  IMAD.SHL.U32 R9, R7, 0x40, RZ ;  /* 0x0000004007097824 */ /* 0x002fe800078e00ff */
[----:B------:R-:W-:Y:S05]  /*4eb0*/  IMAD.X R9, RZ, RZ, ~R9, P0 ;  /* 0x000000ffff097224 */ /* 0x000fea00000e0e09 */
[----:B------:R-:W-:Y:S01]  /*4ec0*/  SHF.R.S64 R11, R4, 0x1f, R9 ;  /* 0x0000001f040b7819 */ /* 0x000fe20000001009 */
[----:B------:R-:W-:Y:S03]  /*4ed0*/  IMAD.MOV.U32 R4, RZ, RZ, -0x6000 ;  /* 0xffffa000ff047424 */ /* 0x000fe600078e00ff */
[----:B------:R-:W-:Y:S04]  /*4ee0*/  IADD3 R240, P0, PT, R240, R11, RZ ;  /* 0x0000000bf0f07210 */ /* 0x000fe80007f1e0ff */
[----:B------:R-:W-:Y:S02]  /*4ef0*/  LEA.HI.X.SX32 R241, R9, R241, 0x1, P0 ;  /* 0x000000f109f17211 */ /* 0x000fe400000f0eff */
[----:B------:R-:W-:Y:S02]  /*4f00*/  SEL R9, R4, 0x6000, !P1 ;  /* 0x0000600004097807 */ /* 0x000fe40004800000 */
[----:B------:R-:W-:Y:S02]  /*4f10*/  ISETP.GE.AND P1, PT, R213, UR5, PT ;  /* 0x00000005d5007c0c */ /* 0x000fe4000bf26270 */
[----:B------:R-:W-:Y:S01]  /*4f20*/  ISETP.GE.AND P0, PT, R211, UR5, PT ;  /* 0x00000005d3007c0c */ /* 0x000fe2000bf06270 */
[--C-:B------:R-:W-:Y:S01]  /*4f30*/  IMAD.IADD R227, R227, 0x1, R9.reuse ;  /* 0x00000001e3e37824 */ /* 0x100fe200078e0209 */
[C---:B------:R-:W-:Y:S01]  /*4f40*/  LEA R4, P5, R7.reuse, R240, 0x6 ;  /* 0x000000f007047211 */ /* 0x040fe200078a30ff */
[--C-:B------:R-:W-:Y:S02]  /*4f50*/  IMAD.IADD R230, R230, 0x1, R9.reuse ;  /* 0x00000001e6e67824 */ /* 0x100fe400078e0209 */
[----:B------:R-:W-:Y:S01]  /*4f60*/  IMAD.IADD R188, R188, 0x1, R9 ;  /* 0x00000001bcbc7824 */ /* 0x000fe200078e0209 */
[----:B------:R-:W-:Y:S01]  /*4f70*/  @!PT LDS RZ, [RZ] ;  /* 0x00000000fffff984 */ /* 0x000fe20000000800 */
[----:B------:R-:W-:Y:S01]  /*4f80*/  @!PT LDS RZ, [RZ] ;  /* 0x00000000fffff984 */ /* 0x000fe20000000800 */
[----:B------:R-:W-:Y:S01]  /*4f90*/  @!PT LDS RZ, [RZ] ;  /* 0x00000000fffff984 */ /* 0x000fe20000000800 */
[----:B------:R1:W-:Y:S01]  /*4fa0*/  @!P2 LDGSTS.E.BYPASS.LTC128B.128 [R227], desc[UR18][R240.64] ;  /* 0x00000000f0e3afae */ /* 0x0003e2000b981a12 */
[----:B--2---:R-:W-:Y:S03]  /*4fb0*/  LEA.HI.X R5, R7, R241, R5, 0x6, P5 ;  /* 0x000000f107057211 */ /* 0x004fe600028f3405 */
        /* <DEDUP_REMOVED lines=33> */
.L_x_1552:
        /* <DEDUP_REMOVED lines=128> */
.L_x_1553:
        /* <DEDUP_REMOVED lines=46> */
[-C--:B-1----:R-:W-:Y:S05]  /*5cb0*/  HMMA.16816.F32.BF16 R4, R172, R176.reuse, R4 ;  /* 0x000000b0ac04723c */ /* 0x082fea0000041804 */
[C---:B------:R-:W-:Y:S03]  /*5cc0*/  LEA R168, P0, R153.reuse, R236, 0x2 ;  /* 0x000000ec99a87211 */ /* 0x040fe600078010ff */
[C---:B------:R-:W-:Y:S04]  /*5cd0*/  HMMA.16816.F32.BF16 R8, R180.reuse, R176, R8 ;  /* 0x000000b0b408723c */ /* 0x040fe80000041808 */
[----:B------:R-:W-:Y:S02]  /*5ce0*/  LEA.HI.X.SX32 R169, R153, R237, 0x2, P0 ;  /* 0x000000ed99a97211 */ /* 0x000fe400000f16ff */
[----:B------:R-:W1:Y:S01]  /*5cf0*/  LDSM.16.MT88.4 R152, [R195+0x17000] ;  /* 0x01700000c398783b */ /* 0x000e620000004200 */
[C---:B------:R-:W-:Y:S01]  /*5d00*/  LEA R170, P0, R225.reuse, R168, 0x5 ;  /* 0x000000a8e1aa7211 */ /* 0x040fe200078028ff */
[-C--:B------:R-:W-:Y:S03]  /*5d10*/  HMMA.16816.F32.BF16 R12, R180, R178.reuse, R12 ;  /* 0x000000b2b40c723c */ /* 0x080fe6000004180c */
[C---:B------:R-:W-:Y:S02]  /*5d20*/  LEA.HI.X.SX32 R171, R225.reuse, R169, 0x5, P0 ;  /* 0x000000a9e1ab7211 */ /* 0x040fe400000f2eff */
[C---:B------:R-:W-:Y:S03]  /*5d30*/  LEA R176, P0, R225.reuse, R170, 0x5 ;  /* 0x000000aae1b07211 */ /* 0x040fe600078028ff */
[C---:B------:R-:W-:Y:S04]  /*5d40*/  HMMA.16816.F32.BF16 R16, R172.reuse, R178, R16 ;  /* 0x000000b2ac10723c */ /* 0x040fe80000041810 */
[C---:B------:R-:W-:Y:S02]  /*5d50*/  LEA.HI.X.SX32 R177, R225.reuse, R171, 0x5, P0 ;  /* 0x000000abe1b17211 */ /* 0x040fe400000f2eff */
[C---:B------:R-:W-:Y:S02]  /*5d60*/  LEA R178, P0, R225.reuse, R176, 0x5 ;  /* 0x000000b0e1b27211 */ /* 0x040fe400078028ff */
[-C--:B--2---:R-:W-:Y:S03]  /*5d70*/  HMMA.16816.F32.BF16 R68, R172, R148.reuse, R68 ;  /* 0x00000094ac44723c */ /* 0x084fe60000041844 */
        /* <DEDUP_REMOVED lines=9> */
[----:B------:R-:W2:Y:S03]  /*5e10*/  LDSM.16.M88.4 R148, [R0+0x1e000] ;  /* 0x01e000000094783b */ /* 0x000ea60000000200 */
[C---:B------:R-:W-:Y:S04]  /*5e20*/  LEA.HI.X.SX32 R249, R225.reuse, R247, 0x5, P0 ;  /* 0x000000f7e1f97211 */ /* 0x040fe800000f2eff */
[-C--:B-1----:R-:W-:Y:S08]  /*5e30*/  HMMA.16816.F32.BF16 R84, R172, R152.reuse, R84 ;  /* 0x00000098ac54723c */ /* 0x082ff00000041854 */
[C---:B------:R-:W-:Y:S08]  /*5e40*/  HMMA.16816.F32.BF16 R88, R180.reuse, R152, R88 ;  /* 0x00000098b458723c */ /* 0x040ff00000041858 */
[-C--:B------:R-:W-:Y:S03]  /*5e50*/  HMMA.16816.F32.BF16 R92, R180, R154.reuse, R92 ;  /* 0x0000009ab45c723c */ /* 0x080fe6000004185c */
[C---:B------:R-:W-:Y:S05]  /*5e60*/  IMAD.WIDE R182, R225.reuse, -0xc0, R248 ;  /* 0xffffff40e1b67825 */ /* 0x040fea00078e02f8 */
[----:B------:R-:W-:Y:S01]  /*5e70*/  HMMA.16816.F32.BF16 R96, R172, R154, R96 ;  /* 0x0000009aac60723c */ /* 0x000fe20000041860 */
[----:B------:R-:W1:Y:S03]  /*5e80*/  LDSM.16.MT88.4 R152, [R195+0x17800] ;  /* 0x01780000c398783b */ /* 0x000e660000004200 */
[C---:B------:R-:W-:Y:S04]  /*5e90*/  LEA R180, P0, R225.reuse, R182, 0x5 ;  /* 0x000000b6e1b47211 */ /* 0x040fe800078028ff */
[C---:B------:R-:W-:Y:S01]  /*5ea0*/  LEA.HI.X.SX32 R181, R225.reuse, R183, 0x5, P0 ;  /* 0x000000b7e1b57211 */ /* 0x040fe200000f2eff */
[-C--:B--2---:R-:W-:Y:S05]  /*5eb0*/  HMMA.16816.F32.BF16 R4, R148, R156.reuse, R4 ;  /* 0x0000009c9404723c */ /* 0x084fea0000041804 */
        /* <DEDUP_REMOVED lines=17> */
[C---:B------:R-:W-:Y:S04]  /*5fd0*/  IMAD.WIDE R166, R225.reuse, -0xc0, R164 ;  /* 0xffffff40e1a67825 */ /* 0x040fe800078e02a4 */
[-C--:B-1----:R-:W-:Y:S08]  /*5fe0*/  HMMA.16816.F32.BF16 R84, R148, R152.reuse, R84 ;  /* 0x000000989454723c */ /* 0x082ff00000041854 */
[C---:B------:R-:W-:Y:S04]  /*5ff0*/  HMMA.16816.F32.BF16 R88, R160.reuse, R152, R88 ;  /* 0x00000098a058723c */ /* 0x040fe80000041858 */
[C---:B------:R-:W-:Y:S04]  /*6000*/  LEA R152, P0, R225.reuse, R166, 0x5 ;  /* 0x000000a6e1987211 */ /* 0x040fe800078028ff */
[-C--:B------:R-:W-:Y:S03]  /*6010*/  HMMA.16816.F32.BF16 R92, R160, R154.reuse, R92 ;  /* 0x0000009aa05c723c */ /* 0x080fe6000004185c */
[C---:B------:R-:W-:Y:S02]  /*6020*/  LEA.HI.X.SX32 R153, R225.reuse, R167, 0x5, P0 ;  /* 0x000000a7e1997211 */ /* 0x040fe400000f2eff */
[----:B------:R-:W-:Y:S03]  /*6030*/  LEA R162, P0, R225, R152, 0x5 ;  /* 0x00000098e1a27211 */ /* 0x000fe600078028ff */
[----:B------:R-:W-:Y:S04]  /*6040*/  HMMA.16816.F32.BF16 R96, R148, R154, R96 ;  /* 0x0000009a9460723c */ /* 0x000fe80000041860 */
[----:B------:R-:W-:Y:S01]  /*6050*/  @P5 IMAD.WIDE.U32 R154, R203, 0x4, R242 ;  /* 0x00000004cb9a5825 */ /* 0x000fe200078e00f2 */
[C---:B------:R-:W-:Y:S02]  /*6060*/  LEA.HI.X.SX32 R163, R225.reuse, R153, 0x5, P0 ;  /* 0x00000099e1a37211 */ /* 0x040fe400000f2eff */
[C---:B------:R-:W-:Y:S02]  /*6070*/  LEA R160, P0, R225.reuse, R162, 0x5 ;  /* 0x000000a2e1a07211 */ /* 0x040fe400078028ff */
[----:B------:R-:W5:Y:S02]  /*6080*/  @P5 LDG.E R229, desc[UR18][R154.64+-0x100] ;  /* 0xffff00129ae55981 */ /* 0x000f64000c1e1900 */
[C---:B------:R-:W-:Y:S02]  /*6090*/  LEA.HI.X.SX32 R161, R225.reuse, R163, 0x5, P0 ;  /* 0x000000a3e1a17211 */ /* 0x040fe400000f2eff */
[----:B------:R1:W5:Y:S01]  /*60a0*/  @P5 LDG.E R228, desc[UR18][R154.64+-0xe0] ;  /* 0xffff20129ae45981 */ /* 0x000362000c1e1900 */
[C---:B------:R-:W-:Y:S03]  /*60b0*/  LEA R150, P0, R225.reuse, R160, 0x5 ;  /* 0x000000a0e1967211 */ /* 0x040fe600078028ff */
[----:B------:R-:W-:Y:S01]  /*60c0*/  REDG.E.ADD.F32.FTZ.RN.STRONG.GPU desc[UR18][R236.64], R4 ;  /* 0x00000004ec0079a6 */ /* 0x000fe2000c12f312 */
[C---:B------:R-:W-:Y:S02]  /*60d0*/  LEA.HI.X.SX32 R151, R225.reuse, R161, 0x5, P0 ;  /* 0x000000a1e1977211 */ /* 0x040fe400000f2eff */
[C---:B------:R-:W-:Y:S01]  /*60e0*/  LEA R250, P0, R225.reuse, R150, 0x5 ;  /* 0x00000096e1fa7211 */ /* 0x040fe200078028ff */
[----:B------:R2:W-:Y:S03]  /*60f0*/  REDG.E.ADD.F32.FTZ.RN.STRONG.GPU desc[UR18][R168.64], R5 ;  /* 0x00000005a80079a6 */ /* 0x0005e6000c12f312 */
[C---:B------:R-:W-:Y:S01]  /*6100*/  LEA.HI.X.SX32 R251, R225.reuse, R151, 0x5, P0 ;  /* 0x00000097e1fb7211 */ /* 0x040fe200000f2eff */
[----:B------:R3:W-:Y:S04]  /*6110*/  REDG.E.ADD.F32.FTZ.RN.STRONG.GPU desc[UR18][R170.64], R6 ;  /* 0x00000006aa0079a6 */ /* 0x0007e8000c12f312 */
        /* <DEDUP_REMOVED lines=8> */
[----:B------:R-:W-:Y:S04]  /*61a0*/  REDG.E.ADD.F32.FTZ.RN.STRONG.GPU desc[UR18][R236.64+0x80], R16 ;  /* 0x00008010ec0079a6 */ /* 0x000fe8000c12f312 */
[----:B------:R2:W-:Y:S01]  /*61b0*/  REDG.E.ADD.F32.FTZ.RN.STRONG.GPU desc[UR18][R182.64+0x80], R17 ;  /* 0x00008011b60079a6 */ /* 0x0005e2000c12f312 */
[C---:B------:R-:W-:Y:S03]  /*61c0*/  LEA R168, P0, R225.reuse, R4, 0x5 ;  /* 0x00000004e1a87211 */ /* 0x040fe600078028ff */
[----:B------:R2:W-:Y:S01]  /*61d0*/  REDG.E.ADD.F32.FTZ.RN.STRONG.GPU desc[UR18][R180.64+0x80], R18 ;  /* 0x00008012b40079a6 */ /* 0x0005e2000c12f312 */
[C---:B------:R-:W-:Y:S02]  /*61e0*/  LEA.HI.X.SX32 R169, R225.reuse, R5, 0x5, P0 ;  /* 0x00000005e1a97211 */ /* 0x040fe400000f2eff */
[C---:B------:R-:W-:Y:S01]  /*61f0*/  LEA R148, P0, R225.reuse, R168, 0x5 ;  /* 0x000000a8e1947211 */ /* 0x040fe200078028ff */
[----:B------:R2:W-:Y:S03]  /*6200*/  REDG.E.ADD.F32.FTZ.RN.STRONG.GPU desc[UR18][R172.64+0x80], R19 ;  /* 0x00008013ac0079a6 */ /* 0x0005e6000c12f312 */
[C---:B------:R-:W-:Y:S01]  /*6210*/  LEA.HI.X.SX32 R149, R225.reuse, R169, 0x5, P0 ;  /* 0x000000a9e1957211 */ /* 0x040fe200000f2eff */
[----:B------:R2:W-:Y:S01]  /*6220*/  REDG.E.ADD.F32.FTZ.RN.STRONG.GPU desc[UR18][R156.64+0x80], R12 ;  /* 0x0000800c9c0079a6 */ /* 0x0005e2000c12f312 */
[C---:B---3--:R-:W-:Y:S03]  /*6230*/  LEA R170, P0, R225.reuse, R148, 0x5 ;  /* 0x00000094e1aa7211 */ /* 0x048fe600078028ff */
[----:B------:R3:W-:Y:S01]  /*6240*/  REDG.E.ADD.F32.FTZ.RN.STRONG.GPU desc[UR18][R158.64+0x80], R13 ;  /* 0x0000800d9e0079a6 */ /* 0x0007e2000c12f312 */
[C---:B------:R-:W-:Y:S02]  /*6250*/  LEA.HI.X.SX32 R171, R225.reuse, R149, 0x5, P0 ;  /* 0x00000095e1ab7211 */ /* 0x040fe400000f2eff */
[C---:B----4-:R-:W-:Y:S01]  /*6260*/  LEA R176, P0, R225.reuse, R170, 0x5 ;  /* 0x000000aae1b07211 */ /* 0x050fe200078028ff */
[----:B------:R-:W-:Y:S03]  /*6270*/  REDG.E.ADD.F32.FTZ.RN.STRONG.GPU desc[UR18][R174.64+0x80], R14 ;  /* 0x0000800eae0079a6 */ /* 0x000fe6000c12f312 */
[C---:B------:R-:W-:Y:S01]  /*6280*/  LEA.HI.X.SX32 R177, R225.reuse, R171, 0x5, P0 ;  /* 0x000000abe1b17211 */ /* 0x040fe200000f2eff */
[----:B------:R4:W-:Y:S01]  /*6290*/  REDG.E.ADD.F32.FTZ.RN.STRONG.GPU desc[UR18][R164.64+0x80], R15 ;  /* 0x0000800fa40079a6 */ /* 0x0009e2000c12f312 */
        /* <DEDUP_REMOVED lines=10> */
[C---:B------:R-:W-:Y:S03]  /*6340*/  LEA R8, P0, R225.reuse, R244, 0x5 ;  /* 0x000000f4e1087211 */ /* 0x040fe600078028ff */
[----:B------:R-:W-:Y:S01]  /*6350*/  REDG.E.ADD.F32.FTZ.RN.STRONG.GPU desc[UR18][R150.64+0x100], R73 ;  /* 0x00010049960079a6 */ /* 0x000fe2000c12f312 */
[C---:B------:R-:W-:Y:S03]  /*6360*/  LEA.HI.X.SX32 R9, R225.reuse, R245, 0x5, P0 ;  /* 0x000000f5e1097211 */ /* 0x040fe600000f2eff */
[----:B------:R-:W-:Y:S01]  /*6370*/  REDG.E.ADD.F32.FTZ.RN.STRONG.GPU desc[UR18][R250.64+0x100], R74 ;  /* 0x0001004afa0079a6 */ /* 0x000fe2000c12f312 */
[C---:B-1----:R-:W-:Y:S03]  /*6380*/  LEA R246, P0, R225.reuse, R8, 0x5 ;  /* 0x00000008e1f67211 */ /* 0x042fe600078028ff */
[----:B------:R1:W-:Y:S01]  /*6390*/  REDG.E.ADD.F32.FTZ.RN.STRONG.GPU desc[UR18][R154.64+0x100], R75 ;  /* 0x0001004b9a0079a6 */ /* 0x0003e2000c12f312 */
        /* <DEDUP_REMOVED lines=8> */
[C---:B--2---:R-:W-:Y:S01]  /*6420*/  LEA R182, P0, R225.reuse, R10, 0x5 ;  /* 0x0000000ae1b67211 */ /* 0x044fe200078028ff */
        /* <DEDUP_REMOVED lines=20> */
[C---:B----4-:R-:W-:Y:S03]  /*6570*/  LEA R164, P0, R225.reuse, R158, 0x5 ;  /* 0x0000009ee1a47211 */ /* 0x050fe600078028ff */
[----:B------:R-:W-:Y:S01]  /*6580*/  REDG.E.ADD.F32.FTZ.RN.STRONG.GPU desc[UR18][R10.64+0x200], R89 ;  /* 0x000200590a0079a6 */ /* 0x000fe2000c12f312 */
[C---:B------:R-:W-:Y:S02]  /*6590*/  LEA.HI.X.SX32 R165, R225.reuse, R159, 0x5, P0 ;  /* 0x0000009fe1a57211 */ /* 0x040fe400000f2eff */
[C---:B------:R-:W-:Y:S01]  /*65a0*/  LEA R152, P0, R225.reuse, R164, 0x5 ;  /* 0x000000a4e1987211 */ /* 0x040fe200078028ff */
[----:B------:R-:W-:Y:S03]  /*65b0*/  LDSM.16.MT88.4 R4, [R191+-0x2000] ;  /* 0xffe00000bf04783b */ /* 0x000fe60000004200 */
[C---:B------:R-:W-:Y:S01]  /*65c0*/  LEA.HI.X.SX32 R153, R225.reuse, R165, 0x5, P0 ;  /* 0x000000a5e1997211 */ /* 0x040fe200000f2eff */
[----:B------:R-:W2:Y:S01]  /*65d0*/  LDSM.16.MT88.4 R8, [R186] ;  /* 0x00000000ba08783b */ /* 0x000ea20000004200 */
[C---:B-1----:R-:W-:Y:S03]  /*65e0*/  LEA R154, P0, R225.reuse, R152, 0x5 ;  /* 0x00000098e19a7211 */ /* 0x042fe600078028ff */
[----:B------:R-:W1:Y:S01]  /*65f0*/  LDSM.16.MT88.4 R12, [R189+-0x2000] ;  /* 0xffe00000bd0c783b */ /* 0x000e620000004200 */
[----:B------:R-:W-:Y:S03]  /*6600*/  LEA.HI.X.SX32 R155, R225, R153, 0x5, P0 ;  /* 0x00000099e19b7211 */ /* 0x000fe600000f2eff */
[----:B------:R-:W-:Y:S04]  /*6610*/  REDG.E.ADD.F32.FTZ.RN.STRONG.GPU desc[UR18][R182.64+0x200], R90 ;  /* 0x0002005ab60079a6 */ /* 0x000fe8000c12f312 */
[----:B------:R-:W-:Y:S04]  /*6620*/  REDG.E.ADD.F32.FTZ.RN.STRONG.GPU desc[UR18][R180.64+0x200], R91 ;  /* 0x0002005bb40079a6 */ /* 0x000fe8000c12f312 */
[----:B------:R-:W-:Y:S04]  /*6630*/  REDG.E.ADD.F32.FTZ.RN.STRONG.GPU desc[UR18][R236.64+0x280], R96 ;  /* 0x00028060ec0079a6 */ /* 0x000fe8000c12f312 */
[----:B------:R-:W-:Y:S04]  /*6640*/  REDG.E.ADD.F32.FTZ.RN.STRONG.GPU desc[UR18][R16.64+0x280], R97 ;  /* 0x00028061100079a6 */ /* 0x000fe8000c12f312 */
[----:B------:R-:W3:Y:S04]  /*6650*/  LDSM.16.MT88.4 R16, [R186+0x2000] ;  /* 0x00200000ba10783b */ /* 0x000ee80000004200 */
[----:B------:R-:W4:Y:S04]  /*6660*/  LDSM.16.MT88.4 R68, [R186+0x4000] ;  /* 0x00400000ba44783b */ /* 0x000f280000004200 */
[----:B------:R-:W-:Y:S04]  /*6670*/  LDSM.16.MT88.4 R72, [R191+-0x1800] ;  /* 0xffe80000bf48783b */ /* 0x000fe80000004200 */
[----:B------:R-:W4:Y:S01]  /*6680*/  LDSM.16.MT88.4 R76, [R186+0x800] ;  /* 0x00080000ba4c783b */ /* 0x000f220000004200 */
[-C--:B--2---:R-:W-:Y:S03]  /*6690*/  HMMA.16816.F32.BF16 R100, R4, R8.reuse, R100 ;  /* 0x000000080464723c */ /* 0x084fe60000041864 */
[----:B------:R-:W2:Y:S04]  /*66a0*/  LDSM.16.MT88.4 R80, [R189+-0x1800] ;  /* 0xffe80000bd50783b */ /* 0x000ea80000004200 */
[----:B------:R-:W2:Y:S01]  /*66b0*/  LDSM.16.MT88.4 R84, [R186+0x2800] ;  /* 0x00280000ba54783b */ /* 0x000ea20000004200 */
[C---:B-1----:R-:W-:Y:S03]  /*66c0*/  HMMA.16816.F32.BF16 R104, R12.reuse, R8, R104 ;  /* 0x000000080c68723c */ /* 0x042fe60000041868 */
[----:B------:R-:W-:Y:S04]  /*66d0*/  LDSM.16.MT88.4 R88, [R186+0x1800] ;  /* 0x00180000ba58783b */ /* 0x000fe80000004200 */
[----:B------:R-:W-:Y:S01]  /*66e0*/  LDSM.16.MT88.4 R148, [R186+0x5800] ;  /* 0x00580000ba94783b */ /* 0x000fe20000004200 */
[-C--:B------:R-:W-:Y:S03]  /*66f0*/  HMMA.16816.F32.BF16 R108, R12, R10.reuse, R108 ;  /* 0x0000000a0c6c723c */ /* 0x080fe6000004186c */
[----:B------:R-:W-:Y:S04]  /*6700*/  REDG.E.ADD.F32.FTZ.RN.STRONG.GPU desc[UR18][R172.64+0x280], R98 ;  /* 0x00028062ac0079a6 */ /* 0x000fe8000c12f312 */
[----:B------:R-:W-:Y:S01]  /*6710*/  REDG.E.ADD.F32.FTZ.RN.STRONG.GPU desc[UR18][R156.64+0x280], R99 ;  /* 0x000280639c0079a6 */ /* 0x000fe2000c12f312 */
[C---:B------:R-:W-:Y:S03]  /*6720*/  HMMA.16816.F32.BF16 R112, R4.reuse, R10, R112 ;  /* 0x0000000a0470723c */ /* 0x040fe60000041870 */
[----:B------:R-:W1:Y:S04]  /*6730*/  LDSM.16.MT88.4 R8, [R186+0x4800] ;  /* 0x00480000ba08783b */ /* 0x000e680000004200 */
[----:B------:R-:W-:Y:S01]  /*6740*/  LDSM.16.MT88.4 R96, [R186+0x3800] ;  /* 0x00380000ba60783b */ /* 0x000fe20000004200 */
[-C--:B---3--:R-:W-:Y:S03]  /*6750*/  HMMA.16816.F32.BF16 R116, R4, R16.reuse, R116 ;  /* 0x000000100474723c */ /* 0x088fe60000041874 */
[----:B------:R-:W-:Y:S04]  /*6760*/  REDG.E.ADD.F32.FTZ.RN.STRONG.GPU desc[UR18][R158.64+0x280], R92 ;  /* 0x0002805c9e0079a6 */ /* 0x000fe8000c12f312 */
[----:B------:R-:W-:Y:S01]  /*6770*/  REDG.E.ADD.F32.FTZ.RN.STRONG.GPU desc[UR18][R164.64+0x280], R93 ;  /* 0x0002805da40079a6 */ /* 0x000fe2000c12f312 */
[C---:B------:R-:W-:Y:S03]  /*6780*/  HMMA.16816.F32.BF16 R120, R12.reuse, R16, R120 ;  /* 0x000000100c78723c */ /* 0x040fe60000041878 */
[----:B------:R-:W-:Y:S04]  /*6790*/  REDG.E.ADD.F32.FTZ.RN.STRONG.GPU desc[UR18][R152.64+0x280], R94 ;  /* 0x0002805e980079a6 */ /* 0x000fe8000c12f312 */
[----:B------:R-:W-:Y:S01]  /*67a0*/  REDG.E.ADD.F32.FTZ.RN.STRONG.GPU desc[UR18][R154.64+0x280], R95 ;  /* 0x0002805f9a0079a6 */ /* 0x000fe2000c12f312 */
[-C--:B------:R-:W-:Y:S03]  /*67b0*/  HMMA.16816.F32.BF16 R124, R12, R18.reuse, R124 ;  /* 0x000000120c7c723c */ /* 0x080fe6000004187c */
[----:B------:R-:W-:Y:S05]  /*67c0*/  LDSM.16.MT88.4 R92, [R189+-0x800] ;  /* 0xfff80000bd5c783b */ /* 0x000fea0000004200 */
        /* <DEDUP_REMOVED lines=18> */
[----:B------:R-:W2:Y:S07]  /*68f0*/  LDSM.16.MT88.4 R84, [R191+-0x800] ;  /* 0xfff80000bf54783b */ /* 0x000eae0000004200 */
[-C--:B-1----:R-:W-:Y:S08]  /*6900*/  HMMA.16816.F32.BF16 R132, R72, R8.reuse, R132 ;  /* 0x000000084884723c */ /* 0x082ff00000041884 */
        /* <DEDUP_REMOVED lines=201> */
.L_x_1555:
[----:B------:R-:W2:Y:S01]  /*75a0*/  LDCU.64 UR8, c[0x0][0x5c0] ;  /* 0x0000b800ff0877ac */ /* 0x000ea20008000a00 */
[----:B------:R-:W-:-:S05]  /*75b0*/  IADD3 R42, PT, PT, R233, R234, RZ ;  /* 0x000000eae92a7210 */ /* 0x000fca0007ffe0ff */
[C---:B--2---:R-:W-:Y:S02]  /*75c0*/  IMAD R40, R42.reuse, UR9, RZ ;  /* 0x000000092a287c24 */ /* 0x044fe4000f8e02ff */
[----:B-1----:R-:W-:-:S05]  /*75d0*/  IMAD.WIDE.U32 R42, R42, UR8, RZ ;  /* 0x000000082a2a7c25 */ /* 0x002fca000f8e00ff */
[----:B------:R-:W-:Y:S02]  /*75e0*/  IADD3 R40, PT, PT, R43, R40, RZ ;  /* 0x000000282b287210 */ /* 0x000fe40007ffe0ff */
.L_x_1556:
        /* <DEDUP_REMOVED lines=11> */
.L_x_1557:
[----:B------:R-:W1:Y:S01]  /*76a0*/  LDCU.64 UR6, c[0x0][0x5c8] ;  /* 0x0000b900ff0677ac */ /* 0x000e620008000a00 */
[----:B------:R-:W-:-:S05]  /*76b0*/  IADD3 R54, PT, PT, R233, R234, RZ ;  /* 0x000000eae9367210 */ /* 0x000fca0007ffe0ff */
[C---:B-1----:R-:W-:Y:S02]  /*76c0*/  IMAD R52, R54.reuse, UR7, RZ ;  /* 0x0000000736347c24 */ /* 0x042fe4000f8e02ff */
[----:B------:R-:W-:-:S05]  /*76d0*/  IMAD.WIDE.U32 R54, R54, UR6, RZ ;  /* 0x0000000636367c25 */ /* 0x000fca000f8e00ff */
[----:B------:R-:W-:-:S07]  /*76e0*/  IADD3 R52, PT, PT, R55, R52, RZ ;  /* 0x0000003437347210 */ /* 0x000fce0007ffe0ff */
.L_x_1558:
[----:B------:R-:W-:Y:S01]  /*76f0*/  BAR.SYNC.DEFER_BLOCKING 0x0 ;  /* 0x0000000000007b1d */ /* 0x000fe20000010000 */
[----:B------:R-:W-:Y:S01]  /*7700*/  IMAD.SHL.U32 R0, R207, 0x40, RZ ;  /* 0x00000040cf007824 */ /* 0x000fe200078e00ff */
[-C--:B------:R-:W-:Y:S02]  /*7710*/  ISETP.GE.AND P3, PT, R206, R219.reuse, PT ;  /* 0x000000dbce00720c */ /* 0x080fe40003f66270 */
[----:B------:R-:W-:Y:S01]  /*7720*/  ISETP.GE.AND P5, PT, R210, R219, PT ;  /* 0x000000dbd200720c */ /* 0x000fe20003fa6270 */
[----:B------:R-:W-:Y:S01]  /*7730*/  IMAD.WIDE.U32 R44, R0, UR8, RZ ;  /* 0x00000008002c7c25 */ /* 0x000fe2000f8e00ff */
[----:B------:R-:W-:Y:S01]  /*7740*/  SHF.R.S32.HI R3, RZ, 0x1f, R0 ;  /* 0x0000001fff037819 */ /* 0x000fe20000011400 */
[----:B------:R-:W1:Y:S01]  /*7750*/  LDCU.64 UR4, c[0x0][0x5d8] ;  /* 0x0000bb00ff0477ac */ /* 0x000e620008000a00 */
[----:B------:R-:W-:Y:S01]  /*7760*/  BSSY.RECONVERGENT B0, `(.L_x_1559) ;  /* 0x0000024000007945 */ /* 0x000fe20003800200 */
[----:B------:R-:W-:Y:S02]  /*7770*/  LOP3.LUT R43, R44, 0x38, R205, 0xf8, !PT ;  /* 0x000000382c2b7812 */ /* 0x000fe400078ef8cd */
[----:B------:R-:W-:-:S02]  /*7780*/  IMAD R41, R3, UR8, RZ ;  /* 0x0000000803297c24 */ /* 0x000fc4000f8e02ff */
[----:B------:R-:W-:Y:S02]  /*7790*/  IADD3 R58, P0, PT, R42, R43, RZ ;  /* 0x0000002b2a3a7210 */ /* 0x000fe40007f1e0ff */
[----:B------:R-:W-:-:S05]  /*77a0*/  IMAD R41, R0, UR9, R41 ;  /* 0x0000000900297c24 */ /* 0x000fca000f8e0229 */
        /* <DEDUP_REMOVED lines=31> */
.L_x_1560:
[----:B------:R-:W-:Y:S05]  /*79a0*/  BSYNC.RECONVERGENT B0 ;  /* 0x0000000000007941 */ /* 0x000fea0003800200 */
.L_x_1559:
[----:B------:R-:W-:Y:S04]  /*79b0*/  BSSY.RECONVERGENT B0, `(.L_x_1561) ;  /* 0x0000011000007945 */ /* 0x000fe80003800200 */
        /* <DEDUP_REMOVED lines=16> */
.L_x_1562:
[----:B------:R-:W-:Y:S05]  /*7ac0*/  BSYNC.RECONVERGENT B0 ;  /* 0x0000000000007941 */ /* 0x000fea0003800200 */
.L_x_1561:
[----:B---34-:R-:W-:Y:S01]  /*7ad0*/  MOV R28, R212 ;  /* 0x000000d4001c7202 */ /* 0x018fe20000000f00 */
[----:B------:R-:W3:Y:S01]  /*7ae0*/  LDCU.64 UR4, c[0x0][0x5e0] ;  /* 0x0000bc00ff0477ac */ /* 0x000ee20008000a00 */
[----:B------:R-:W-:Y:S01]  /*7af0*/  MOV R29, RZ ;  /* 0x000000ff001d7202 */ /* 0x000fe20000000f00 */
[----:B------:R-:W-:Y:S01]  /*7b00*/  IMAD R3, R3, UR6, RZ ;  /* 0x0000000603037c24 */ /* 0x000fe2000f8e02ff */
[----:B------:R-:W-:Y:S01]  /*7b10*/  BSSY.RECONVERGENT B0, `(.L_x_1563) ;  /* 0x0000016000007945 */ /* 0x000fe20003800200 */
[----:B------:R-:W-:-:S04]  /*7b20*/  IMAD.WIDE.U32 R28, R0, UR6, R28 ;  /* 0x00000006001c7c25 */ /* 0x000fc8000f8e001c */
[----:B------:R-:W-:Y:S01]  /*7b30*/  IMAD R3, R0, UR7, R3 ;  /* 0x0000000700037c24 */ /* 0x000fe2000f8e0203 */
[----:B------:R-:W-:-:S04]  /*7b40*/  IADD3 R30, P0, PT, R54, R28, RZ ;  /* 0x0000001c361e7210 */ /* 0x000fc80007f1e0ff */
        /* <DEDUP_REMOVED lines=8> */
[----:B-1----:R-:W-:-:S04]  /*7bd0*/  IMAD.WIDE.U32 R32, R206, UR6, R28 ;  /* 0x00000006ce207c25 */ /* 0x002fc8000f8e001c */
[----:B------:R-:W-:Y:S01]  /*7be0*/  IMAD R0, R206, UR7, R33 ;  /* 0x00000007ce007c24 */ /* 0x000fe2000f8e0221 */
[----:B---3--:R-:W-:Y:S02]  /*7bf0*/  ISETP.GE.AND P2, PT, R212, UR8, PT ;  /* 0x00000008d4007c0c */ /* 0x008fe4000bf46270 */
[----:B------:R-:W-:Y:S02]  /*7c00*/  ISETP.GE.AND P1, PT, R213, UR8, PT ;  /* 0x00000008d5007c0c */ /* 0x000fe4000bf26270 */
[----:B------:R-:W-:Y:S02]  /*7c10*/  ISETP.GE.AND P0, PT, R211, UR8, PT ;  /* 0x00000008d3007c0c */ /* 0x000fe4000bf06270 */
[----:B----4-:R-:W-:-:S04]  /*7c20*/  LEA R28, P3, R32, UR4, 0x1 ;  /* 0x00000004201c7c11 */ /* 0x010fc8000f8608ff */
[----:B------:R-:W-:-:S05]  /*7c30*/  LEA.HI.X R29, R32, UR5, R0, 0x1, P3 ;  /* 0x00000005201d7c11 */ /* 0x000fca00098f0c00 */
[----:B------:R3:W-:Y:S04]  /*7c40*/  @!P2 STG.E.128 desc[UR18][R28.64], R24 ;  /* 0x000000181c00a986 */ /* 0x0007e8000c101d12 */
[----:B------:R3:W-:Y:S04]  /*7c50*/  @!P1 STG.E.128 desc[UR18][R28.64+0x80], R16 ;  /* 0x000080101c009986 */ /* 0x0007e8000c101d12 */
[----:B------:R3:W-:Y:S02]  /*7c60*/  @!P0 STG.E.128 desc[UR18][R28.64+0x100], R8 ;  /* 0x000100081c008986 */ /* 0x0007e4000c101d12 */
.L_x_1564:
[----:B------:R-:W-:Y:S05]  /*7c70*/  BSYNC.RECONVERGENT B0 ;  /* 0x0000000000007941 */ /* 0x000fea0003800200 */
.L_x_1563:
[----:B------:R-:W-:Y:S05]  /*7c80*/  @P5 BRA `(.L_x_1523) ;  /* 0x0000000000405947 */ /* 0x000fea0003800000 */
[----:B------:R-:W4:Y:S01]  /*7c90*/  LDCU UR8, c[0x0][0x440] ;  /* 0x00008800ff0877ac */ /* 0x000f220008000800 */
[----:B-1-3--:R-:W-:Y:S01]  /*7ca0*/  MOV R9, R3 ;  /* 0x0000000300097202 */ /* 0x00afe20000000f00 */
[----:B------:R-:W-:Y:S01]  /*7cb0*/  IMAD R0, R53, UR6, RZ ;  /* 0x0000000635007c24 */ /* 0x000fe2000f8e02ff */
[----:B------:R-:W1:Y:S01]  /*7cc0*/  LDCU.64 UR4, c[0x0][0x568] ;  /* 0x0000ad00ff0477ac */ /* 0x000e620008000a00 */
[----:B------:R-:W-:Y:S02]  /*7cd0*/  IMAD.MOV.U32 R8, RZ, RZ, R30 ;  /* 0x000000ffff087224 */ /* 0x000fe400078e001e */
[C---:B------:R-:W-:Y:S02]  /*7ce0*/  IMAD R0, R55.reuse, UR7, R0 ;  /* 0x0000000737007c24 */ /* 0x040fe4000f8e0200 */
[----:B------:R-:W-:-:S04]  /*7cf0*/  IMAD.WIDE.U32 R8, R55, UR6, R8 ;  /* 0x0000000637087c25 */ /* 0x000fc8000f8e0008 */
[----:B------:R-:W-:Y:S01]  /*7d00*/  IMAD.IADD R0, R0, 0x1, R9 ;  /* 0x0000000100007824 */ /* 0x000fe200078e0209 */
[----:B----4-:R-:W-:Y:S02]  /*7d10*/  ISETP.GE.AND P2, PT, R212, UR8, PT ;  /* 0x00000008d4007c0c */ /* 0x010fe4000bf46270 */
[----:B------:R-:W-:Y:S02]  /*7d20*/  ISETP.GE.AND P1, PT, R213, UR8, PT ;  /* 0x00000008d5007c0c */ /* 0x000fe4000bf26270 */
[----:B------:R-:W-:Y:S02]  /*7d30*/  ISETP.GE.AND P0, PT, R211, UR8, PT ;  /* 0x00000008d3007c0c */ /* 0x000fe4000bf06270 */
[----:B-1----:R-:W-:-:S04]  /*7d40*/  LEA R10, P3, R8, UR4, 0x1 ;  /* 0x00000004080a7c11 */ /* 0x002fc8000f8608ff */
[----:B------:R-:W-:-:S05]  /*7d50*/  LEA.HI.X R11, R8, UR5, R0, 0x1, P3 ;  /* 0x00000005080b7c11 */ /* 0x000fca00098f0c00 */
[----:B------:R4:W-:Y:S04]  /*7d60*/  @!P2 STG.E.128 desc[UR18][R10.64], R20 ;  /* 0x000000140a00a986 */ /* 0x0009e8000c101d12 */
[----:B------:R4:W-:Y:S04]  /*7d70*/  @!P1 STG.E.128 desc[UR18][R10.64+0x80], R12 ;  /* 0x0000800c0a009986 */ /* 0x0009e8000c101d12 */
[----:B------:R4:W-:Y:S02]  /*7d80*/  @!P0 STG.E.128 desc[UR18][R10.64+0x100], R4 ;  /* 0x000100040a008986 */ /* 0x0009e4000c101d12 */
.L_x_1523:
[----:B------:R-:W-:Y:S05]  /*7d90*/  BSYNC.RECONVERGENT B1 ;  /* 0x0000000000017941 */ /* 0x000fea0003800200 */
.L_x_1501:
[----:B------:R-:W2:Y:S01]  /*7da0*/  LDCU UR5, c[0x0][0x438] ;  /* 0x00008700ff0577ac */ /* 0x000ea20008000800 */
[----:B------:R-:W2:Y:S08]  /*7db0*/  LDC R0, c[0x0][0x370] ;  /* 0x0000dc00ff007b82 */ /* 0x000eb00000000800 */
[----:B-1-34-:R-:W1:Y:S01]  /*7dc0*/  LDC R10, c[0x0][0x438] ;  /* 0x00010e00ff0a7b82 */ /* 0x01ae620000000800 */
[----:B--2---:R-:W-:-:S04]  /*7dd0*/  UIADD3 UR5, UPT, UPT, UR5, 0x3f, URZ ;  /* 0x0000003f05057890 */ /* 0x004fc8000fffe0ff */
[----:B------:R-:W-:Y:S01]  /*7de0*/  USHF.R.S32.HI UR4, URZ, 0x1f, UR5 ;  /* 0x0000001fff047899 */ /* 0x000fe20008011405 */
[----:B------:R-:W-:-:S03]  /*7df0*/  IADD3 R207, PT, PT, R0, R207, RZ ;  /* 0x000000cf00cf7210 */ /* 0x000fc60007ffe0ff */
[----:B------:R-:W-:-:S04]  /*7e00*/  ULEA.HI UR4, UR4, UR5, URZ, 0x6 ;  /* 0x0000000504047291 */ /* 0x000fc8000f8f30ff */
[----:B------:R-:W-:-:S06]  /*7e10*/  USHF.R.S32.HI UR4, URZ, 0x6, UR4 ;  /* 0x00000006ff047899 */ /* 0x000fcc0008011404 */
[----:B------:R-:W-:-:S13]  /*7e20*/  ISETP.GE.AND P0, PT, R207, UR4, PT ;  /* 0x00000004cf007c0c */ /* 0x000fda000bf06270 */
[----:B-1----:R-:W-:Y:S05]  /*7e30*/  @!P0 BRA `(.L_x_1565) ;  /* 0xffffff8800088947 */ /* 0x002fea000383ffff */
[----:B------:R-:W-:Y:S05]  /*7e40*/  EXIT ;  /* 0x000000000000794d */ /* 0x000fea0003800000 */
.L_x_1566:
        /* <DEDUP_REMOVED lines=11> */
.L_x_2181:


//--------------------- .text._ZN5flash44flash_bwd_dq_dk_dv_loop_seqk_parallel_kernelI23Flash_bwd_kernel_traitsILi192ELi64ELi64ELi8ELi4ELi2ELi2ELb0ELb0EN7cutlass10bfloat16_tE19Flash_kernel_traitsILi192ELi64ELi64ELi8ES3_EELb1ELb0ELb1ELb0ELb0ELb0ELb0EEEvNS_16Flash_bwd_paramsE --------------------------
	.section	.text._ZN5flash44flash_bwd_dq_dk_dv_loop_seqk_parallel_kernelI23Flash_bwd_kernel_traitsILi192ELi64ELi64ELi8ELi4ELi2ELi2ELb0ELb0EN7cutlass10bfloat16_tE19Flash_kernel_traitsILi192ELi64ELi64ELi8ES3_EELb1ELb0ELb1ELb0ELb0ELb0ELb0EEEvNS_16Flash_bwd_paramsE,"ax",@progbits
	.align	128
        .global         _ZN5flash44flash_bwd_dq_dk_dv_loop_seqk_parallel_kernelI23Flash_bwd_kernel_traitsILi192ELi64ELi64ELi8ELi4ELi2ELi2ELb0ELb0EN7cutlass10bfloat16_tE19Flash_kernel_traitsILi192ELi64ELi64ELi8ES3_EELb1ELb0ELb1ELb0ELb0ELb0ELb0EEEvNS_16Flash_bwd_paramsE
        .type           _ZN5flash44flash_bwd_dq_dk_dv_loop_seqk_parallel_kernelI23Flash_bwd_kernel_traitsILi192ELi64ELi64ELi8ELi4ELi2ELi2ELb0ELb0EN7cutlass10bfloat16_tE19Flash_kernel_traitsILi192ELi64ELi64ELi8ES3_EELb1ELb0ELb1ELb0ELb0ELb0ELb0EEEvNS_16Flash_bwd_paramsE,@function
        .size           _ZN5flash44flash_bwd_dq_dk_dv_loop_seqk_parallel_kernelI23Flash_bwd_kernel_traitsILi192ELi64ELi64ELi8ELi4ELi2ELi2ELb0ELb0EN7cutlass10bfloat16_tE19Flash_kernel_traitsILi192ELi64ELi64ELi8ES3_EELb1ELb0ELb1ELb0ELb0ELb0ELb0EEEvNS_16Flash_bwd_paramsE,(.L_x_2182 - _ZN5flash44flash_bwd_dq_dk_dv_loop_seqk_parallel_kernelI23Flash_bwd_kernel_traitsILi192ELi64ELi64ELi8ELi4ELi2ELi2ELb0ELb0EN7cutlass10bfloat16_tE19Flash_kernel_traitsILi192ELi64ELi64ELi8ES3_EELb1ELb0ELb1ELb0ELb0ELb0ELb0EEEvNS_16Flash_bwd_paramsE)
        .other          _ZN5flash44flash_bwd_dq_dk_dv_loop_seqk_parallel_kernelI23Flash_bwd_kernel_traitsILi192ELi64ELi64ELi8ELi4ELi2ELi2ELb0ELb0EN7cutlass10bfloat16_tE19Flash_kernel_traitsILi192ELi64ELi64ELi8ES3_EELb1ELb0ELb1ELb0ELb0ELb0ELb0EEEvNS_16Flash_bwd_paramsE,@"STO_CUDA_ENTRY STV_DEFAULT"
_ZN5flash44flash_bwd_dq_dk_dv_loop_seqk_parallel_kernelI23Flash_bwd_kernel_traitsILi192ELi64ELi64ELi8ELi4ELi2ELi2ELb0ELb0EN7cutlass10bfloat16_tE19Flash_kernel_traitsILi192ELi64ELi64ELi8ES3_EELb1ELb0ELb1ELb0ELb0ELb0ELb0EEEvNS_16Flash_bwd_paramsE:
.text._ZN5flash44flash_bwd_dq_dk_dv_loop_seqk_parallel_kernelI23Flash_bwd_kernel_traitsILi192ELi64ELi64ELi8ELi4ELi2ELi2ELb0ELb0EN7cutlass10bfloat16_tE19Flash_kernel_traitsILi192ELi64ELi64ELi8ES3_EELb1ELb0ELb1ELb0ELb0ELb0ELb0EEEvNS_16Flash_bwd_paramsE:
        /* <DEDUP_REMOVED lines=34> */
[----:B------:R-:W-:Y:S01]  /*0220*/  UIADD3 UR5, UPT, UPT, UR6, 0x20000, URZ ;  /* 0x0002000006057890 */ /* 0x000fe2000fffe0ff */
[----:B------:R-:W-:Y:S01]  /*0230*/  LOP3.LUT R213, R2, 0x1c0, R5, 0xf8, !PT ;  /* 0x000001c002d57812 */ /* 0x000fe200078ef805 */
[----:B------:R-:W-:Y:S01]  /*0240*/  UIADD3 UR4, UPT, UPT, UR6, 0x12000, URZ ;  /* 0x0001200006047890 */ /* 0x000fe2000fffe0ff */
[----:B------:R-:W-:Y:S02]  /*0250*/  LOP3.LUT R2, R4, 0x200, RZ, 0xc0, !PT ;  /* 0x0000020004027812 */ /* 0x000fe400078ec0ff */
[----:B------:R-:W-:Y:S02]  /*0260*/  SHF.R.U32.HI R206, RZ, 0x3, R203 ;  /* 0x00000003ffce7819 */ /* 0x000fe400000116cb */
[----:B------:R-:W-:Y:S02]  /*0270*/  LOP3.LUT R9, R2, 0x3800, R5, 0xf8, !PT ;  /* 0x0000380002097812 */ /* 0x000fe400078ef805 */
[----:B------:R-:W-:-:S02]  /*0280*/  LOP3.LUT R5, R5, 0x1c0, RZ, 0xc0, !PT ;  /* 0x000001c005057812 */ /* 0x000fc400078ec0ff */
[C---:B------:R-:W-:Y:S02]  /*0290*/  LOP3.LUT R0, R4.reuse, 0xc00, RZ, 0xc0, !PT ;  /* 0x00000c0004007812 */ /* 0x040fe400078ec0ff */
[----:B------:R-:W-:Y:S02]  /*02a0*/  LOP3.LUT R6, R4, 0x400, RZ, 0xc0, !PT ;  /* 0x0000040004067812 */ /* 0x000fe400078ec0ff */
[----:B------:R-:W-:Y:S02]  /*02b0*/  LOP3.LUT R212, R5, 0x18, R206, 0xf8, !PT ;  /* 0x0000001805d47812 */ /* 0x000fe400078ef8ce */
[--C-:B------:R-:W-:Y:S02]  /*02c0*/  LOP3.LUT R0, R0, 0x6, R7.reuse, 0xf8, !PT ;  /* 0x0000000600007812 */ /* 0x100fe400078ef807 */
[--C-:B------:R-:W-:Y:S02]  /*02d0*/  LOP3.LUT R11, R6, 0x6, R7.reuse, 0xf8, !PT ;  /* 0x00000006060b7812 */ /* 0x100fe400078ef807 */
[----:B------:R-:W-:-:S02]  /*02e0*/  LOP3.LUT R212, R212, 0x38, R7, 0x78, !PT ;  /* 0x00000038d4d47812 */ /* 0x000fc400078e7807 */
[----:B------:R-:W-:Y:S02]  /*02f0*/  LOP3.LUT R7, R7, 0x20, RZ, 0xc0, !PT ;  /* 0x0000002007077812 */ /* 0x000fe400078ec0ff */
[----:B------:R-:W-:Y:S01]  /*0300*/  LOP3.LUT R213, R0, R213, RZ, 0xfc, !PT ;  /* 0x000000d500d57212 */ /* 0x000fe200078efcff */
[----:B------:R-:W-:Y:S01]  /*0310*/  IMAD.SHL.U32 R0, R203, 0x40, RZ ;  /* 0x00000040cb007824 */ /* 0x000fe200078e00ff */
[----:B------:R-:W-:Y:S02]  /*0320*/  LOP3.LUT R2, R3, 0x10, RZ, 0xc0, !PT ;  /* 0x0000001003027812 */ /* 0x000fe400078ec0ff */
[----:B------:R-:W-:Y:S02]  /*0330*/  LOP3.LUT R7, R7, 0x18, R206, 0xf8, !PT ;  /* 0x0000001807077812 */ /* 0x000fe400078ef8ce */
[----:B------:R-:W-:Y:S02]  /*0340*/  LOP3.LUT R189, R2, 0x8, R203, 0xf8, !PT ;  /* 0x0000000802bd7812 */ /* 0x000fe400078ef8cb */
[----:B------:R-:W-:-:S02]  /*0350*/  LOP3.LUT R2, R7, 0x1c0, R0, 0xf8, !PT ;  /* 0x000001c007027812 */ /* 0x000fc400078ef800 */
[----:B------:R-:W-:Y:S02]  /*0360*/  LOP3.LUT R192, R0, 0x1c0, RZ, 0xc0, !PT ;  /* 0x000001c000c07812 */ /* 0x000fe400078ec0ff */
[--C-:B------:R-:W-:Y:S02]  /*0370*/  LOP3.LUT R193, R2, 0x38, R205.reuse, 0x78, !PT ;  /* 0x0000003802c17812 */ /* 0x100fe400078e78cd */
[----:B------:R-:W-:Y:S02]  /*0380*/  LOP3.LUT R5, R0, 0x200, RZ, 0xc0, !PT ;  /* 0x0000020000057812 */ /* 0x000fe400078ec0ff */
[----:B--2---:R-:W-:Y:S02]  /*0390*/  LEA R208, P0, R201, R208, 0x2 ;  /* 0x000000d0c9d07211 */ /* 0x004fe400078010ff */
[----:B------:R-:W-:Y:S02]  /*03a0*/  LOP3.LUT R193, R193, 0x200, R0, 0xf8, !PT ;  /* 0x00000200c1c17812 */ /* 0x000fe400078ef800 */
[----:B------:R-:W1:Y:S01]  /*03b0*/  LDC R0, c[0x0][0x438] ;  /* 0x00010e00ff007b82 */ /* 0x000e620000000800 */
[----:B------:R-:W-:-:S02]  /*03c0*/  LOP3.LUT R192, R192, 0x38, R205, 0xf8, !PT ;  /* 0x00000038c0c07812 */ /* 0x000fc400078ef8cd */
[----:B------:R-:W-:Y:S02]  /*03d0*/  R2P PR, R203, 0xe ;  /* 0x0000000ecb007804 */ /* 0x000fe40000000000 */
[----:B------:R-:W-:Y:S02]  /*03e0*/  LOP3.LUT R3, R192, 0x8, R3, 0x78, !PT ;  /* 0x00000008c0037812 */ /* 0x000fe400078e7803 */
[----:B------:R-:W-:Y:S02]  /*03f0*/  LOP3.LUT R189, R189, R192, RZ, 0x3c, !PT ;  /* 0x000000c0bdbd7212 */ /* 0x000fe400078e3cff */
[C-C-:B------:R-:W-:Y:S02]  /*0400*/  LOP3.LUT R196, R5.reuse, 0xc00, R4.reuse, 0xf8, !PT ;  /* 0x00000c0005c47812 */ /* 0x140fe400078ef804 */
[----:B------:R-:W-:Y:S02]  /*0410*/  LOP3.LUT R190, R5, 0x400, R4, 0xf8, !PT ;  /* 0x0000040005be7812 */ /* 0x000fe400078ef804 */
[----:B------:R-:W-:-:S02]  /*0420*/  LOP3.LUT R214, R205, 0x1f8, RZ, 0xc0, !PT ;  /* 0x000001f8cdd67812 */ /* 0x000fc400078ec0ff */
[----:B------:R-:W-:Y:S02]  /*0430*/  LEA R213, R213, UR5, 0x1 ;  /* 0x00000005d5d57c11 */ /* 0x000fe4000f8e08ff */
[----:B------:R-:W-:Y:S02]  /*0440*/  LOP3.LUT R189, R189, 0x200, R4, 0xf8, !PT ;  /* 0x00000200bdbd7812 */ /* 0x000fe400078ef804 */
[-C--:B------:R-:W-:Y:S01]  /*0450*/  LOP3.LUT R196, R196, R3.reuse, RZ, 0xfc, !PT ;  /* 0x00000003c4c47212 */ /* 0x080fe200078efcff */
[C---:B------:R-:W-:Y:S01]  /*0460*/  VIADD R215, R213.reuse, 0x20 ;  /* 0x00000020d5d77836 */ /* 0x040fe20000000000 */
[----:B------:R-:W-:Y:S01]  /*0470*/  LOP3.LUT R190, R190, R3, RZ, 0xfc, !PT ;  /* 0x00000003bebe7212 */ /* 0x000fe200078efcff */
[----:B------:R-:W-:Y:S01]  /*0480*/  @P3 VIADD R215, R213, 0xffffffe0 ;  /* 0xffffffe0d5d73836 */ /* 0x000fe20000000000 */
[--C-:B------:R-:W-:Y:S02]  /*0490*/  LOP3.LUT R192, R192, 0x8, R203.reuse, 0x78, !PT ;  /* 0x00000008c0c07812 */ /* 0x100fe400078e78cb */
        /* <DEDUP_REMOVED lines=23> */
[----:B------:R-:W-:Y:S02]  /*0610*/  LEA R192, R192, UR4, 0x1 ;  /* 0x00000004c0c07c11 */ /* 0x000fe4000f8e08ff */
[----:B-1-34-:R-:W-:-:S07]  /*0620*/  LEA R193, R193, UR6, 0x1 ;  /* 0x00000006c1c17c11 */ /* 0x01afce000f8e08ff */
.L_x_1632:
[----:B------:R-:W1:Y:S01]  /*0630*/  LDC.64 R4, c[0x0][0x478] ;  /* 0x00011e00ff047b82 */ /* 0x000e620000000a00 */
[----:B------:R-:W-:Y:S01]  /*0640*/  ISETP.NE.U32.AND P4, PT, RZ, UR8, PT ;  /* 0x00000008ff007c0c */ /* 0x000fe2000bf85070 */
[----:B----4-:R-:W-:Y:S01]  /*0650*/  IMAD.SHL.U32 R11, R201, 0x4, RZ ;  /* 0x00000004c90b7824 */ /* 0x010fe200078e00ff */
[----:B------:R-:W-:Y:S01]  /*0660*/  SHF.R.U32.HI R10, RZ, 0x1e, R201 ;  /* 0x0000001eff0a7819 */ /* 0x000fe200000116c9 */
[----:B------:R-:W-:Y:S01]  /*0670*/  IMAD.MOV.U32 R235, RZ, RZ, RZ ;  /* 0x000000ffffeb7224 */ /* 0x000fe200078e00ff */
[----:B------:R-:W-:-:S03]  /*0680*/  ISETP.NE.AND.EX P4, PT, RZ, UR9, PT, P4 ;  /* 0x00000009ff007c0c */ /* 0x000fc6000bf85340 */
[----:B------:R-:W2:Y:S08]  /*0690*/  LDC.64 R8, c[0x0][0x460] ;  /* 0x00011800ff087b82 */ /* 0x000eb00000000a00 */
[----:B------:R-:W3:Y:S02]  /*06a0*/  LDC.U8 R2, c[0x0][0x532] ;  /* 0x00014c80ff027b82 */ /* 0x000ee40000000000 */
[----:B------:R-:W-:-:S04]  /*06b0*/  @P4 IADD3 R14, P1, PT, R11, UR8, RZ ;  /* 0x000000080b0e4c10 */ /* 0x000fc8000ff3e0ff */
[----:B------:R-:W-:Y:S02]  /*06c0*/  @P4 IADD3.X R15, PT, PT, R10, UR9, RZ, P1, !PT ;  /* 0x000000090a0f4c10 */ /* 0x000fe40008ffe4ff */
[----:B-1----:R-:W-:Y:S01]  /*06d0*/  ISETP.NE.U32.AND P3, PT, R4, RZ, PT ;  /* 0x000000ff0400720c */ /* 0x002fe20003f65070 */
[----:B------:R-:W1:Y:S02]  /*06e0*/  LDC.64 R6, c[0x0][0x468] ;  /* 0x00011a00ff067b82 */ /* 0x000e640000000a00 */
[----:B------:R-:W4:Y:S01]  /*06f0*/  @P4 LDG.E R235, desc[UR20][R14.64] ;  /* 0x000000140eeb4981 */ /* 0x000f22000c1e1900 */
[----:B------:R-:W-:Y:S02]  /*0700*/  ISETP.NE.AND.EX P3, PT, R5, RZ, PT, P3 ;  /* 0x000000ff0500720c */ /* 0x000fe40003f65330 */
[C---:B--2---:R-:W-:Y:S02]  /*0710*/  ISETP.NE.U32.AND P5, PT, R8.reuse, RZ, PT ;  /* 0x000000ff0800720c */ /* 0x044fe40003fa5070 */
[----:B------:R-:W-:-:S02]  /*0720*/  ISETP.NE.U32.AND P2, PT, R8, RZ, PT ;  /* 0x000000ff0800720c */ /* 0x000fc40003f45070 */
[C---:B------:R-:W-:Y:S02]  /*0730*/  ISETP.NE.AND.EX P5, PT, R9.reuse, RZ, PT, P5 ;  /* 0x000000ff0900720c */ /* 0x040fe40003fa5350 */
[----:B------:R-:W-:-:S05]  /*0740*/  ISETP.NE.AND.EX P2, PT, R9, RZ, PT, P2 ;  /* 0x000000ff0900720c */ /* 0x000fca0003f45320 */
[----:B------:R-:W-:Y:S01]  /*0750*/  @P3 IADD3 R4, P0, PT, R11, R4, RZ ;  /* 0x000000040b043210 */ /* 0x000fe20007f1e0ff */
[----:B------:R-:W-:-:S04]  /*0760*/  IMAD.MOV.U32 R8, RZ, RZ, -0x1 ;  /* 0xffffffffff087424 */ /* 0x000fc800078e00ff */
[----:B------:R-:W-:Y:S02]  /*0770*/  @P3 IMAD.X R5, R10, 0x1, R5, P0 ;  /* 0x000000010a053824 */ /* 0x000fe400000e0605 */
[----:B-----5:R2:W5:Y:S04]  /*0780*/  @P5 LDG.E R8, desc[UR20][R208.64] ;  /* 0x00000014d0085981 */ /* 0x020568000c1e1900 */
[----:B------:R-:W4:Y:S04]  /*0790*/  @P3 LDG.E R234, desc[UR20][R4.64] ;  /* 0x0000001404ea3981 */ /* 0x000f28000c1e1900 */
[----:B------:R2:W5:Y:S01]  /*07a0*/  @P2 LDG.E R9, desc[UR20][R208.64+0x4] ;  /* 0x00000414d0092981 */ /* 0x000562000c1e1900 */
[----:B---3--:R-:W-:-:S02]  /*07b0*/  ISETP.NE.AND P4, PT, R2, RZ, PT ;  /* 0x000000ff0200720c */ /* 0x008fc40003f85270 */
[----:B-1----:R-:W-:Y:S01]  /*07c0*/  ISETP.EQ.U32.AND P1, PT, R6, RZ, PT ;  /* 0x000000ff0600720c */ /* 0x002fe20003f22070 */
[----:B------:R-:W-:Y:S01]  /*07d0*/  IMAD.MOV.U32 R236, RZ, RZ, -0x1 ;  /* 0xffffffffffec7424 */ /* 0x000fe200078e00ff */
[----:B------:R-:W-:Y:S01]  /*07e0*/  IADD3 R12, P0, PT, R11, R6, RZ ;  /* 0x000000060b0c7210 */ /* 0x000fe20007f1e0ff */
[----:B------:R-:W1:Y:S01]  /*07f0*/  @!P3 LDC R2, c[0x0][0x43c] ;  /* 0x00010f00ff02bb82 */ /* 0x000e620000000800 */
[----:B------:R-:W-:-:S03]  /*0800*/  ISETP.EQ.OR.EX P1, PT, R7, RZ, !P4, P1 ;  /* 0x000000ff0700720c */ /* 0x000fc60006722710 */
[----:B------:R-:W-:-:S04]  /*0810*/  IMAD.X R13, R10, 0x1, R7, P0 ;  /* 0x000000010a0d7824 */ /* 0x000fc800000e0607 */
[----:B------:R-:W3:Y:S06]  /*0820*/  @!P2 LDC R237, c[0x0][0x434] ;  /* 0x00010d00ffedab82 */ /* 0x000eec0000000800 */
[----:B------:R2:W5:Y:S02]  /*0830*/  @!P1 LDG.E R236, desc[UR20][R12.64] ;  /* 0x000000140cec9981 */ /* 0x000564000c1e1900 */
[----:B------:R-:W2:Y:S01]  /*0840*/  @!P3 LDC.64 R4, c[0x0][0x488] ;  /* 0x00012200ff04bb82 */ /* 0x000ea20000000a00 */
[----:B------:R-:W-:-:S04]  /*0850*/  ISETP.NE.U32.AND P1, PT, R6, RZ, PT ;  /* 0x000000ff0600720c */ /* 0x000fc80003f25070 */
[----:B------:R-:W-:Y:S02]  /*0860*/  ISETP.NE.AND.EX P1, PT, R7, RZ, PT, P1 ;  /* 0x000000ff0700720c */ /* 0x000fe40003f25310 */
[----:B--2---:R-:W-:-:S04]  /*0870*/  @!P3 ISETP.NE.U32.AND P0, PT, R4, RZ, PT ;  /* 0x000000ff0400b20c */ /* 0x004fc80003f05070 */
[----:B------:R-:W-:-:S04]  /*0880*/  @!P3 ISETP.NE.AND.EX P0, PT, R5, RZ, PT, P0 ;  /* 0x000000ff0500b20c */ /* 0x000fc80003f05300 */
[----:B-1----:R-:W-:Y:S01]  /*0890*/  @!P3 SEL R2, R2, RZ, P0 ;  /* 0x000000ff0202b207 */ /* 0x002fe20000000000 */
[----:B----4-:R-:W-:Y:S02]  /*08a0*/  @P3 IMAD.IADD R234, R234, 0x1, -R235 ;  /* 0x00000001eaea3824 */ /* 0x010fe400078e0aeb */
[----:B---3--:R-:W-:Y:S06]  /*08b0*/  @!P1 BRA `(.L_x_1567) ;  /* 0x00000000000c9947 */ /* 0x008fec0003800000 */
[----:B------:R-:W2:Y:S02]  /*08c0*/  @P4 LDG.E R5, desc[UR20][R12.64+0x4] ;  /* 0x000004140c054981 */ /* 0x000ea4000c1e1900 */
[----:B--2--5:R-:W-:-:S06]  /*08d0*/  @P4 IADD3 R0, PT, PT, R5, -R236, RZ ;  /* 0x800000ec05004210 */ /* 0x024fcc0007ffe0ff */
[----:B------:R1:W5:Y:S02]  /*08e0*/  @!P4 LDG.E R0, desc[UR20][R12.64] ;  /* 0x000000140c00c981 */ /* 0x000364000c1e1900 */
.L_x_1567:
[----:B------:R-:W-:Y:S01]  /*08f0*/  IMAD.SHL.U32 R219, R207, 0x40, RZ ;  /* 0x00000040cfdb7824 */ /* 0x000fe200078e00ff */
[----:B-----5:R-:W-:Y:S01]  /*0900*/  @!P3 IADD3 R234, PT, PT, R2, R0, -R235 ;  /* 0x0000000002eab210 */ /* 0x020fe20007ffe8eb */
[----:B------:R-:W-:-:S03]  /*0910*/  @P2 IMAD.IADD R237, R9, 0x1, -R8 ;  /* 0x0000000109ed2824 */ /* 0x000fc600078e0a08 */
[----:B------:R-:W-:-:S13]  /*0920*/  ISETP.GT.AND P0, PT, R234, R219, PT ;  /* 0x000000dbea00720c */ /* 0x000fda0003f04270 */
[----:B------:R-:W-:Y:S05]  /*0930*/  @!P0 BRA `(.L_x_1568) ;  /* 0x0000007c009c8947 */ /* 0x000fea0003800000 */
[----:B------:R-:W2:Y:S01]  /*0940*/  LDC R9, c[0x0][0x504] ;  /* 0x00014100ff097b82 */ /* 0x000ea20000000800 */
[----:B------:R-:W-:Y:S02]  /*0950*/  ISETP.NE.AND P3, PT, R8, -0x1, PT ;  /* 0xffffffff0800780c */ /* 0x000fe40003f65270 */
[----:B------:R-:W-:Y:S02]  /*0960*/  IADD3 R218, PT, PT, R219, 0x40, R237 ;  /* 0x00000040dbda7810 */ /* 0x000fe40007ffe0ed */
[----:B------:R-:W-:-:S09]  /*0970*/  ISETP.NE.AND P2, PT, R236, -0x1, PT ;  /* 0xffffffffec00780c */ /* 0x000fd20003f45270 */
[----:B------:R-:W3:Y:S08]  /*0980*/  @!P3 LDC.64 R6, c[0x0][0x398] ;  /* 0x0000e600ff06bb82 */ /* 0x000ef00000000a00 */
[----:B------:R-:W4:Y:S01]  /*0990*/  @P3 LDC.64 R4, c[0x0][0x3b0] ;  /* 0x0000ec00ff043b82 */ /* 0x000f220000000a00 */
[----:B--2---:R-:W-:Y:S01]  /*09a0*/  IADD3 R2, PT, PT, R218, R9, -R234 ;  /* 0x00000009da027210 */ /* 0x004fe20007ffe8ea */
[----:B------:R-:W-:-:S04]  /*09b0*/  VIADD R9, R237, 0x3f ;  /* 0x0000003fed097836 */ /* 0x000fc80000000000 */
[----:B------:R-:W-:Y:S01]  /*09c0*/  VIADD R2, R2, 0x3f ;  /* 0x0000003f02027836 */ /* 0x000fe20000000000 */
[----:B------:R-:W-:-:S04]  /*09d0*/  SHF.R.S32.HI R0, RZ, 0x1f, R9 ;  /* 0x0000001fff007819 */ /* 0x000fc80000011409 */
[----:B------:R-:W-:Y:S02]  /*09e0*/  SHF.R.S32.HI R15, RZ, 0x1f, R2 ;  /* 0x0000001fff0f7819 */ /* 0x000fe40000011402 */
[----:B------:R-:W-:Y:S02]  /*09f0*/  LEA.HI R0, R0, R9, RZ, 0x6 ;  /* 0x0000000900007211 */ /* 0x000fe400078f30ff */
[----:B------:R-:W-:Y:S01]  /*0a00*/  LEA.HI R15, R15, R2, RZ, 0x6 ;  /* 0x000000020f0f7211 */ /* 0x000fe200078f30ff */
[C---:B---3--:R-:W-:Y:S01]  /*0a10*/  @!P3 IMAD.WIDE.U32 R20, R201.reuse, R6, RZ ;  /* 0x00000006c914b225 */ /* 0x048fe200078e00ff */
[----:B------:R-:W-:Y:S02]  /*0a20*/  SHF.R.S32.HI R0, RZ, 0x6, R0 ;  /* 0x00000006ff007819 */ /* 0x000fe40000011400 */
        /* <DEDUP_REMOVED lines=20> */
.L_x_1569:
[----:B------:R-:W1:Y:S01]  /*0b70*/  LDCU.64 UR14, c[0x0][0x3b8] ;  /* 0x00007700ff0e77ac */ /* 0x000e620008000a00 */
[----:B------:R-:W-:-:S05]  /*0b80*/  IADD3 R4, PT, PT, R235, R236, RZ ;  /* 0x000000eceb047210 */ /* 0x000fca0007ffe0ff */
[C---:B-1----:R-:W-:Y:S02]  /*0b90*/  IMAD R13, R4.reuse, UR15, RZ ;  /* 0x0000000f040d7c24 */ /* 0x042fe4000f8e02ff */
[----:B------:R-:W-:-:S05]  /*0ba0*/  IMAD.WIDE.U32 R4, R4, UR14, RZ ;  /* 0x0000000e04047c25 */ /* 0x000fca000f8e00ff */
[----:B------:R-:W-:Y:S02]  /*0bb0*/  IADD3 R13, PT, PT, R5, R13, RZ ;  /* 0x0000000d050d7210 */ /* 0x000fe40007ffe0ff */
[----:B------:R-:W-:-:S07]  /*0bc0*/  MOV R14, R4 ;  /* 0x00000004000e7202 */ /* 0x000fce0000000f00 */
.L_x_1570:
[----:B------:R-:W1:Y:S01]  /*0bd0*/  LDC R5, c[0x0][0x3e8] ;  /* 0x0000fa00ff057b82 */ /* 0x000e620000000800 */
[----:B------:R-:W-:Y:S02]  /*0be0*/  SHF.R.S32.HI R10, RZ, 0x1f, R219 ;  /* 0x0000001fff0a7819 */ /* 0x000fe400000114db */
        /* <DEDUP_REMOVED lines=36> */
.L_x_1571:
[----:B------:R-:W1:Y:S01]  /*0e30*/  LDCU.64 UR12, c[0x0][0x3c0] ;  /* 0x00007800ff0c77ac */ /* 0x000e620008000a00 */
[----:B------:R-:W-:-:S05]  /*0e40*/  IADD3 R4, PT, PT, R235, R236, RZ ;  /* 0x000000eceb047210 */ /* 0x000fca0007ffe0ff */
[C---:B-1----:R-:W-:Y:S02]  /*0e50*/  IMAD R11, R4.reuse, UR13, RZ ;  /* 0x0000000d040b7c24 */ /* 0x042fe4000f8e02ff */
[----:B------:R-:W-:-:S05]  /*0e60*/  IMAD.WIDE.U32 R4, R4, UR12, RZ ;  /* 0x0000000c04047c25 */ /* 0x000fca000f8e00ff */
[----:B------:R-:W-:Y:S02]  /*0e70*/  IADD3 R11, PT, PT, R5, R11, RZ ;  /* 0x0000000b050b7210 */ /* 0x000fe40007ffe0ff */
[----:B------:R-:W-:-:S07]  /*0e80*/  MOV R12, R4 ;  /* 0x00000004000c7202 */ /* 0x000fce0000000f00 */
.L_x_1572:
        /* <DEDUP_REMOVED lines=27> */
.L_x_1573:
[-C--:B------:R-:W-:Y:S02]  /*1040*/  IMAD R17, R31, R8.reuse, RZ ;  /* 0x000000081f117224 */ /* 0x080fe400078e02ff */
[----:B------:R-:W-:-:S05]  /*1050*/  IMAD.WIDE.U32 R24, R30, R8, RZ ;  /* 0x000000081e187225 */ /* 0x000fca00078e00ff */
[----:B------:R-:W-:-:S07]  /*1060*/  IADD3 R17, PT, PT, R25, R17, RZ ;  /* 0x0000001119117210 */ /* 0x000fce0007ffe0ff */
.L_x_1574:
        /* <DEDUP_REMOVED lines=20> */
.L_x_1575:
[----:B------:R-:W1:Y:S01]  /*11b0*/  LDC R18, c[0x0][0x434] ;  /* 0x00010d00ff127b82 */ /* 0x000e620000000800 */
[----:B------:R-:W-:-:S04]  /*11c0*/  IMAD R5, R201, UR19, R200 ;  /* 0x00000013c9057c24 */ /* 0x000fc8000f8e02c8 */
[----:B-1----:R-:W-:-:S03]  /*11d0*/  IMAD R18, R5, R18, RZ ;  /* 0x0000001205127224 */ /* 0x002fc600078e02ff */
.L_x_1576:
        /* <DEDUP_REMOVED lines=11> */
.L_x_1577:
[----:B------:R-:W1:Y:S01]  /*1290*/  LDC R22, c[0x0][0x444] ;  /* 0x00011100ff167b82 */ /* 0x000e620000000800 */
[----:B------:R-:W-:-:S04]  /*12a0*/  IMAD R5, R201, UR19, R200 ;  /* 0x00000013c9057c24 */ /* 0x000fc8000f8e02c8 */
[----:B-1----:R-:W-:-:S07]  /*12b0*/  IMAD R22, R5, R22, RZ ;  /* 0x0000001605167224 */ /* 0x002fce00078e02ff */
.L_x_1578:
[----:B------:R-:W1:Y:S01]  /*12c0*/  S2R R226, SR_TID.X ;  /* 0x0000000000e27919 */ /* 0x000e620000002100 */
[----:B------:R-:W2:Y:S01]  /*12d0*/  LDC.64 R8, c[0x0][0x5f8] ;  /* 0x00017e00ff087b82 */ /* 0x000ea20000000a00 */
[----:B------:R-:W-:Y:S01]  /*12e0*/  IMAD R28, R29, UR19, RZ ;  /* 0x000000131d1c7c24 */ /* 0x000fe2000f8e02ff */
[----:B------:R-:W-:Y:S01]  /*12f0*/  ISETP.NE.AND P3, PT, RZ, UR5, PT ;  /* 0x00000005ff007c0c */ /* 0x000fe2000bf65270 */
[----:B------:R-:W3:Y:S01]  /*1300*/  LDCU.64 UR16, c[0x0][0x3c8] ;  /* 0x00007900ff1077ac */ /* 0x000ee20008000a00 */
[--C-:B------:R-:W-:Y:S01]  /*1310*/  IADD3 R24, P1, P0, R34, R24, R25.reuse ;  /* 0x0000001822187210 */ /* 0x100fe2000783e019 */
[----:B------:R-:W-:Y:S01]  /*1320*/  BSSY.RECONVERGENT B1, `(.L_x_1568) ;  /* 0x0000748000017945 */ /* 0x000fe20003800200 */
[----:B------:R-:W4:Y:S02]  /*1330*/  LDCU.64 UR10, c[0x0][0x380] ;  /* 0x00007000ff0a77ac */ /* 0x000f240008000a00 */
[----:B------:R-:W5:Y:S01]  /*1340*/  LDC.64 R4, c[0x0][0x590] ;  /* 0x00016400ff047b82 */ /* 0x000f620000000a00 */
[----:B------:R-:W3:Y:S01]  /*1350*/  LDCU.64 UR4, c[0x0][0x570] ;  /* 0x0000ae00ff0477ac */ /* 0x000ee20008000a00 */
[----:B------:R-:W4:Y:S06]  /*1360*/  LDCU.64 UR6, c[0x0][0x550] ;  /* 0x0000aa00ff0677ac */ /* 0x000f2c0008000a00 */
[----:B------:R-:W3:Y:S01]  /*1370*/  LDC.64 R6, c[0x0][0x3b0] ;  /* 0x0000ec00ff067b82 */ /* 0x000ee20000000a00 */
[----:B--2---:R-:W-:Y:S01]  /*1380*/  IMAD.WIDE.U32 R30, R8, UR18, RZ ;  /* 0x00000012081e7c25 */ /* 0x004fe2000f8e00ff */
[----:B------:R-:W-:-:S06]  /*1390*/  SHF.R.S32.HI R8, RZ, 0x1f, R25 ;  /* 0x0000001fff087819 */ /* 0x000fcc0000011419 */
[----:B------:R-:W2:Y:S01]  /*13a0*/  LDC.64 R246, c[0x0][0x420] ;  /* 0x00010800fff67b82 */ /* 0x000ea20000000a00 */
[----:B------:R-:W-:Y:S01]  /*13b0*/  IMAD R9, R9, UR18, R31 ;  /* 0x0000001209097c24 */ /* 0x000fe2000f8e021f */
[----:B------:R-:W-:Y:S02]  /*13c0*/  SEL R26, R30, RZ, P3 ;  /* 0x000000ff1e1a7207 */ /* 0x000fe40001800000 */
[----:B-1----:R-:W-:Y:S01]  /*13d0*/  LOP3.LUT R226, R226, 0x1f, RZ, 0xc0, !PT ;  /* 0x0000001fe2e27812 */ /* 0x002fe200078ec0ff */
[----:B-----5:R-:W-:Y:S01]  /*13e0*/  IMAD R30, R23, R4, RZ ;  /* 0x00000004171e7224 */ /* 0x020fe200078e02ff */
[----:B------:R-:W-:Y:S01]  /*13f0*/  IADD3.X R8, PT, PT, R16, R17, R8, P1, P0 ;  /* 0x0000001110087210 */ /* 0x000fe20000fe0408 */
[----:B------:R-:W-:Y:S01]  /*1400*/  IMAD.MOV.U32 R16, RZ, RZ, R204 ;  /* 0x000000ffff107224 */ /* 0x000fe200078e00cc */
[----:B------:R-:W-:Y:S01]  /*1410*/  SEL R9, R9, RZ, P3 ;  /* 0x000000ff09097207 */ /* 0x000fe20001800000 */
[----:B------:R-:W-:Y:S01]  /*1420*/  IMAD R25, R203, R28, R226 ;  /* 0x0000001ccb197224 */ /* 0x000fe200078e02e2 */
[----:B------:R-:W-:Y:S01]  /*1430*/  SHF.L.U64.HI R221, R4, 0x5, R5 ;  /* 0x0000000504dd7819 */ /* 0x000fe20000010205 */
[----:B------:R-:W-:-:S03]  /*1440*/  IMAD.MOV.U32 R17, RZ, RZ, RZ ;  /* 0x000000ffff117224 */ /* 0x000fc600078e00ff */
[----:B------:R-:W-:Y:S01]  /*1450*/  IADD3 R26, P1, P0, R25, R24, R26 ;  /* 0x00000018191a7210 */ /* 0x000fe2000783e01a */
[----:B---3--:R-:W-:Y:S01]  /*1460*/  IMAD.WIDE.U32 R34, R21, R6, R16 ;  /* 0x0000000615227225 */ /* 0x008fe200078e0010 */
[----:B------:R-:W-:-:S04]  /*1470*/  SHF.R.S32.HI R25, RZ, 0x1f, R25 ;  /* 0x0000001fff197819 */ /* 0x000fc80000011419 */
[----:B------:R-:W-:Y:S02]  /*1480*/  IADD3.X R24, PT, PT, R25, R8, R9, P1, P0 ;  /* 0x0000000819187210 */ /* 0x000fe40000fe0409 */
[----:B------:R-:W1:Y:S01]  /*1490*/  LDC R25, c[0x0][0x508] ;  /* 0x00014200ff197b82 */ /* 0x000e620000000800 */
[----:B------:R-:W-:Y:S02]  /*14a0*/  IADD3 R32, P0, PT, R204, R32, RZ ;  /* 0x00000020cc207210 */ /* 0x000fe40007f1e0ff */
[----:B------:R-:W-:-:S03]  /*14b0*/  IADD3 R20, P1, PT, R20, R34, RZ ;  /* 0x0000002214147210 */ /* 0x000fc60007f3e0ff */
[----:B------:R-:W-:Y:S02]  /*14c0*/  IMAD.X R33, RZ, RZ, R27, P0 ;  /* 0x000000ffff217224 */ /* 0x000fe400000e061b */
[----:B------:R-:W3:Y:S01]  /*14d0*/  LDC.64 R8, c[0x0][0x598] ;  /* 0x00016600ff087b82 */ /* 0x000ee20000000a00 */
[----:B------:R-:W-:Y:S02]  /*14e0*/  IMAD.SHL.U32 R27, R28, 0x40, RZ ;  /* 0x000000401c1b7824 */ /* 0x000fe400078e00ff */
[----:B------:R-:W-:Y:S02]  /*14f0*/  IMAD R28, R23, R6, RZ ;  /* 0x00000006171c7224 */ /* 0x000fe400078e02ff */
[----:B------:R-:W-:Y:S01]  /*1500*/  IMAD R23, R21, R5, R30 ;  /* 0x0000000515177224 */ /* 0x000fe200078e021e */
[----:B------:R-:W-:Y:S01]  /*1510*/  IADD3 R26, P0, PT, R27, R26, RZ ;  /* 0x0000001a1b1a7210 */ /* 0x000fe20007f1e0ff */
[----:B------:R-:W-:Y:S01]  /*1520*/  IMAD.WIDE.U32 R32, R21, R4, R32 ;  /* 0x0000000415207225 */ /* 0x000fe200078e0020 */
[----:B------:R-:W5:Y:S02]  /*1530*/  LDC.64 R30, c[0x0][0x5e8] ;  /* 0x00017a00ff1e7b82 */ /* 0x000f640000000a00 */
[----:B------:R-:W-:Y:S01]  /*1540*/  LEA.HI.X.SX32 R27, R27, R24, 0x1, P0 ;  /* 0x000000181b1b7211 */ /* 0x000fe200000f0eff */
[----:B------:R-:W-:Y:S01]  /*1550*/  IMAD R28, R21, R7, R28 ;  /* 0x00000007151c7224 */ /* 0x000fe200078e021c */
[----:B------:R-:W-:-:S02]  /*1560*/  IADD3 R33, PT, PT, R33, R23, RZ ;  /* 0x0000001721217210 */ /* 0x000fc40007ffe0ff */
[----:B------:R-:W-:Y:S02]  /*1570*/  LEA R240, P0, R26, UR4, 0x2 ;  /* 0x000000041af07c11 */ /* 0x000fe4000f8010ff */
[----:B-1----:R-:W-:Y:S02]  /*1580*/  IADD3 R232, PT, PT, R218, -R25, -R234 ;  /* 0x80000019dae87210 */ /* 0x002fe40007ffe8ea */
[----:B------:R-:W-:Y:S01]  /*1590*/  IADD3.X R21, PT, PT, R19, R35, R28, P1, !PT ;  /* 0x0000002313157210 */ /* 0x000fe20000ffe41c */
[----:B------:R-:W-:Y:S01]  /*15a0*/  IMAD R19, R233, 0x40, R22 ;  /* 0x00000040e9137824 */ /* 0x000fe200078e0216 */
[----:B------:R-:W-:Y:S01]  /*15b0*/  LEA.HI.X R241, R26, UR5, R27, 0x2, P0 ;  /* 0x000000051af17c11 */ /* 0x000fe200080f141b */
[----:B------:R-:W-:-:S04]  /*15c0*/  IMAD.WIDE.U32 R20, R200, UR16, R20 ;  /* 0x00000010c8147c25 */ /* 0x000fc8000f8e0014 */
[----:B---3--:R-:W-:-:S04]  /*15d0*/  IMAD.WIDE.U32 R28, R200, R8, R32 ;  /* 0x00000008c81c7225 */ /* 0x008fc800078e0020 */
[----:B------:R-:W-:Y:S02]  /*15e0*/  VIADD R8, R232, 0xffffffc0 ;  /* 0xffffffc0e8087836 */ /* 0x000fe40000000000 */
[C---:B------:R-:W-:Y:S02]  /*15f0*/  IMAD R29, R200.reuse, R9, R29 ;  /* 0x00000009c81d7224 */ /* 0x040fe400078e021d */
[----:B------:R-:W-:Y:S01]  /*1600*/  IMAD R21, R200, UR17, R21 ;  /* 0x00000011c8157c24 */ /* 0x000fe2000f8e0215 */
[----:B------:R-:W-:Y:S01]  /*1610*/  SHF.R.S32.HI R9, RZ, 0x1f, R8 ;  /* 0x0000001fff097819 */ /* 0x000fe20000011408 */
[----:B------:R-:W-:-:S03]  /*1620*/  IMAD.WIDE.U32 R28, R206, R4, R28 ;  /* 0x00000004ce1c7225 */ /* 0x000fc600078e001c */
[----:B------:R-:W-:Y:S01]  /*1630*/  LEA.HI R9, R9, R8, RZ, 0x6 ;  /* 0x0000000809097211 */ /* 0x000fe200078f30ff */
[----:B------:R-:W-:Y:S01]  /*1640*/  IMAD.WIDE.U32 R20, R206, R6, R20 ;  /* 0x00000006ce147225 */ /* 0x000fe200078e0014 */
[----:B----4-:R-:W-:Y:S02]  /*1650*/  LEA R242, P0, R28, UR6, 0x1 ;  /* 0x000000061cf27c11 */ /* 0x010fe4000f8008ff */
[----:B------:R-:W-:Y:S01]  /*1660*/  SHF.R.S32.HI R216, RZ, 0x6, R9 ;  /* 0x00000006ffd87819 */ /* 0x000fe20000011409 */
[----:B------:R-:W-:Y:S01]  /*1670*/  IMAD R9, R206, R7, R21 ;  /* 0x00000007ce097224 */ /* 0x000fe200078e0215 */
[----:B------:R-:W-:Y:S01]  /*1680*/  LEA R244, P1, R20, UR10, 0x1 ;  /* 0x0000000a14f47c11 */ /* 0x000fe2000f8208ff */
[----:B------:R-:W-:Y:S01]  /*1690*/  IMAD R8, R206, R5, R29 ;  /* 0x00000005ce087224 */ /* 0x000fe200078e021d */
[----:B------:R-:W-:Y:S01]  /*16a0*/  VIMNMX R216, PT, PT, RZ, R216, !PT ;  /* 0x000000d8ffd87248 */ /* 0x000fe20007fe0100 */
[----:B-----5:R-:W-:Y:S01]  /*16b0*/  IMAD.WIDE R222, R19, 0x4, R30 ;  /* 0x0000000413de7825 */ /* 0x020fe200078e021e */
[----:B------:R-:W-:-:S02]  /*16c0*/  LEA.HI.X R245, R20, UR11, R9, 0x1, P1 ;  /* 0x0000000b14f57c11 */ /* 0x000fc400088f0c09 */
[----:B------:R-:W-:Y:S01]  /*16d0*/  ISETP.GT.AND P1, PT, R15, R216, PT ;  /* 0x000000d80f00720c */ /* 0x000fe20003f24270 */
[----:B------:R-:W-:Y:S01]  /*16e0*/  IMAD R9, R233, 0x40, R18 ;  /* 0x00000040e9097824 */ /* 0x000fe200078e0212 */
[----:B------:R-:W-:Y:S02]  /*16f0*/  LEA.HI.X R243, R28, UR7, R8, 0x1, P0 ;  /* 0x000000071cf37c11 */ /* 0x000fe400080f0c08 */
[----:B------:R-:W-:Y:S01]  /*1700*/  IADD3 R8, P0, PT, R206, 0x20, RZ ;  /* 0x00000020ce087810 */ /* 0x000fe20007f1e0ff */
[----:B--2---:R-:W-:Y:S01]  /*1710*/  IMAD.WIDE R246, R9, 0x4, R246 ;  /* 0x0000000409f67825 */ /* 0x004fe200078e02f6 */
[----:B------:R-:W-:Y:S02]  /*1720*/  MOV R224, R222 ;  /* 0x000000de00e07202 */ /* 0x000fe40000000f00 */
[C---:B------:R-:W-:Y:S01]  /*1730*/  SHF.L.U64.HI R7, R6.reuse, 0x5, R7 ;  /* 0x0000000506077819 */ /* 0x040fe20000010207 */
[----:B------:R-:W-:Y:S02]  /*1740*/  IMAD.SHL.U32 R9, R6, 0x20, RZ ;  /* 0x0000002006097824 */ /* 0x000fe400078e00ff */
[----:B------:R-:W-:Y:S01]  /*1750*/  IMAD.SHL.U32 R222, R4, 0x20, RZ ;  /* 0x0000002004de7824 */ /* 0x000fe200078e00ff */
[----:B------:R-:W-:Y:S01]  /*1760*/  IADD3 R4, PT, PT, R206, 0x20, RZ ;  /* 0x00000020ce047810 */ /* 0x000fe20007ffe0ff */
        /* <DEDUP_REMOVED lines=14> */
.L_x_1580:
[----:B------:R-:W1:Y:S01]  /*1850*/  LDCU.64 UR10, c[0x0][0x5c0] ;  /* 0x0000b800ff0a77ac */ /* 0x000e620008000a00 */
[----:B------:R-:W-:-:S05]  /*1860*/  IADD3 R0, PT, PT, R235, R236, RZ ;  /* 0x000000eceb007210 */ /* 0x000fca0007ffe0ff */
[C---:B-1----:R-:W-:Y:S02]  /*1870*/  IMAD R2, R0.reuse, UR11, RZ ;  /* 0x0000000b00027c24 */ /* 0x042fe4000f8e02ff */
[----:B------:R-:W-:-:S05]  /*1880*/  IMAD.WIDE.U32 R12, R0, UR10, RZ ;  /* 0x0000000a000c7c25 */ /* 0x000fca000f8e00ff */
[----:B------:R-:W-:Y:S02]  /*1890*/  IADD3 R0, PT, PT, R13, R2, RZ ;  /* 0x000000020d007210 */ /* 0x000fe40007ffe0ff */
[----:B------:R-:W-:Y:S02]  /*18a0*/  MOV R2, R12 ;  /* 0x0000000c00027202 */ /* 0x000fe40000000f00 */
.L_x_1581:
        /* <DEDUP_REMOVED lines=11> */
.L_x_1582:
[----:B------:R-:W1:Y:S01]  /*1960*/  LDCU.64 UR6, c[0x0][0x5c8] ;  /* 0x0000b900ff0677ac */ /* 0x000e620008000a00 */
[----:B------:R-:W-:-:S05]  /*1970*/  IADD3 R235, PT, PT, R235, R236, RZ ;  /* 0x000000ecebeb7210 */ /* 0x000fca0007ffe0ff */
[C---:B-1----:R-:W-:Y:S02]  /*1980*/  IMAD R7, R235.reuse, UR7, RZ ;  /* 0x00000007eb077c24 */ /* 0x042fe4000f8e02ff */
[----:B------:R-:W-:-:S05]  /*1990*/  IMAD.WIDE.U32 R12, R235, UR6, RZ ;  /* 0x00000006eb0c7c25 */ /* 0x000fca000f8e00ff */
[----:B------:R-:W-:Y:S02]  /*19a0*/  IADD3 R7, PT, PT, R13, R7, RZ ;  /* 0x000000070d077210 */ /* 0x000fe40007ffe0ff */
.L_x_1583:
        /* <DEDUP_REMOVED lines=26> */
.L_x_1585:
[----:B------:R-:W-:Y:S05]  /*1b50*/  BSYNC.RECONVERGENT B0 ;  /* 0x0000000000007941 */ /* 0x000fea0003800200 */
.L_x_1584:
[----:B------:R-:W-:Y:S04]  /*1b60*/  BSSY.RECONVERGENT B0, `(.L_x_1586) ;  /* 0x0000011000007945 */ /* 0x000fe80003800200 */
        /* <DEDUP_REMOVED lines=16> */
.L_x_1587:
[----:B------:R-:W-:Y:S05]  /*1c70*/  BSYNC.RECONVERGENT B0 ;  /* 0x0000000000007941 */ /* 0x000fea0003800200 */
.L_x_1586:
        /* <DEDUP_REMOVED lines=13> */
[----:B--2---:R-:W-:-:S04]  /*1d50*/  IMAD.WIDE.U32 R14, R206, UR6, R4 ;  /* 0x00000006ce0e7c25 */ /* 0x004fc8000f8e0004 */
        /* <DEDUP_REMOVED lines=9> */
.L_x_1589:
[----:B------:R-:W-:Y:S05]  /*1df0*/  BSYNC.RECONVERGENT B0 ;  /* 0x0000000000007941 */ /* 0x000fea0003800200 */
.L_x_1588:
        /* <DEDUP_REMOVED lines=18> */
.L_x_1579:
        /* <DEDUP_REMOVED lines=28> */
.L_x_1593:
[----:B------:R2:W-:Y:S01]  /*20e0*/  STS.128 [R214+0x10000], RZ ;  /* 0x010000ffd6007388 */ /* 0x0005e20000000c00 */
[----:B------:R-:W-:Y:S05]  /*20f0*/  BRA `(.L_x_1594) ;  /* 0x00000000000c7947 */ /* 0x000fea0003800000 */
.L_x_1592:
[----:B------:R1:W-:Y:S04]  /*2100*/  STS.128 [R214+0xc000], RZ ;  /* 0x00c000ffd6007388 */ /* 0x0003e80000000c00 */
[----:B------:R1:W-:Y:S04]  /*2110*/  STS.128 [R214+0xe000], RZ ;  /* 0x00e000ffd6007388 */ /* 0x0003e80000000c00 */
[----:B------:R1:W-:Y:S02]  /*2120*/  STS.128 [R214+0x10000], RZ ;  /* 0x010000ffd6007388 */ /* 0x0003e40000000c00 */
.L_x_1594:
[----:B------:R-:W-:Y:S05]  /*2130*/  BSYNC.RECONVERGENT B0 ;  /* 0x0000000000007941 */ /* 0x000fea0003800200 */
.L_x_1591:
        /* <DEDUP_REMOVED lines=28> */
.L_x_1597:
[----:B------:R1:W-:Y:S02]  /*2300*/  STS.128 [R214+0x11000], RZ ;  /* 0x011000ffd6007388 */ /* 0x0003e40000000c00 */
.L_x_1596:
[----:B------:R-:W-:Y:S05]  /*2310*/  BSYNC.RECONVERGENT B0 ;  /* 0x0000000000007941 */ /* 0x000fea0003800200 */
.L_x_1595:
        /* <DEDUP_REMOVED lines=23> */
.L_x_1600:
[----:B------:R1:W-:Y:S01]  /*2490*/  STS.128 [R231+0x4000], RZ ;  /* 0x004000ffe7007388 */ /* 0x0003e20000000c00 */
[----:B------:R-:W-:Y:S05]  /*24a0*/  BRA `(.L_x_1601) ;  /* 0x00000000000c7947 */ /* 0x000fea0003800000 */
.L_x_1599:
[----:B------:R1:W-:Y:S04]  /*24b0*/  STS.128 [R231], RZ ;  /* 0x000000ffe7007388 */ /* 0x0003e80000000c00 */
[----:B------:R1:W-:Y:S04]  /*24c0*/  STS.128 [R231+0x2000], RZ ;  /* 0x002000ffe7007388 */ /* 0x0003e80000000c00 */
[----:B------:R1:W-:Y:S02]  /*24d0*/  STS.128 [R231+0x4000], RZ ;  /* 0x004000ffe7007388 */ /* 0x0003e40000000c00 */
.L_x_1601:
[----:B------:R-:W-:Y:S05]  /*24e0*/  BSYNC.RECONVERGENT B0 ;  /* 0x0000000000007941 */ /* 0x000fea0003800200 */
.L_x_1598:
        /* <DEDUP_REMOVED lines=27> */
.L_x_1604:
[----:B------:R1:W-:Y:S02]  /*26a0*/  STS.128 [R231+0x5000], RZ ;  /* 0x005000ffe7007388 */ /* 0x0003e40000000c00 */
.L_x_1603:
[----:B------:R-:W-:Y:S05]  /*26b0*/  BSYNC.RECONVERGENT B0 ;  /* 0x0000000000007941 */ /* 0x000fea0003800200 */
.L_x_1602:
        /* <DEDUP_REMOVED lines=49> */
.L_x_1607:
[----:B------:R3:W-:Y:S01]  /*29d0*/  STS.128 [R214+0x16000], RZ ;  /* 0x016000ffd6007388 */ /* 0x0007e20000000c00 */
[----:B------:R-:W-:Y:S05]  /*29e0*/  BRA `(.L_x_1608) ;  /* 0x00000000000c7947 */ /* 0x000fea0003800000 */
.L_x_1606:
[----:B------:R2:W-:Y:S04]  /*29f0*/  STS.128 [R214+0x12000], RZ ;  /* 0x012000ffd6007388 */ /* 0x0005e80000000c00 */
[----:B------:R2:W-:Y:S04]  /*2a00*/  STS.128 [R214+0x14000], RZ ;  /* 0x014000ffd6007388 */ /* 0x0005e80000000c00 */
[----:B------:R2:W-:Y:S02]  /*2a10*/  STS.128 [R214+0x16000], RZ ;  /* 0x016000ffd6007388 */ /* 0x0005e40000000c00 */
.L_x_1608:
[----:B------:R-:W-:Y:S05]  /*2a20*/  BSYNC.RECONVERGENT B0 ;  /* 0x0000000000007941 */ /* 0x000fea0003800200 */
.L_x_1605:
        /* <DEDUP_REMOVED lines=34> */
.L_x_1611:
[----:B------:R3:W-:Y:S02]  /*2c50*/  STS.128 [R214+0x17000], RZ ;  /* 0x017000ffd6007388 */ /* 0x0007e40000000c00 */
.L_x_1610:
[----:B------:R-:W-:Y:S05]  /*2c60*/  BSYNC.RECONVERGENT B0 ;  /* 0x0000000000007941 */ /* 0x000fea0003800200 */
.L_x_1609:
        /* <DEDUP_REMOVED lines=13> */
[----:B------:R-:W-:Y:S02]  /*2d40*/  IMAD.MOV.U32 R10, RZ, RZ, R12 ;  /* 0x000000ffff0a7224 */ /* 0x000fe400078e000c */
[----:B------:R-:W-:Y:S01]  /*2d50*/  IMAD.MOV.U32 R11, RZ, RZ, R7 ;  /* 0x000000ffff0b7224 */ /* 0x000fe200078e0007 */
[----:B------:R-:W1:Y:S01]  /*2d60*/  LDCU.64 UR4, c[0x0][0x390] ;  /* 0x00007200ff0477ac */ /* 0x000e620008000a00 */
        /* <DEDUP_REMOVED lines=23> */
.L_x_1614:
[----:B------:R2:W-:Y:S01]  /*2ee0*/  STS.128 [R214+0x1c000], RZ ;  /* 0x01c000ffd6007388 */ /* 0x0005e20000000c00 */
[----:B------:R-:W-:Y:S05]  /*2ef0*/  BRA `(.L_x_1615) ;  /* 0x00000000000c7947 */ /* 0x000fea0003800000 */
.L_x_1613:
[----:B------:R2:W-:Y:S04]  /*2f00*/  STS.128 [R214+0x18000], RZ ;  /* 0x018000ffd6007388 */ /* 0x0005e80000000c00 */
[----:B------:R2:W-:Y:S04]  /*2f10*/  STS.128 [R214+0x1a000], RZ ;  /* 0x01a000ffd6007388 */ /* 0x0005e80000000c00 */
[----:B------:R2:W-:Y:S02]  /*2f20*/  STS.128 [R214+0x1c000], RZ ;  /* 0x01c000ffd6007388 */ /* 0x0005e40000000c00 */
.L_x_1615:
[----:B------:R-:W-:Y:S05]  /*2f30*/  BSYNC.RECONVERGENT B0 ;  /* 0x0000000000007941 */ /* 0x000fea0003800200 */
.L_x_1612:
[----:B-12---:R-:W1:Y:S01]  /*2f40*/  LDC.64 R10, c[0x0][0x528] ;  /* 0x00014a00ff0a7b82 */ /* 0x006e620000000a00 */
        /* <DEDUP_REMOVED lines=14> */
[----:B----4-:R-:W-:Y:S02]  /*3030*/  LEA R8, P3, R6, UR4, 0x1 ;  /* 0x0000000406087c11 */ /* 0x010fe4000f8608ff */
        /* <DEDUP_REMOVED lines=17> */
.L_x_1617:
[----:B------:R-:W-:Y:S05]  /*3150*/  BSYNC.RECONVERGENT B0 ;  /* 0x0000000000007941 */ /* 0x000fea0003800200 */
.L_x_1616:
[----:B------:R-:W4:Y:S01]  /*3160*/  LDCU UR5, c[0x0][0x590] ;  /* 0x0000b200ff0577ac */ /* 0x000f220008000800 */
[----:B------:R-:W-:Y:S01]  /*3170*/  IMAD R7, R201, UR19, R200 ;  /* 0x00000013c9077c24 */ /* 0x000fe2000f8e02c8 */
[----:B-1-3--:R-:W3:Y:S01]  /*3180*/  LDG.E.64 R8, desc[UR20][R10.64+0x8] ;  /* 0x000008140a087981 */ /* 0x00aee2000c1e1b00 */
[----:B------:R-:W1:Y:S02]  /*3190*/  LDCU UR4, c[0x0][0x440] ;  /* 0x00008800ff0477ac */ /* 0x000e640008000800 */
[----:B------:R-:W-:Y:S01]  /*31a0*/  IMAD.SHL.U32 R7, R7, 0x20, RZ ;  /* 0x0000002007077824 */ /* 0x000fe200078e00ff */
[----:B------:R1:W5:Y:S04]  /*31b0*/  LDG.E.64 R198, desc[UR20][R10.64] ;  /* 0x000000140ac67981 */ /* 0x000368000c1e1b00 */
[----:B------:R-:W0:Y:S01]  /*31c0*/  LDGDEPBAR ;  /* 0x00000000000079af */ /* 0x000e220000000000 */
[----:B------:R-:W-:Y:S01]  /*31d0*/  SHF.R.S32.HI R227, RZ, 0x1f, R7 ;  /* 0x0000001fffe37819 */ /* 0x000fe20000011407 */
[----:B------:R-:W-:Y:S01]  /*31e0*/  IMAD.IADD R0, R191, 0x1, R192 ;  /* 0x00000001bf007824 */ /* 0x000fe200078e02c0 */
[----:B------:R-:W-:Y:S01]  /*31f0*/  CS2R R142, SRZ ;  /* 0x00000000008e7805 */ /* 0x000fe2000001ff00 */
[--C-:B------:R-:W-:Y:S01]  /*3200*/  IMAD.IADD R188, R196, 0x1, R5.reuse ;  /* 0x00000001c4bc7824 */ /* 0x100fe200078e0205 */
[----:B------:R-:W-:Y:S01]  /*3210*/  CS2R R140, SRZ ;  /* 0x00000000008c7805 */ /* 0x000fe2000001ff00 */
[----:B------:R-:W-:Y:S01]  /*3220*/  IMAD.IADD R186, R193, 0x1, R5 ;  /* 0x00000001c1ba7824 */ /* 0x000fe200078e0205 */
[----:B------:R-:W-:Y:S01]  /*3230*/  CS2R R146, SRZ ;  /* 0x0000000000927805 */ /* 0x000fe2000001ff00 */
[----:B------:R-:W-:Y:S01]  /*3240*/  IMAD.MOV.U32 R228, RZ, RZ, R231 ;  /* 0x000000ffffe47224 */ /* 0x000fe200078e00e7 */
        /* <DEDUP_REMOVED lines=48> */
[----:B------:R-:W-:Y:S01]  /*3550*/  IMAD.IADD R195, R0, 0x1, R185 ;  /* 0x0000000100c37824 */ /* 0x000fe200078e02b9 */
[----:B------:R-:W1:Y:S01]  /*3560*/  LDCU UR6, c[0x0][0x3e0] ;  /* 0x00007c00ff0677ac */ /* 0x000e620008000800 */
[----:B------:R-:W1:Y:S01]  /*3570*/  LDCU UR10, c[0x0][0x45c] ;  /* 0x00008b80ff0a77ac */ /* 0x000e620008000800 */
[----:B------:R-:W1:Y:S01]  /*3580*/  LDCU.U8 UR7, c[0x0][0x4f8] ;  /* 0x00009f00ff0777ac */ /* 0x000e620008000000 */
[----:B----4-:R-:W-:Y:S01]  /*3590*/  USHF.L.U32 UR5, UR5, 0x6, URZ ;  /* 0x0000000605057899 */ /* 0x010fe200080006ff */
[----:B---3--:R-:W-:-:S04]  /*35a0*/  IADD3 R226, P1, P0, R7, R8, R226 ;  /* 0x0000000807e27210 */ /* 0x008fc8000783e0e2 */
[----:B-1----:R-:W-:-:S09]  /*35b0*/  IADD3.X R227, PT, PT, R227, R9, RZ, P1, P0 ;  /* 0x00000009e3e37210 */ /* 0x002fd20000fe04ff */
.L_x_1622:
[----:B------:R-:W0:Y:S01]  /*35c0*/  LDGDEPBAR ;  /* 0x00000000000079af */ /* 0x000e220000000000 */
[----:B------:R-:W-:Y:S01]  /*35d0*/  IMAD.IADD R149, R188, 0x1, R185 ;  /* 0x00000001bc957824 */ /* 0x000fe200078e02b9 */
[----:B------:R-:W-:Y:S01]  /*35e0*/  IADD3 R150, PT, PT, R191, R188, RZ ;  /* 0x000000bcbf967210 */ /* 0x000fe20007ffe0ff */
[----:B------:R-:W-:Y:S01]  /*35f0*/  IMAD.MOV.U32 R225, RZ, RZ, R223 ;  /* 0x000000ffffe17224 */ /* 0x000fe200078e00df */
[C---:B------:R-:W-:Y:S02]  /*3600*/  LEA R152, P0, R202.reuse, R224, 0x2 ;  /* 0x000000e0ca987211 */ /* 0x040fe400078010ff */
[----:B------:R-:W-:Y:S01]  /*3610*/  SHF.L.U32 R151, R233, 0x6, RZ ;  /* 0x00000006e9977819 */ /* 0x000fe200000006ff */
[----:B------:R-:W-:Y:S01]  /*3620*/  IMAD.IADD R148, R185, 0x1, R150 ;  /* 0x00000001b9947824 */ /* 0x000fe200078e0296 */
[----:B------:R-:W-:Y:S02]  /*3630*/  LEA.HI.X R153, R202, R225, RZ, 0x2, P0 ;  /* 0x000000e1ca997211 */ /* 0x000fe400000f14ff */
[----:B------:R-:W-:Y:S01]  /*3640*/  ISETP.GE.AND P0, PT, R151, R232, PT ;  /* 0x000000e89700720c */ /* 0x000fe20003f06270 */
[----:B------:R-:W-:Y:S04]  /*3650*/  DEPBAR.LE SB0, 0x0 ;  /* 0x000080000000791a */ /* 0x000fe80000000000 */
[----:B------:R-:W-:Y:S06]  /*3660*/  BAR.SYNC.DEFER_BLOCKING 0x0 ;  /* 0x0000000000007b1d */ /* 0x000fec0000010000 */
[----:B------:R-:W-:Y:S04]  /*3670*/  LDSM.16.M88.4 R20, [R188] ;  /* 0x00000000bc14783b */ /* 0x000fe80000000200 */
[----:B------:R-:W1:Y:S04]  /*3680*/  LDSM.16.M88.4 R24, [R192] ;  /* 0x00000000c018783b */ /* 0x000e680000000200 */
[----:B------:R-:W3:Y:S04]  /*3690*/  LDSM.16.M88.4 R28, [R192+0x800] ;  /* 0x00080000c01c783b */ /* 0x000ee80000000200 */
[----:B------:R-:W-:Y:S04]  /*36a0*/  LDSM.16.M88.4 R32, [R149] ;  /* 0x000000009520783b */ /* 0x000fe80000000200 */
[----:B------:R-:W4:Y:S04]  /*36b0*/  LDSM.16.M88.4 R84, [R197] ;  /* 0x00000000c554783b */ /* 0x000f280000000200 */
[----:B------:R-:W2:Y:S04]  /*36c0*/  LDSM.16.M88.4 R88, [R197+0x800] ;  /* 0x00080000c558783b */ /* 0x000ea80000000200 */
[----:B------:R-:W-:Y:S04]  /*36d0*/  LDSM.16.M88.4 R92, [R0] ;  /* 0x00000000005c783b */ /* 0x000fe80000000200 */
[----:B------:R-:W-:Y:S04]  /*36e0*/  LDSM.16.M88.4 R96, [R195+0x800] ;  /* 0x00080000c360783b */ /* 0x000fe80000000200 */
[----:B-----5:R2:W5:Y:S04]  /*36f0*/  LDG.E R167, desc[UR20][R152.64] ;  /* 0x0000001498a77981 */ /* 0x020568000c1e1900 */
[----:B------:R2:W5:Y:S01]  /*3700*/  LDG.E R166, desc[UR20][R152.64+0x20] ;  /* 0x0000201498a67981 */ /* 0x000562000c1e1900 */
[C---:B-1----:R-:W-:Y:S08]  /*3710*/  HMMA.16816.F32.BF16 R4, R20.reuse, R24, RZ ;  /* 0x000000181404723c */ /* 0x042ff000000418ff */
[C---:B------:R-:W-:Y:S01]  /*3720*/  HMMA.16816.F32.BF16 R8, R20.reuse, R26, RZ ;  /* 0x0000001a1408723c */ /* 0x040fe200000418ff */
[----:B------:R-:W1:Y:S07]  /*3730*/  LDSM.16.M88.4 R24, [R150] ;  /* 0x000000009618783b */ /* 0x000e6e0000000200 */
[C---:B---3--:R-:W-:Y:S08]  /*3740*/  HMMA.16816.F32.BF16 R12, R20.reuse, R28, RZ ;  /* 0x0000001c140c723c */ /* 0x048ff000000418ff */
[----:B------:R-:W-:Y:S01]  /*3750*/  HMMA.16816.F32.BF16 R16, R20, R30, RZ ;  /* 0x0000001e1410723c */ /* 0x000fe200000418ff */
[----:B------:R-:W3:Y:S04]  /*3760*/  LDSM.16.M88.4 R20, [R0+0x800] ;  /* 0x000800000014783b */ /* 0x000ee80000000200 */
[----:B------:R-:W-:Y:S03]  /*3770*/  LDSM.16.M88.4 R28, [R148] ;  /* 0x00000000941c783b */ /* 0x000fe60000000200 */
[C---:B----4-:R-:W-:Y:S08]  /*3780*/  HMMA.16816.F32.BF16 R4, R32.reuse, R84, R4 ;  /* 0x000000542004723c */ /* 0x050ff00000041804 */
[C---:B------:R-:W-:Y:S01]  /*3790*/  HMMA.16816.F32.BF16 R8, R32.reuse, R86, R8 ;  /* 0x000000562008723c */ /* 0x040fe20000041808 */
[----:B------:R-:W4:Y:S07]  /*37a0*/  LDSM.16.M88.4 R84, [R195] ;  /* 0x00000000c354783b */ /* 0x000f2e0000000200 */
[C---:B--2---:R-:W-:Y:S08]  /*37b0*/  HMMA.16816.F32.BF16 R12, R32.reuse, R88, R12 ;  /* 0x00000058200c723c */ /* 0x044ff0000004180c */
[----:B------:R-:W-:Y:S01]  /*37c0*/  HMMA.16816.F32.BF16 R16, R32, R90, R16 ;  /* 0x0000005a2010723c */ /* 0x000fe20000041810 */
[----:B------:R-:W-:Y:S04]  /*37d0*/  LDSM.16.M88.4 R32, [R188+0x2000] ;  /* 0x00200000bc20783b */ /* 0x000fe80000000200 */
[----:B------:R-:W2:Y:S03]  /*37e0*/  LDSM.16.M88.4 R88, [R192+0x2000] ;  /* 0x00200000c058783b */ /* 0x000ea60000000200 */
[C---:B-1----:R-:W-:Y:S08]  /*37f0*/  HMMA.16816.F32.BF16 R4, R24.reuse, R92, R4 ;  /* 0x0000005c1804723c */ /* 0x042ff00000041804 */
[C---:B------:R-:W-:Y:S01]  /*3800*/  HMMA.16816.F32.BF16 R8, R24.reuse, R94, R8 ;  /* 0x0000005e1808723c */ /* 0x040fe20000041808 */
[----:B------:R-:W1:Y:S07]  /*3810*/  LDSM.16.M88.4 R92, [R192+0x2800] ;  /* 0x00280000c05c783b */ /* 0x000e6e0000000200 */
[C---:B---3--:R-:W-:Y:S08]  /*3820*/  HMMA.16816.F32.BF16 R12, R24.reuse, R20, R12 ;  /* 0x00000014180c723c */ /* 0x048ff0000004180c */
[----:B------:R-:W-:Y:S01]  /*3830*/  HMMA.16816.F32.BF16 R16, R24, R22, R16 ;  /* 0x000000161810723c */ /* 0x000fe20000041810 */
[----:B------:R-:W-:Y:S04]  /*3840*/  LDSM.16.M88.4 R20, [R149+0x2000] ;  /* 0x002000009514783b */ /* 0x000fe80000000200 */
[----:B------:R-:W3:Y:S03]  /*3850*/  LDSM.16.M88.4 R24, [R197+0x2000] ;  /* 0x00200000c518783b */ /* 0x000ee60000000200 */
[C---:B----4-:R-:W-:Y:S08]  /*3860*/  HMMA.16816.F32.BF16 R4, R28.reuse, R84, R4 ;  /* 0x000000541c04723c */ /* 0x050ff00000041804 */
[C---:B------:R-:W-:Y:S01]  /*3870*/  HMMA.16816.F32.BF16 R8, R28.reuse, R86, R8 ;  /* 0x000000561c08723c */ /* 0x040fe20000041808 */
[----:B------:R-:W4:Y:S07]  /*3880*/  LDSM.16.M88.4 R84, [R197+0x2800] ;  /* 0x00280000c554783b */ /* 0x000f2e0000000200 */
[C---:B------:R-:W-:Y:S08]  /*3890*/  HMMA.16816.F32.BF16 R12, R28.reuse, R96, R12 ;  /* 0x000000601c0c723c */ /* 0x040ff0000004180c */
[----:B------:R-:W-:Y:S01]  /*38a0*/  HMMA.16816.F32.BF16 R16, R28, R98, R16 ;  /* 0x000000621c10723c */ /* 0x000fe20000041810 */
[----:B------:R-:W-:Y:S04]  /*38b0*/  LDSM.16.M88.4 R28, [R150+0x2000] ;  /* 0x00200000961c783b */ /* 0x000fe80000000200 */
[----:B------:R-:W-:Y:S03]  /*38c0*/  LDSM.16.M88.4 R96, [R0+0x2800] ;  /* 0x002800000060783b */ /* 0x000fe60000000200 */
[C---:B--2---:R-:W-:Y:S08]  /*38d0*/  HMMA.16816.F32.BF16 R4, R32.reuse, R88, R4 ;  /* 0x000000582004723c */ /* 0x044ff00000041804 */
[C---:B------:R-:W-:Y:S01]  /*38e0*/  HMMA.16816.F32.BF16 R8, R32.reuse, R90, R8 ;  /* 0x0000005a2008723c */ /* 0x040fe20000041808 */
[----:B------:R-:W2:Y:S07]  /*38f0*/  LDSM.16.M88.4 R88, [R0+0x2000] ;  /* 0x002000000058783b */ /* 0x000eae0000000200 */
[C---:B-1----:R-:W-:Y:S08]  /*3900*/  HMMA.16816.F32.BF16 R12, R32.reuse, R92, R12 ;  /* 0x0000005c200c723c */ /* 0x042ff0000004180c */
[----:B------:R-:W-:Y:S01]  /*3910*/  HMMA.16816.F32.BF16 R16, R32, R94, R16 ;  /* 0x0000005e2010723c */ /* 0x000fe20000041810 */
[----:B------:R-:W-:Y:S04]  /*3920*/  LDSM.16.M88.4 R32, [R195+0x2000] ;  /* 0x00200000c320783b */ /* 0x000fe80000000200 */
[----:B------:R-:W-:Y:S03]  /*3930*/  LDSM.16.M88.4 R92, [R195+0x2800] ;  /* 0x00280000c35c783b */ /* 0x000fe60000000200 */
[C---:B---3--:R-:W-:Y:S08]  /*3940*/  HMMA.16816.F32.BF16 R4, R20.reuse, R24, R4 ;  /* 0x000000181404723c */ /* 0x048ff00000041804 */
[C---:B------:R-:W-:Y:S01]  /*3950*/  HMMA.16816.F32.BF16 R8, R20.reuse, R26, R8 ;  /* 0x0000001a1408723c */ /* 0x040fe20000041808 */
[----:B------:R-:W1:Y:S07]  /*3960*/  LDSM.16.M88.4 R24, [R148+0x2000] ;  /* 0x002000009418783b */ /* 0x000e6e0000000200 */
[C---:B----4-:R-:W-:Y:S08]  /*3970*/  HMMA.16816.F32.BF16 R12, R20.reuse, R84, R12 ;  /* 0x00000054140c723c */ /* 0x050ff0000004180c */
[----:B------:R-:W-:Y:S01]  /*3980*/  HMMA.16816.F32.BF16 R16, R20, R86, R16 ;  /* 0x000000561410723c */ /* 0x000fe20000041810 */
[----:B------:R-:W-:Y:S04]  /*3990*/  LDSM.16.M88.4 R20, [R188+0x4000] ;  /* 0x00400000bc14783b */ /* 0x000fe80000000200 */
[----:B------:R-:W3:Y:S03]  /*39a0*/  LDSM.16.M88.4 R84, [R192+0x4000] ;  /* 0x00400000c054783b */ /* 0x000ee60000000200 */
[C---:B--2---:R-:W-:Y:S08]  /*39b0*/  HMMA.16816.F32.BF16 R4, R28.reuse, R88, R4 ;  /* 0x000000581c04723c */ /* 0x044ff00000041804 */
[C---:B------:R-:W-:Y:S01]  /*39c0*/  HMMA.16816.F32.BF16 R8, R28.reuse, R90, R8 ;  /* 0x0000005a1c08723c */ /* 0x040fe20000041808 */
[----:B------:R-:W2:Y:S07]  /*39d0*/  LDSM.16.M88.4 R88, [R192+0x4800] ;  /* 0x00480000c058783b */ /* 0x000eae0000000200 */
        /* <DEDUP_REMOVED lines=34> */
[----:B------:R-:W1:Y:S04]  /*3c00*/  LDC R21, c[0x0][0x504] ;  /* 0x00014100ff157b82 */ /* 0x000e680000000800 */
[----:B------:R-:W-:Y:S02]  /*3c10*/  ISETP.LT.AND P0, PT, R23, R234, PT ;  /* 0x000000ea1700720c */ /* 0x000fe40003f01270 */
[----:B-1----:R-:W-:Y:S01]  /*3c20*/  IADD3 R20, PT, PT, R218, R21, -R234 ;  /* 0x00000015da147210 */ /* 0x002fe20007ffe8ea */
[----:B------:R-:W-:Y:S04]  /*3c30*/  VIADD R21, R151, 0x40 ;  /* 0x0000004097157836 */ /* 0x000fe80000000000 */
[----:B------:R-:W-:Y:S05]  /*3c40*/  VIADD R20, R20, 0xffffffc0 ;  /* 0xffffffc014147836 */ /* 0x000fea0000000000 */
[----:B------:R-:W-:Y:S11]  /*3c50*/  ISETP.GE.AND P1, PT, R21, R20, PT ;  /* 0x000000141500720c */ /* 0x000ff60003f26270 */
[----:B------:R-:W-:Y:S02]  /*3c60*/  @!UPT UIADD3 URZ, UPT, UPT, URZ, URZ, URZ ;  /* 0x000000fffffff290 */ /* 0x000fe4000fffe0ff */
[----:B------:R-:W-:Y:S05]  /*3c70*/  @!P1 BRA P0, `(.L_x_1619) ;  /* 0x0000000400609947 */ /* 0x000fea0000000000 */
.L_x_1618:
[----:B------:R-:W1:Y:S01]  /*3c80*/  LDC R23, c[0x0][0x504] ;  /* 0x00014100ff177b82 */ /* 0x000e620000000800 */
[----:B------:R-:W2:Y:S01]  /*3c90*/  S2R R20, SR_TID.X ;  /* 0x0000000000147919 */ /* 0x000ea20000002100 */
[----:B------:R-:W-:Y:S06]  /*3ca0*/  IMAD.IADD R22, R202, 0x1, R151 ;  /* 0x00000001ca167824 */ /* 0x000fec00078e0297 */
[----:B------:R-:W3:Y:S01]  /*3cb0*/  LDC R29, c[0x0][0x508] ;  /* 0x00014200ff1d7b82 */ /* 0x000ee20000000800 */
[C-C-:B-1----:R-:W-:Y:S02]  /*3cc0*/  IADD3 R23, PT, PT, R234.reuse, -R23, -R237.reuse ;  /* 0x80000017ea177210 */ /* 0x142fe40007ffe8ed */
[----:B---3--:R-:W-:Y:S01]  /*3cd0*/  IADD3 R29, PT, PT, R234, R29, -R237 ;  /* 0x0000001dea1d7210 */ /* 0x008fe20007ffe8ed */
[----:B--2---:R-:W-:Y:S01]  /*3ce0*/  IMAD.SHL.U32 R21, R20, 0x2, RZ ;  /* 0x0000000214157824 */ /* 0x004fe200078e00ff */
[----:B------:R-:W-:Y:S03]  /*3cf0*/  SHF.R.U32.HI R20, RZ, 0x2, R20 ;  /* 0x00000002ff147819 */ /* 0x000fe60000011614 */
[C---:B------:R-:W-:Y:S01]  /*3d00*/  IMAD.IADD R29, R22.reuse, 0x1, R29 ;  /* 0x00000001161d7824 */ /* 0x040fe200078e021d */
[----:B------:R-:W-:Y:S04]  /*3d10*/  LOP3.LUT R21, R21, 0x6, RZ, 0xc0, !PT ;  /* 0x0000000615157812 */ /* 0x000fe800078ec0ff */
[----:B------:R-:W-:Y:S02]  /*3d20*/  VIADDMNMX R87, R29, 0x1, R234, PT ;  /* 0x000000011d577846 */ /* 0x000fe400038001ea */
[----:B------:R-:W-:Y:S01]  /*3d30*/  LOP3.LUT R20, R21, 0xe0, R20, 0xf8, !PT ;  /* 0x000000e015147812 */ /* 0x000fe200078ef814 */
[----:B------:R-:W-:Y:S01]  /*3d40*/  IMAD.IADD R21, R22, 0x1, R23 ;  /* 0x0000000116157824 */ /* 0x000fe200078e0217 */
[----:B------:R-:W-:Y:S03]  /*3d50*/  VIADDMNMX R29, R29, 0x9, R234, PT ;  /* 0x000000091d1d7846 */ /* 0x000fe600038001ea */
[----:B------:R-:W-:Y:S01]  /*3d60*/  IMAD R30, R207, 0x40, R20 ;  /* 0x00000040cf1e7824 */ /* 0x000fe200078e0214 */
[----:B------:R-:W-:Y:S02]  /*3d70*/  VIMNMX R23, PT, PT, RZ, R21, !PT ;  /* 0x00000015ff177248 */ /* 0x000fe40007fe0100 */
[----:B------:R-:W-:Y:S01]  /*3d80*/  VIADDMNMX R21, R21, 0x8, RZ, !PT ;  /* 0x0000000815157846 */ /* 0x000fe200078001ff */
[C---:B------:R-:W-:Y:S01]  /*3d90*/  VIADD R20, R30.reuse, 0x1 ;  /* 0x000000011e147836 */ /* 0x040fe20000000000 */
[C---:B------:R-:W-:Y:S01]  /*3da0*/  ISETP.GE.AND P3, PT, R30.reuse, R23, PT ;  /* 0x000000171e00720c */ /* 0x040fe20003f66270 */
[C---:B------:R-:W-:Y:S01]  /*3db0*/  VIADD R88, R30.reuse, 0x8 ;  /* 0x000000081e587836 */ /* 0x040fe20000000000 */
[CC--:B------:R-:W-:Y:S01]  /*3dc0*/  ISETP.GE.AND P1, PT, R30.reuse, R21.reuse, PT ;  /* 0x000000151e00720c */ /* 0x0c0fe20003f26270 */
[----:B------:R-:W-:Y:S01]  /*3dd0*/  VIADD R86, R30, 0x9 ;  /* 0x000000091e567836 */ /* 0x000fe20000000000 */
[----:B------:R-:W-:Y:S01]  /*3de0*/  ISETP.GE.AND P0, PT, R20, R21, PT ;  /* 0x000000151400720c */ /* 0x000fe20003f06270 */
[----:B------:R-:W-:Y:S01]  /*3df0*/  VIADD R84, R30, 0x10 ;  /* 0x000000101e547836 */ /* 0x000fe20000000000 */
[----:B------:R-:W-:Y:S01]  /*3e00*/  FSEL R28, R6, -INF , P1 ;  /* 0xff800000061c7808 */ /* 0x000fe20000800000 */
[C---:B------:R-:W-:Y:S01]  /*3e10*/  VIADD R34, R30.reuse, 0x11 ;  /* 0x000000111e227836 */ /* 0x040fe20000000000 */
[----:B------:R-:W-:Y:S01]  /*3e20*/  FSEL R27, R7, -INF , P0 ;  /* 0xff800000071b7808 */ /* 0x000fe20000000000 */
[----:B------:R-:W-:Y:S01]  /*3e30*/  VIADD R32, R30, 0x18 ;  /* 0x000000181e207836 */ /* 0x000fe20000000000 */
[-C--:B------:R-:W-:Y:S02]  /*3e40*/  ISETP.GE.AND P2, PT, R20, R23.reuse, PT ;  /* 0x000000171400720c */ /* 0x080fe40003f46270 */
[----:B------:R-:W-:Y:S02]  /*3e50*/  ISETP.GE.AND P1, PT, R88, R23, PT ;  /* 0x000000175800720c */ /* 0x000fe40003f26270 */
[----:B------:R-:W-:Y:S02]  /*3e60*/  ISETP.GE.AND P0, PT, R86, R21, PT ;  /* 0x000000155600720c */ /* 0x000fe40003f06270 */
[----:B------:R-:W-:Y:S02]  /*3e70*/  FSEL R33, R4, -INF , P3 ;  /* 0xff80000004217808 */ /* 0x000fe40001800000 */
[----:B------:R-:W-:Y:S02]  /*3e80*/  FSEL R31, R5, -INF , P2 ;  /* 0xff800000051f7808 */ /* 0x000fe40001000000 */
[C---:B------:R-:W-:Y:S02]  /*3e90*/  ISETP.GE.AND P6, PT, R30.reuse, R87, PT ;  /* 0x000000571e00720c */ /* 0x040fe40003fc6270 */
[C---:B------:R-:W-:Y:S01]  /*3ea0*/  ISETP.GE.AND P5, PT, R30.reuse, R29, PT ;  /* 0x0000001d1e00720c */ /* 0x040fe20003fa6270 */
[----:B------:R-:W-:Y:S01]  /*3eb0*/  VIADD R30, R30, 0x19 ;  /* 0x000000191e1e7836 */ /* 0x000fe20000000000 */
[----:B------:R-:W-:Y:S02]  /*3ec0*/  FSEL R85, R8, -INF , P1 ;  /* 0xff80000008557808 */ /* 0x000fe40000800000 */
[----:B------:R-:W-:Y:S02]  /*3ed0*/  FSEL R25, R11, -INF , P0 ;  /* 0xff8000000b197808 */ /* 0x000fe40000000000 */
[----:B------:R-:W-:Y:S02]  /*3ee0*/  ISETP.GE.AND P4, PT, R86, R23, PT ;  /* 0x000000175600720c */ /* 0x000fe40003f86270 */
[----:B------:R-:W-:Y:S02]  /*3ef0*/  ISETP.GE.AND P3, PT, R88, R21, PT ;  /* 0x000000155800720c */ /* 0x000fe40003f66270 */
[-C--:B------:R-:W-:Y:S02]  /*3f00*/  ISETP.GE.AND P2, PT, R84, R23.reuse, PT ;  /* 0x000000175400720c */ /* 0x080fe40003f46270 */
[----:B------:R-:W-:Y:S02]  /*3f10*/  ISETP.GE.AND P1, PT, R34, R23, PT ;  /* 0x000000172200720c */ /* 0x000fe40003f26270 */
[----:B------:R-:W-:Y:S02]  /*3f20*/  ISETP.GE.AND P0, PT, R84, R21, PT ;  /* 0x000000155400720c */ /* 0x000fe40003f06270 */
[----:B------:R-:W-:Y:S02]  /*3f30*/  FSEL R35, R9, -INF , P4 ;  /* 0xff80000009237808 */ /* 0x000fe40002000000 */
[----:B------:R-:W-:Y:S02]  /*3f40*/  FSEL R26, R10, -INF , P3 ;  /* 0xff8000000a1a7808 */ /* 0x000fe40001800000 */
[----:B------:R-:W-:Y:S02]  /*3f50*/  FSEL R90, R12, -INF , P2 ;  /* 0xff8000000c5a7808 */ /* 0x000fe40001000000 */
[----:B------:R-:W-:Y:S02]  /*3f60*/  FSEL R89, R13, -INF , P1 ;  /* 0xff8000000d597808 */ /* 0x000fe40000800000 */
[----:B------:R-:W-:Y:S02]  /*3f70*/  FSEL R24, R14, -INF , P0 ;  /* 0xff8000000e187808 */ /* 0x000fe40000000000 */
[-C--:B------:R-:W-:Y:S02]  /*3f80*/  ISETP.GE.AND P4, PT, R32, R23.reuse, PT ;  /* 0x000000172000720c */ /* 0x080fe40003f86270 */
[----:B------:R-:W-:Y:S02]  /*3f90*/  ISETP.GE.AND P3, PT, R30, R23, PT ;  /* 0x000000171e00720c */ /* 0x000fe40003f66270 */
        /* <DEDUP_REMOVED lines=38> */
.L_x_1619:
[----:B------:R-:W1:Y:S01]  /*4200*/  S2R R225, SR_TID.X ;  /* 0x0000000000e17919 */ /* 0x000e620000002100 */
[----:B------:R-:W-:Y:S01]  /*4210*/  LOP3.LUT R26, R203, 0x3, RZ, 0xc0, !PT ;  /* 0x00000003cb1a7812 */ /* 0x000fe200078ec0ff */
[----:B------:R-:W-:Y:S04]  /*4220*/  IMAD.WIDE.U32 R30, R226, -0x2daee0ad, RZ ;  /* 0xd2511f53e21e7825 */ /* 0x000fe800078e00ff */
[C---:B------:R-:W-:Y:S01]  /*4230*/  FMUL.FTZ R20, R230.reuse, 1.4426950216293334961 ;  /* 0x3fb8aa3be6147820 */ /* 0x040fe20000410000 */
[----:B------:R-:W-:Y:S01]  /*4240*/  FSETP.NEU.FTZ.AND P0, PT, R230, -INF , PT ;  /* 0xff800000e600780b */ /* 0x000fe20003f1d000 */
[----:B------:R-:W-:Y:S01]  /*4250*/  FMUL.FTZ R21, R229, 1.4426950216293334961 ;  /* 0x3fb8aa3be5157820 */ /* 0x000fe20000410000 */
[----:B------:R-:W-:Y:S02]  /*4260*/  IMAD R26, R233, 0x4, R26 ;  /* 0x00000004e91a7824 */ /* 0x000fe400078e021a */
[----:B------:R-:W-:Y:S01]  /*4270*/  VIADD R28, R198, 0x9e3779b9 ;  /* 0x9e3779b9c61c7836 */ /* 0x000fe20000000000 */
[----:B------:R-:W-:Y:S01]  /*4280*/  FSEL R20, R20, RZ, P0 ;  /* 0x000000ff14147208 */ /* 0x000fe20000000000 */
[----:B------:R-:W-:Y:S01]  /*4290*/  IMAD.WIDE.U32 R26, R26, -0x326172a9, RZ ;  /* 0xcd9e8d571a1a7825 */ /* 0x000fe200078e00ff */
[----:B------:R-:W-:Y:S03]  /*42a0*/  FSETP.NEU.FTZ.AND P0, PT, R229, -INF , PT ;  /* 0xff800000e500780b */ /* 0x000fe60003f1d000 */
[--C-:B------:R-:W-:Y:S01]  /*42b0*/  FFMA.FTZ R168, R8, UR10, -R20.reuse ;  /* 0x0000000a08a87c23 */ /* 0x100fe20008010814 */
[----:B------:R-:W-:Y:S01]  /*42c0*/  LOP3.LUT R22, R198, R227, R27, 0x96, !PT ;  /* 0x000000e3c6167212 */ /* 0x000fe200078e961b */
[----:B------:R-:W-:Y:S01]  /*42d0*/  VIADD R27, R199, 0xbb67ae85 ;  /* 0xbb67ae85c71b7836 */ /* 0x000fe20000000000 */
[----:B------:R-:W-:Y:S01]  /*42e0*/  FSEL R21, R21, RZ, P0 ;  /* 0x000000ff15157208 */ /* 0x000fe20000000000 */
[--C-:B------:R-:W-:Y:S01]  /*42f0*/  FFMA.FTZ R169, R9, UR10, -R20.reuse ;  /* 0x0000000a09a97c23 */ /* 0x100fe20008010814 */
[--C-:B------:R-:W-:Y:S01]  /*4300*/  FFMA.FTZ R173, R4, UR10, -R20.reuse ;  /* 0x0000000a04ad7c23 */ /* 0x100fe20008010814 */
[----:B------:R-:W-:Y:S04]  /*4310*/  IMAD.WIDE.U32 R22, R22, -0x2daee0ad, RZ ;  /* 0xd2511f5316167825 */ /* 0x000fe800078e00ff */
[--C-:B------:R-:W-:Y:S01]  /*4320*/  FFMA.FTZ R174, R5, UR10, -R20.reuse ;  /* 0x0000000a05ae7c23 */ /* 0x100fe20008010814 */
[----:B------:R-:W-:Y:S01]  /*4330*/  MUFU.EX2 R168, R168 ;  /* 0x000000a800a87308 */ /* 0x000fe20000000800 */
[--C-:B------:R-:W-:Y:S01]  /*4340*/  FFMA.FTZ R170, R10, UR10, -R21.reuse ;  /* 0x0000000a0aaa7c23 */ /* 0x100fe20008010815 */
[----:B------:R-:W-:Y:S01]  /*4350*/  FFMA.FTZ R171, R11, UR10, -R21 ;  /* 0x0000000a0bab7c23 */ /* 0x000fe20008010815 */
[----:B------:R-:W-:Y:S01]  /*4360*/  LOP3.LUT R30, R27, R30, R23, 0x96, !PT ;  /* 0x0000001e1b1e7212 */ /* 0x000fe200078e9617 */
[----:B------:R-:W-:Y:S02]  /*4370*/  VIADD R23, R198, 0x3c6ef372 ;  /* 0x3c6ef372c6177836 */ /* 0x000fe40000000000 */
[--C-:B------:R-:W-:Y:S01]  /*4380*/  FFMA.FTZ R176, R16, UR10, -R20.reuse ;  /* 0x0000000a10b07c23 */ /* 0x100fe20008010814 */
[--C-:B------:R-:W-:Y:S01]  /*4390*/  FFMA.FTZ R181, R17, UR10, -R20.reuse ;  /* 0x0000000a11b57c23 */ /* 0x100fe20008010814 */
[--C-:B------:R-:W-:Y:S02]  /*43a0*/  FFMA.FTZ R183, R12, UR10, -R20.reuse ;  /* 0x0000000a0cb77c23 */ /* 0x100fe40008010814 */
[----:B------:R-:W2:Y:S01]  /*43b0*/  MUFU.EX2 R170, R170 ;  /* 0x000000aa00aa7308 */ /* 0x000ea20000000800 */
[----:B------:R-:W-:Y:S01]  /*43c0*/  FFMA.FTZ R20, R13, UR10, -R20 ;  /* 0x0000000a0d147c23 */ /* 0x000fe20008010814 */
[--C-:B------:R-:W-:Y:S01]  /*43d0*/  FFMA.FTZ R172, R7, UR10, -R21.reuse ;  /* 0x0000000a07ac7c23 */ /* 0x100fe20008010815 */
[--C-:B------:R-:W-:Y:S01]  /*43e0*/  FFMA.FTZ R175, R6, UR10, -R21.reuse ;  /* 0x0000000a06af7c23 */ /* 0x100fe20008010815 */
[--C-:B------:R-:W-:Y:S01]  /*43f0*/  FFMA.FTZ R179, R15, UR10, -R21.reuse ;  /* 0x0000000a0fb37c23 */ /* 0x100fe20008010815 */
[--C-:B------:R-:W-:Y:S01]  /*4400*/  FFMA.FTZ R180, R14, UR10, -R21.reuse ;  /* 0x0000000a0eb47c23 */ /* 0x100fe20008010815 */
[--C-:B------:R-:W-:Y:S01]  /*4410*/  FFMA.FTZ R178, R18, UR10, -R21.reuse ;  /* 0x0000000a12b27c23 */ /* 0x100fe20008010815 */
[----:B------:R-:W-:Y:S03]  /*4420*/  FFMA.FTZ R21, R19, UR10, -R21 ;  /* 0x0000000a13157c23 */ /* 0x000fe60008010815 */
[----:B------:R-:W3:Y:S01]  /*4430*/  MUFU.EX2 R171, R171 ;  /* 0x000000ab00ab7308 */ /* 0x000ee20000000800 */
[--C-:B------:R-:W-:Y:S02]  /*4440*/  IMAD.IADD R165, R196, 0x1, R185.reuse ;  /* 0x00000001c4a57824 */ /* 0x100fe400078e02b9 */
[--C-:B------:R-:W-:Y:S02]  /*4450*/  IMAD.IADD R197, R192, 0x1, R185.reuse ;  /* 0x00000001c0c57824 */ /* 0x100fe400078e02b9 */
[--C-:B------:R-:W-:Y:S02]  /*4460*/  IMAD.IADD R164, R194, 0x1, R185.reuse ;  /* 0x00000001c2a47824 */ /* 0x100fe400078e02b9 */
[----:B------:R-:W-:Y:S03]  /*4470*/  IMAD.IADD R195, R0, 0x1, R185 ;  /* 0x0000000100c37824 */ /* 0x000fe600078e02b9 */
        /* <DEDUP_REMOVED lines=11> */
[----:B------:R-:W4:Y:S10]  /*4530*/  MUFU.EX2 R181, R181 ;  /* 0x000000b500b57308 */ /* 0x000f340000000800 */
[----:B------:R-:W4:Y:S01]  /*4540*/  MUFU.EX2 R178, R178 ;  /* 0x000000b200b27308 */ /* 0x000f220000000800 */
[----:B-1----:R-:W-:Y:S05]  /*4550*/  SHF.R.U32.HI R24, RZ, 0x7, R225 ;  /* 0x00000007ff187819 */ /* 0x002fea00000116e1 */
[----:B------:R-:W-:Y:S05]  /*4560*/  IMAD R24, R207, 0x2, R24 ;  /* 0x00000002cf187824 */ /* 0x000fea00078e0218 */
[C---:B------:R-:W-:Y:S01]  /*4570*/  LOP3.LUT R24, R199.reuse, R24, R31, 0x96, !PT ;  /* 0x00000018c7187212 */ /* 0x040fe200078e961f */
[----:B------:R-:W-:Y:S04]  /*4580*/  IMAD.WIDE.U32 R30, R30, -0x326172a9, RZ ;  /* 0xcd9e8d571e1e7825 */ /* 0x000fe800078e00ff */
[----:B------:R-:W-:Y:S05]  /*4590*/  IMAD.WIDE.U32 R24, R24, -0x326172a9, RZ ;  /* 0xcd9e8d5718187825 */ /* 0x000fea00078e00ff */
[----:B------:R-:W-:Y:S01]  /*45a0*/  LOP3.LUT R28, R28, R26, R25, 0x96, !PT ;  /* 0x0000001a1c1c7212 */ /* 0x000fe200078e9619 */
[----:B------:R-:W-:Y:S01]  /*45b0*/  VIADD R26, R199, 0x76cf5d0a ;  /* 0x76cf5d0ac71a7836 */ /* 0x000fe20000000000 */
[----:B------:R-:W-:Y:S01]  /*45c0*/  LOP3.LUT R24, R23, R24, R31, 0x96, !PT ;  /* 0x0000001817187212 */ /* 0x000fe200078e961f */
[----:B------:R-:W-:Y:S02]  /*45d0*/  VIADD R23, R198, 0xdaa66d2b ;  /* 0xdaa66d2bc6177836 */ /* 0x000fe40000000000 */
[----:B------:R-:W-:Y:S04]  /*45e0*/  IMAD.WIDE.U32 R28, R28, -0x2daee0ad, RZ ;  /* 0xd2511f531c1c7825 */ /* 0x000fe800078e00ff */
[----:B------:R-:W-:Y:S01]  /*45f0*/  IMAD.WIDE.U32 R24, R24, -0x2daee0ad, RZ ;  /* 0xd2511f5318187825 */ /* 0x000fe200078e00ff */
[----:B------:R-:W-:Y:S03]  /*4600*/  LOP3.LUT R26, R26, R22, R29, 0x96, !PT ;  /* 0x000000161a1a7212 */ /* 0x000fe600078e961d */
[----:B------:R-:W-:Y:S02]  /*4610*/  VIADD R29, R199, 0x32370b8f ;  /* 0x32370b8fc71d7836 */ /* 0x000fe40000000000 */
[----:B------:R-:W-:Y:S03]  /*4620*/  IMAD.WIDE.U32 R26, R26, -0x326172a9, RZ ;  /* 0xcd9e8d571a1a7825 */ /* 0x000fe600078e00ff */
[----:B------:R-:W-:Y:S01]  /*4630*/  LOP3.LUT R28, R29, R28, R25, 0x96, !PT ;  /* 0x0000001c1d1c7212 */ /* 0x000fe200078e9619 */
[----:B------:R-:W-:Y:S01]  /*4640*/  VIADD R25, R198, 0x78dde6e4 ;  /* 0x78dde6e4c6197836 */ /* 0x000fe20000000000 */
[----:B------:R-:W-:Y:S01]  /*4650*/  LOP3.LUT R30, R23, R30, R27, 0x96, !PT ;  /* 0x0000001e171e7212 */ /* 0x000fe200078e961b */
[----:B------:R-:W-:Y:S02]  /*4660*/  VIADD R23, R199, 0xed9eba14 ;  /* 0xed9eba14c7177836 */ /* 0x000fe40000000000 */
[----:B------:R-:W-:Y:S04]  /*4670*/  IMAD.WIDE.U32 R28, R28, -0x326172a9, RZ ;  /* 0xcd9e8d571c1c7825 */ /* 0x000fe800078e00ff */
[----:B------:R-:W-:Y:S01]  /*4680*/  IMAD.WIDE.U32 R30, R30, -0x2daee0ad, RZ ;  /* 0xd2511f531e1e7825 */ /* 0x000fe200078e00ff */
[----:B------:R-:W-:Y:S03]  /*4690*/  LOP3.LUT R26, R25, R26, R29, 0x96, !PT ;  /* 0x0000001a191a7212 */ /* 0x000fe600078e961d */
[----:B------:R-:W-:Y:S01]  /*46a0*/  VIADD R22, R199, 0xa9066899 ;  /* 0xa9066899c7167836 */ /* 0x000fe20000000000 */
[----:B------:R-:W-:Y:S01]  /*46b0*/  LOP3.LUT R24, R23, R24, R31, 0x96, !PT ;  /* 0x0000001817187212 */ /* 0x000fe200078e961f */
[----:B------:R-:W-:Y:S04]  /*46c0*/  IMAD.WIDE.U32 R26, R26, -0x2daee0ad, RZ ;  /* 0xd2511f531a1a7825 */ /* 0x000fe800078e00ff */
[----:B------:R-:W-:Y:S01]  /*46d0*/  IMAD.WIDE.U32 R24, R24, -0x326172a9, RZ ;  /* 0xcd9e8d5718187825 */ /* 0x000fe200078e00ff */
[----:B------:R-:W-:Y:S03]  /*46e0*/  LOP3.LUT R22, R22, R30, R27, 0x96, !PT ;  /* 0x0000001e16167212 */ /* 0x000fe600078e961b */
[----:B------:R-:W-:Y:S02]  /*46f0*/  VIADD R23, R198, 0x1715609d ;  /* 0x1715609dc6177836 */ /* 0x000fe40000000000 */
[----:B------:R-:W-:Y:S03]  /*4700*/  IMAD.WIDE.U32 R30, R22, -0x326172a9, RZ ;  /* 0xcd9e8d57161e7825 */ /* 0x000fe600078e00ff */
[----:B------:R-:W-:Y:S01]  /*4710*/  LOP3.LUT R23, R23, R28, R25, 0x96, !PT ;  /* 0x0000001c17177212 */ /* 0x000fe200078e9619 */
[----:B------:R-:W-:Y:S01]  /*4720*/  VIADD R25, R199, 0x646e171e ;  /* 0x646e171ec7197836 */ /* 0x000fe20000000000 */
[----:B------:R-:W-:Y:S01]  /*4730*/  PRMT R28, R30, 0x7772, RZ ;  /* 0x000077721e1c7816 */ /* 0x000fe200000000ff */
[----:B------:R-:W-:Y:S01]  /*4740*/  VIADD R27, R198, 0xb54cda56 ;  /* 0xb54cda56c61b7836 */ /* 0x000fe20000000000 */
[----:B------:R-:W-:Y:S01]  /*4750*/  PRMT R29, R30, 0x7771, RZ ;  /* 0x000077711e1d7816 */ /* 0x000fe200000000ff */
[----:B------:R-:W-:Y:S01]  /*4760*/  IMAD.WIDE.U32 R22, R23, -0x2daee0ad, RZ ;  /* 0xd2511f5317167825 */ /* 0x000fe200078e00ff */
[----:B------:R-:W-:Y:S02]  /*4770*/  ISETP.GT.U32.AND P1, PT, R28, UR7, PT ;  /* 0x000000071c007c0c */ /* 0x000fe4000bf24070 */
[----:B------:R-:W-:Y:S02]  /*4780*/  LOP3.LUT R27, R27, R24, R31, 0x96, !PT ;  /* 0x000000181b1b7212 */ /* 0x000fe400078e961f */
[----:B------:R-:W-:Y:S02]  /*4790*/  LOP3.LUT R25, R25, R26, R23, 0x96, !PT ;  /* 0x0000001a19197212 */ /* 0x000fe400078e9617 */
[----:B------:R-:W-:Y:S02]  /*47a0*/  PRMT R26, R30, 0x7773, RZ ;  /* 0x000077731e1a7816 */ /* 0x000fe400000000ff */
[----:B------:R-:W-:Y:S02]  /*47b0*/  PRMT R24, R22, 0x7771, RZ ;  /* 0x0000777116187816 */ /* 0x000fe400000000ff */
[----:B------:R-:W-:Y:S02]  /*47c0*/  ISETP.GT.U32.AND P2, PT, R26, UR7, PT ;  /* 0x000000071a007c0c */ /* 0x000fe4000bf44070 */
[--C-:B------:R-:W-:Y:S01]  /*47d0*/  SHF.R.U32.HI R26, RZ, 0x18, R27.reuse ;  /* 0x00000018ff1a7819 */ /* 0x100fe2000001161b */
[----:B--2---:R-:W-:Y:S01]  /*47e0*/  @P1 FADD.FTZ R170, -R170, -RZ ;  /* 0x800000ffaaaa1221 */ /* 0x004fe20000010100 */
[----:B------:R-:W-:Y:S02]  /*47f0*/  ISETP.GT.U32.AND P6, PT, R24, UR7, PT ;  /* 0x0000000718007c0c */ /* 0x000fe4000bfc4070 */
[----:B------:R-:W-:Y:S02]  /*4800*/  ISETP.LE.U32.AND P4, PT, R26, UR7, PT ;  /* 0x000000071a007c0c */ /* 0x000fe4000bf83070 */
[C---:B------:R-:W-:Y:S02]  /*4810*/  LOP3.LUT R26, R27.reuse, 0xff, RZ, 0xc0, !PT ;  /* 0x000000ff1b1a7812 */ /* 0x040fe400078ec0ff */
[C---:B------:R-:W-:Y:S02]  /*4820*/  LOP3.LUT R24, R27.reuse, 0xffff, RZ, 0xc0, !PT ;  /* 0x0000ffff1b187812 */ /* 0x040fe400078ec0ff */
[----:B------:R-:W-:Y:S01]  /*4830*/  PRMT R27, R27, 0x7632, R27 ;  /* 0x000076321b1b7816 */ /* 0x000fe2000000001b */
[----:B---3--:R-:W-:Y:S01]  /*4840*/  @P2 FADD.FTZ R171, -R171, -RZ ;  /* 0x800000ffabab2221 */ /* 0x008fe20000010100 */
[----:B------:R-:W-:Y:S02]  /*4850*/  SHF.R.U32.HI R24, RZ, 0x8, R24 ;  /* 0x00000008ff187819 */ /* 0x000fe40000011618 */
[----:B------:R-:W-:Y:S01]  /*4860*/  LOP3.LUT R27, R27, 0xff, RZ, 0xc0, !PT ;  /* 0x000000ff1b1b7812 */ /* 0x000fe200078ec0ff */
[----:B----4-:R-:W-:Y:S01]  /*4870*/  @P6 FADD.FTZ R181, -R181, -RZ ;  /* 0x800000ffb5b56221 */ /* 0x010fe20000010100 */
[----:B------:R-:W-:Y:S01]  /*4880*/  PRMT R23, R30, 0x7770, RZ ;  /* 0x000077701e177816 */ /* 0x000fe200000000ff */
[----:B------:R-:W-:Y:S01]  /*4890*/  @!P4 FADD.FTZ R172, -R172, -RZ ;  /* 0x800000ffacacc221 */ /* 0x000fe20000010100 */
[----:B------:R-:W-:Y:S02]  /*48a0*/  LOP3.LUT R24, R24, 0xffff, RZ, 0xc0, !PT ;  /* 0x0000ffff18187812 */ /* 0x000fe400078ec0ff */
[----:B------:R-:W-:Y:S02]  /*48b0*/  ISETP.LE.U32.AND P1, PT, R27, UR7, PT ;  /* 0x000000071b007c0c */ /* 0x000fe4000bf23070 */
[----:B------:R-:W-:Y:S02]  /*48c0*/  ISETP.LE.U32.AND P3, PT, R23, UR7, PT ;  /* 0x0000000717007c0c */ /* 0x000fe4000bf63070 */
[----:B------:R-:W-:Y:S02]  /*48d0*/  ISETP.LE.U32.AND P2, PT, R24, UR7, PT ;  /* 0x0000000718007c0c */ /* 0x000fe4000bf43070 */
[----:B------:R-:W-:Y:S02]  /*48e0*/  LOP3.LUT R20, R25, 0xffff, RZ, 0xc0, !PT ;  /* 0x0000ffff19147812 */ /* 0x000fe400078ec0ff */
[----:B------:R-:W-:Y:S02]  /*48f0*/  ISETP.GT.U32.AND P5, PT, R29, UR7, PT ;  /* 0x000000071d007c0c */ /* 0x000fe4000bfa4070 */
[----:B------:R-:W-:Y:S02]  /*4900*/  SHF.R.U32.HI R20, RZ, 0x8, R20 ;  /* 0x00000008ff147819 */ /* 0x000fe40000011614 */
[----:B------:R-:W-:Y:S01]  /*4910*/  PRMT R30, R22, 0x7770, RZ ;  /* 0x00007770161e7816 */ /* 0x000fe200000000ff */
[----:B------:R-:W-:Y:S01]  /*4920*/  @!P1 FADD.FTZ R175, -R175, -RZ ;  /* 0x800000ffafaf9221 */ /* 0x000fe20000010100 */
[----:B------:R-:W-:Y:S01]  /*4930*/  LOP3.LUT R20, R20, 0xffff, RZ, 0xc0, !PT ;  /* 0x0000ffff14147812 */ /* 0x000fe200078ec0ff */
[----:B------:R-:W-:Y:S01]  /*4940*/  @!P3 FADD.FTZ R168, -R168, -RZ ;  /* 0x800000ffa8a8b221 */ /* 0x000fe20000010100 */
[----:B------:R-:W-:Y:S01]  /*4950*/  PRMT R23, R22, 0x7772, RZ ;  /* 0x0000777216177816 */ /* 0x000fe200000000ff */
[----:B------:R-:W-:Y:S01]  /*4960*/  @!P2 FADD.FTZ R174, -R174, -RZ ;  /* 0x800000ffaeaea221 */ /* 0x000fe20000010100 */
[----:B------:R-:W-:Y:S02]  /*4970*/  ISETP.LE.U32.AND P0, PT, R30, UR7, PT ;  /* 0x000000071e007c0c */ /* 0x000fe4000bf03070 */
[----:B------:R-:W-:Y:S01]  /*4980*/  ISETP.LE.U32.AND P3, PT, R26, UR7, PT ;  /* 0x000000071a007c0c */ /* 0x000fe2000bf63070 */
[----:B------:R-:W-:Y:S01]  /*4990*/  @P5 FADD.FTZ R169, -R169, -RZ ;  /* 0x800000ffa9a95221 */ /* 0x000fe20000010100 */
[----:B------:R-:W-:Y:S02]  /*49a0*/  PRMT R22, R22, 0x7773, RZ ;  /* 0x0000777316167816 */ /* 0x000fe400000000ff */
[----:B------:R-:W-:Y:S02]  /*49b0*/  ISETP.LE.U32.AND P2, PT, R20, UR7, PT ;  /* 0x0000000714007c0c */ /* 0x000fe4000bf43070 */
[----:B------:R-:W-:Y:S02]  /*49c0*/  F2FP.RELU.BF16.F32.PACK_AB R20, R172, R175 ;  /* 0x000000afac14723e */ /* 0x000fe400000018ff */
[----:B------:R-:W-:Y:S02]  /*49d0*/  ISETP.GT.U32.AND P5, PT, R23, UR7, PT ;  /* 0x0000000717007c0c */ /* 0x000fe4000bfa4070 */
[----:B------:R-:W-:Y:S01]  /*49e0*/  ISETP.GT.U32.AND P4, PT, R22, UR7, PT ;  /* 0x0000000716007c0c */ /* 0x000fe2000bf84070 */
[----:B------:R1:W-:Y:S01]  /*49f0*/  STS [R213+0x400], R20 ;  /* 0x00040014d5007388 */ /* 0x0003e20000000800 */
[----:B------:R-:W-:Y:S01]  /*4a00*/  LOP3.LUT R23, R25, 0xff, RZ, 0xc0, !PT ;  /* 0x000000ff19177812 */ /* 0x000fe200078ec0ff */
[----:B------:R-:W-:Y:S01]  /*4a10*/  @!P3 FADD.FTZ R173, -R173, -RZ ;  /* 0x800000ffadadb221 */ /* 0x000fe20000010100 */
[--C-:B------:R-:W-:Y:S01]  /*4a20*/  SHF.R.U32.HI R22, RZ, 0x18, R25.reuse ;  /* 0x00000018ff167819 */ /* 0x100fe20000011619 */
[----:B------:R-:W-:Y:S01]  /*4a30*/  @!P0 FADD.FTZ R176, -R176, -RZ ;  /* 0x800000ffb0b08221 */ /* 0x000fe20000010100 */
[----:B------:R-:W-:Y:S01]  /*4a40*/  PRMT R25, R25, 0x7632, R25 ;  /* 0x0000763219197816 */ /* 0x000fe20000000019 */
[----:B------:R-:W-:Y:S01]  /*4a50*/  @!P2 FADD.FTZ R182, -R182, -RZ ;  /* 0x800000ffb6b6a221 */ /* 0x000fe20000010100 */
[----:B------:R-:W-:Y:S02]  /*4a60*/  ISETP.LE.U32.AND P3, PT, R23, UR7, PT ;  /* 0x0000000717007c0c */ /* 0x000fe4000bf63070 */
[----:B------:R-:W-:Y:S01]  /*4a70*/  LOP3.LUT R25, R25, 0xff, RZ, 0xc0, !PT ;  /* 0x000000ff19197812 */ /* 0x000fe200078ec0ff */
[----:B------:R-:W-:Y:S01]  /*4a80*/  @P5 FADD.FTZ R178, -R178, -RZ ;  /* 0x800000ffb2b25221 */ /* 0x000fe20000010100 */
[----:B------:R-:W-:Y:S01]  /*4a90*/  ISETP.LE.U32.AND P1, PT, R22, UR7, PT ;  /* 0x0000000716007c0c */ /* 0x000fe2000bf23070 */
[----:B------:R-:W-:Y:S01]  /*4aa0*/  @P4 FADD.FTZ R177, -R177, -RZ ;  /* 0x800000ffb1b14221 */ /* 0x000fe20000010100 */
[----:B------:R-:W-:Y:S02]  /*4ab0*/  ISETP.LE.U32.AND P0, PT, R25, UR7, PT ;  /* 0x0000000719007c0c */ /* 0x000fe4000bf03070 */
[----:B------:R-:W-:Y:S02]  /*4ac0*/  F2FP.RELU.BF16.F32.PACK_AB R22, R174, R173 ;  /* 0x000000adae16723e */ /* 0x000fe400000018ff */
[----:B------:R-:W-:Y:S02]  /*4ad0*/  F2FP.RELU.BF16.F32.PACK_AB R23, R169, R168 ;  /* 0x000000a8a917723e */ /* 0x000fe400000018ff */
[----:B------:R-:W-:Y:S01]  /*4ae0*/  F2FP.RELU.BF16.F32.PACK_AB R21, R171, R170 ;  /* 0x000000aaab15723e */ /* 0x000fe200000018ff */
[----:B------:R-:W-:Y:S01]  /*4af0*/  @!P3 FADD.FTZ R183, -R183, -RZ ;  /* 0x800000ffb7b7b221 */ /* 0x000fe20000010100 */
[----:B------:R-:W-:Y:S01]  /*4b00*/  STS [R213], R22 ;  /* 0x00000016d5007388 */ /* 0x000fe20000000800 */
[----:B------:R-:W-:Y:S02]  /*4b10*/  F2FP.RELU.BF16.F32.PACK_AB R27, R181, R176 ;  /* 0x000000b0b51b723e */ /* 0x000fe400000018ff */
[----:B------:R-:W-:Y:S01]  /*4b20*/  @!P1 FADD.FTZ R179, -R179, -RZ ;  /* 0x800000ffb3b39221 */ /* 0x000fe20000010100 */
[----:B-1----:R-:W-:Y:S01]  /*4b30*/  F2FP.RELU.BF16.F32.PACK_AB R20, R182, R183 ;  /* 0x000000b7b614723e */ /* 0x002fe200000018ff */
[----:B------:R-:W-:Y:S01]  /*4b40*/  @!P0 FADD.FTZ R180, -R180, -RZ ;  /* 0x800000ffb4b48221 */ /* 0x000fe20000010100 */
[----:B------:R-:W-:Y:S01]  /*4b50*/  STS [R238], R23 ;  /* 0x00000017ee007388 */ /* 0x000fe20000000800 */
[----:B------:R-:W-:Y:S02]  /*4b60*/  F2FP.RELU.BF16.F32.PACK_AB R25, R177, R178 ;  /* 0x000000b2b119723e */ /* 0x000fe400000018ff */
[----:B------:R-:W-:Y:S01]  /*4b70*/  FSETP.GE.FTZ.AND P3, PT, R173, RZ, PT ;  /* 0x000000ffad00720b */ /* 0x000fe20003f76000 */
[----:B------:R-:W-:Y:S01]  /*4b80*/  STS [R238+0x400], R21 ;  /* 0x00040015ee007388 */ /* 0x000fe20000000800 */
[----:B------:R-:W-:Y:S02]  /*4b90*/  F2FP.RELU.BF16.F32.PACK_AB R24, R179, R180 ;  /* 0x000000b4b318723e */ /* 0x000fe400000018ff */
[----:B------:R-:W-:Y:S01]  /*4ba0*/  FSETP.GE.FTZ.AND P0, PT, R172, RZ, PT ;  /* 0x000000ffac00720b */ /* 0x000fe20003f16000 */
[----:B------:R-:W-:Y:S01]  /*4bb0*/  STS [R215], R20 ;  /* 0x00000014d7007388 */ /* 0x000fe20000000800 */
[----:B------:R-:W-:Y:S02]  /*4bc0*/  FSETP.GE.FTZ.AND P1, PT, R175, RZ, PT ;  /* 0x000000ffaf00720b */ /* 0x000fe40003f36000 */
[----:B------:R-:W-:Y:S01]  /*4bd0*/  FSETP.GE.FTZ.AND P2, PT, R174, RZ, PT ;  /* 0x000000ffae00720b */ /* 0x000fe20003f56000 */
[----:B------:R-:W-:Y:S01]  /*4be0*/  STS [R215+0x400], R24 ;  /* 0x00040018d7007388 */ /* 0x000fe20000000800 */
[----:B------:R-:W-:Y:S03]  /*4bf0*/  ISETP.GT.AND P4, PT, R233, R216, PT ;  /* 0x000000d8e900720c */ /* 0x000fe60003f84270 */
[----:B------:R-:W-:Y:S04]  /*4c00*/  STS [R220], R27 ;  /* 0x0000001bdc007388 */ /* 0x000fe80000000800 */
[----:B------:R-:W-:Y:S04]  /*4c10*/  STS [R220+0x400], R25 ;  /* 0x00040019dc007388 */ /* 0x000fe80000000800 */
[----:B------:R-:W-:Y:S08]  /*4c20*/  LDSM.16.M88.4 R84, [R196+0xc000] ;  /* 0x00c00000c454783b */ /* 0x000ff00000000200 */
[----:B------:R-:W1:Y:S08]  /*4c30*/  LDSM.16.M88.4 R88, [R192+0x6000] ;  /* 0x00600000c058783b */ /* 0x000e700000000200 */
[----:B------:R-:W2:Y:S08]  /*4c40*/  LDSM.16.M88.4 R92, [R192+0x6800] ;  /* 0x00680000c05c783b */ /* 0x000eb00000000200 */
[----:B------:R-:W-:Y:S08]  /*4c50*/  LDSM.16.M88.4 R96, [R165+0xc000] ;  /* 0x00c00000a560783b */ /* 0x000ff00000000200 */
[----:B------:R-:W3:Y:S08]  /*4c60*/  LDSM.16.M88.4 R148, [R197+0x6000] ;  /* 0x00600000c594783b */ /* 0x000ef00000000200 */
[----:B------:R-:W4:Y:S01]  /*4c70*/  LDSM.16.M88.4 R152, [R197+0x6800] ;  /* 0x00680000c598783b */ /* 0x000f220000000200 */
[C---:B-1----:R-:W-:Y:S07]  /*4c80*/  HMMA.16816.F32.BF16 R20, R84.reuse, R88, RZ ;  /* 0x000000585414723c */ /* 0x042fee00000418ff */
[----:B------:R-:W-:Y:S01]  /*4c90*/  LDSM.16.M88.4 R156, [R194+0xc000] ;  /* 0x00c00000c29c783b */ /* 0x000fe20000000200 */
[C---:B------:R-:W-:Y:S07]  /*4ca0*/  HMMA.16816.F32.BF16 R24, R84.reuse, R90, RZ ;  /* 0x0000005a5418723c */ /* 0x040fee00000418ff */
[----:B------:R-:W1:Y:S01]  /*4cb0*/  LDSM.16.M88.4 R160, [R0+0x6000] ;  /* 0x0060000000a0783b */ /* 0x000e620000000200 */
[C---:B--2---:R-:W-:Y:S07]  /*4cc0*/  HMMA.16816.F32.BF16 R28, R84.reuse, R92, RZ ;  /* 0x0000005c541c723c */ /* 0x044fee00000418ff */
[----:B------:R-:W-:Y:S01]  /*4cd0*/  LDSM.16.M88.4 R88, [R164+0xc000] ;  /* 0x00c00000a458783b */ /* 0x000fe20000000200 */
        /* <DEDUP_REMOVED lines=60> */
[C---:B------:R-:W-:Y:S08]  /*50a0*/  HMMA.16816.F32.BF16 R24, R92.reuse, R98, R24 ;  /* 0x000000625c18723c */ /* 0x040ff00000041818 */
[C---:B----4-:R-:W-:Y:S08]  /*50b0*/  HMMA.16816.F32.BF16 R28, R92.reuse, R88, R28 ;  /* 0x000000585c1c723c */ /* 0x050ff0000004181c */
[----:B------:R-:W-:Y:S01]  /*50c0*/  HMMA.16816.F32.BF16 R32, R92, R90, R32 ;  /* 0x0000005a5c20723c */ /* 0x000fe20000041820 */
[----:B------:R-:W4:Y:S07]  /*50d0*/  LDSM.16.M88.4 R88, [R195+0xa800] ;  /* 0x00a80000c358783b */ /* 0x000f2e0000000200 */
[C---:B-1----:R-:W-:Y:S08]  /*50e0*/  HMMA.16816.F32.BF16 R20, R148.reuse, R152, R20 ;  /* 0x000000989414723c */ /* 0x042ff00000041814 */
[C---:B------:R-:W-:Y:S08]  /*50f0*/  HMMA.16816.F32.BF16 R24, R148.reuse, R154, R24 ;  /* 0x0000009a9418723c */ /* 0x040ff00000041818 */
[C---:B--2---:R-:W-:Y:S08]  /*5100*/  HMMA.16816.F32.BF16 R28, R148.reuse, R84, R28 ;  /* 0x00000054941c723c */ /* 0x044ff0000004181c */
[----:B------:R-:W-:Y:S08]  /*5110*/  HMMA.16816.F32.BF16 R32, R148, R86, R32 ;  /* 0x000000569420723c */ /* 0x000ff00000041820 */
[C---:B---3--:R-:W-:Y:S08]  /*5120*/  HMMA.16816.F32.BF16 R20, R156.reuse, R160, R20 ;  /* 0x000000a09c14723c */ /* 0x048ff00000041814 */
[C---:B------:R-:W-:Y:S08]  /*5130*/  HMMA.16816.F32.BF16 R24, R156.reuse, R162, R24 ;  /* 0x000000a29c18723c */ /* 0x040ff00000041818 */
[C---:B----4-:R-:W-:Y:S03]  /*5140*/  HMMA.16816.F32.BF16 R28, R156.reuse, R88, R28 ;  /* 0x000000589c1c723c */ /* 0x050fe6000004181c */
[C---:B-----5:R-:W-:Y:S01]  /*5150*/  FADD.FTZ R20, -R167.reuse, R20 ;  /* 0x00000014a7147221 */ /* 0x060fe20000010100 */
[C---:B------:R-:W-:Y:S01]  /*5160*/  FADD.FTZ R96, -R167.reuse, R21 ;  /* 0x00000015a7607221 */ /* 0x040fe20000010100 */
[C---:B------:R-:W-:Y:S01]  /*5170*/  FADD.FTZ R23, -R166.reuse, R23 ;  /* 0x00000017a6177221 */ /* 0x040fe20000010100 */
[----:B------:R-:W-:Y:S02]  /*5180*/  FADD.FTZ R21, -R166, R22 ;  /* 0x00000016a6157221 */ /* 0x000fe40000010100 */
[-C--:B------:R-:W-:Y:S01]  /*5190*/  FSEL R20, R20, R167.reuse, P3 ;  /* 0x000000a714147208 */ /* 0x080fe20001800000 */
[----:B------:R-:W-:Y:S03]  /*51a0*/  HMMA.16816.F32.BF16 R32, R156, R90, R32 ;  /* 0x0000005a9c20723c */ /* 0x000fe60000041820 */
[----:B------:R-:W-:Y:S01]  /*51b0*/  FSETP.GE.FTZ.AND P3, PT, R168, RZ, PT ;  /* 0x000000ffa800720b */ /* 0x000fe20003f76000 */
[----:B------:R-:W-:Y:S01]  /*51c0*/  FADD.FTZ R24, -R167, R24 ;  /* 0x00000018a7187221 */ /* 0x000fe20000010100 */
[-C--:B------:R-:W-:Y:S01]  /*51d0*/  FSEL R23, R23, R166.reuse, P0 ;  /* 0x000000a617177208 */ /* 0x080fe20000000000 */
[----:B------:R-:W-:Y:S01]  /*51e0*/  FADD.FTZ R22, -R167, R25 ;  /* 0x00000019a7167221 */ /* 0x000fe20000010100 */
[----:B------:R-:W-:Y:S01]  /*51f0*/  FSETP.GE.FTZ.AND P0, PT, R171, RZ, PT ;  /* 0x000000ffab00720b */ /* 0x000fe20003f16000 */
[C---:B------:R-:W-:Y:S01]  /*5200*/  FADD.FTZ R25, -R166.reuse, R26 ;  /* 0x0000001aa6197221 */ /* 0x040fe20000010100 */
[-C--:B------:R-:W-:Y:S01]  /*5210*/  FSEL R26, R21, R166.reuse, P1 ;  /* 0x000000a6151a7208 */ /* 0x080fe20000800000 */
[----:B------:R-:W-:Y:S01]  /*5220*/  FADD.FTZ R27, -R166, R27 ;  /* 0x0000001ba61b7221 */ /* 0x000fe20000010100 */
[-C--:B------:R-:W-:Y:S01]  /*5230*/  FSEL R21, R24, R167.reuse, P3 ;  /* 0x000000a718157208 */ /* 0x080fe20001800000 */
[----:B------:R-:W-:Y:S01]  /*5240*/  FADD.FTZ R24, -R167, R29 ;  /* 0x0000001da7187221 */ /* 0x000fe20000010100 */
[----:B------:R-:W-:Y:S01]  /*5250*/  FSEL R97, R96, R167, P2 ;  /* 0x000000a760617208 */ /* 0x000fe20001000000 */
[----:B------:R-:W-:Y:S01]  /*5260*/  FADD.FTZ R29, -R166, R30 ;  /* 0x0000001ea61d7221 */ /* 0x000fe20000010100 */
[----:B------:R-:W-:Y:S01]  /*5270*/  FSETP.GE.FTZ.AND P2, PT, R169, RZ, PT ;  /* 0x000000ffa900720b */ /* 0x000fe20003f56000 */
[----:B------:R-:W-:Y:S01]  /*5280*/  FADD.FTZ R28, -R167, R28 ;  /* 0x0000001ca71c7221 */ /* 0x000fe20000010100 */
[----:B------:R-:W-:Y:S01]  /*5290*/  FSEL R30, R27, R166, P0 ;  /* 0x000000a61b1e7208 */ /* 0x000fe20000000000 */
[----:B------:R-:W-:Y:S01]  /*52a0*/  FMUL.FTZ R26, R175, R26 ;  /* 0x0000001aaf1a7220 */ /* 0x000fe20000410000 */
[----:B------:R-:W-:Y:S01]  /*52b0*/  FSETP.GE.FTZ.AND P0, PT, R183, RZ, PT ;  /* 0x000000ffb700720b */ /* 0x000fe20003f16000 */
[----:B------:R-:W-:Y:S01]  /*52c0*/  FMUL.FTZ R23, R172, R23 ;  /* 0x00000017ac177220 */ /* 0x000fe20000410000 */
[-C--:B------:R-:W-:Y:S01]  /*52d0*/  FSEL R22, R22, R167.reuse, P2 ;  /* 0x000000a716167208 */ /* 0x080fe20001000000 */
[----:B------:R-:W-:Y:S01]  /*52e0*/  FADD.FTZ R31, -R166, R31 ;  /* 0x0000001fa61f7221 */ /* 0x000fe20000010100 */
[----:B------:R-:W-:Y:S01]  /*52f0*/  FSETP.GE.FTZ.AND P2, PT, R182, RZ, PT ;  /* 0x000000ffb600720b */ /* 0x000fe20003f56000 */
[----:B------:R-:W-:Y:S01]  /*5300*/  FADD.FTZ R32, -R167, R32 ;  /* 0x00000020a7207221 */ /* 0x000fe20000010100 */
[----:B------:R-:W-:Y:S01]  /*5310*/  FSEL R28, R28, R167, P0 ;  /* 0x000000a71c1c7208 */ /* 0x000fe20000000000 */
[----:B------:R-:W-:Y:S01]  /*5320*/  FADD.FTZ R27, -R166, R34 ;  /* 0x00000022a61b7221 */ /* 0x000fe20000010100 */
[----:B------:R-:W-:Y:S01]  /*5330*/  FSETP.GE.FTZ.AND P0, PT, R179, RZ, PT ;  /* 0x000000ffb300720b */ /* 0x000fe20003f16000 */
[----:B------:R-:W-:Y:S01]  /*5340*/  FMUL.FTZ R21, R168, R21 ;  /* 0x00000015a8157220 */ /* 0x000fe20000410000 */
[----:B------:R-:W-:Y:S01]  /*5350*/  F2FP.BF16.F32.PACK_AB R26, R23, R26 ;  /* 0x0000001a171a723e */ /* 0x000fe200000010ff */
[----:B------:R-:W-:Y:S01]  /*5360*/  FMUL.FTZ R22, R169, R22 ;  /* 0x00000016a9167220 */ /* 0x000fe20000410000 */
[----:B------:R-:W-:Y:S01]  /*5370*/  FSETP.GE.FTZ.AND P1, PT, R170, RZ, PT ;  /* 0x000000ffaa00720b */ /* 0x000fe20003f36000 */
[----:B------:R-:W-:Y:S01]  /*5380*/  FMUL.FTZ R20, R173, R20 ;  /* 0x00000014ad147220 */ /* 0x000fe20000410000 */
[----:B------:R-:W-:Y:S01]  /*5390*/  FSEL R23, R24, R167, P2 ;  /* 0x000000a718177208 */ /* 0x000fe20001000000 */
[----:B------:R-:W-:Y:S01]  /*53a0*/  FMUL.FTZ R97, R174, R97 ;  /* 0x00000061ae617220 */ /* 0x000fe20000410000 */
[----:B------:R-:W-:Y:S01]  /*53b0*/  FSEL R24, R31, R166, P0 ;  /* 0x000000a61f187208 */ /* 0x000fe20000000000 */
[----:B------:R-:W-:Y:S01]  /*53c0*/  FMUL.FTZ R30, R171, R30 ;  /* 0x0000001eab1e7220 */ /* 0x000fe20000410000 */
[----:B------:R-:W-:Y:S01]  /*53d0*/  FSETP.GE.FTZ.AND P2, PT, R181, RZ, PT ;  /* 0x000000ffb500720b */ /* 0x000fe20003f56000 */
[----:B------:R-:W-:Y:S01]  /*53e0*/  FMUL.FTZ R28, R183, R28 ;  /* 0x0000001cb71c7220 */ /* 0x000fe20000410000 */
[----:B------:R-:W-:Y:S01]  /*53f0*/  FSETP.GE.FTZ.AND P0, PT, R177, RZ, PT ;  /* 0x000000ffb100720b */ /* 0x000fe20003f16000 */
[----:B------:R-:W-:Y:S01]  /*5400*/  FMUL.FTZ R23, R182, R23 ;  /* 0x00000017b6177220 */ /* 0x000fe20000410000 */
[----:B------:R-:W-:Y:S01]  /*5410*/  FSEL R25, R25, R166, P1 ;  /* 0x000000a619197208 */ /* 0x000fe20000800000 */
[----:B------:R-:W-:Y:S01]  /*5420*/  FMUL.FTZ R24, R179, R24 ;  /* 0x00000018b3187220 */ /* 0x000fe20000410000 */
[----:B------:R-:W-:Y:S02]  /*5430*/  FSETP.GE.FTZ.AND P1, PT, R180, RZ, PT ;  /* 0x000000ffb400720b */ /* 0x000fe40003f36000 */
[----:B------:R-:W-:Y:S01]  /*5440*/  FSETP.GE.FTZ.AND P3, PT, R176, RZ, PT ;  /* 0x000000ffb000720b */ /* 0x000fe20003f76000 */
[----:B------:R-:W-:Y:S01]  /*5450*/  FMUL.FTZ R25, R170, R25 ;  /* 0x00000019aa197220 */ /* 0x000fe20000410000 */
[-C--:B------:R-:W-:Y:S02]  /*5460*/  FSEL R29, R29, R166.reuse, P1 ;  /* 0x000000a61d1d7208 */ /* 0x080fe40000800000 */
[----:B------:R-:W-:Y:S02]  /*5470*/  FSETP.GE.FTZ.AND P1, PT, R178, RZ, PT ;  /* 0x000000ffb200720b */ /* 0x000fe40003f36000 */
[----:B------:R-:W-:Y:S01]  /*5480*/  FSEL R31, R32, R167, P3 ;  /* 0x000000a7201f7208 */ /* 0x000fe20001800000 */
[----:B------:R-:W-:Y:S01]  /*5490*/  FMUL.FTZ R29, R180, R29 ;  /* 0x0000001db41d7220 */ /* 0x000fe20000410000 */
[----:B------:R-:W-:Y:S01]  /*54a0*/  FSEL R27, R27, R166, P1 ;  /* 0x000000a61b1b7208 */ /* 0x000fe20000800000 */
[----:B------:R-:W-:Y:S01]  /*54b0*/  @P2 FADD.FTZ R167, -R167, R33 ;  /* 0x00000021a7a72221 */ /* 0x000fe20000010100 */
[----:B------:R-:W-:Y:S01]  /*54c0*/  F2FP.BF16.F32.PACK_AB R21, R22, R21 ;  /* 0x000000151615723e */ /* 0x000fe200000010ff */
[----:B------:R-:W-:Y:S01]  /*54d0*/  @P0 FADD.FTZ R166, -R166, R35 ;  /* 0x00000023a6a60221 */ /* 0x000fe20000010100 */
[----:B------:R-:W-:Y:S01]  /*54e0*/  F2FP.BF16.F32.PACK_AB R20, R97, R20 ;  /* 0x000000146114723e */ /* 0x000fe200000010ff */
[----:B------:R-:W-:Y:S01]  /*54f0*/  FMUL.FTZ R31, R176, R31 ;  /* 0x0000001fb01f7220 */ /* 0x000fe20000410000 */
[----:B------:R-:W-:Y:S01]  /*5500*/  F2FP.BF16.F32.PACK_AB R25, R30, R25 ;  /* 0x000000191e19723e */ /* 0x000fe200000010ff */
[----:B------:R-:W-:Y:S01]  /*5510*/  FMUL.FTZ R27, R178, R27 ;  /* 0x0000001bb21b7220 */ /* 0x000fe20000410000 */
[----:B------:R-:W-:Y:S01]  /*5520*/  F2FP.BF16.F32.PACK_AB R28, R23, R28 ;  /* 0x0000001c171c723e */ /* 0x000fe200000010ff */
[----:B------:R-:W-:Y:S01]  /*5530*/  FMUL.FTZ R22, R181, R167 ;  /* 0x000000a7b5167220 */ /* 0x000fe20000410000 */
[----:B------:R-:W-:Y:S01]  /*5540*/  F2FP.BF16.F32.PACK_AB R32, R24, R29 ;  /* 0x0000001d1820723e */ /* 0x000fe200000010ff */
        /* <DEDUP_REMOVED lines=18> */
[----:B------:R-:W-:Y:S01]  /*5670*/  LEA R4, P3, R7, R244, 0x6 ;  /* 0x000000f407047211 */ /* 0x000fe200078630ff */
        /* <DEDUP_REMOVED lines=40> */
.L_x_1620:
[----:B------:R-:W-:Y:S01]  /*5900*/  STS [R213+-0x2000], R20 ;  /* 0xffe00014d5007388 */ /* 0x000fe20000000800 */
[----:B------:R-:W-:Y:S01]  /*5910*/  F2FP.BF16.F32.PACK_AB R85, R22, R31 ;  /* 0x0000001f1655723e */ /* 0x000fe200000010ff */
[----:B------:R-:W2:Y:S01]  /*5920*/  LDC R239, c[0x0][0x44c] ;  /* 0x00011300ffef7b82 */ /* 0x000ea20000000800 */
[----:B------:R-:W-:Y:S02]  /*5930*/  F2FP.BF16.F32.PACK_AB R87, R166, R27 ;  /* 0x0000001ba657723e */ /* 0x000fe400000010ff */
        /* <DEDUP_REMOVED lines=124> */
.L_x_1621:
        /* <DEDUP_REMOVED lines=97> */
[C---:B------:R-:W-:Y:S05]  /*6710*/  LEA.HI.X.SX32 R153, R239.reuse, R167, 0x5, P0 ;  /* 0x000000a7ef997211 */ /* 0x040fea00000f2eff */
        /* <DEDUP_REMOVED lines=186> */
[----:B------:R-:W-:Y:S01]  /*72c0*/  IADD3 R7, PT, PT, R212, 0x40, RZ ;  /* 0x00000040d4077810 */ /* 0x000fe20007ffe0ff */
[----:B------:R-:W2:Y:S01]  /*72d0*/  LDCU UR5, c[0x0][0x4fc] ;  /* 0x00009f80ff0577ac */ /* 0x000ea20008000800 */
[----:B------:R-:W-:-:S09]  /*72e0*/  ISETP.NE.AND P1, PT, R236, -0x1, PT ;  /* 0xffffffffec00780c */ /* 0x000fd20003f25270 */
[----:B------:R-:W-:Y:S02]  /*72f0*/  @P0 IADD3 R7, PT, PT, R212, -0x40, RZ ;  /* 0xffffffc0d4070810 */ /* 0x000fe40007ffe0ff */
        /* <DEDUP_REMOVED lines=67> */
[----:B--2---:R-:W-:Y:S01]  /*7730*/  FMUL.FTZ R36, R36, UR5 ;  /* 0x0000000524247c20 */ /* 0x004fe20008410000 */
[----:B------:R-:W-:Y:S01]  /*7740*/  FMUL.FTZ R37, R37, UR5 ;  /* 0x0000000525257c20 */ /* 0x000fe20008410000 */
[----:B------:R-:W-:Y:S01]  /*7750*/  STS [R7+0x400], R114 ;  /* 0x0004007207007388 */ /* 0x000fe20000000800 */
[----:B------:R-:W-:Y:S01]  /*7760*/  FMUL.FTZ R38, R38, UR5 ;  /* 0x0000000526267c20 */ /* 0x000fe20008410000 */
[----:B------:R-:W-:Y:S01]  /*7770*/  FMUL.FTZ R39, R39, UR5 ;  /* 0x0000000527277c20 */ /* 0x000fe20008410000 */
[----:B------:R-:W-:Y:S01]  /*7780*/  F2FP.BF16.F32.PACK_AB R124, R125, R124 ;  /* 0x0000007c7d7c723e */ /* 0x000fe200000010ff */
[----:B------:R-:W-:Y:S01]  /*7790*/  STS [R212+0x1000], R105 ;  /* 0x00100069d4007388 */ /* 0x000fe20000000800 */
[----:B------:R-:W-:Y:S01]  /*77a0*/  F2FP.BF16.F32.PACK_AB R126, R127, R126 ;  /* 0x0000007e7f7e723e */ /* 0x000fe200000010ff */
[----:B------:R-:W-:Y:S01]  /*77b0*/  FMUL.FTZ R48, R48, UR5 ;  /* 0x0000000530307c20 */ /* 0x000fe20008410000 */
        /* <DEDUP_REMOVED lines=133> */
.L_x_1623:
[----:B------:R-:W-:Y:S05]  /*8010*/  @P0 BRA `(.L_x_1624) ;  /* 0x0000000000280947 */ /* 0x000fea0003800000 */
[----:B------:R-:W1:Y:S01]  /*8020*/  LDCU.64 UR6, c[0x0][0x5c8] ;  /* 0x0000b900ff0677ac */ /* 0x000e620008000a00 */
[----:B------:R-:W-:Y:S01]  /*8030*/  SHF.R.S32.HI R0, RZ, 0x1f, R235 ;  /* 0x0000001fff007819 */ /* 0x000fe200000114eb */
[----:B------:R-:W2:Y:S04]  /*8040*/  LDCU.64 UR4, c[0x0][0x5b0] ;  /* 0x0000b600ff0477ac */ /* 0x000ea80008000a00 */
[----:B-1----:R-:W-:Y:S02]  /*8050*/  IMAD R0, R0, UR6, RZ ;  /* 0x0000000600007c24 */ /* 0x002fe4000f8e02ff */
[----:B---3--:R-:W-:-:S04]  /*8060*/  IMAD.WIDE.U32 R6, R235, UR6, RZ ;  /* 0x00000006eb067c25 */ /* 0x008fc8000f8e00ff */
[----:B------:R-:W-:-:S05]  /*8070*/  IMAD R0, R235, UR7, R0 ;  /* 0x00000007eb007c24 */ /* 0x000fca000f8e0200 */
[----:B------:R-:W-:-:S03]  /*8080*/  IADD3 R7, PT, PT, R7, R0, RZ ;  /* 0x0000000007077210 */ /* 0x000fc60007ffe0ff */
[----:B--2---:R-:W-:-:S04]  /*8090*/  IMAD.WIDE.U32 R6, R201, UR4, R6 ;  /* 0x00000004c9067c25 */ /* 0x004fc8000f8e0006 */
[----:B------:R-:W-:Y:S01]  /*80a0*/  IMAD R2, R201, UR5, R7 ;  /* 0x00000005c9027c24 */ /* 0x000fe2000f8e0207 */
[----:B------:R-:W-:Y:S06]  /*80b0*/  BRA `(.L_x_1625) ;  /* 0x0000000000147947 */ /* 0x000fec0003800000 */
.L_x_1624:
[----:B------:R-:W1:Y:S01]  /*80c0*/  LDCU.64 UR6, c[0x0][0x5c8] ;  /* 0x0000b900ff0677ac */ /* 0x000e620008000a00 */
[----:B------:R-:W-:-:S05]  /*80d0*/  IADD3 R6, PT, PT, R235, R236, RZ ;  /* 0x000000eceb067210 */ /* 0x000fca0007ffe0ff */
[C---:B-1----:R-:W-:Y:S02]  /*80e0*/  IMAD R2, R6.reuse, UR7, RZ ;  /* 0x0000000706027c24 */ /* 0x042fe4000f8e02ff */
[----:B---3--:R-:W-:-:S05]  /*80f0*/  IMAD.WIDE.U32 R6, R6, UR6, RZ ;  /* 0x0000000606067c25 */ /* 0x008fca000f8e00ff */
[----:B------:R-:W-:-:S07]  /*8100*/  IADD3 R2, PT, PT, R7, R2, RZ ;  /* 0x0000000207027210 */ /* 0x000fce0007ffe0ff */
.L_x_1625:
[----:B------:R-:W-:Y:S01]  /*8110*/  BAR.SYNC.DEFER_BLOCKING 0x0 ;  /* 0x0000000000007b1d */ /* 0x000fe20000010000 */
[----:B------:R-:W-:Y:S01]  /*8120*/  IMAD.SHL.U32 R0, R207, 0x40, RZ ;  /* 0x00000040cf007824 */ /* 0x000fe200078e00ff */
[----:B------:R-:W-:-:S03]  /*8130*/  ISETP.GE.AND P3, PT, R206, R217, PT ;  /* 0x000000d9ce00720c */ /* 0x000fc60003f66270 */
[-C--:B------:R-:W-:Y:S01]  /*8140*/  IMAD.WIDE.U32 R48, R0, R4.reuse, RZ ;  /* 0x0000000400307225 */ /* 0x080fe200078e00ff */
[----:B------:R-:W-:Y:S01]  /*8150*/  SHF.R.S32.HI R7, RZ, 0x1f, R0 ;  /* 0x0000001fff077819 */ /* 0x000fe20000011400 */
[----:B------:R-:W1:Y:S01]  /*8160*/  LDCU.64 UR4, c[0x0][0x5d8] ;  /* 0x0000bb00ff0477ac */ /* 0x000e620008000a00 */
[----:B------:R-:W-:Y:S01]  /*8170*/  BSSY.RECONVERGENT B0, `(.L_x_1626) ;  /* 0x0000026000007945 */ /* 0x000fe20003800200 */
[----:B------:R-:W-:Y:S02]  /*8180*/  LOP3.LUT R47, R48, 0x38, R205, 0xf8, !PT ;  /* 0x00000038302f7812 */ /* 0x000fe400078ef8cd */
[----:B------:R-:W-:Y:S02]  /*8190*/  IMAD R45, R7, R4, RZ ;  /* 0x00000004072d7224 */ /* 0x000fe400078e02ff */
[----:B------:R-:W-:Y:S02]  /*81a0*/  IADD3 R60, P0, PT, R46, R47, RZ ;  /* 0x0000002f2e3c7210 */ /* 0x000fe40007f1e0ff */
[----:B------:R-:W-:Y:S01]  /*81b0*/  IMAD R45, R0, R5, R45 ;  /* 0x00000005002d7224 */ /* 0x000fe200078e022d */
[----:B------:R-:W-:-:S04]  /*81c0*/  IADD3 R46, PT, PT, R206, 0x20, RZ ;  /* 0x00000020ce2e7810 */ /* 0x000fc80007ffe0ff */
[----:B------:R-:W-:Y:S02]  /*81d0*/  IADD3.X R61, PT, PT, R44, R49, R45, P0, !PT ;  /* 0x000000312c3d7210 */ /* 0x000fe400007fe42d */
[----:B------:R-:W-:Y:S01]  /*81e0*/  IADD3 R56, P0, PT, R206, 0x20, RZ ;  /* 0x00000020ce387810 */ /* 0x000fe20007f1e0ff */
[----:B------:R2:W3:Y:S01]  /*81f0*/  LDS.128 R40, [R214+0x13000] ;  /* 0x01300000d6287984 */ /* 0x0004e20000000c00 */
[----:B-1----:R-:W-:Y:S01]  /*8200*/  IMAD.WIDE.U32 R60, R200, UR4, R60 ;  /* 0x00000004c83c7c25 */ /* 0x002fe2000f8e003c */
[----:B------:R-:W-:Y:S02]  /*8210*/  ISETP.GE.AND P5, PT, R46, R217, PT ;  /* 0x000000d92e00720c */ /* 0x000fe40003fa6270 */
        /* <DEDUP_REMOVED lines=27> */
.L_x_1627:
[----:B------:R-:W-:Y:S05]  /*83d0*/  BSYNC.RECONVERGENT B0 ;  /* 0x0000000000007941 */ /* 0x000fea0003800200 */
.L_x_1626:
        /* <DEDUP_REMOVED lines=17> */
.L_x_1629:
[----:B------:R-:W-:Y:S05]  /*84f0*/  BSYNC.RECONVERGENT B0 ;  /* 0x0000000000007941 */ /* 0x000fea0003800200 */
.L_x_1628:
[----:B---3--:R-:W-:Y:S01]  /*8500*/  MOV R4, R204 ;  /* 0x000000cc00047202 */ /* 0x008fe20000000f00 */
[----:B------:R-:W3:Y:S01]  /*8510*/  LDCU.64 UR4, c[0x0][0x5e0] ;  /* 0x0000bc00ff0477ac */ /* 0x000ee20008000a00 */
[----:B------:R-:W-:Y:S01]  /*8520*/  MOV R5, RZ ;  /* 0x000000ff00057202 */ /* 0x000fe20000000f00 */
[----:B------:R-:W-:Y:S01]  /*8530*/  IMAD R7, R7, UR6, RZ ;  /* 0x0000000607077c24 */ /* 0x000fe2000f8e02ff */
[----:B------:R-:W-:Y:S01]  /*8540*/  BSSY.RECONVERGENT B0, `(.L_x_1630) ;  /* 0x0000015000007945 */ /* 0x000fe20003800200 */
[----:B------:R-:W-:-:S04]  /*8550*/  IMAD.WIDE.U32 R4, R0, UR6, R4 ;  /* 0x0000000600047c25 */ /* 0x000fc8000f8e0004 */
[----:B------:R-:W-:Y:S01]  /*8560*/  IMAD R7, R0, UR7, R7 ;  /* 0x0000000700077c24 */ /* 0x000fe2000f8e0207 */
[----:B----4-:R-:W-:-:S04]  /*8570*/  IADD3 R32, P0, PT, R6, R4, RZ ;  /* 0x0000000406207210 */ /* 0x010fc80007f1e0ff */
        /* <DEDUP_REMOVED lines=17> */
.L_x_1631:
[----:B------:R-:W-:Y:S05]  /*8690*/  BSYNC.RECONVERGENT B0 ;  /* 0x0000000000007941 */ /* 0x000fea0003800200 */
.L_x_1630:
        /* <DEDUP_REMOVED lines=16> */
.L_x_1590:
[----:B------:R-:W-:Y:S05]  /*87a0*/  BSYNC.RECONVERGENT B1 ;  /* 0x0000000000017941 */ /* 0x000fea0003800200 */
.L_x_1568:
[----:B------:R-:W2:Y:S01]  /*87b0*/  LDCU UR5, c[0x0][0x438] ;  /* 0x00008700ff0577ac */ /* 0x000ea20008000800 */
[----:B------:R-:W1:Y:S08]  /*87c0*/  LDC R2, c[0x0][0x370] ;  /* 0x0000dc00ff027b82 */ /* 0x000e700000000800 */
[----:B------:R-:W3:Y:S01]  /*87d0*/  LDC R0, c[0x0][0x438] ;  /* 0x00010e00ff007b82 */ /* 0x000ee20000000800 */
[----:B--2---:R-:W-:-:S04]  /*87e0*/  UIADD3 UR5, UPT, UPT, UR5, 0x3f, URZ ;  /* 0x0000003f05057890 */ /* 0x004fc8000fffe0ff */
[----:B------:R-:W-:Y:S01]  /*87f0*/  USHF.R.S32.HI UR4, URZ, 0x1f, UR5 ;  /* 0x0000001fff047899 */ /* 0x000fe20008011405 */
[----:B-1----:R-:W-:-:S03]  /*8800*/  IADD3 R207, PT, PT, R2, R207, RZ ;  /* 0x000000cf02cf7210 */ /* 0x002fc60007ffe0ff */
[----:B------:R-:W-:-:S04]  /*8810*/  ULEA.HI UR4, UR4, UR5, URZ, 0x6 ;  /* 0x0000000504047291 */ /* 0x000fc8000f8f30ff */
[----:B------:R-:W-:-:S06]  /*8820*/  USHF.R.S32.HI UR4, URZ, 0x6, UR4 ;  /* 0x00000006ff047899 */ /* 0x000fcc0008011404 */
[----:B------:R-:W-:-:S13]  /*8830*/  ISETP.GE.AND P0, PT, R207, UR4, PT ;  /* 0x00000004cf007c0c */ /* 0x000fda000bf06270 */
[----:B---3--:R-:W-:Y:S05]  /*8840*/  @!P0 BRA `(.L_x_1632) ;  /* 0xffffff7c00788947 */ /* 0x008fea000383ffff */
[----:B------:R-:W-:Y:S05]  /*8850*/  EXIT ;  /* 0x000000000000794d */ /* 0x000fea0003800000 */
.L_x_1633:
        /* <DEDUP_REMOVED lines=10> */
.L_x_2182:


//--------------------- .text._ZN5flash44flash_bwd_dq_dk_dv_loop_seqk_parallel_kernelI23Flash_bwd_kernel_traitsILi192ELi64ELi64ELi8ELi4ELi2ELi2ELb0ELb0EN7cutlass10bfloat16_tE19Flash_kernel_traitsILi192ELi64ELi64ELi8ES3_EELb0ELb0ELb1ELb0ELb0ELb0ELb1EEEvNS_16Flash_bwd_paramsE --------------------------
	.section	.text._ZN5flash44flash_bwd_dq_dk_dv_loop_seqk_parallel_kernelI23Flash_bwd_kernel_traitsILi192ELi64ELi64ELi8ELi4ELi2ELi2ELb0ELb0EN7cutlass10bfloat16_tE19Flash_kernel_traitsILi192ELi64ELi64ELi8ES3_EELb0ELb0ELb1ELb0ELb0ELb0ELb1EEEvNS_16Flash_bwd_paramsE,"ax",@progbits
	.align	128
        .global         _ZN5flash44flash_bwd_dq_dk_dv_loop_seqk_parallel_kernelI23Flash_bwd_kernel_traitsILi192ELi64ELi64ELi8ELi4ELi2ELi2ELb0ELb0EN7cutlass10bfloat16_tE19Flash_kernel_traitsILi192ELi64ELi64ELi8ES3_EELb0ELb0ELb1ELb0ELb0ELb0ELb1EEEvNS_16Flash_bwd_paramsE
        .type           _ZN5flash44flash_bwd_dq_dk_dv_loop_seqk_parallel_kernelI23Flash_bwd_kernel_traitsILi192ELi64ELi64ELi8ELi4ELi2ELi2ELb0ELb0EN7cutlass10bfloat16_tE19Flash_kernel_traitsILi192ELi64ELi64ELi8ES3_EELb0ELb0ELb1ELb0ELb0ELb0ELb1EEEvNS_16Flash_bwd_paramsE,@function
        .size           _ZN5flash44flash_bwd_dq_dk_dv_loop_seqk_parallel_kernelI23Flash_bwd_kernel_traitsILi192ELi64ELi64ELi8ELi4ELi2ELi2ELb0ELb0EN7cutlass10bfloat16_tE19Flash_kernel_traitsILi192ELi64ELi64ELi8ES3_EELb0ELb0ELb1ELb0ELb0ELb0ELb1EEEvNS_16Flash_bwd_paramsE,(.L_x_2183 - _ZN5flash44flash_bwd_dq_dk_dv_loop_seqk_parallel_kernelI23Flash_bwd_kernel_traitsILi192ELi64ELi64ELi8ELi4ELi2ELi2ELb0ELb0EN7cutlass10bfloat16_tE19Flash_kernel_traitsILi192ELi64ELi64ELi8ES3_EELb0ELb0ELb1ELb0ELb0ELb0ELb1EEEvNS_16Flash_bwd_paramsE)
        .other          _ZN5flash44flash_bwd_dq_dk_dv_loop_seqk_parallel_kernelI23Flash_bwd_kernel_traitsILi192ELi64ELi64ELi8ELi4ELi2ELi2ELb0ELb0EN7cutlass10bfloat16_tE19Flash_kernel_traitsILi192ELi64ELi64ELi8ES3_EELb0ELb0ELb1ELb0ELb0ELb0ELb1EEEvNS_16Flash_bwd_paramsE,@"STO_CUDA_ENTRY STV_DEFAULT"
_ZN5flash44flash_bwd_dq_dk_dv_loop_seqk_parallel_kernelI23Flash_bwd_kernel_traitsILi192ELi64ELi64ELi8ELi4ELi2ELi2ELb0ELb0EN7cutlass10bfloat16_tE19Flash_kernel_traitsILi192ELi64ELi64ELi8ES3_EELb0ELb0ELb1ELb0ELb0ELb0ELb1EEEvNS_16Flash_bwd_paramsE:
.text._ZN5flash44flash_bwd_dq_dk_dv_loop_seqk_parallel_kernelI23Flash_bwd_kernel_traitsILi192ELi64ELi64ELi8ELi4ELi2ELi2ELb0ELb0EN7cutlass10bfloat16_tE19Flash_kernel_traitsILi192ELi64ELi64ELi8ES3_EELb0ELb0ELb1ELb0ELb0ELb0ELb1EEEvNS_16Flash_bwd_paramsE:
        /* <DEDUP_REMOVED lines=33> */
[C---:B------:R-:W-:Y:S01]  /*0210*/  LOP3.LUT R9, R5.reuse, 0x200, RZ, 0xc0, !PT ;  /* 0x0000020005097812 */ /* 0x040fe200078ec0ff */
[----:B------:R-:W-:Y:S01]  /*0220*/  UIADD3 UR5, UPT, UPT, UR6, 0x20000, URZ ;  /* 0x0002000006057890 */ /* 0x000fe2000fffe0ff */
[----:B------:R-:W-:Y:S01]  /*0230*/  LOP3.LUT R3, R5, 0xc00, RZ, 0xc0, !PT ;  /* 0x00000c0005037812 */ /* 0x000fe200078ec0ff */
[----:B------:R-:W-:Y:S01]  /*0240*/  UIADD3 UR4, UPT, UPT, UR6, 0x12000, URZ ;  /* 0x0001200006047890 */ /* 0x000fe2000fffe0ff */
[----:B------:R-:W-:Y:S01]  /*0250*/  LOP3.LUT R203, R203, 0x7, R0, 0xf8, !PT ;  /* 0x00000007cbcb7812 */ /* 0x000fe200078ef800 */
[----:B------:R-:W-:Y:S01]  /*0260*/  IMAD.SHL.U32 R0, R204, 0x40, RZ ;  /* 0x00000040cc007824 */ /* 0x000fe200078e00ff */
[--C-:B------:R-:W-:Y:S02]  /*0270*/  LOP3.LUT R214, R7, 0x1c0, R2.reuse, 0xf8, !PT ;  /* 0x000001c007d67812 */ /* 0x100fe400078ef802 */
[----:B------:R-:W-:Y:S02]  /*0280*/  LOP3.LUT R9, R9, 0x3800, R2, 0xf8, !PT ;  /* 0x0000380009097812 */ /* 0x000fe400078ef802 */
[----:B------:R-:W-:-:S02]  /*0290*/  LOP3.LUT R3, R3, 0x6, R4, 0xf8, !PT ;  /* 0x0000000603037812 */ /* 0x000fc400078ef804 */
[----:B------:R-:W-:Y:S02]  /*02a0*/  SHF.R.U32.HI R207, RZ, 0x3, R204 ;  /* 0x00000003ffcf7819 */ /* 0x000fe400000116cc */
[----:B------:R-:W-:Y:S02]  /*02b0*/  LOP3.LUT R2, R2, 0x1c0, RZ, 0xc0, !PT ;  /* 0x000001c002027812 */ /* 0x000fe400078ec0ff */
[----:B------:R-:W-:Y:S01]  /*02c0*/  LOP3.LUT R7, R5, 0x400, RZ, 0xc0, !PT ;  /* 0x0000040005077812 */ /* 0x000fe200078ec0ff */
[----:B------:R-:W-:Y:S01]  /*02d0*/  VIADD R199, R207, 0x20 ;  /* 0x00000020cfc77836 */ /* 0x000fe20000000000 */
[----:B------:R-:W-:Y:S02]  /*02e0*/  LOP3.LUT R8, R0, 0x1c0, RZ, 0xc0, !PT ;  /* 0x000001c000087812 */ /* 0x000fe400078ec0ff */
[----:B------:R-:W-:Y:S02]  /*02f0*/  LOP3.LUT R214, R3, R214, RZ, 0xfc, !PT ;  /* 0x000000d603d67212 */ /* 0x000fe400078efcff */
[----:B------:R-:W-:-:S02]  /*0300*/  LOP3.LUT R213, R2, 0x18, R207, 0xf8, !PT ;  /* 0x0000001802d57812 */ /* 0x000fc400078ef8cf */
[----:B------:R-:W-:Y:S02]  /*0310*/  LOP3.LUT R3, R6, 0x10, RZ, 0xc0, !PT ;  /* 0x0000001006037812 */ /* 0x000fe400078ec0ff */
[----:B------:R-:W-:Y:S02]  /*0320*/  LOP3.LUT R2, R7, 0x6, R4, 0xf8, !PT ;  /* 0x0000000607027812 */ /* 0x000fe400078ef804 */
[----:B------:R-:W-:Y:S02]  /*0330*/  LOP3.LUT R7, R8, 0x38, R205, 0xf8, !PT ;  /* 0x0000003808077812 */ /* 0x000fe400078ef8cd */
[----:B------:R-:W-:Y:S02]  /*0340*/  LOP3.LUT R194, R3, 0x8, R204, 0xf8, !PT ;  /* 0x0000000803c27812 */ /* 0x000fe400078ef8cc */
[----:B------:R-:W-:Y:S02]  /*0350*/  LOP3.LUT R213, R213, 0x38, R4, 0x78, !PT ;  /* 0x00000038d5d57812 */ /* 0x000fe400078e7804 */
[----:B------:R-:W-:-:S02]  /*0360*/  LOP3.LUT R4, R4, 0x20, RZ, 0xc0, !PT ;  /* 0x0000002004047812 */ /* 0x000fc400078ec0ff */
[C---:B------:R-:W-:Y:S02]  /*0370*/  LOP3.LUT R196, R7.reuse, 0x8, R204, 0x78, !PT ;  /* 0x0000000807c47812 */ /* 0x040fe400078e78cc */
[----:B------:R-:W-:Y:S02]  /*0380*/  LOP3.LUT R3, R7, 0x8, R6, 0x78, !PT ;  /* 0x0000000807037812 */ /* 0x000fe400078e7806 */
[----:B------:R-:W-:Y:S02]  /*0390*/  LOP3.LUT R194, R194, R7, RZ, 0x3c, !PT ;  /* 0x00000007c2c27212 */ /* 0x000fe400078e3cff */
[----:B------:R-:W-:Y:S02]  /*03a0*/  LOP3.LUT R192, R0, 0x200, RZ, 0xc0, !PT ;  /* 0x0000020000c07812 */ /* 0x000fe400078ec0ff */
[----:B------:R-:W-:Y:S02]  /*03b0*/  LOP3.LUT R7, R4, 0x18, R207, 0xf8, !PT ;  /* 0x0000001804077812 */ /* 0x000fe400078ef8cf */
[----:B------:R-:W-:-:S02]  /*03c0*/  LOP3.LUT R196, R9, R196, RZ, 0xfc, !PT ;  /* 0x000000c409c47212 */ /* 0x000fc400078efcff */
[----:B--2---:R-:W-:Y:S01]  /*03d0*/  LEA R210, P0, R202, R210, 0x2 ;  /* 0x000000d2cad27211 */ /* 0x004fe200078010ff */
[----:B------:R-:W1:Y:S01]  /*03e0*/  LDC R9, c[0x0][0x438] ;  /* 0x00010e00ff097b82 */ /* 0x000e620000000800 */
[----:B------:R-:W-:Y:S02]  /*03f0*/  LOP3.LUT R213, R2, R213, RZ, 0xfc, !PT ;  /* 0x000000d502d57212 */ /* 0x000fe400078efcff */
[C-C-:B------:R-:W-:Y:S02]  /*0400*/  LOP3.LUT R198, R192.reuse, 0xc00, R5.reuse, 0xf8, !PT ;  /* 0x00000c00c0c67812 */ /* 0x140fe400078ef805 */
[----:B------:R-:W-:Y:S02]  /*0410*/  LOP3.LUT R2, R7, 0x1c0, R0, 0xf8, !PT ;  /* 0x000001c007027812 */ /* 0x000fe400078ef800 */
[----:B------:R-:W-:Y:S02]  /*0420*/  LOP3.LUT R192, R192, 0x400, R5, 0xf8, !PT ;  /* 0x00000400c0c07812 */ /* 0x000fe400078ef805 */
[----:B------:R-:W-:-:S02]  /*0430*/  R2P PR, R204, 0xe ;  /* 0x0000000ecc007804 */ /* 0x000fc40000000000 */
[----:B------:R-:W-:Y:S02]  /*0440*/  LOP3.LUT R191, R2, 0x38, R205, 0x78, !PT ;  /* 0x0000003802bf7812 */ /* 0x000fe400078e78cd */
[-C--:B------:R-:W-:Y:S02]  /*0450*/  LOP3.LUT R198, R198, R3.reuse, RZ, 0xfc, !PT ;  /* 0x00000003c6c67212 */ /* 0x080fe400078efcff */
[----:B------:R-:W-:Y:S02]  /*0460*/  LOP3.LUT R192, R192, R3, RZ, 0xfc, !PT ;  /* 0x00000003c0c07212 */ /* 0x000fe400078efcff */
[----:B------:R-:W-:Y:S02]  /*0470*/  LOP3.LUT R3, R205, 0x1f8, RZ, 0xc0, !PT ;  /* 0x000001f8cd037812 */ /* 0x000fe400078ec0ff */
[----:B------:R-:W-:Y:S02]  /*0480*/  LEA R214, R214, UR5, 0x1 ;  /* 0x00000005d6d67c11 */ /* 0x000fe4000f8e08ff */
[----:B------:R-:W-:-:S02]  /*0490*/  LOP3.LUT R191, R191, 0x200, R0, 0xf8, !PT ;  /* 0x00000200bfbf7812 */ /* 0x000fc400078ef800 */
[----:B------:R-:W-:Y:S01]  /*04a0*/  LOP3.LUT R0, R3, 0x38, R204, 0x78, !PT ;  /* 0x0000003803007812 */ /* 0x000fe200078e78cc */
[C---:B------:R-:W-:Y:S01]  /*04b0*/  VIADD R216, R214.reuse, 0x20 ;  /* 0x00000020d6d87836 */ /* 0x040fe20000000000 */
[C---:B------:R-:W-:Y:S01]  /*04c0*/  SEL R189, R221.reuse, 0xfffffff0, !P1 ;  /* 0xfffffff0ddbd7807 */ /* 0x040fe20004800000 */
[----:B------:R-:W-:Y:S01]  /*04d0*/  @P3 VIADD R216, R214, 0xffffffe0 ;  /* 0xffffffe0d6d83836 */ /* 0x000fe20000000000 */
[----:B------:R-:W-:Y:S02]  /*04e0*/  SEL R221, R221, 0xfffffff0, !P2 ;  /* 0xfffffff0dddd7807 */ /* 0x000fe40005000000 */
[----:B------:R-:W-:Y:S01]  /*04f0*/  SEL R187, R187, 0xffffffe0, !P2 ;  /* 0xffffffe0bbbb7807 */ /* 0x000fe20005000000 */
[----:B------:R-:W-:Y:S01]  /*0500*/  IMAD.SHL.U32 R189, R189, 0x2, RZ ;  /* 0x00000002bdbd7824 */ /* 0x000fe200078e00ff */
[----:B------:R-:W-:Y:S01]  /*0510*/  LOP3.LUT R194, R194, 0x200, R5, 0xf8, !PT ;  /* 0x00000200c2c27812 */ /* 0x000fe200078ef805 */
[----:B------:R-:W-:Y:S01]  /*0520*/  IMAD.IADD R234, R214, 0x1, R221 ;  /* 0x00000001d6ea7824 */ /* 0x000fe200078e02dd */
[----:B------:R-:W-:Y:S01]  /*0530*/  LOP3.LUT R206, R205, 0x38, RZ, 0xc0, !PT ;  /* 0x00000038cdce7812 */ /* 0x000fe200078ec0ff */
[----:B------:R-:W-:Y:S01]  /*0540*/  IMAD.SHL.U32 R187, R187, 0x2, RZ ;  /* 0x00000002bbbb7824 */ /* 0x000fe200078e00ff */
[----:B------:R-:W-:Y:S01]  /*0550*/  LOP3.LUT R215, R0, 0x1e00, R205, 0xf8, !PT ;  /* 0x00001e0000d77812 */ /* 0x000fe200078ef8cd */
[----:B------:R-:W-:Y:S01]  /*0560*/  IMAD.IADD R221, R221, 0x1, R216 ;  /* 0x00000001dddd7824 */ /* 0x000fe200078e02d8 */
[----:B------:R-:W-:-:S02]  /*0570*/  LEA.HI.X R211, R202, R211, RZ, 0x2, P0 ;  /* 0x000000d3cad37211 */ /* 0x000fc400000f14ff */
[----:B------:R-:W-:Y:S02]  /*0580*/  SHF.R.U32.HI R204, RZ, 0x5, R204 ;  /* 0x00000005ffcc7819 */ /* 0x000fe400000116cc */
[C---:B------:R-:W-:Y:S02]  /*0590*/  LOP3.LUT R212, R206.reuse, 0x40, RZ, 0xfc, !PT ;  /* 0x00000040ced47812 */ /* 0x040fe400078efcff */
[----:B------:R-:W-:Y:S02]  /*05a0*/  LOP3.LUT R209, R206, 0x80, RZ, 0xfc, !PT ;  /* 0x00000080ced17812 */ /* 0x000fe400078efcff */
[----:B------:R-:W-:Y:S02]  /*05b0*/  LEA R215, R215, UR6, 0x1 ;  /* 0x00000006d7d77c11 */ /* 0x000fe4000f8e08ff */
[----:B------:R-:W-:Y:S02]  /*05c0*/  LEA R213, R213, UR4, 0x1 ;  /* 0x00000004d5d57c11 */ /* 0x000fe4000f8e08ff */
[----:B------:R-:W-:-:S02]  /*05d0*/  LEA R196, R196, UR4, 0x1 ;  /* 0x00000004c4c47c11 */ /* 0x000fc4000f8e08ff */
[----:B------:R-:W-:Y:S02]  /*05e0*/  LEA R194, R194, UR5, 0x1 ;  /* 0x00000005c2c27c11 */ /* 0x000fe4000f8e08ff */
[----:B------:R-:W-:Y:S02]  /*05f0*/  LEA R198, R198, UR6, 0x1 ;  /* 0x00000006c6c67c11 */ /* 0x000fe4000f8e08ff */
[----:B------:R-:W-:Y:S02]  /*0600*/  LEA R192, R192, UR6, 0x1 ;  /* 0x00000006c0c07c11 */ /* 0x000fe4000f8e08ff */
[----:B-1-34-:R-:W-:-:S07]  /*0610*/  LEA R191, R191, UR6, 0x1 ;  /* 0x00000006bfbf7c11 */ /* 0x01afce000f8e08ff */
.L_x_1700:
        /* <DEDUP_REMOVED lines=44> */
.L_x_1634:
        /* <DEDUP_REMOVED lines=40> */
.L_x_1636:
[----:B------:R-:W1:Y:S01]  /*0b60*/  LDCU.64 UR12, c[0x0][0x3b8] ;  /* 0x00007700ff0c77ac */ /* 0x000e620008000a00 */
[----:B------:R-:W-:-:S05]  /*0b70*/  IADD3 R2, PT, PT, R232, R235, RZ ;  /* 0x000000ebe8027210 */ /* 0x000fca0007ffe0ff */
[C---:B-1----:R-:W-:Y:S02]  /*0b80*/  IMAD R11, R2.reuse, UR13, RZ ;  /* 0x0000000d020b7c24 */ /* 0x042fe4000f8e02ff */
[----:B------:R-:W-:-:S05]  /*0b90*/  IMAD.WIDE.U32 R2, R2, UR12, RZ ;  /* 0x0000000c02027c25 */ /* 0x000fca000f8e00ff */
[----:B------:R-:W-:Y:S02]  /*0ba0*/  IADD3 R11, PT, PT, R3, R11, RZ ;  /* 0x0000000b030b7210 */ /* 0x000fe40007ffe0ff */
[----:B------:R-:W-:-:S07]  /*0bb0*/  MOV R14, R2 ;  /* 0x00000002000e7202 */ /* 0x000fce0000000f00 */
.L_x_1637:
[----:B------:R-:W1:Y:S01]  /*0bc0*/  LDC R0, c[0x0][0x3e8] ;  /* 0x0000fa00ff007b82 */ /* 0x000e620000000800 */
[----:B------:R-:W-:Y:S01]  /*0bd0*/  IMAD.MOV.U32 R8, RZ, RZ, RZ ;  /* 0x000000ffff087224 */ /* 0x000fe200078e00ff */
[----:B-1----:R-:W-:-:S04]  /*0be0*/  IABS R4, R0 ;  /* 0x0000000000047213 */ /* 0x002fc80000000000 */
[----:B------:R-:W1:Y:S08]  /*0bf0*/  I2F.RP R5, R4 ;  /* 0x0000000400057306 */ /* 0x000e700000209400 */
[----:B-1----:R-:W1:Y:S02]  /*0c00*/  MUFU.RCP R9, R5 ;  /* 0x0000000500097308 */ /* 0x002e640000001000 */
[----:B-1----:R-:W-:-:S06]  /*0c10*/  VIADD R9, R9, 0xffffffe ;  /* 0x0ffffffe09097836 */ /* 0x002fcc0000000000 */
[----:B------:R-:W1:Y:S02]  /*0c20*/  F2I.FTZ.U32.TRUNC.NTZ R9, R9 ;  /* 0x0000000900097305 */ /* 0x000e64000021f000 */
[----:B-1----:R-:W-:-:S04]  /*0c30*/  IMAD.MOV R2, RZ, RZ, -R9 ;  /* 0x000000ffff027224 */ /* 0x002fc800078e0a09 */
[----:B------:R-:W-:Y:S01]  /*0c40*/  IMAD R3, R2, R4, RZ ;  /* 0x0000000402037224 */ /* 0x000fe200078e02ff */
[----:B------:R-:W-:-:S03]  /*0c50*/  IABS R2, R197 ;  /* 0x000000c500027213 */ /* 0x000fc60000000000 */
[----:B------:R-:W-:Y:S01]  /*0c60*/  IMAD.HI.U32 R3, R9, R3, R8 ;  /* 0x0000000309037227 */ /* 0x000fe200078e0008 */
[----:B------:R-:W-:-:S05]  /*0c70*/  SHF.R.S32.HI R9, RZ, 0x1f, R220 ;  /* 0x0000001fff097819 */ /* 0x000fca00000114dc */
        /* <DEDUP_REMOVED lines=25> */
.L_x_1638:
[----:B------:R-:W1:Y:S01]  /*0e10*/  LDCU.64 UR10, c[0x0][0x3c0] ;  /* 0x00007800ff0a77ac */ /* 0x000e620008000a00 */
[----:B------:R-:W-:-:S05]  /*0e20*/  IADD3 R2, PT, PT, R232, R235, RZ ;  /* 0x000000ebe8027210 */ /* 0x000fca0007ffe0ff */
[C---:B-1----:R-:W-:Y:S02]  /*0e30*/  IMAD R10, R2.reuse, UR11, RZ ;  /* 0x0000000b020a7c24 */ /* 0x042fe4000f8e02ff */
[----:B------:R-:W-:-:S05]  /*0e40*/  IMAD.WIDE.U32 R12, R2, UR10, RZ ;  /* 0x0000000a020c7c25 */ /* 0x000fca000f8e00ff */
[----:B------:R-:W-:-:S07]  /*0e50*/  IADD3 R10, PT, PT, R13, R10, RZ ;  /* 0x0000000a0d0a7210 */ /* 0x000fce0007ffe0ff */
.L_x_1639:
        /* <DEDUP_REMOVED lines=27> */
.L_x_1640:
[-C--:B------:R-:W-:Y:S02]  /*1010*/  IMAD R19, R5, R6.reuse, RZ ;  /* 0x0000000605137224 */ /* 0x080fe400078e02ff */
[----:B------:R-:W-:-:S05]  /*1020*/  IMAD.WIDE.U32 R24, R4, R6, RZ ;  /* 0x0000000604187225 */ /* 0x000fca00078e00ff */
[----:B------:R-:W-:Y:S02]  /*1030*/  IADD3 R19, PT, PT, R25, R19, RZ ;  /* 0x0000001319137210 */ /* 0x000fe40007ffe0ff */
.L_x_1641:
        /* <DEDUP_REMOVED lines=20> */
.L_x_1642:
[----:B------:R-:W1:Y:S01]  /*1180*/  LDC R13, c[0x0][0x434] ;  /* 0x00010d00ff0d7b82 */ /* 0x000e620000000800 */
[----:B------:R-:W-:-:S04]  /*1190*/  IMAD R2, R202, UR6, R197 ;  /* 0x00000006ca027c24 */ /* 0x000fc8000f8e02c5 */
[----:B-1----:R-:W-:-:S03]  /*11a0*/  IMAD R13, R2, R13, RZ ;  /* 0x0000000d020d7224 */ /* 0x002fc600078e02ff */
.L_x_1643:
        /* <DEDUP_REMOVED lines=11> */
.L_x_1644:
[----:B------:R-:W1:Y:S01]  /*1260*/  LDC R23, c[0x0][0x444] ;  /* 0x00011100ff177b82 */ /* 0x000e620000000800 */
[----:B------:R-:W-:-:S04]  /*1270*/  IMAD R2, R202, UR6, R197 ;  /* 0x00000006ca027c24 */ /* 0x000fc8000f8e02c5 */
[----:B-1----:R-:W-:-:S07]  /*1280*/  IMAD R23, R2, R23, RZ ;  /* 0x0000001702177224 */ /* 0x002fce00078e02ff */
.L_x_1645:
        /* <DEDUP_REMOVED lines=14> */
[----:B------:R-:W-:Y:S01]  /*1370*/  BSSY.RECONVERGENT B1, `(.L_x_1635) ;  /* 0x00006e7000017945 */ /* 0x000fe20003800200 */
[----:B------:R-:W4:Y:S02]  /*1380*/  LDCU.64 UR6, c[0x0][0x550] ;  /* 0x0000aa00ff0677ac */ /* 0x000f240008000a00 */
[----:B------:R-:W3:Y:S01]  /*1390*/  LDC.64 R34, c[0x0][0x5e8] ;  /* 0x00017a00ff227b82 */ /* 0x000ee20000000a00 */
[----:B--2---:R-:W-:-:S07]  /*13a0*/  IMAD.WIDE.U32 R32, R6, UR16, RZ ;  /* 0x0000001006207c25 */ /* 0x004fce000f8e00ff */
[----:B------:R-:W2:Y:S01]  /*13b0*/  LDC.64 R242, c[0x0][0x420] ;  /* 0x00010800fff27b82 */ /* 0x000ea20000000a00 */
[----:B------:R-:W-:Y:S01]  /*13c0*/  IMAD R7, R7, UR16, R33 ;  /* 0x0000001007077c24 */ /* 0x000fe2000f8e0221 */
[----:B------:R-:W-:Y:S02]  /*13d0*/  SEL R6, R32, RZ, P3 ;  /* 0x000000ff20067207 */ /* 0x000fe40001800000 */
[----:B-1----:R-:W-:-:S04]  /*13e0*/  LOP3.LUT R26, R4, 0x1f, RZ, 0xc0, !PT ;  /* 0x0000001f041a7812 */ /* 0x002fc800078ec0ff */
[----:B------:R-:W1:Y:S01]  /*13f0*/  LDC.64 R4, c[0x0][0x3b0] ;  /* 0x0000ec00ff047b82 */ /* 0x000e620000000a00 */
[----:B------:R-:W-:Y:S01]  /*1400*/  SEL R7, R7, RZ, P3 ;  /* 0x000000ff07077207 */ /* 0x000fe20001800000 */
[----:B------:R-:W-:Y:S01]  /*1410*/  IMAD R29, R204, R25, R26 ;  /* 0x00000019cc1d7224 */ /* 0x000fe200078e021a */
[C---:B-----5:R-:W-:Y:S01]  /*1420*/  SHF.L.U64.HI R222, R2.reuse, 0x5, R3 ;  /* 0x0000000502de7819 */ /* 0x060fe20000010203 */
[----:B------:R-:W-:Y:S01]  /*1430*/  IMAD.SHL.U32 R25, R25, 0x40, RZ ;  /* 0x0000004019197824 */ /* 0x000fe200078e00ff */
[----:B------:R-:W-:Y:S02]  /*1440*/  SHF.L.U32 R223, R2, 0x5, RZ ;  /* 0x0000000502df7819 */ /* 0x000fe400000006ff */
[----:B------:R-:W-:Y:S01]  /*1450*/  IADD3 R27, P1, P0, R29, R24, R6 ;  /* 0x000000181d1b7210 */ /* 0x000fe2000783e006 */
[----:B---3--:R-:W-:Y:S01]  /*1460*/  IMAD.WIDE R224, R23, 0x4, R34 ;  /* 0x0000000417e07825 */ /* 0x008fe200078e0222 */
[----:B------:R-:W-:Y:S01]  /*1470*/  SHF.R.S32.HI R29, RZ, 0x1f, R29 ;  /* 0x0000001fff1d7819 */ /* 0x000fe2000001141d */
[----:B------:R-:W3:Y:S03]  /*1480*/  LDC R24, c[0x0][0x508] ;  /* 0x00014200ff187b82 */ /* 0x000ee60000000800 */
[----:B------:R-:W-:Y:S01]  /*1490*/  IADD3.X R26, PT, PT, R29, R18, R7, P1, P0 ;  /* 0x000000121d1a7210 */ /* 0x000fe20000fe0407 */
[----:B------:R-:W-:Y:S01]  /*14a0*/  IMAD.MOV.U32 R18, RZ, RZ, R206 ;  /* 0x000000ffff127224 */ /* 0x000fe200078e00ce */
[----:B------:R-:W-:Y:S01]  /*14b0*/  IADD3 R28, P0, PT, R206, R28, RZ ;  /* 0x0000001cce1c7210 */ /* 0x000fe20007f1e0ff */
[----:B--2---:R-:W-:-:S02]  /*14c0*/  IMAD.WIDE R242, R13, 0x4, R242 ;  /* 0x000000040df27825 */ /* 0x004fc400078e02f2 */
[----:B------:R-:W2:Y:S02]  /*14d0*/  LDC.64 R6, c[0x0][0x598] ;  /* 0x00016600ff067b82 */ /* 0x000ea40000000a00 */
[----:B------:R-:W-:Y:S01]  /*14e0*/  IMAD.X R29, RZ, RZ, R22, P0 ;  /* 0x000000ffff1d7224 */ /* 0x000fe200000e0616 */
[----:B------:R-:W-:Y:S01]  /*14f0*/  IADD3 R27, P0, PT, R25, R27, RZ ;  /* 0x0000001b191b7210 */ /* 0x000fe20007f1e0ff */
[C---:B------:R-:W-:Y:S02]  /*1500*/  IMAD R22, R21.reuse, R2, RZ ;  /* 0x0000000215167224 */ /* 0x040fe400078e02ff */
[----:B-1----:R-:W-:Y:S01]  /*1510*/  IMAD R30, R21, R4, RZ ;  /* 0x00000004151e7224 */ /* 0x002fe200078e02ff */
[----:B------:R-:W-:Y:S01]  /*1520*/  LEA.HI.X.SX32 R26, R25, R26, 0x1, P0 ;  /* 0x0000001a191a7211 */ /* 0x000fe200000f0eff */
[----:B------:R-:W-:Y:S01]  /*1530*/  IMAD.WIDE.U32 R32, R17, R4, R18 ;  /* 0x0000000411207225 */ /* 0x000fe200078e0012 */
[----:B------:R-:W-:-:S03]  /*1540*/  LEA R236, P0, R27, UR4, 0x2 ;  /* 0x000000041bec7c11 */ /* 0x000fc6000f8010ff */
[C---:B------:R-:W-:Y:S01]  /*1550*/  IMAD R22, R17.reuse, R3, R22 ;  /* 0x0000000311167224 */ /* 0x040fe200078e0216 */
[----:B------:R-:W-:Y:S01]  /*1560*/  IADD3 R20, P1, PT, R20, R32, RZ ;  /* 0x0000002014147210 */ /* 0x000fe20007f3e0ff */
[----:B------:R-:W-:Y:S01]  /*1570*/  IMAD.WIDE.U32 R28, R17, R2, R28 ;  /* 0x00000002111c7225 */ /* 0x000fe200078e001c */
[----:B------:R-:W-:Y:S02]  /*1580*/  LEA.HI.X R237, R27, UR5, R26, 0x2, P0 ;  /* 0x000000051bed7c11 */ /* 0x000fe400080f141a */
[----:B---3--:R-:W-:Y:S01]  /*1590*/  IADD3 R24, PT, PT, R219, -R24, -R231 ;  /* 0x80000018db187210 */ /* 0x008fe20007ffe8e7 */
[----:B------:R-:W-:Y:S02]  /*15a0*/  IMAD R30, R17, R5, R30 ;  /* 0x00000005111e7224 */ /* 0x000fe400078e021e */
[----:B------:R-:W-:Y:S01]  /*15b0*/  IMAD.IADD R29, R29, 0x1, R22 ;  /* 0x000000011d1d7824 */ /* 0x000fe200078e0216 */
[----:B------:R-:W-:Y:S02]  /*15c0*/  IADD3 R24, PT, PT, R24, -0x40, RZ ;  /* 0xffffffc018187810 */ /* 0x000fe40007ffe0ff */
[----:B------:R-:W-:Y:S01]  /*15d0*/  IADD3.X R21, PT, PT, R15, R33, R30, P1, !PT ;  /* 0x000000210f157210 */ /* 0x000fe20000ffe41e */
[----:B--2---:R-:W-:-:S04]  /*15e0*/  IMAD.WIDE.U32 R28, R197, R6, R28 ;  /* 0x00000006c51c7225 */ /* 0x004fc800078e001c */
        /* <DEDUP_REMOVED lines=8> */
[----:B----4-:R-:W-:Y:S01]  /*1670*/  LEA R238, P0, R28, UR6, 0x1 ;  /* 0x000000061cee7c11 */ /* 0x010fe2000f8008ff */
[C---:B------:R-:W-:Y:S01]  /*1680*/  IMAD R7, R207.reuse, R5, R21 ;  /* 0x00000005cf077224 */ /* 0x040fe200078e0215 */
[C---:B------:R-:W-:Y:S01]  /*1690*/  LEA R240, P1, R20.reuse, UR8, 0x1 ;  /* 0x0000000814f07c11 */ /* 0x040fe2000f8208ff */
[----:B------:R-:W-:Y:S01]  /*16a0*/  IMAD R6, R207, R3, R29 ;  /* 0x00000003cf067224 */ /* 0x000fe200078e021d */
[----:B------:R-:W-:Y:S02]  /*16b0*/  VIMNMX R217, PT, PT, RZ, R217, !PT ;  /* 0x000000d9ffd97248 */ /* 0x000fe40007fe0100 */
[----:B------:R-:W-:Y:S01]  /*16c0*/  LEA.HI.X R241, R20, UR9, R7, 0x1, P1 ;  /* 0x0000000914f17c11 */ /* 0x000fe200088f0c07 */
[----:B------:R-:W-:Y:S01]  /*16d0*/  IMAD.SHL.U32 R7, R4, 0x20, RZ ;  /* 0x0000002004077824 */ /* 0x000fe200078e00ff */
[----:B------:R-:W-:-:S02]  /*16e0*/  ISETP.GT.AND P1, PT, R16, R217, PT ;  /* 0x000000d91000720c */ /* 0x000fc40003f24270 */
[----:B------:R-:W-:Y:S02]  /*16f0*/  LEA.HI.X R239, R28, UR7, R6, 0x1, P0 ;  /* 0x000000071cef7c11 */ /* 0x000fe400080f0c06 */
[----:B------:R-:W-:Y:S02]  /*1700*/  IADD3 R6, P0, PT, R207, 0x20, RZ ;  /* 0x00000020cf067810 */ /* 0x000fe40007f1e0ff */
[----:B------:R-:W-:-:S03]  /*1710*/  SHF.L.U64.HI R5, R4, 0x5, R5 ;  /* 0x0000000504057819 */ /* 0x000fc60000010205 */
        /* <DEDUP_REMOVED lines=13> */
.L_x_1647:
[----:B------:R-:W1:Y:S01]  /*17f0*/  LDCU.64 UR8, c[0x0][0x5c0] ;  /* 0x0000b800ff0877ac */ /* 0x000e620008000a00 */
[----:B------:R-:W-:-:S05]  /*1800*/  IADD3 R0, PT, PT, R232, R235, RZ ;  /* 0x000000ebe8007210 */ /* 0x000fca0007ffe0ff */
[C---:B-1----:R-:W-:Y:S02]  /*1810*/  IMAD R3, R0.reuse, UR9, RZ ;  /* 0x0000000900037c24 */ /* 0x042fe4000f8e02ff */
[----:B------:R-:W-:-:S05]  /*1820*/  IMAD.WIDE.U32 R4, R0, UR8, RZ ;  /* 0x0000000800047c25 */ /* 0x000fca000f8e00ff */
[----:B------:R-:W-:Y:S02]  /*1830*/  IADD3 R0, PT, PT, R5, R3, RZ ;  /* 0x0000000305007210 */ /* 0x000fe40007ffe0ff */
.L_x_1648:
        /* <DEDUP_REMOVED lines=12> */
.L_x_1649:
[----:B------:R-:W1:Y:S01]  /*1900*/  LDCU.64 UR6, c[0x0][0x5c8] ;  /* 0x0000b900ff0677ac */ /* 0x000e620008000a00 */
[----:B------:R-:W-:-:S05]  /*1910*/  IADD3 R232, PT, PT, R232, R235, RZ ;  /* 0x000000ebe8e87210 */ /* 0x000fca0007ffe0ff */
[C---:B-1----:R-:W-:Y:S02]  /*1920*/  IMAD R5, R232.reuse, UR7, RZ ;  /* 0x00000007e8057c24 */ /* 0x042fe4000f8e02ff */
[----:B------:R-:W-:-:S05]  /*1930*/  IMAD.WIDE.U32 R232, R232, UR6, RZ ;  /* 0x00000006e8e87c25 */ /* 0x000fca000f8e00ff */
[----:B------:R-:W-:Y:S02]  /*1940*/  IADD3 R5, PT, PT, R233, R5, RZ ;  /* 0x00000005e9057210 */ /* 0x000fe40007ffe0ff */
[----:B------:R-:W-:Y:S02]  /*1950*/  MOV R8, R232 ;  /* 0x000000e800087202 */ /* 0x000fe40000000f00 */
.L_x_1650:
[----:B------:R-:W1:Y:S01]  /*1960*/  LDCU.64 UR4, c[0x0][0x5d8] ;  /* 0x0000bb00ff0477ac */ /* 0x000e620008000a00 */
[----:B------:R-:W-:Y:S01]  /*1970*/  IMAD.WIDE.U32 R10, R220, UR8, R18 ;  /* 0x00000008dc0a7c25 */ /* 0x000fe2000f8e0012 */
[----:B------:R-:W-:Y:S03]  /*1980*/  BSSY.RECONVERGENT B0, `(.L_x_1651) ;  /* 0x0000019000007945 */ /* 0x000fe60003800200 */
[----:B------:R-:W-:Y:S01]  /*1990*/  IMAD R3, R9, UR8, RZ ;  /* 0x0000000809037c24 */ /* 0x000fe2000f8e02ff */
[----:B------:R-:W-:Y:S02]  /*19a0*/  IADD3 R10, P0, PT, R4, R10, RZ ;  /* 0x0000000a040a7210 */ /* 0x000fe40007f1e0ff */
[C---:B------:R-:W-:Y:S01]  /*19b0*/  IADD3 R4, PT, PT, -R220.reuse, R231, RZ ;  /* 0x000000e7dc047210 */ /* 0x040fe20007ffe1ff */
[----:B------:R-:W-:-:S03]  /*19c0*/  IMAD R3, R220, UR9, R3 ;  /* 0x00000009dc037c24 */ /* 0x000fc6000f8e0203 */
[-C--:B------:R-:W-:Y:S02]  /*19d0*/  ISETP.GE.AND P5, PT, R207, R4.reuse, PT ;  /* 0x00000004cf00720c */ /* 0x080fe40003fa6270 */
[----:B------:R-:W-:Y:S02]  /*19e0*/  IADD3.X R11, PT, PT, R0, R11, R3, P0, !PT ;  /* 0x0000000b000b7210 */ /* 0x000fe400007fe403 */
[----:B------:R-:W-:Y:S01]  /*19f0*/  ISETP.GE.AND P4, PT, R199, R4, PT ;  /* 0x00000004c700720c */ /* 0x000fe20003f86270 */
[----:B-1----:R-:W-:-:S04]  /*1a00*/  IMAD.WIDE.U32 R10, R197, UR4, R10 ;  /* 0x00000004c50a7c25 */ /* 0x002fc8000f8e000a */
[----:B------:R-:W-:-:S04]  /*1a10*/  IMAD R3, R197, UR5, R11 ;  /* 0x00000005c5037c24 */ /* 0x000fc8000f8e020b */
[----:B------:R-:W-:Y:S05]  /*1a20*/  @P5 BRA `(.L_x_1652) ;  /* 0x0000000000385947 */ /* 0x000fea0003800000 */
        /* <DEDUP_REMOVED lines=14> */
.L_x_1652:
[----:B------:R-:W-:Y:S05]  /*1b10*/  BSYNC.RECONVERGENT B0 ;  /* 0x0000000000007941 */ /* 0x000fea0003800200 */
.L_x_1651:
        /* <DEDUP_REMOVED lines=17> */
.L_x_1654:
[----:B------:R-:W-:Y:S05]  /*1c30*/  BSYNC.RECONVERGENT B0 ;  /* 0x0000000000007941 */ /* 0x000fea0003800200 */
.L_x_1653:
        /* <DEDUP_REMOVED lines=24> */
.L_x_1656:
[----:B------:R-:W-:Y:S05]  /*1dc0*/  BSYNC.RECONVERGENT B0 ;  /* 0x0000000000007941 */ /* 0x000fea0003800200 */
.L_x_1655:
        /* <DEDUP_REMOVED lines=18> */
.L_x_1646:
        /* <DEDUP_REMOVED lines=28> */
.L_x_1660:
[----:B------:R2:W-:Y:S01]  /*20b0*/  STS.128 [R215+0x10000], RZ ;  /* 0x010000ffd7007388 */ /* 0x0005e20000000c00 */
[----:B------:R-:W-:Y:S05]  /*20c0*/  BRA `(.L_x_1661) ;  /* 0x00000000000c7947 */ /* 0x000fea0003800000 */
.L_x_1659:
[----:B------:R1:W-:Y:S04]  /*20d0*/  STS.128 [R215+0xc000], RZ ;  /* 0x00c000ffd7007388 */ /* 0x0003e80000000c00 */
[----:B------:R1:W-:Y:S04]  /*20e0*/  STS.128 [R215+0xe000], RZ ;  /* 0x00e000ffd7007388 */ /* 0x0003e80000000c00 */
[----:B------:R1:W-:Y:S02]  /*20f0*/  STS.128 [R215+0x10000], RZ ;  /* 0x010000ffd7007388 */ /* 0x0003e40000000c00 */
.L_x_1661:
[----:B------:R-:W-:Y:S05]  /*2100*/  BSYNC.RECONVERGENT B0 ;  /* 0x0000000000007941 */ /* 0x000fea0003800200 */
.L_x_1658:
        /* <DEDUP_REMOVED lines=28> */
.L_x_1664:
[----:B------:R1:W-:Y:S02]  /*22d0*/  STS.128 [R215+0x11000], RZ ;  /* 0x011000ffd7007388 */ /* 0x0003e40000000c00 */
.L_x_1663:
[----:B------:R-:W-:Y:S05]  /*22e0*/  BSYNC.RECONVERGENT B0 ;  /* 0x0000000000007941 */ /* 0x000fea0003800200 */
.L_x_1662:
        /* <DEDUP_REMOVED lines=23> */
.L_x_1667:
[----:B------:R1:W-:Y:S01]  /*2460*/  STS.128 [R229+0x4000], RZ ;  /* 0x004000ffe5007388 */ /* 0x0003e20000000c00 */
[----:B------:R-:W-:Y:S05]  /*2470*/  BRA `(.L_x_1668) ;  /* 0x00000000000c7947 */ /* 0x000fea0003800000 */
.L_x_1666:
[----:B------:R1:W-:Y:S04]  /*2480*/  STS.128 [R229], RZ ;  /* 0x000000ffe5007388 */ /* 0x0003e80000000c00 */
[----:B------:R1:W-:Y:S04]  /*2490*/  STS.128 [R229+0x2000], RZ ;  /* 0x002000ffe5007388 */ /* 0x0003e80000000c00 */
[----:B------:R1:W-:Y:S02]  /*24a0*/  STS.128 [R229+0x4000], RZ ;  /* 0x004000ffe5007388 */ /* 0x0003e40000000c00 */
.L_x_1668:
[----:B------:R-:W-:Y:S05]  /*24b0*/  BSYNC.RECONVERGENT B0 ;  /* 0x0000000000007941 */ /* 0x000fea0003800200 */
.L_x_1665:
        /* <DEDUP_REMOVED lines=27> */
.L_x_1671:
[----:B------:R1:W-:Y:S02]  /*2670*/  STS.128 [R229+0x5000], RZ ;  /* 0x005000ffe5007388 */ /* 0x0003e40000000c00 */
.L_x_1670:
[----:B------:R-:W-:Y:S05]  /*2680*/  BSYNC.RECONVERGENT B0 ;  /* 0x0000000000007941 */ /* 0x000fea0003800200 */
.L_x_1669:
        /* <DEDUP_REMOVED lines=49> */
.L_x_1674:
[----:B------:R2:W-:Y:S01]  /*29a0*/  STS.128 [R215+0x16000], RZ ;  /* 0x016000ffd7007388 */ /* 0x0005e20000000c00 */
[----:B------:R-:W-:Y:S05]  /*29b0*/  BRA `(.L_x_1675) ;  /* 0x00000000000c7947 */ /* 0x000fea0003800000 */
.L_x_1673:
[----:B------:R1:W-:Y:S04]  /*29c0*/  STS.128 [R215+0x12000], RZ ;  /* 0x012000ffd7007388 */ /* 0x0003e80000000c00 */
[----:B------:R1:W-:Y:S04]  /*29d0*/  STS.128 [R215+0x14000], RZ ;  /* 0x014000ffd7007388 */ /* 0x0003e80000000c00 */
[----:B------:R1:W-:Y:S02]  /*29e0*/  STS.128 [R215+0x16000], RZ ;  /* 0x016000ffd7007388 */ /* 0x0003e40000000c00 */
.L_x_1675:
[----:B------:R-:W-:Y:S05]  /*29f0*/  BSYNC.RECONVERGENT B0 ;  /* 0x0000000000007941 */ /* 0x000fea0003800200 */
.L_x_1672:
        /* <DEDUP_REMOVED lines=34> */
.L_x_1678:
[----:B------:R3:W-:Y:S02]  /*2c20*/  STS.128 [R215+0x17000], RZ ;  /* 0x017000ffd7007388 */ /* 0x0007e40000000c00 */
.L_x_1677:
[----:B------:R-:W-:Y:S05]  /*2c30*/  BSYNC.RECONVERGENT B0 ;  /* 0x0000000000007941 */ /* 0x000fea0003800200 */
.L_x_1676:
        /* <DEDUP_REMOVED lines=38> */
.L_x_1681:
[----:B------:R3:W-:Y:S01]  /*2ea0*/  STS.128 [R215+0x1c000], RZ ;  /* 0x01c000ffd7007388 */ /* 0x0007e20000000c00 */
[----:B------:R-:W-:Y:S05]  /*2eb0*/  BRA `(.L_x_1682) ;  /* 0x00000000000c7947 */ /* 0x000fea0003800000 */
.L_x_1680:
[----:B------:R2:W-:Y:S04]  /*2ec0*/  STS.128 [R215+0x18000], RZ ;  /* 0x018000ffd7007388 */ /* 0x0005e80000000c00 */
[----:B------:R2:W-:Y:S04]  /*2ed0*/  STS.128 [R215+0x1a000], RZ ;  /* 0x01a000ffd7007388 */ /* 0x0005e80000000c00 */
[----:B------:R2:W-:Y:S02]  /*2ee0*/  STS.128 [R215+0x1c000], RZ ;  /* 0x01c000ffd7007388 */ /* 0x0005e40000000c00 */
.L_x_1682:
[----:B------:R-:W-:Y:S05]  /*2ef0*/  BSYNC.RECONVERGENT B0 ;  /* 0x0000000000007941 */ /* 0x000fea0003800200 */
.L_x_1679:
        /* <DEDUP_REMOVED lines=33> */
.L_x_1685:
[----:B------:R4:W-:Y:S02]  /*3110*/  STS.128 [R215+0x1d000], RZ ;  /* 0x01d000ffd7007388 */ /* 0x0009e40000000c00 */
.L_x_1684:
[----:B------:R-:W-:Y:S05]  /*3120*/  BSYNC.RECONVERGENT B0 ;  /* 0x0000000000007941 */ /* 0x000fea0003800200 */
.L_x_1683:
[----:B------:R-:W0:Y:S01]  /*3130*/  LDGDEPBAR ;  /* 0x00000000000079af */ /* 0x000e220000000000 */
[----:B------:R-:W1:Y:S01]  /*3140*/  LDC.64 R200, c[0x0][0x508] ;  /* 0x00014200ffc87b82 */ /* 0x000e620000000a00 */
[----:B------:R-:W2:Y:S01]  /*3150*/  LDCU UR4, c[0x0][0x590] ;  /* 0x0000b200ff0477ac */ /* 0x000ea20008000800 */
[--C-:B------:R-:W-:Y:S01]  /*3160*/  IMAD.IADD R186, R196, 0x1, R187.reuse ;  /* 0x00000001c4ba7824 */ /* 0x100fe200078e02bb */
[----:B------:R-:W-:Y:S01]  /*3170*/  CS2R R142, SRZ ;  /* 0x00000000008e7805 */ /* 0x000fe2000001ff00 */
[----:B---34-:R-:W-:Y:S01]  /*3180*/  IMAD.IADD R2, R192, 0x1, R187 ;  /* 0x00000001c0027824 */ /* 0x018fe200078e02bb */
[----:B------:R-:W-:Y:S01]  /*3190*/  CS2R R140, SRZ ;  /* 0x00000000008c7805 */ /* 0x000fe2000001ff00 */
[--C-:B------:R-:W-:Y:S01]  /*31a0*/  IMAD.IADD R190, R198, 0x1, R188.reuse ;  /* 0x00000001c6be7824 */ /* 0x100fe200078e02bc */
[----:B------:R-:W-:Y:S01]  /*31b0*/  CS2R R146, SRZ ;  /* 0x0000000000927805 */ /* 0x000fe2000001ff00 */
[----:B------:R-:W-:Y:S01]  /*31c0*/  IMAD.IADD R188, R191, 0x1, R188 ;  /* 0x00000001bfbc7824 */ /* 0x000fe200078e02bc */
[----:B------:R-:W-:Y:S01]  /*31d0*/  CS2R R144, SRZ ;  /* 0x0000000000907805 */ /* 0x000fe2000001ff00 */
[----:B------:R-:W-:Y:S01]  /*31e0*/  IMAD.MOV.U32 R226, RZ, RZ, R229 ;  /* 0x000000ffffe27224 */ /* 0x000fe200078e00e5 */
[----:B------:R-:W-:Y:S01]  /*31f0*/  CS2R R138, SRZ ;  /* 0x00000000008a7805 */ /* 0x000fe2000001ff00 */
[--C-:B------:R-:W-:Y:S01]  /*3200*/  IMAD.IADD R184, R196, 0x1, R189.reuse ;  /* 0x00000001c4b87824 */ /* 0x100fe200078e02bd */
        /* <DEDUP_REMOVED lines=44> */
[C---:B------:R-:W-:Y:S01]  /*34d0*/  IMAD.IADD R185, R189.reuse, 0x1, R186 ;  /* 0x00000001bdb97824 */ /* 0x040fe200078e02ba */
[----:B------:R-:W3:Y:S01]  /*34e0*/  LDCU UR5, c[0x0][0x440] ;  /* 0x00008800ff0577ac */ /* 0x000ee20008000800 */
[----:B------:R-:W-:Y:S01]  /*34f0*/  IMAD.IADD R0, R189, 0x1, R2 ;  /* 0x00000001bd007824 */ /* 0x000fe200078e0202 */
[----:B------:R-:W4:Y:S01]  /*3500*/  LDCU UR6, c[0x0][0x3e0] ;  /* 0x00007c00ff0677ac */ /* 0x000f220008000800 */
[----:B------:R-:W1:Y:S01]  /*3510*/  LDCU UR7, c[0x0][0x45c] ;  /* 0x00008b80ff0777ac */ /* 0x000e620008000800 */
[----:B--2---:R-:W-:-:S12]  /*3520*/  USHF.L.U32 UR4, UR4, 0x6, URZ ;  /* 0x0000000604047899 */ /* 0x004fd800080006ff */
.L_x_1690:
[----:B------:R-:W0:Y:S01]  /*3530*/  LDGDEPBAR ;  /* 0x00000000000079af */ /* 0x000e220000000000 */
[C---:B------:R-:W-:Y:S02]  /*3540*/  IADD3 R149, PT, PT, R190.reuse, R189, RZ ;  /* 0x000000bdbe957210 */ /* 0x040fe40007ffe0ff */
[----:B------:R-:W-:Y:S02]  /*3550*/  IADD3 R150, PT, PT, R190, R187, RZ ;  /* 0x000000bbbe967210 */ /* 0x000fe40007ffe0ff */
[----:B------:R-:W-:Y:S02]  /*3560*/  LEA R154, P0, R203, R224, 0x2 ;  /* 0x000000e0cb9a7211 */ /* 0x000fe400078010ff */
[----:B------:R-:W-:Y:S02]  /*3570*/  IADD3 R148, PT, PT, R189, R150, RZ ;  /* 0x00000096bd947210 */ /* 0x000fe40007ffe0ff */
[----:B------:R-:W-:Y:S02]  /*3580*/  LEA.HI.X R155, R203, R225, RZ, 0x2, P0 ;  /* 0x000000e1cb9b7211 */ /* 0x000fe400000f14ff */
[----:B------:R-:W-:Y:S02]  /*3590*/  SHF.L.U32 R170, R230, 0x6, RZ ;  /* 0x00000006e6aa7819 */ /* 0x000fe400000006ff */
[----:B-1----:R-:W-:Y:S04]  /*35a0*/  IADD3 R169, PT, PT, R219, -R200, -R231 ;  /* 0x800000c8dba97210 */ /* 0x002fe80007ffe8e7 */
[----:B------:R-:W-:Y:S01]  /*35b0*/  ISETP.GE.AND P0, PT, R170, R169, PT ;  /* 0x000000a9aa00720c */ /* 0x000fe20003f06270 */
        /* <DEDUP_REMOVED lines=9> */
[----:B------:R-:W4:Y:S05]  /*3650*/  LDSM.16.M88.4 R96, [R186] ;  /* 0x00000000ba60783b */ /* 0x000f2a0000000200 */
[----:B-----5:R-:W5:Y:S05]  /*3660*/  LDG.E R152, desc[UR18][R154.64] ;  /* 0x000000129a987981 */ /* 0x020f6a000c1e1900 */
[----:B------:R4:W5:Y:S01]  /*3670*/  LDG.E R151, desc[UR18][R154.64+0x20] ;  /* 0x000020129a977981 */ /* 0x000962000c1e1900 */
        /* <DEDUP_REMOVED lines=74> */
[-C--:B------:R-:W-:Y:S01]  /*3b20*/  FMUL.FTZ R153, R4, R201.reuse ;  /* 0x000000c904997220 */ /* 0x080fe20000410000 */
[-C--:B------:R-:W-:Y:S01]  /*3b30*/  FMUL.FTZ R154, R5, R201.reuse ;  /* 0x000000c9059a7220 */ /* 0x080fe20000410000 */
[-C--:B------:R-:W-:Y:S01]  /*3b40*/  FMUL.FTZ R155, R6, R201.reuse ;  /* 0x000000c9069b7220 */ /* 0x080fe20000410000 */
[-C--:B------:R-:W-:Y:S03]  /*3b50*/  FMUL.FTZ R156, R7, R201.reuse ;  /* 0x000000c9079c7220 */ /* 0x080fe60000410000 */
[----:B------:R-:W2:Y:S02]  /*3b60*/  MUFU.TANH R153, R153 ;  /* 0x0000009900997308 */ /* 0x000ea40000002400 */
[-C--:B------:R-:W-:Y:S01]  /*3b70*/  FMUL.FTZ R157, R8, R201.reuse ;  /* 0x000000c9089d7220 */ /* 0x080fe20000410000 */
[-C--:B------:R-:W-:Y:S01]  /*3b80*/  FMUL.FTZ R158, R9, R201.reuse ;  /* 0x000000c9099e7220 */ /* 0x080fe20000410000 */
[-C--:B------:R-:W-:Y:S01]  /*3b90*/  FMUL.FTZ R159, R10, R201.reuse ;  /* 0x000000c90a9f7220 */ /* 0x080fe20000410000 */
[-C--:B------:R-:W-:Y:S05]  /*3ba0*/  FMUL.FTZ R160, R11, R201.reuse ;  /* 0x000000c90ba07220 */ /* 0x080fea0000410000 */
[----:B------:R-:W3:Y:S01]  /*3bb0*/  MUFU.TANH R154, R154 ;  /* 0x0000009a009a7308 */ /* 0x000ee20000002400 */
[C---:B-1----:R-:W-:Y:S09]  /*3bc0*/  HMMA.16816.F32.BF16 R12, R92.reuse, R68, R12 ;  /* 0x000000445c0c723c */ /* 0x042ff2000004180c */
[----:B------:R-:W1:Y:S01]  /*3bd0*/  MUFU.TANH R155, R155 ;  /* 0x0000009b009b7308 */ /* 0x000e620000002400 */
[----:B------:R-:W-:Y:S09]  /*3be0*/  HMMA.16816.F32.BF16 R16, R92, R70, R16 ;  /* 0x000000465c10723c */ /* 0x000ff20000041810 */
[----:B------:R-:W4:Y:S01]  /*3bf0*/  MUFU.TANH R156, R156 ;  /* 0x0000009c009c7308 */ /* 0x000f220000002400 */
[-C--:B------:R-:W-:Y:S01]  /*3c00*/  FMUL.FTZ R161, R12, R201.reuse ;  /* 0x000000c90ca17220 */ /* 0x080fe20000410000 */
[-C--:B------:R-:W-:Y:S01]  /*3c10*/  FMUL.FTZ R162, R13, R201.reuse ;  /* 0x000000c90da27220 */ /* 0x080fe20000410000 */
[-C--:B------:R-:W-:Y:S01]  /*3c20*/  FMUL.FTZ R163, R14, R201.reuse ;  /* 0x000000c90ea37220 */ /* 0x080fe20000410000 */
[-C--:B------:R-:W-:Y:S06]  /*3c30*/  FMUL.FTZ R164, R15, R201.reuse ;  /* 0x000000c90fa47220 */ /* 0x080fec0000410000 */
[----:B------:R-:W1:Y:S01]  /*3c40*/  MUFU.TANH R157, R157 ;  /* 0x0000009d009d7308 */ /* 0x000e620000002400 */
[-C--:B------:R-:W-:Y:S01]  /*3c50*/  FMUL.FTZ R165, R16, R201.reuse ;  /* 0x000000c910a57220 */ /* 0x080fe20000410000 */
[-C--:B------:R-:W-:Y:S01]  /*3c60*/  FMUL.FTZ R166, R17, R201.reuse ;  /* 0x000000c911a67220 */ /* 0x080fe20000410000 */
[-C--:B------:R-:W-:Y:S01]  /*3c70*/  FMUL.FTZ R167, R18, R201.reuse ;  /* 0x000000c912a77220 */ /* 0x080fe20000410000 */
[----:B------:R-:W-:Y:S06]  /*3c80*/  FMUL.FTZ R168, R19, R201 ;  /* 0x000000c913a87220 */ /* 0x000fec0000410000 */
[----:B------:R-:W1:Y:S10]  /*3c90*/  MUFU.TANH R158, R158 ;  /* 0x0000009e009e7308 */ /* 0x000e740000002400 */
        /* <DEDUP_REMOVED lines=9> */
[----:B------:R-:W1:Y:S01]  /*3d30*/  MUFU.TANH R168, R168 ;  /* 0x000000a800a87308 */ /* 0x000e620000002400 */
[----:B--234-:R-:W-:Y:S05]  /*3d40*/  @!P0 BRA `(.L_x_1686) ;  /* 0x0000000000608947 */ /* 0x01cfea0003800000 */
[----:B-1----:R-:W-:Y:S01]  /*3d50*/  MOV R11, R165 ;  /* 0x000000a5000b7202 */ /* 0x002fe20000000f00 */
[----:B------:R-:W1:Y:S01]  /*3d60*/  LDC R4, c[0x0][0x504] ;  /* 0x00014100ff047b82 */ /* 0x000e620000000800 */
[----:B------:R-:W-:Y:S01]  /*3d70*/  MOV R15, R163 ;  /* 0x000000a3000f7202 */ /* 0x000fe20000000f00 */
[----:B------:R-:W-:Y:S01]  /*3d80*/  VIADD R6, R220, 0x40 ;  /* 0x00000040dc067836 */ /* 0x000fe20000000000 */
[----:B------:R-:W-:Y:S01]  /*3d90*/  MOV R19, R161 ;  /* 0x000000a100137202 */ /* 0x000fe20000000f00 */
[----:B------:R-:W-:Y:S01]  /*3da0*/  VIADD R7, R170, 0x40 ;  /* 0x00000040aa077836 */ /* 0x000fe20000000000 */
[----:B------:R-:W-:Y:S01]  /*3db0*/  MOV R75, R159 ;  /* 0x0000009f004b7202 */ /* 0x000fe20000000f00 */
[----:B------:R-:W-:Y:S01]  /*3dc0*/  IMAD.MOV.U32 R5, RZ, RZ, R168 ;  /* 0x000000ffff057224 */ /* 0x000fe200078e00a8 */
[----:B------:R-:W-:Y:S01]  /*3dd0*/  ISETP.LT.AND P0, PT, R6, R231, PT ;  /* 0x000000e70600720c */ /* 0x000fe20003f01270 */
[----:B------:R-:W-:Y:S01]  /*3de0*/  IMAD.MOV.U32 R9, RZ, RZ, R166 ;  /* 0x000000ffff097224 */ /* 0x000fe200078e00a6 */
[----:B------:R-:W-:Y:S01]  /*3df0*/  MOV R79, R157 ;  /* 0x0000009d004f7202 */ /* 0x000fe20000000f00 */
[----:B------:R-:W-:Y:S01]  /*3e00*/  IMAD.MOV.U32 R13, RZ, RZ, R164 ;  /* 0x000000ffff0d7224 */ /* 0x000fe200078e00a4 */
[----:B------:R-:W-:Y:S01]  /*3e10*/  MOV R83, R155 ;  /* 0x0000009b00537202 */ /* 0x000fe20000000f00 */
[----:B------:R-:W-:Y:S01]  /*3e20*/  IMAD.MOV.U32 R17, RZ, RZ, R162 ;  /* 0x000000ffff117224 */ /* 0x000fe200078e00a2 */
[----:B------:R-:W-:Y:S01]  /*3e30*/  MOV R87, R153 ;  /* 0x0000009900577202 */ /* 0x000fe20000000f00 */
[----:B------:R-:W-:Y:S02]  /*3e40*/  IMAD.MOV.U32 R73, RZ, RZ, R160 ;  /* 0x000000ffff497224 */ /* 0x000fe400078e00a0 */
[----:B------:R-:W-:Y:S02]  /*3e50*/  IMAD.MOV.U32 R77, RZ, RZ, R158 ;  /* 0x000000ffff4d7224 */ /* 0x000fe400078e009e */
[----:B------:R-:W-:Y:S02]  /*3e60*/  IMAD.MOV.U32 R81, RZ, RZ, R156 ;  /* 0x000000ffff517224 */ /* 0x000fe400078e009c */
[----:B------:R-:W-:Y:S01]  /*3e70*/  IMAD.MOV.U32 R85, RZ, RZ, R154 ;  /* 0x000000ffff557224 */ /* 0x000fe200078e009a */
[----:B-1----:R-:W-:Y:S04]  /*3e80*/  IADD3 R4, PT, PT, R219, R4, -R231 ;  /* 0x00000004db047210 */ /* 0x002fe80007ffe8e7 */
[----:B------:R-:W-:Y:S04]  /*3e90*/  IADD3 R4, PT, PT, R4, -0x40, RZ ;  /* 0xffffffc004047810 */ /* 0x000fe80007ffe0ff */
[----:B------:R-:W-:Y:S02]  /*3ea0*/  ISETP.GE.AND P1, PT, R7, R4, PT ;  /* 0x000000040700720c */ /* 0x000fe40003f26270 */
[----:B------:R-:W-:Y:S11]  /*3eb0*/  MOV R7, R167 ;  /* 0x000000a700077202 */ /* 0x000ff60000000f00 */
[----:B------:R-:W-:Y:S05]  /*3ec0*/  @!P1 BRA P0, `(.L_x_1687) ;  /* 0x00000004005c9947 */ /* 0x000fea0000000000 */
.L_x_1686:
[----:B------:R-:W-:Y:S01]  /*3ed0*/  IADD3 R7, PT, PT, R231, R200, -R233 ;  /* 0x000000c8e7077210 */ /* 0x000fe20007ffe8e9 */
[----:B------:R-:W2:Y:S01]  /*3ee0*/  LDC R6, c[0x0][0x504] ;  /* 0x00014100ff067b82 */ /* 0x000ea20000000800 */
[----:B------:R-:W3:Y:S01]  /*3ef0*/  S2R R5, SR_TID.X ;  /* 0x0000000000057919 */ /* 0x000ee20000002100 */
[----:B------:R-:W-:Y:S04]  /*3f00*/  IMAD.IADD R170, R203, 0x1, R170 ;  /* 0x00000001cbaa7824 */ /* 0x000fe800078e02aa */
[----:B------:R-:W-:Y:S01]  /*3f10*/  IMAD.IADD R8, R170, 0x1, R7 ;  /* 0x00000001aa087824 */ /* 0x000fe200078e0207 */
[----:B--2---:R-:W-:Y:S04]  /*3f20*/  IADD3 R9, PT, PT, R231, -R6, -R233 ;  /* 0x80000006e7097210 */ /* 0x004fe80007ffe8e9 */
[----:B------:R-:W-:Y:S01]  /*3f30*/  VIADDMNMX R6, R8, 0x1, R231, PT ;  /* 0x0000000108067846 */ /* 0x000fe200038001e7 */
[----:B------:R-:W-:Y:S02]  /*3f40*/  IMAD.IADD R170, R170, 0x1, R9 ;  /* 0x00000001aaaa7824 */ /* 0x000fe400078e0209 */
[----:B---3--:R-:W-:Y:S01]  /*3f50*/  IMAD.SHL.U32 R4, R5, 0x2, RZ ;  /* 0x0000000205047824 */ /* 0x008fe200078e00ff */
[----:B------:R-:W-:Y:S02]  /*3f60*/  SHF.R.U32.HI R5, RZ, 0x2, R5 ;  /* 0x00000002ff057819 */ /* 0x000fe40000011605 */
[----:B------:R-:W-:Y:S02]  /*3f70*/  VIMNMX R10, PT, PT, RZ, R170, !PT ;  /* 0x000000aaff0a7248 */ /* 0x000fe40007fe0100 */
[----:B------:R-:W-:Y:S04]  /*3f80*/  LOP3.LUT R4, R4, 0x6, RZ, 0xc0, !PT ;  /* 0x0000000604047812 */ /* 0x000fe800078ec0ff */
        /* <DEDUP_REMOVED lines=12> */
[----:B------:R-:W-:Y:S01]  /*4050*/  VIADD R89, R69, 0x11 ;  /* 0x0000001145597836 */ /* 0x000fe20000000000 */
[----:B------:R-:W-:Y:S01]  /*4060*/  FSEL R87, R153, -INF , P3 ;  /* 0xff80000099577808 */ /* 0x000fe20001800000 */
[----:B------:R-:W-:Y:S01]  /*4070*/  VIADD R71, R69, 0x18 ;  /* 0x0000001845477836 */ /* 0x000fe20000000000 */
[----:B-1----:R-:W-:Y:S01]  /*4080*/  FSEL R83, R155, -INF , P2 ;  /* 0xff8000009b537808 */ /* 0x002fe20001000000 */
[----:B------:R-:W-:Y:S01]  /*4090*/  VIADD R69, R69, 0x19 ;  /* 0x0000001945457836 */ /* 0x000fe20000000000 */
        /* <DEDUP_REMOVED lines=58> */
.L_x_1687:
[C---:B------:R-:W-:Y:S01]  /*4440*/  FMUL.FTZ R6, R228.reuse, 1.4426950216293334961 ;  /* 0x3fb8aa3be4067820 */ /* 0x040fe20000410000 */
[----:B------:R-:W-:Y:S01]  /*4450*/  FSETP.NEU.FTZ.AND P0, PT, R228, -INF , PT ;  /* 0xff800000e400780b */ /* 0x000fe20003f1d000 */
[C---:B------:R-:W-:Y:S01]  /*4460*/  FMUL.FTZ R4, R227.reuse, 1.4426950216293334961 ;  /* 0x3fb8aa3be3047820 */ /* 0x040fe20000410000 */
[----:B------:R-:W-:Y:S01]  /*4470*/  IADD3 R149, PT, PT, R198, R189, RZ ;  /* 0x000000bdc6957210 */ /* 0x000fe20007ffe0ff */
[----:B------:R-:W-:Y:S01]  /*4480*/  FFMA.FTZ R154, -R154, R154, 1 ;  /* 0x3f8000009a9a7423 */ /* 0x000fe2000001019a */
[----:B------:R-:W-:Y:S01]  /*4490*/  FSEL R6, R6, RZ, P0 ;  /* 0x000000ff06067208 */ /* 0x000fe20000000000 */
[----:B------:R-:W-:Y:S01]  /*44a0*/  FFMA.FTZ R156, -R156, R156, 1 ;  /* 0x3f8000009c9c7423 */ /* 0x000fe2000001019c */
[----:B------:R-:W-:Y:S01]  /*44b0*/  FSETP.NEU.FTZ.AND P0, PT, R227, -INF , PT ;  /* 0xff800000e300780b */ /* 0x000fe20003f1d000 */
[----:B------:R-:W-:Y:S01]  /*44c0*/  FFMA.FTZ R158, -R158, R158, 1 ;  /* 0x3f8000009e9e7423 */ /* 0x000fe2000001019e */
[----:B------:R-:W-:Y:S01]  /*44d0*/  IADD3 R150, PT, PT, R198, R187, RZ ;  /* 0x000000bbc6967210 */ /* 0x000fe20007ffe0ff */
        /* <DEDUP_REMOVED lines=19> */
[----:B------:R-:W-:Y:S01]  /*4610*/  IADD3 R148, PT, PT, R189, R150, RZ ;  /* 0x00000096bd947210 */ /* 0x000fe20007ffe0ff */
[----:B------:R-:W-:Y:S01]  /*4620*/  FFMA.FTZ R162, -R162, R162, 1 ;  /* 0x3f800000a2a27423 */ /* 0x000fe200000101a2 */
[----:B------:R-:W-:Y:S01]  /*4630*/  ISETP.GT.AND P4, PT, R230, R217, PT ;  /* 0x000000d9e600720c */ /* 0x000fe20003f84270 */
[----:B------:R-:W-:Y:S01]  /*4640*/  FFMA.FTZ R164, -R164, R164, 1 ;  /* 0x3f800000a4a47423 */ /* 0x000fe200000101a4 */
[----:B------:R-:W-:Y:S01]  /*4650*/  FFMA.FTZ R160, -R160, R160, 1 ;  /* 0x3f800000a0a07423 */ /* 0x000fe200000101a0 */
[----:B------:R-:W-:Y:S01]  /*4660*/  FFMA.FTZ R166, -R166, R166, 1 ;  /* 0x3f800000a6a67423 */ /* 0x000fe200000101a6 */
[----:B------:R-:W-:Y:S03]  /*4670*/  FFMA.FTZ R168, -R168, R168, 1 ;  /* 0x3f800000a8a87423 */ /* 0x000fe600000101a8 */
        /* <DEDUP_REMOVED lines=114> */
[----:B------:R-:W-:Y:S01]  /*4da0*/  FADD.FTZ R4, -R152, R5 ;  /* 0x0000000598047221 */ /* 0x000fe20000010100 */
[C---:B------:R-:W-:Y:S01]  /*4db0*/  FADD.FTZ R5, -R151.reuse, R6 ;  /* 0x0000000697057221 */ /* 0x040fe20000010100 */
[C---:B------:R-:W-:Y:S01]  /*4dc0*/  FADD.FTZ R6, -R151.reuse, R7 ;  /* 0x0000000797067221 */ /* 0x040fe20000010100 */
[----:B------:R-:W-:Y:S01]  /*4dd0*/  FMUL.FTZ R73, R156, R201 ;  /* 0x000000c99c497220 */ /* 0x000fe20000410000 */
[----:B------:R-:W-:Y:S03]  /*4de0*/  HMMA.16816.F32.BF16 R16, R84, R74, R16 ;  /* 0x0000004a5410723c */ /* 0x000fe60000041810 */
[C---:B------:R-:W-:Y:S01]  /*4df0*/  FADD.FTZ R7, -R152.reuse, R8 ;  /* 0x0000000898077221 */ /* 0x040fe20000010100 */
[----:B------:R-:W-:Y:S01]  /*4e00*/  FADD.FTZ R8, -R152, R9 ;  /* 0x0000000998087221 */ /* 0x000fe20000010100 */
[C---:B------:R-:W-:Y:S01]  /*4e10*/  FADD.FTZ R9, -R151.reuse, R10 ;  /* 0x0000000a97097221 */ /* 0x040fe20000010100 */
[----:B------:R-:W-:Y:S01]  /*4e20*/  FADD.FTZ R10, -R151, R11 ;  /* 0x0000000b970a7221 */ /* 0x000fe20000010100 */
[----:B------:R-:W-:Y:S01]  /*4e30*/  FMUL.FTZ R4, R183, R4 ;  /* 0x00000004b7047220 */ /* 0x000fe20000410000 */
[----:B------:R-:W-:Y:S01]  /*4e40*/  FFMA.FTZ R74, -R155, R155, 1 ;  /* 0x3f8000009b4a7423 */ /* 0x000fe2000001019b */
[----:B------:R-:W-:Y:S01]  /*4e50*/  FMUL.FTZ R11, R154, R201 ;  /* 0x000000c99a0b7220 */ /* 0x000fe20000410000 */
[----:B------:R-:W-:Y:S01]  /*4e60*/  FMUL.FTZ R5, R182, R5 ;  /* 0x00000005b6057220 */ /* 0x000fe20000410000 */
[----:B------:R-:W-:Y:S01]  /*4e70*/  FMUL.FTZ R6, R181, R6 ;  /* 0x00000006b5067220 */ /* 0x000fe20000410000 */
[----:B------:R-:W-:Y:S01]  /*4e80*/  FMUL.FTZ R74, R74, R201 ;  /* 0x000000c94a4a7220 */ /* 0x000fe20000410000 */
[----:B------:R-:W-:Y:S01]  /*4e90*/  FMUL.FTZ R11, R4, R11 ;  /* 0x0000000b040b7220 */ /* 0x000fe20000410000 */
[----:B------:R-:W-:Y:S01]  /*4ea0*/  FADD.FTZ R4, -R152, R13 ;  /* 0x0000000d98047221 */ /* 0x000fe20000010100 */
[----:B------:R-:W-:Y:S01]  /*4eb0*/  FADD.FTZ R13, -R151, R14 ;  /* 0x0000000e970d7221 */ /* 0x000fe20000010100 */
[----:B------:R-:W-:Y:S01]  /*4ec0*/  FMUL.FTZ R8, R179, R8 ;  /* 0x00000008b3087220 */ /* 0x000fe20000410000 */
[----:B------:R-:W-:Y:S01]  /*4ed0*/  FMUL.FTZ R5, R5, R74 ;  /* 0x0000004a05057220 */ /* 0x000fe20000410000 */
[----:B------:R-:W-:Y:S01]  /*4ee0*/  FMUL.FTZ R6, R6, R73 ;  /* 0x0000004906067220 */ /* 0x000fe20000410000 */
[C---:B------:R-:W-:Y:S01]  /*4ef0*/  FADD.FTZ R14, -R151.reuse, R19 ;  /* 0x00000013970e7221 */ /* 0x040fe20000010100 */
[----:B------:R-:W-:Y:S01]  /*4f00*/  FMUL.FTZ R19, R158, R201 ;  /* 0x000000c99e137220 */ /* 0x000fe20000410000 */
[C---:B------:R-:W-:Y:S01]  /*4f10*/  FADD.FTZ R73, -R152.reuse, R12 ;  /* 0x0000000c98497221 */ /* 0x040fe20000010100 */
[----:B------:R-:W-:Y:S01]  /*4f20*/  FADD.FTZ R12, -R151, R15 ;  /* 0x0000000f970c7221 */ /* 0x000fe20000010100 */
[----:B------:R-:W-:Y:S01]  /*4f30*/  FADD.FTZ R15, -R152, R16 ;  /* 0x00000010980f7221 */ /* 0x000fe20000010100 */
[----:B------:R-:W-:Y:S01]  /*4f40*/  FMUL.FTZ R8, R8, R19 ;  /* 0x0000001308087220 */ /* 0x000fe20000410000 */
[----:B------:R-:W-:Y:S01]  /*4f50*/  F2FP.BF16.F32.PACK_AB R19, R6, R5 ;  /* 0x000000050613723e */ /* 0x000fe200000010ff */
[----:B------:R-:W-:Y:S01]  /*4f60*/  FFMA.FTZ R6, -R161, R161, 1 ;  /* 0x3f800000a1067423 */ /* 0x000fe200000101a1 */
[----:B------:R-:W-:Y:S01]  /*4f70*/  FFMA.FTZ R16, -R157, R157, 1 ;  /* 0x3f8000009d107423 */ /* 0x000fe2000001019d */
[----:B------:R-:W-:Y:S01]  /*4f80*/  FMUL.FTZ R73, R178, R73 ;  /* 0x00000049b2497220 */ /* 0x000fe20000410000 */
[----:B------:R-:W-:Y:S01]  /*4f90*/  FMUL.FTZ R7, R180, R7 ;  /* 0x00000007b4077220 */ /* 0x000fe20000410000 */
[-C--:B------:R-:W-:Y:S01]  /*4fa0*/  FMUL.FTZ R6, R6, R201.reuse ;  /* 0x000000c906067220 */ /* 0x080fe20000410000 */
[----:B------:R-:W-:Y:S01]  /*4fb0*/  FMUL.FTZ R4, R177, R4 ;  /* 0x00000004b1047220 */ /* 0x000fe20000410000 */
[-C--:B------:R-:W-:Y:S01]  /*4fc0*/  FMUL.FTZ R16, R16, R201.reuse ;  /* 0x000000c910107220 */ /* 0x080fe20000410000 */
[-C--:B------:R-:W-:Y:S01]  /*4fd0*/  FMUL.FTZ R5, R162, R201.reuse ;  /* 0x000000c9a2057220 */ /* 0x080fe20000410000 */
[----:B------:R-:W-:Y:S01]  /*4fe0*/  FMUL.FTZ R6, R73, R6 ;  /* 0x0000000649067220 */ /* 0x000fe20000410000 */
[----:B------:R-:W-:Y:S01]  /*4ff0*/  FMUL.FTZ R12, R171, R12 ;  /* 0x0000000cab0c7220 */ /* 0x000fe20000410000 */
[----:B------:R-:W-:Y:S01]  /*5000*/  FMUL.FTZ R7, R7, R16 ;  /* 0x0000001007077220 */ /* 0x000fe20000410000 */
[----:B------:R-:W-:Y:S01]  /*5010*/  FMUL.FTZ R73, R164, R201 ;  /* 0x000000c9a4497220 */ /* 0x000fe20000410000 */
[----:B------:R-:W-:Y:S01]  /*5020*/  FMUL.FTZ R5, R4, R5 ;  /* 0x0000000504057220 */ /* 0x000fe20000410000 */
[----:B------:R-:W-:Y:S01]  /*5030*/  FFMA.FTZ R4, -R165, R165, 1 ;  /* 0x3f800000a5047423 */ /* 0x000fe200000101a5 */
[----:B------:R-:W-:Y:S01]  /*5040*/  FADD.FTZ R152, -R152, R17 ;  /* 0x0000001198987221 */ /* 0x000fe20000010100 */
[----:B------:R-:W-:Y:S01]  /*5050*/  FMUL.FTZ R12, R12, R73 ;  /* 0x000000490c0c7220 */ /* 0x000fe20000410000 */
[----:B------:R-:W-:Y:S01]  /*5060*/  FADD.FTZ R17, -R151, R18 ;  /* 0x0000001297117221 */ /* 0x000fe20000010100 */
[----:B------:R-:W-:Y:S01]  /*5070*/  FMUL.FTZ R15, R176, R15 ;  /* 0x0000000fb00f7220 */ /* 0x000fe20000410000 */
[----:B------:R-:W-:Y:S01]  /*5080*/  F2FP.BF16.F32.PACK_AB R73, R8, R7 ;  /* 0x000000070849723e */ /* 0x000fe200000010ff */
[----:B------:R-:W-:Y:S01]  /*5090*/  FMUL.FTZ R4, R4, R201 ;  /* 0x000000c904047220 */ /* 0x000fe20000410000 */
        /* <DEDUP_REMOVED lines=8> */
[----:B------:R-:W-:Y:S01]  /*5120*/  FMUL.FTZ R72, R72, R201 ;  /* 0x000000c948487220 */ /* 0x000fe20000410000 */
[----:B------:R-:W-:Y:S01]  /*5130*/  FMUL.FTZ R13, R172, R13 ;  /* 0x0000000dac0d7220 */ /* 0x000fe20000410000 */
[-C--:B------:R-:W-:Y:S01]  /*5140*/  FMUL.FTZ R18, R18, R201.reuse ;  /* 0x000000c912127220 */ /* 0x080fe20000410000 */
[----:B------:R-:W-:Y:S01]  /*5150*/  FMUL.FTZ R75, R160, R201 ;  /* 0x000000c9a04b7220 */ /* 0x000fe20000410000 */
[----:B------:R-:W-:Y:S01]  /*5160*/  FMUL.FTZ R152, R175, R152 ;  /* 0x00000098af987220 */ /* 0x000fe20000410000 */
[----:B------:R-:W-:Y:S01]  /*5170*/  FMUL.FTZ R17, R170, R17 ;  /* 0x00000011aa117220 */ /* 0x000fe20000410000 */
[----:B------:R-:W-:Y:S01]  /*5180*/  FMUL.FTZ R14, R169, R14 ;  /* 0x0000000ea90e7220 */ /* 0x000fe20000410000 */
[-C--:B------:R-:W-:Y:S01]  /*5190*/  FMUL.FTZ R16, R16, R201.reuse ;  /* 0x000000c910107220 */ /* 0x080fe20000410000 */
[-C--:B------:R-:W-:Y:S01]  /*51a0*/  FMUL.FTZ R7, R166, R201.reuse ;  /* 0x000000c9a6077220 */ /* 0x080fe20000410000 */
[-C--:B------:R-:W-:Y:S01]  /*51b0*/  FMUL.FTZ R8, R8, R201.reuse ;  /* 0x000000c908087220 */ /* 0x080fe20000410000 */
[----:B------:R-:W-:Y:S01]  /*51c0*/  FMUL.FTZ R15, R168, R201 ;  /* 0x000000c9a80f7220 */ /* 0x000fe20000410000 */
[----:B------:R-:W-:Y:S01]  /*51d0*/  FMUL.FTZ R72, R77, R72 ;  /* 0x000000484d487220 */ /* 0x000fe20000410000 */
[----:B------:R-:W-:Y:S01]  /*51e0*/  F2FP.BF16.F32.PACK_AB R77, R5, R6 ;  /* 0x00000006054d723e */ /* 0x000fe200000010ff */
[----:B------:R-:W-:Y:S01]  /*51f0*/  FMUL.FTZ R9, R9, R18 ;  /* 0x0000001209097220 */ /* 0x000fe20000410000 */
[----:B------:R-:W-:Y:S01]  /*5200*/  FMUL.FTZ R10, R10, R75 ;  /* 0x0000004b0a0a7220 */ /* 0x000fe20000410000 */
[----:B------:R-:W-:Y:S01]  /*5210*/  FMUL.FTZ R13, R13, R16 ;  /* 0x000000100d0d7220 */ /* 0x000fe20000410000 */
[----:B------:R-:W-:Y:S01]  /*5220*/  F2FP.BF16.F32.PACK_AB R11, R11, R72 ;  /* 0x000000480b0b723e */ /* 0x000fe200000010ff */
[----:B------:R-:W-:Y:S01]  /*5230*/  FMUL.FTZ R7, R152, R7 ;  /* 0x0000000798077220 */ /* 0x000fe20000410000 */
[----:B------:R-:W-:Y:S01]  /*5240*/  FMUL.FTZ R8, R17, R8 ;  /* 0x0000000811087220 */ /* 0x000fe20000410000 */
[----:B------:R-:W-:Y:S01]  /*5250*/  F2FP.BF16.F32.PACK_AB R75, R10, R9 ;  /* 0x000000090a4b723e */ /* 0x000fe200000010ff */
[----:B------:R-:W-:Y:S01]  /*5260*/  FMUL.FTZ R15, R14, R15 ;  /* 0x0000000f0e0f7220 */ /* 0x000fe20000410000 */
[----:B------:R-:W-:Y:S02]  /*5270*/  F2FP.BF16.F32.PACK_AB R79, R12, R13 ;  /* 0x0000000d0c4f723e */ /* 0x000fe400000010ff */
[----:B------:R-:W-:Y:S02]  /*5280*/  F2FP.BF16.F32.PACK_AB R84, R7, R4 ;  /* 0x000000040754723e */ /* 0x000fe400000010ff */
[----:B------:R-:W-:Y:S01]  /*5290*/  F2FP.BF16.F32.PACK_AB R86, R15, R8 ;  /* 0x000000080f56723e */ /* 0x000fe200000010ff */
        /* <DEDUP_REMOVED lines=58> */
.L_x_1688:
[----:B------:R-:W-:Y:S01]  /*5640*/  STS [R214+-0x2000], R11 ;  /* 0xffe0000bd6007388 */ /* 0x000fe20000000800 */
[----:B------:R-:W-:Y:S01]  /*5650*/  IMAD.IADD R193, R194, 0x1, R187 ;  /* 0x00000001c2c17824 */ /* 0x000fe200078e02bb */
[----:B------:R-:W2:Y:S03]  /*5660*/  LDC R244, c[0x0][0x44c] ;  /* 0x00011300fff47b82 */ /* 0x000ea60000000800 */
        /* <DEDUP_REMOVED lines=124> */
.L_x_1689:
        /* <DEDUP_REMOVED lines=44> */
[C---:B------:R-:W-:Y:S04]  /*60f0*/  IMAD.SHL.U32 R153, R244.reuse, 0x8, RZ ;  /* 0x00000008f4997824 */ /* 0x040fe800078e00ff */
        /* <DEDUP_REMOVED lines=49> */
[-C--:B-1----:R-:W-:Y:S03]  /*6410*/  HMMA.16816.F32.BF16 R84, R148, R152.reuse, R84 ;  /* 0x000000989454723c */ /* 0x082fe60000041854 */
[C---:B------:R-:W-:Y:S05]  /*6420*/  LEA.HI.X.SX32 R167, R244.reuse, R165, 0x5, P0 ;  /* 0x000000a5f4a77211 */ /* 0x040fea00000f2eff */
[C---:B------:R-:W-:Y:S04]  /*6430*/  HMMA.16816.F32.BF16 R88, R160.reuse, R152, R88 ;  /* 0x00000098a058723c */ /* 0x040fe80000041858 */
[C---:B------:R-:W-:Y:S04]  /*6440*/  IMAD.WIDE R174, R244.reuse, -0xc0, R166 ;  /* 0xffffff40f4ae7825 */ /* 0x040fe800078e02a6 */
        /* <DEDUP_REMOVED lines=351> */
.L_x_1691:
[----:B------:R-:W-:Y:S05]  /*7a40*/  @P0 BRA `(.L_x_1692) ;  /* 0x0000000000280947 */ /* 0x000fea0003800000 */
[----:B------:R-:W1:Y:S01]  /*7a50*/  LDCU.64 UR6, c[0x0][0x5c8] ;  /* 0x0000b900ff0677ac */ /* 0x000e620008000a00 */
[----:B--2---:R-:W-:Y:S01]  /*7a60*/  SHF.R.S32.HI R5, RZ, 0x1f, R232 ;  /* 0x0000001fff057819 */ /* 0x004fe200000114e8 */
        /* <DEDUP_REMOVED lines=8> */
.L_x_1692:
[----:B------:R-:W1:Y:S01]  /*7af0*/  LDCU.64 UR6, c[0x0][0x5c8] ;  /* 0x0000b900ff0677ac */ /* 0x000e620008000a00 */
[----:B--2---:R-:W-:-:S05]  /*7b00*/  IADD3 R54, PT, PT, R232, R235, RZ ;  /* 0x000000ebe8367210 */ /* 0x004fca0007ffe0ff */
[C---:B-1----:R-:W-:Y:S02]  /*7b10*/  IMAD R52, R54.reuse, UR7, RZ ;  /* 0x0000000736347c24 */ /* 0x042fe4000f8e02ff */
[----:B------:R-:W-:-:S05]  /*7b20*/  IMAD.WIDE.U32 R54, R54, UR6, RZ ;  /* 0x0000000636367c25 */ /* 0x000fca000f8e00ff */
[----:B------:R-:W-:-:S07]  /*7b30*/  IADD3 R52, PT, PT, R55, R52, RZ ;  /* 0x0000003437347210 */ /* 0x000fce0007ffe0ff */
.L_x_1693:
        /* <DEDUP_REMOVED lines=44> */
.L_x_1695:
[----:B------:R-:W-:Y:S05]  /*7e00*/  BSYNC.RECONVERGENT B0 ;  /* 0x0000000000007941 */ /* 0x000fea0003800200 */
.L_x_1694:
        /* <DEDUP_REMOVED lines=18> */
.L_x_1697:
[----:B------:R-:W-:Y:S05]  /*7f30*/  BSYNC.RECONVERGENT B0 ;  /* 0x0000000000007941 */ /* 0x000fea0003800200 */
.L_x_1696:
        /* <DEDUP_REMOVED lines=25> */
.L_x_1699:
[----:B------:R-:W-:Y:S05]  /*80d0*/  BSYNC.RECONVERGENT B0 ;  /* 0x0000000000007941 */ /* 0x000fea0003800200 */
.L_x_1698:
[----:B------:R-:W-:Y:S05]  /*80e0*/  @P5 BRA `(.L_x_1657) ;  /* 0x00000000003c5947 */ /* 0x000fea0003800000 */
[----:B------:R-:W4:Y:S01]  /*80f0*/  LDCU UR8, c[0x0][0x440] ;  /* 0x00008800ff0877ac */ /* 0x000f220008000800 */
[----:B------:R-:W-:Y:S02]  /*8100*/  IMAD R55, R55, UR6, RZ ;  /* 0x0000000637377c24 */ /* 0x000fe4000f8e02ff */
[----:B------:R-:W-:Y:S01]  /*8110*/  IMAD.MOV.U32 R2, RZ, RZ, R30 ;  /* 0x000000ffff027224 */ /* 0x000fe200078e001e */
[----:B------:R-:W1:Y:S01]  /*8120*/  LDCU.64 UR4, c[0x0][0x568] ;  /* 0x0000ad00ff0477ac */ /* 0x000e620008000a00 */
[C---:B------:R-:W-:Y:S02]  /*8130*/  IMAD R55, R56.reuse, UR7, R55 ;  /* 0x0000000738377c24 */ /* 0x040fe4000f8e0237 */
[----:B------:R-:W-:-:S04]  /*8140*/  IMAD.WIDE.U32 R2, R56, UR6, R2 ;  /* 0x0000000638027c25 */ /* 0x000fc8000f8e0002 */
[----:B------:R-:W-:Y:S01]  /*8150*/  IMAD.IADD R55, R55, 0x1, R3 ;  /* 0x0000000137377824 */ /* 0x000fe200078e0203 */
[----:B----4-:R-:W-:Y:S02]  /*8160*/  ISETP.GE.AND P2, PT, R206, UR8, PT ;  /* 0x00000008ce007c0c */ /* 0x010fe4000bf46270 */
[----:B------:R-:W-:Y:S02]  /*8170*/  ISETP.GE.AND P1, PT, R212, UR8, PT ;  /* 0x00000008d4007c0c */ /* 0x000fe4000bf26270 */
[----:B------:R-:W-:Y:S02]  /*8180*/  ISETP.GE.AND P0, PT, R209, UR8, PT ;  /* 0x00000008d1007c0c */ /* 0x000fe4000bf06270 */
[----:B-1-3--:R-:W-:-:S04]  /*8190*/  LEA R8, P3, R2, UR4, 0x1 ;  /* 0x0000000402087c11 */ /* 0x00afc8000f8608ff */
[----:B------:R-:W-:-:S05]  /*81a0*/  LEA.HI.X R9, R2, UR5, R55, 0x1, P3 ;  /* 0x0000000502097c11 */ /* 0x000fca00098f0c37 */
[----:B------:R4:W-:Y:S04]  /*81b0*/  @!P2 STG.E.128 desc[UR18][R8.64], R20 ;  /* 0x000000140800a986 */ /* 0x0009e8000c101d12 */
[----:B------:R4:W-:Y:S04]  /*81c0*/  @!P1 STG.E.128 desc[UR18][R8.64+0x80], R12 ;  /* 0x0000800c08009986 */ /* 0x0009e8000c101d12 */
[----:B------:R4:W-:Y:S02]  /*81d0*/  @!P0 STG.E.128 desc[UR18][R8.64+0x100], R4 ;  /* 0x0001000408008986 */ /* 0x0009e4000c101d12 */
.L_x_1657:
[----:B------:R-:W-:Y:S05]  /*81e0*/  BSYNC.RECONVERGENT B1 ;  /* 0x0000000000017941 */ /* 0x000fea0003800200 */
.L_x_1635:
        /* <DEDUP_REMOVED lines=11> */
.L_x_1701:
        /* <DEDUP_REMOVED lines=14> */
.L_x_2183:


//--------------------- .text._ZN5flash44flash_bwd_dq_dk_dv_loop_seqk_parallel_kernelI23Flash_bwd_kernel_traitsILi192ELi64ELi64ELi8ELi4ELi2ELi2ELb0ELb0EN7cutlass10bfloat16_tE19Flash_kernel_traitsILi192ELi64ELi64ELi8ES3_EELb1ELb0ELb0ELb0ELb0ELb1ELb0EEEvNS_16Flash_bwd_paramsE --------------------------
	.section	.text._ZN5flash44flash_bwd_dq_dk_dv_loop_seqk_parallel_kernelI23Flash_bwd_kernel_traitsILi192ELi64ELi64ELi8ELi4ELi2ELi2ELb0ELb0EN7cutlass10bfloat16_tE19Flash_kernel_traitsILi192ELi64ELi64ELi8ES3_EELb1ELb0ELb0ELb0ELb0ELb1ELb0EEEvNS_16Flash_bwd_paramsE,"ax",@progbits
	.align	128
        .global         _ZN5flash44flash_bwd_dq_dk_dv_loop_seqk_parallel_kernelI23Flash_bwd_kernel_traitsILi192ELi64ELi64ELi8ELi4ELi2ELi2ELb0ELb0EN7cutlass10bfloat16_tE19Flash_kernel_traitsILi192ELi64ELi64ELi8ES3_EELb1ELb0ELb0ELb0ELb0ELb1ELb0EEEvNS_16Flash_bwd_paramsE
        .type           _ZN5flash44flash_bwd_dq_dk_dv_loop_seqk_parallel_kernelI23Flash_bwd_kernel_traitsILi192ELi64ELi64ELi8ELi4ELi2ELi2ELb0ELb0EN7cutlass10bfloat16_tE19Flash_kernel_traitsILi192ELi64ELi64ELi8ES3_EELb1ELb0ELb0ELb0ELb0ELb1ELb0EEEvNS_16Flash_bwd_paramsE,@function
        .size           _ZN5flash44flash_bwd_dq_dk_dv_loop_seqk_parallel_kernelI23Flash_bwd_kernel_traitsILi192ELi64ELi64ELi8ELi4ELi2ELi2ELb0ELb0EN7cutlass10bfloat16_tE19Flash_kernel_traitsILi192ELi64ELi64ELi8ES3_EELb1ELb0ELb0ELb0ELb0ELb1ELb0EEEvNS_16Flash_bwd_paramsE,(.L_x_2184 - _ZN5flash44flash_bwd_dq_dk_dv_loop_seqk_parallel_kernelI23Flash_bwd_kernel_traitsILi192ELi64ELi64ELi8ELi4ELi2ELi2ELb0ELb0EN7cutlass10bfloat16_tE19Flash_kernel_traitsILi192ELi64ELi64ELi8ES3_EELb1ELb0ELb0ELb0ELb0ELb1ELb0EEEvNS_16Flash_bwd_paramsE)
        .other          _ZN5flash44flash_bwd_dq_dk_dv_loop_seqk_parallel_kernelI23Flash_bwd_kernel_traitsILi192ELi64ELi64ELi8ELi4ELi2ELi2ELb0ELb0EN7cutlass10bfloat16_tE19Flash_kernel_traitsILi192ELi64ELi64ELi8ES3_EELb1ELb0ELb0ELb0ELb0ELb1ELb0EEEvNS_16Flash_bwd_paramsE,@"STO_CUDA_ENTRY STV_DEFAULT"
_ZN5flash44flash_bwd_dq_dk_dv_loop_seqk_parallel_kernelI23Flash_bwd_kernel_traitsILi192ELi64ELi64ELi8ELi4ELi2ELi2ELb0ELb0EN7cutlass10bfloat16_tE19Flash_kernel_traitsILi192ELi64ELi64ELi8ES3_EELb1ELb0ELb0ELb0ELb0ELb1ELb0EEEvNS_16Flash_bwd_paramsE:
.text._ZN5flash44flash_bwd_dq_dk_dv_loop_seqk_parallel_kernelI23Flash_bwd_kernel_traitsILi192ELi64ELi64ELi8ELi4ELi2ELi2ELb0ELb0EN7cutlass10bfloat16_tE19Flash_kernel_traitsILi192ELi64ELi64ELi8ES3_EELb1ELb0ELb0ELb0ELb0ELb1ELb0EEEvNS_16Flash_bwd_paramsE:
        /* <DEDUP_REMOVED lines=16> */
[----:B------:R-:W4:Y:S01]  /*0100*/  LDCU.64 UR20, c[0x0][0x358] ;  /* 0x00006b00ff1477ac */ /* 0x000f220008000a00 */
[----:B------:R-:W2:Y:S01]  /*0110*/  S2R R201, SR_CTAID.Z ;  /* 0x0000000000c97919 */ /* 0x000ea20000002700 */
[----:B------:R-:W5:Y:S01]  /*0120*/  S2UR UR6, SR_CgaCtaId ;  /* 0x00000000000679c3 */ /* 0x000f620000008800 */
[----:B------:R-:W-:Y:S01]  /*0130*/  UMOV UR25, URZ ;  /* 0x000000ff00197c82 */ /* 0x000fe20008000000 */
[----:B------:R-:W-:-:S06]  /*0140*/  UMOV UR26, URZ ;  /* 0x000000ff001a7c82 */ /* 0x000fcc0008000000 */
        /* <DEDUP_REMOVED lines=16> */
[----:B------:R-:W-:Y:S01]  /*0250*/  LOP3.LUT R8, R2, 0x200, RZ, 0xc0, !PT ;  /* 0x0000020002087812 */ /* 0x000fe200078ec0ff */
[----:B------:R-:W-:Y:S01]  /*0260*/  UIADD3 UR4, UPT, UPT, UR6, 0x12000, URZ ;  /* 0x0001200006047890 */ /* 0x000fe2000fffe0ff */
[----:B------:R-:W-:-:S02]  /*0270*/  LOP3.LUT R211, R6, 0x1c0, R5, 0xf8, !PT ;  /* 0x000001c006d37812 */ /* 0x000fc400078ef805 */
[----:B------:R-:W-:Y:S02]  /*0280*/  LOP3.LUT R197, R8, 0x3800, R5, 0xf8, !PT ;  /* 0x0000380008c57812 */ /* 0x000fe400078ef805 */
[----:B------:R-:W-:Y:S02]  /*0290*/  SHF.R.U32.HI R206, RZ, 0x3, R204 ;  /* 0x00000003ffce7819 */ /* 0x000fe400000116cc */
[----:B------:R-:W-:Y:S02]  /*02a0*/  LOP3.LUT R5, R5, 0x1c0, RZ, 0xc0, !PT ;  /* 0x000001c005057812 */ /* 0x000fe400078ec0ff */
[----:B------:R-:W-:Y:S01]  /*02b0*/  LOP3.LUT R6, R3, 0x1c0, RZ, 0xc0, !PT ;  /* 0x000001c003067812 */ /* 0x000fe200078ec0ff */
[----:B------:R-:W-:Y:S01]  /*02c0*/  VIADD R207, R206, 0x20 ;  /* 0x00000020cecf7836 */ /* 0x000fe20000000000 */
[----:B------:R-:W-:Y:S02]  /*02d0*/  LOP3.LUT R5, R5, 0x18, R206, 0xf8, !PT ;  /* 0x0000001805057812 */ /* 0x000fe400078ef8ce */
[----:B------:R-:W-:-:S02]  /*02e0*/  LOP3.LUT R9, R0, 0x10, RZ, 0xc0, !PT ;  /* 0x0000001000097812 */ /* 0x000fc400078ec0ff */
[----:B------:R-:W-:Y:S02]  /*02f0*/  LOP3.LUT R210, R5, 0x38, R4, 0x78, !PT ;  /* 0x0000003805d27812 */ /* 0x000fe400078e7804 */
[----:B------:R-:W-:Y:S02]  /*0300*/  LOP3.LUT R5, R6, 0x38, R205, 0xf8, !PT ;  /* 0x0000003806057812 */ /* 0x000fe400078ef8cd */
[----:B------:R-:W-:Y:S02]  /*0310*/  LOP3.LUT R6, R9, 0x8, R204, 0xf8, !PT ;  /* 0x0000000809067812 */ /* 0x000fe400078ef8cc */
[C---:B------:R-:W-:Y:S02]  /*0320*/  LOP3.LUT R0, R5.reuse, 0x8, R0, 0x78, !PT ;  /* 0x0000000805007812 */ /* 0x040fe400078e7800 */
[----:B------:R-:W-:Y:S02]  /*0330*/  LOP3.LUT R191, R6, R5, RZ, 0x3c, !PT ;  /* 0x0000000506bf7212 */ /* 0x000fe400078e3cff */
[----:B------:R-:W-:-:S02]  /*0340*/  LOP3.LUT R6, R5, 0x8, R204, 0x78, !PT ;  /* 0x0000000805067812 */ /* 0x000fc400078e78cc */
[----:B------:R-:W-:Y:S02]  /*0350*/  LOP3.LUT R5, R4, 0x20, RZ, 0xc0, !PT ;  /* 0x0000002004057812 */ /* 0x000fe400078ec0ff */
[----:B------:R-:W-:Y:S02]  /*0360*/  LOP3.LUT R11, R2, 0xc00, RZ, 0xc0, !PT ;  /* 0x00000c00020b7812 */ /* 0x000fe400078ec0ff */
[----:B------:R-:W-:Y:S02]  /*0370*/  LOP3.LUT R198, R5, 0x18, R206, 0xf8, !PT ;  /* 0x0000001805c67812 */ /* 0x000fe400078ef8ce */
[----:B------:R-:W-:Y:S02]  /*0380*/  LOP3.LUT R189, R3, 0x200, RZ, 0xc0, !PT ;  /* 0x0000020003bd7812 */ /* 0x000fe400078ec0ff */
[----:B--2---:R-:W-:Y:S02]  /*0390*/  LEA R208, P0, R202, R208, 0x2 ;  /* 0x000000d0cad07211 */ /* 0x004fe400078010ff */
[----:B------:R-:W-:-:S02]  /*03a0*/  LOP3.LUT R198, R198, 0x1c0, R3, 0xf8, !PT ;  /* 0x000001c0c6c67812 */ /* 0x000fc400078ef803 */
[----:B------:R-:W-:Y:S02]  /*03b0*/  LOP3.LUT R8, R11, 0x6, R4, 0xf8, !PT ;  /* 0x000000060b087812 */ /* 0x000fe400078ef804 */
[C-C-:B------:R-:W-:Y:S02]  /*03c0*/  LOP3.LUT R199, R189.reuse, 0xc00, R2.reuse, 0xf8, !PT ;  /* 0x00000c00bdc77812 */ /* 0x140fe400078ef802 */
[----:B------:R-:W-:Y:S02]  /*03d0*/  R2P PR, R204, 0xe ;  /* 0x0000000ecc007804 */ /* 0x000fe40000000000 */
[----:B------:R-:W-:Y:S02]  /*03e0*/  LOP3.LUT R189, R189, 0x400, R2, 0xf8, !PT ;  /* 0x00000400bdbd7812 */ /* 0x000fe400078ef802 */
[----:B------:R-:W-:Y:S02]  /*03f0*/  LOP3.LUT R198, R198, 0x38, R205, 0x78, !PT ;  /* 0x00000038c6c67812 */ /* 0x000fe400078e78cd */
[----:B------:R-:W-:-:S02]  /*0400*/  LOP3.LUT R211, R8, R211, RZ, 0xfc, !PT ;  /* 0x000000d308d37212 */ /* 0x000fc400078efcff */
[----:B------:R-:W-:Y:S02]  /*0410*/  LOP3.LUT R197, R197, R6, RZ, 0xfc, !PT ;  /* 0x00000006c5c57212 */ /* 0x000fe400078efcff */
[-C--:B------:R-:W-:Y:S02]  /*0420*/  LOP3.LUT R199, R199, R0.reuse, RZ, 0xfc, !PT ;  /* 0x00000000c7c77212 */ /* 0x080fe400078efcff */
[----:B------:R-:W-:Y:S02]  /*0430*/  LOP3.LUT R189, R189, R0, RZ, 0xfc, !PT ;  /* 0x00000000bdbd7212 */ /* 0x000fe400078efcff */
[----:B------:R-:W-:Y:S02]  /*0440*/  LOP3.LUT R198, R198, 0x200, R3, 0xf8, !PT ;  /* 0x00000200c6c67812 */ /* 0x000fe400078ef803 */
[----:B------:R-:W-:Y:S02]  /*0450*/  LOP3.LUT R7, R2, 0x400, RZ, 0xc0, !PT ;  /* 0x0000040002077812 */ /* 0x000fe400078ec0ff */
[----:B------:R-:W-:-:S02]  /*0460*/  LOP3.LUT R3, R205, 0x1f8, RZ, 0xc0, !PT ;  /* 0x000001f8cd037812 */ /* 0x000fc400078ec0ff */
[----:B------:R-:W-:Y:S02]  /*0470*/  LEA R211, R211, UR5, 0x1 ;  /* 0x00000005d3d37c11 */ /* 0x000fe4000f8e08ff */
[----:B------:R-:W-:Y:S02]  /*0480*/  LOP3.LUT R191, R191, 0x200, R2, 0xf8, !PT ;  /* 0x00000200bfbf7812 */ /* 0x000fe400078ef802 */
[----:B------:R-:W-:Y:S01]  /*0490*/  SEL R194, R194, 0xffffffc0, !P2 ;  /* 0xffffffc0c2c27807 */ /* 0x000fe20005000000 */
[----:B------:R-:W-:Y:S01]  /*04a0*/  VIADD R238, R211, 0x20 ;  /* 0x00000020d3ee7836 */ /* 0x000fe20000000000 */
[----:B------:R-:W-:Y:S01]  /*04b0*/  LEA R197, R197, UR4, 0x1 ;  /* 0x00000004c5c57c11 */ /* 0x000fe2000f8e08ff */
[----:B------:R-:W-:Y:S01]  /*04c0*/  @P3 VIADD R238, R211, 0xffffffe0 ;  /* 0xffffffe0d3ee3836 */ /* 0x000fe20000000000 */
[----:B------:R-:W-:Y:S02]  /*04d0*/  LEA R199, R199, UR6, 0x1 ;  /* 0x00000006c7c77c11 */ /* 0x000fe4000f8e08ff */
[----:B------:R-:W-:Y:S01]  /*04e0*/  LEA R189, R189, UR6, 0x1 ;  /* 0x00000006bdbd7c11 */ /* 0x000fe2000f8e08ff */
[----:B------:R-:W-:Y:S01]  /*04f0*/  IMAD.IADD R193, R197, 0x1, R194 ;  /* 0x00000001c5c17824 */ /* 0x000fe200078e02c2 */
[----:B------:R-:W-:Y:S01]  /*0500*/  LOP3.LUT R7, R7, 0x6, R4, 0xf8, !PT ;  /* 0x0000000607077812 */ /* 0x000fe200078ef804 */
[----:B------:R-:W-:Y:S01]  /*0510*/  IMAD.IADD R185, R199, 0x1, R194 ;  /* 0x00000001c7b97824 */ /* 0x000fe200078e02c2 */
[----:B------:R-:W-:Y:S01]  /*0520*/  LOP3.LUT R212, R3, 0x38, R204, 0x78, !PT ;  /* 0x0000003803d47812 */ /* 0x000fe200078e78cc */
[----:B------:R-:W-:Y:S01]  /*0530*/  IMAD.IADD R2, R194, 0x1, R189 ;  /* 0x00000001c2027824 */ /* 0x000fe200078e02bd */
[----:B------:R-:W-:Y:S01]  /*0540*/  SEL R196, R196, 0xffffffe0, !P1 ;  /* 0xffffffe0c4c47807 */ /* 0x000fe20004800000 */
[C---:B------:R-:W-:Y:S01]  /*0550*/  VIADD R237, R238.reuse, 0x10 ;  /* 0x00000010eeed7836 */ /* 0x040fe20000000000 */
[----:B------:R-:W-:Y:S01]  /*0560*/  LEA R191, R191, UR5, 0x1 ;  /* 0x00000005bfbf7c11 */ /* 0x000fe2000f8e08ff */
[----:B------:R-:W-:Y:S01]  /*0570*/  @P2 VIADD R237, R238, 0xfffffff0 ;  /* 0xfffffff0eeed2836 */ /* 0x000fe20000000000 */
        /* <DEDUP_REMOVED lines=9> */
[----:B------:R-:W-:Y:S01]  /*0610*/  IMAD.IADD R192, R196, 0x1, R193 ;  /* 0x00000001c4c07824 */ /* 0x000fe200078e02c1 */
[----:B------:R-:W-:Y:S01]  /*0620*/  LEA R212, R212, UR6, 0x1 ;  /* 0x00000006d4d47c11 */ /* 0x000fe2000f8e08ff */
[----:B------:R-:W-:Y:S01]  /*0630*/  IMAD.IADD R184, R196, 0x1, R185 ;  /* 0x00000001c4b87824 */ /* 0x000fe200078e02b9 */
[----:B------:R-:W-:Y:S01]  /*0640*/  LEA R210, R210, UR4, 0x1 ;  /* 0x00000004d2d27c11 */ /* 0x000fe2000f8e08ff */
[----:B------:R-:W-:Y:S01]  /*0650*/  IMAD.IADD R0, R196, 0x1, R2 ;  /* 0x00000001c4007824 */ /* 0x000fe200078e0202 */
[----:B---34-:R-:W-:-:S07]  /*0660*/  LEA R198, R198, UR6, 0x1 ;  /* 0x00000006c6c67c11 */ /* 0x018fce000f8e08ff */
.L_x_1739:
[----:B-1----:R-:W1:Y:S01]  /*0670*/  LDCU.64 UR6, c[0x0][0x470] ;  /* 0x00008e00ff0677ac */ /* 0x002e620008000a00 */
[----:B------:R-:W2:Y:S01]  /*0680*/  LDC.64 R4, c[0x0][0x460] ;  /* 0x00011800ff047b82 */ /* 0x000ea20000000a00 */
        /* <DEDUP_REMOVED lines=13> */
[C---:B------:R-:W-:Y:S01]  /*0760*/  @P4 IADD3 R18, P1, PT, R15.reuse, UR6, RZ ;  /* 0x000000060f124c10 */ /* 0x040fe2000ff3e0ff */
[----:B------:R-:W-:Y:S01]  /*0770*/  IMAD.MOV.U32 R12, RZ, RZ, -0x1 ;  /* 0xffffffffff0c7424 */ /* 0x000fe200078e00ff */
[----:B------:R-:W-:Y:S01]  /*0780*/  @P3 IADD3 R16, P0, PT, R15, UR4, RZ ;  /* 0x000000040f103c10 */ /* 0x000fe2000ff1e0ff */
[----:B------:R-:W-:Y:S01]  /*0790*/  IMAD.MOV.U32 R236, RZ, RZ, -0x1 ;  /* 0xffffffffffec7424 */ /* 0x000fe200078e00ff */
[C---:B------:R-:W-:Y:S01]  /*07a0*/  @P4 IADD3.X R19, PT, PT, R4.reuse, UR7, RZ, P1, !PT ;  /* 0x0000000704134c10 */ /* 0x040fe20008ffe4ff */
[----:B------:R-:W1:Y:S01]  /*07b0*/  @!P3 LDC R11, c[0x0][0x43c] ;  /* 0x00010f00ff0bbb82 */ /* 0x000e620000000800 */
[----:B------:R-:W-:-:S03]  /*07c0*/  @P3 IADD3.X R17, PT, PT, R4, UR5, RZ, P0, !PT ;  /* 0x0000000504113c10 */ /* 0x000fc600087fe4ff */
[----:B------:R-:W2:Y:S04]  /*07d0*/  @P4 LDG.E R235, desc[UR20][R18.64] ;  /* 0x0000001412eb4981 */ /* 0x000ea8000c1e1900 */
[----:B------:R-:W2:Y:S04]  /*07e0*/  @P3 LDG.E R234, desc[UR20][R16.64] ;  /* 0x0000001410ea3981 */ /* 0x000ea8000c1e1900 */
[----:B-----5:R3:W5:Y:S04]  /*07f0*/  @P5 LDG.E R12, desc[UR20][R208.64] ;  /* 0x00000014d00c5981 */ /* 0x020768000c1e1900 */
[----:B------:R3:W5:Y:S01]  /*0800*/  @P2 LDG.E R9, desc[UR20][R208.64+0x4] ;  /* 0x00000414d0092981 */ /* 0x000762000c1e1900 */
[----:B----4-:R-:W-:-:S02]  /*0810*/  IADD3 R14, P0, PT, R15, R6, RZ ;  /* 0x000000060f0e7210 */ /* 0x010fc40007f1e0ff */
[----:B------:R-:W-:Y:S02]  /*0820*/  ISETP.NE.AND P4, PT, R200, RZ, PT ;  /* 0x000000ffc800720c */ /* 0x000fe40003f85270 */
[----:B------:R-:W-:Y:S01]  /*0830*/  ISETP.EQ.U32.AND P1, PT, R6, RZ, PT ;  /* 0x000000ff0600720c */ /* 0x000fe20003f22070 */
[----:B------:R-:W-:Y:S02]  /*0840*/  IMAD.X R15, R4, 0x1, R7, P0 ;  /* 0x00000001040f7824 */ /* 0x000fe400000e0607 */
[----:B------:R-:W4:Y:S01]  /*0850*/  @!P3 LDC.64 R4, c[0x0][0x488] ;  /* 0x00012200ff04bb82 */ /* 0x000f220000000a00 */
[----:B------:R-:W-:-:S07]  /*0860*/  ISETP.EQ.OR.EX P1, PT, R7, RZ, !P4, P1 ;  /* 0x000000ff0700720c */ /* 0x000fce0006722710 */
[----:B------:R-:W1:Y:S06]  /*0870*/  @!P2 LDC R8, c[0x0][0x434] ;  /* 0x00010d00ff08ab82 */ /* 0x000e6c0000000800 */
[----:B------:R3:W5:Y:S01]  /*0880*/  @!P1 LDG.E R236, desc[UR20][R14.64] ;  /* 0x000000140eec9981 */ /* 0x000762000c1e1900 */
[----:B------:R-:W-:-:S04]  /*0890*/  ISETP.NE.U32.AND P1, PT, R6, RZ, PT ;  /* 0x000000ff0600720c */ /* 0x000fc80003f25070 */
[----:B------:R-:W-:Y:S02]  /*08a0*/  ISETP.NE.AND.EX P1, PT, R7, RZ, PT, P1 ;  /* 0x000000ff0700720c */ /* 0x000fe40003f25310 */
[----:B----4-:R-:W-:Y:S01]  /*08b0*/  @!P3 ISETP.NE.U32.AND P0, PT, R4, RZ, PT ;  /* 0x000000ff0400b20c */ /* 0x010fe20003f05070 */
[----:B------:R-:W-:-:S03]  /*08c0*/  USHF.L.U32 UR23, UR19, 0x6, URZ ;  /* 0x0000000613177899 */ /* 0x000fc600080006ff */
[----:B------:R-:W-:-:S04]  /*08d0*/  @!P3 ISETP.NE.AND.EX P0, PT, R5, RZ, PT, P0 ;  /* 0x000000ff0500b20c */ /* 0x000fc80003f05300 */
[----:B-1----:R-:W-:Y:S01]  /*08e0*/  @!P3 SEL R11, R11, RZ, P0 ;  /* 0x000000ff0b0bb207 */ /* 0x002fe20000000000 */
[----:B--2---:R-:W-:Y:S02]  /*08f0*/  @P3 IMAD.IADD R234, R234, 0x1, -R235 ;  /* 0x00000001eaea3824 */ /* 0x004fe400078e0aeb */
[----:B---3--:R-:W-:Y:S06]  /*0900*/  @!P1 BRA `(.L_x_1702) ;  /* 0x00000000000c9947 */ /* 0x008fec0003800000 */
[----:B------:R-:W2:Y:S02]  /*0910*/  @P4 LDG.E R5, desc[UR20][R14.64+0x4] ;  /* 0x000004140e054981 */ /* 0x000ea4000c1e1900 */
[----:B--2--5:R-:W-:-:S06]  /*0920*/  @P4 IADD3 R10, PT, PT, R5, -R236, RZ ;  /* 0x800000ec050a4210 */ /* 0x024fcc0007ffe0ff */
[----:B------:R1:W5:Y:S02]  /*0930*/  @!P4 LDG.E R10, desc[UR20][R14.64] ;  /* 0x000000140e0ac981 */ /* 0x000364000c1e1900 */
.L_x_1702:
        /* <DEDUP_REMOVED lines=30> */
.L_x_1704:
[----:B------:R-:W2:Y:S01]  /*0b20*/  LDCU.64 UR14, c[0x0][0x3b8] ;  /* 0x00007700ff0e77ac */ /* 0x000ea20008000a00 */
[----:B-1----:R-:W-:-:S05]  /*0b30*/  IADD3 R14, PT, PT, R235, R236, RZ ;  /* 0x000000eceb0e7210 */ /* 0x002fca0007ffe0ff */
[C---:B--2---:R-:W-:Y:S02]  /*0b40*/  IMAD R11, R14.reuse, UR15, RZ ;  /* 0x0000000f0e0b7c24 */ /* 0x044fe4000f8e02ff */
[----:B------:R-:W-:-:S05]  /*0b50*/  IMAD.WIDE.U32 R14, R14, UR14, RZ ;  /* 0x0000000e0e0e7c25 */ /* 0x000fca000f8e00ff */
[----:B------:R-:W-:Y:S02]  /*0b60*/  IADD3 R11, PT, PT, R15, R11, RZ ;  /* 0x0000000b0f0b7210 */ /* 0x000fe40007ffe0ff */
.L_x_1705:
[----:B------:R-:W1:Y:S01]  /*0b70*/  LDC R4, c[0x0][0x3e8] ;  /* 0x0000fa00ff047b82 */ /* 0x000e620000000800 */
[----:B------:R-:W-:Y:S01]  /*0b80*/  USHF.R.S32.HI UR22, URZ, 0x1f, UR23 ;  /* 0x0000001fff167899 */ /* 0x000fe20008011417 */
[----:B-1----:R-:W-:-:S04]  /*0b90*/  IABS R7, R4 ;  /* 0x0000000400077213 */ /* 0x002fc80000000000 */
[----:B------:R-:W1:Y:S08]  /*0ba0*/  I2F.RP R10, R7 ;  /* 0x00000007000a7306 */ /* 0x000e700000209400 */
[----:B-1----:R-:W1:Y:S02]  /*0bb0*/  MUFU.RCP R22, R10 ;  /* 0x0000000a00167308 */ /* 0x002e640000001000 */
[----:B-1----:R-:W-:-:S06]  /*0bc0*/  VIADD R22, R22, 0xffffffe ;  /* 0x0ffffffe16167836 */ /* 0x002fcc0000000000 */
[----:B------:R-:W1:Y:S02]  /*0bd0*/  F2I.FTZ.U32.TRUNC.NTZ R23, R22 ;  /* 0x0000001600177305 */ /* 0x000e64000021f000 */
[----:B-1----:R-:W-:Y:S01]  /*0be0*/  IMAD.MOV R5, RZ, RZ, -R23 ;  /* 0x000000ffff057224 */ /* 0x002fe200078e0a17 */
        /* <DEDUP_REMOVED lines=30> */
.L_x_1706:
[----:B------:R-:W1:Y:S01]  /*0dd0*/  LDCU.64 UR12, c[0x0][0x3c0] ;  /* 0x00007800ff0c77ac */ /* 0x000e620008000a00 */
[----:B------:R-:W-:-:S05]  /*0de0*/  IADD3 R4, PT, PT, R235, R236, RZ ;  /* 0x000000eceb047210 */ /* 0x000fca0007ffe0ff */
[C---:B-1----:R-:W-:Y:S02]  /*0df0*/  IMAD R15, R4.reuse, UR13, RZ ;  /* 0x0000000d040f7c24 */ /* 0x042fe4000f8e02ff */
[----:B------:R-:W-:-:S05]  /*0e00*/  IMAD.WIDE.U32 R4, R4, UR12, RZ ;  /* 0x0000000c04047c25 */ /* 0x000fca000f8e00ff */
[----:B------:R-:W-:Y:S02]  /*0e10*/  IADD3 R15, PT, PT, R5, R15, RZ ;  /* 0x0000000f050f7210 */ /* 0x000fe40007ffe0ff */
[----:B------:R-:W-:-:S07]  /*0e20*/  MOV R16, R4 ;  /* 0x0000000400107202 */ /* 0x000fce0000000f00 */
.L_x_1707:
        /* <DEDUP_REMOVED lines=27> */
.L_x_1708:
[-C--:B------:R-:W-:Y:S02]  /*0fe0*/  IMAD R26, R7, R12.reuse, RZ ;  /* 0x0000000c071a7224 */ /* 0x080fe400078e02ff */
[----:B------:R-:W-:-:S05]  /*0ff0*/  IMAD.WIDE.U32 R28, R6, R12, RZ ;  /* 0x0000000c061c7225 */ /* 0x000fca00078e00ff */
[----:B------:R-:W-:Y:S02]  /*1000*/  IADD3 R26, PT, PT, R29, R26, RZ ;  /* 0x0000001a1d1a7210 */ /* 0x000fe40007ffe0ff */
.L_x_1709:
        /* <DEDUP_REMOVED lines=20> */
.L_x_1710:
[----:B------:R-:W1:Y:S01]  /*1150*/  LDC R18, c[0x0][0x434] ;  /* 0x00010d00ff127b82 */ /* 0x000e620000000800 */
[----:B------:R-:W-:-:S04]  /*1160*/  IMAD R5, R202, UR24, R201 ;  /* 0x00000018ca057c24 */ /* 0x000fc8000f8e02c9 */
[----:B-1----:R-:W-:-:S03]  /*1170*/  IMAD R18, R5, R18, RZ ;  /* 0x0000001205127224 */ /* 0x002fc600078e02ff */
.L_x_1711:
        /* <DEDUP_REMOVED lines=11> */
.L_x_1712:
[----:B------:R-:W1:Y:S01]  /*1230*/  LDC R24, c[0x0][0x444] ;  /* 0x00011100ff187b82 */ /* 0x000e620000000800 */
[----:B------:R-:W-:-:S04]  /*1240*/  IMAD R5, R202, UR24, R201 ;  /* 0x00000018ca057c24 */ /* 0x000fc8000f8e02c9 */
[----:B-1----:R-:W-:-:S07]  /*1250*/  IMAD R24, R5, R24, RZ ;  /* 0x0000001805187224 */ /* 0x002fce00078e02ff */
.L_x_1713:
[----:B------:R-:W1:Y:S01]  /*1260*/  S2R R12, SR_TID.X ;  /* 0x00000000000c7919 */ /* 0x000e620000002100 */
[----:B------:R-:W2:Y:S01]  /*1270*/  LDC.64 R6, c[0x0][0x5f8] ;  /* 0x00017e00ff067b82 */ /* 0x000ea20000000a00 */
[----:B------:R-:W3:Y:S01]  /*1280*/  LDCU.128 UR4, c[0x0][0x590] ;  /* 0x0000b200ff0477ac */ /* 0x000ee20008000c00 */
[----:B------:R-:W-:Y:S01]  /*1290*/  IADD3 R34, P1, PT, R214, R34, RZ ;  /* 0x00000022d6227210 */ /* 0x000fe20007f3e0ff */
[----:B------:R-:W-:Y:S01]  /*12a0*/  IMAD R22, R22, UR24, RZ ;  /* 0x0000001816167c24 */ /* 0x000fe2000f8e02ff */
[----:B------:R-:W-:Y:S01]  /*12b0*/  MOV R215, RZ ;  /* 0x000000ff00d77202 */ /* 0x000fe20000000f00 */
[----:B------:R-:W4:Y:S01]  /*12c0*/  LDCU.64 UR10, c[0x0][0x3c8] ;  /* 0x00007900ff0a77ac */ /* 0x000f220008000a00 */
[----:B------:R-:W-:Y:S01]  /*12d0*/  ISETP.NE.AND P6, PT, RZ, UR8, PT ;  /* 0x00000008ff007c0c */ /* 0x000fe2000bfc5270 */
[----:B------:R-:W-:Y:S01]  /*12e0*/  IMAD.X R35, RZ, RZ, R13, P1 ;  /* 0x000000ffff237224 */ /* 0x000fe200008e060d */
[----:B------:R-:W5:Y:S01]  /*12f0*/  LDC.64 R4, c[0x0][0x3b0] ;  /* 0x0000ec00ff047b82 */ /* 0x000f620000000a00 */
[--C-:B------:R-:W-:Y:S01]  /*1300*/  IADD3 R23, P2, P1, R30, R28, R27.reuse ;  /* 0x0000001c1e177210 */ /* 0x100fe2000795e01b */
[----:B------:R-:W4:Y:S01]  /*1310*/  LDCU.64 UR8, c[0x0][0x550] ;  /* 0x0000aa00ff0877ac */ /* 0x000f220008000a00 */
[----:B------:R-:W-:Y:S01]  /*1320*/  SHF.R.S32.HI R27, RZ, 0x1f, R27 ;  /* 0x0000001fff1b7819 */ /* 0x000fe2000001141b */
[----:B------:R-:W-:Y:S01]  /*1330*/  BSSY.RECONVERGENT B1, `(.L_x_1703) ;  /* 0x000060e000017945 */ /* 0x000fe20003800200 */
[----:B------:R-:W4:Y:S02]  /*1340*/  LDCU.64 UR16, c[0x0][0x570] ;  /* 0x0000ae00ff1077ac */ /* 0x000f240008000a00 */
[----:B------:R-:W-:Y:S01]  /*1350*/  IADD3.X R25, PT, PT, R25, R26, R27, P2, P1 ;  /* 0x0000001a19197210 */ /* 0x000fe200017e241b */
[----:B------:R-:W4:Y:S01]  /*1360*/  LDC.64 R248, c[0x0][0x420] ;  /* 0x00010800fff87b82 */ /* 0x000f220000000a00 */
[----:B---3--:R-:W-:-:S04]  /*1370*/  IMAD R32, R21, UR4, RZ ;  /* 0x0000000415207c24 */ /* 0x008fc8000f8e02ff */
[C---:B------:R-:W-:Y:S02]  /*1380*/  IMAD R13, R19.reuse, UR5, R32 ;  /* 0x00000005130d7c24 */ /* 0x040fe4000f8e0220 */
[----:B------:R-:W-:-:S04]  /*1390*/  IMAD.WIDE.U32 R32, R19, UR4, R34 ;  /* 0x0000000413207c25 */ /* 0x000fc8000f8e0022 */
[----:B--2---:R-:W-:-:S04]  /*13a0*/  IMAD.WIDE.U32 R26, R6, UR18, RZ ;  /* 0x00000012061a7c25 */ /* 0x004fc8000f8e00ff */
[-C--:B-----5:R-:W-:Y:S01]  /*13b0*/  IMAD R6, R21, R4.reuse, RZ ;  /* 0x0000000415067224 */ /* 0x0a0fe200078e02ff */
[----:B------:R-:W-:Y:S01]  /*13c0*/  SEL R26, R26, RZ, P6 ;  /* 0x000000ff1a1a7207 */ /* 0x000fe20003000000 */
[----:B------:R-:W-:-:S04]  /*13d0*/  IMAD.WIDE.U32 R28, R19, R4, R214 ;  /* 0x00000004131c7225 */ /* 0x000fc800078e00d6 */
[----:B------:R-:W-:Y:S01]  /*13e0*/  IMAD.IADD R33, R33, 0x1, R13 ;  /* 0x0000000121217824 */ /* 0x000fe200078e020d */
[----:B-1----:R-:W-:Y:S01]  /*13f0*/  LOP3.LUT R13, R12, 0x1f, RZ, 0xc0, !PT ;  /* 0x0000001f0c0d7812 */ /* 0x002fe200078ec0ff */
[----:B------:R-:W-:Y:S01]  /*1400*/  IMAD R6, R19, R5, R6 ;  /* 0x0000000513067224 */ /* 0x000fe200078e0206 */
[----:B------:R-:W-:Y:S01]  /*1410*/  IADD3 R28, P3, PT, R20, R28, RZ ;  /* 0x0000001c141c7210 */ /* 0x000fe20007f7e0ff */
[----:B------:R-:W-:-:S03]  /*1420*/  IMAD.WIDE.U32 R32, R201, UR6, R32 ;  /* 0x00000006c9207c25 */ /* 0x000fc6000f8e0020 */
[----:B------:R-:W-:Y:S01]  /*1430*/  IADD3.X R29, PT, PT, R17, R29, R6, P3, !PT ;  /* 0x0000001d111d7210 */ /* 0x000fe20001ffe406 */
[----:B------:R-:W-:Y:S02]  /*1440*/  IMAD R21, R204, R22, R13 ;  /* 0x00000016cc157224 */ /* 0x000fe400078e020d */
[----:B------:R-:W-:Y:S02]  /*1450*/  IMAD R7, R7, UR18, R27 ;  /* 0x0000001207077c24 */ /* 0x000fe4000f8e021b */
[----:B------:R-:W-:Y:S01]  /*1460*/  IMAD R33, R201, UR7, R33 ;  /* 0x00000007c9217c24 */ /* 0x000fe2000f8e0221 */
[----:B------:R-:W1:Y:S01]  /*1470*/  LDCU.64 UR6, c[0x0][0x380] ;  /* 0x00007000ff0677ac */ /* 0x000e620008000a00 */
[----:B------:R-:W-:Y:S01]  /*1480*/  IADD3 R23, P2, P1, R21, R23, R26 ;  /* 0x0000001715177210 */ /* 0x000fe2000795e01a */
[----:B----4-:R-:W-:Y:S01]  /*1490*/  IMAD.WIDE.U32 R30, R201, UR10, R28 ;  /* 0x0000000ac91e7c25 */ /* 0x010fe2000f8e001c */
[----:B------:R-:W-:Y:S01]  /*14a0*/  SHF.R.S32.HI R6, RZ, 0x1f, R21 ;  /* 0x0000001fff067819 */ /* 0x000fe20000011415 */
[----:B------:R-:W2:Y:S01]  /*14b0*/  LDC.64 R26, c[0x0][0x5e8] ;  /* 0x00017a00ff1a7b82 */ /* 0x000ea20000000a00 */
[----:B------:R-:W-:Y:S01]  /*14c0*/  SEL R7, R7, RZ, P6 ;  /* 0x000000ff07077207 */ /* 0x000fe20003000000 */
[----:B------:R-:W-:Y:S01]  /*14d0*/  IMAD.WIDE.U32 R28, R206, UR4, R32 ;  /* 0x00000004ce1c7c25 */ /* 0x000fe2000f8e0020 */
[----:B------:R-:W-:-:S02]  /*14e0*/  USHF.L.U64.HI UR10, UR4, 0x5, UR5 ;  /* 0x00000005040a7899 */ /* 0x000fc40008010205 */
[----:B------:R-:W-:Y:S01]  /*14f0*/  IADD3.X R7, PT, PT, R6, R25, R7, P2, P1 ;  /* 0x0000001906077210 */ /* 0x000fe200017e2407 */
[----:B------:R-:W-:Y:S01]  /*1500*/  IMAD.SHL.U32 R22, R22, 0x40, RZ ;  /* 0x0000004016167824 */ /* 0x000fe200078e00ff */
[----:B------:R-:W-:Y:S01]  /*1510*/  LEA R244, P2, R28, UR8, 0x1 ;  /* 0x000000081cf47c11 */ /* 0x000fe2000f8408ff */
[----:B------:R-:W-:Y:S02]  /*1520*/  IMAD R6, R206, UR5, R29 ;  /* 0x00000005ce067c24 */ /* 0x000fe4000f8e021d */
[----:B------:R-:W-:Y:S01]  /*1530*/  IMAD R31, R201, UR11, R31 ;  /* 0x0000000bc91f7c24 */ /* 0x000fe2000f8e021f */
[----:B------:R-:W-:Y:S01]  /*1540*/  IADD3 R20, P1, PT, R22, R23, RZ ;  /* 0x0000001716147210 */ /* 0x000fe20007f3e0ff */
[----:B------:R-:W-:Y:S01]  /*1550*/  IMAD R19, R233, 0x40, R24 ;  /* 0x00000040e9137824 */ /* 0x000fe200078e0218 */
[----:B------:R-:W-:Y:S01]  /*1560*/  LEA.HI.X R245, R28, UR9, R6, 0x1, P2 ;  /* 0x000000091cf57c11 */ /* 0x000fe200090f0c06 */
[----:B------:R-:W-:Y:S01]  /*1570*/  IMAD.WIDE.U32 R30, R206, R4, R30 ;  /* 0x00000004ce1e7225 */ /* 0x000fe200078e001e */
[----:B------:R-:W-:Y:S01]  /*1580*/  ISETP.GT.AND P2, PT, R8, RZ, PT ;  /* 0x000000ff0800720c */ /* 0x000fe20003f44270 */
[----:B------:R-:W-:Y:S01]  /*1590*/  USHF.L.U32 UR11, UR4, 0x5, URZ ;  /* 0x00000005040b7899 */ /* 0x000fe200080006ff */
[----:B------:R-:W-:Y:S01]  /*15a0*/  LEA.HI.X.SX32 R7, R22, R7, 0x1, P1 ;  /* 0x0000000716077211 */ /* 0x000fe200008f0eff */
[----:B------:R-:W-:Y:S01]  /*15b0*/  IMAD R17, R206, R5, R31 ;  /* 0x00000005ce117224 */ /* 0x000fe200078e021f */
[----:B------:R-:W-:-:S02]  /*15c0*/  LEA R242, P1, R20, UR16, 0x2 ;  /* 0x0000001014f27c11 */ /* 0x000fc4000f8210ff */
[----:B-1----:R-:W-:Y:S02]  /*15d0*/  LEA R246, P3, R30, UR6, 0x1 ;  /* 0x000000061ef67c11 */ /* 0x002fe4000f8608ff */
[----:B------:R-:W-:Y:S01]  /*15e0*/  LEA.HI.X R243, R20, UR17, R7, 0x2, P1 ;  /* 0x0000001114f37c11 */ /* 0x000fe200088f1407 */
[----:B--2---:R-:W-:Y:S01]  /*15f0*/  IMAD.WIDE R218, R19, 0x4, R26 ;  /* 0x0000000413da7825 */ /* 0x004fe200078e021a */
[----:B------:R-:W-:Y:S02]  /*1600*/  LEA R7, R233, R18, 0x6 ;  /* 0x00000012e9077211 */ /* 0x000fe400078e30ff */
[----:B------:R-:W-:Y:S02]  /*1610*/  LEA.HI.X R247, R30, UR7, R17, 0x1, P3 ;  /* 0x000000071ef77c11 */ /* 0x000fe400098f0c11 */
[----:B------:R-:W-:Y:S01]  /*1620*/  IADD3 R17, P1, PT, R206, 0x20, RZ ;  /* 0x00000020ce117810 */ /* 0x000fe20007f3e0ff */
[----:B------:R-:W-:Y:S01]  /*1630*/  IMAD.WIDE R248, R7, 0x4, R248 ;  /* 0x0000000407f87825 */ /* 0x000fe200078e02f8 */
[----:B------:R-:W-:-:S03]  /*1640*/  SHF.L.U64.HI R5, R4, 0x5, R5 ;  /* 0x0000000504057819 */ /* 0x000fc60000010205 */
[----:B------:R-:W-:Y:S01]  /*1650*/  IMAD.SHL.U32 R7, R4, 0x20, RZ ;  /* 0x0000002004077824 */ /* 0x000fe200078e00ff */
        /* <DEDUP_REMOVED lines=13> */
.L_x_1715:
[----:B------:R-:W1:Y:S01]  /*1730*/  LDCU.64 UR8, c[0x0][0x5c0] ;  /* 0x0000b800ff0877ac */ /* 0x000e620008000a00 */
[----:B------:R-:W-:-:S05]  /*1740*/  IADD3 R5, PT, PT, R235, R236, RZ ;  /* 0x000000eceb057210 */ /* 0x000fca0007ffe0ff */
[C---:B-1----:R-:W-:Y:S02]  /*1750*/  IMAD R6, R5.reuse, UR9, RZ ;  /* 0x0000000905067c24 */ /* 0x042fe4000f8e02ff */
[----:B------:R-:W-:-:S05]  /*1760*/  IMAD.WIDE.U32 R8, R5, UR8, RZ ;  /* 0x0000000805087c25 */ /* 0x000fca000f8e00ff */
[----:B------:R-:W-:Y:S02]  /*1770*/  IADD3 R5, PT, PT, R9, R6, RZ ;  /* 0x0000000609057210 */ /* 0x000fe40007ffe0ff */
[----:B------:R-:W-:Y:S02]  /*1780*/  MOV R6, R8 ;  /* 0x0000000800067202 */ /* 0x000fe40000000f00 */
.L_x_1716:
        /* <DEDUP_REMOVED lines=11> */
.L_x_1717:
[----:B------:R-:W1:Y:S01]  /*1840*/  LDCU.64 UR6, c[0x0][0x5c8] ;  /* 0x0000b900ff0677ac */ /* 0x000e620008000a00 */
[----:B------:R-:W-:-:S05]  /*1850*/  IADD3 R235, PT, PT, R235, R236, RZ ;  /* 0x000000ecebeb7210 */ /* 0x000fca0007ffe0ff */
[C---:B-1----:R-:W-:Y:S02]  /*1860*/  IMAD R8, R235.reuse, UR7, RZ ;  /* 0x00000007eb087c24 */ /* 0x042fe4000f8e02ff */
[----:B------:R-:W-:-:S05]  /*1870*/  IMAD.WIDE.U32 R10, R235, UR6, RZ ;  /* 0x00000006eb0a7c25 */ /* 0x000fca000f8e00ff */
[----:B------:R-:W-:Y:S02]  /*1880*/  IADD3 R8, PT, PT, R11, R8, RZ ;  /* 0x000000080b087210 */ /* 0x000fe40007ffe0ff */
.L_x_1718:
        /* <DEDUP_REMOVED lines=9> */
[----:B------:R-:W-:-:S05]  /*1920*/  IADD3 R12, P0, PT, R6, R12, RZ ;  /* 0x0000000c060c7210 */ /* 0x000fca0007f1e0ff */
[----:B------:R-:W-:Y:S01]  /*1930*/  IADD3.X R13, PT, PT, R5, UR10, R13, P0, !PT ;  /* 0x0000000a050d7c10 */ /* 0x000fe200087fe40d */
[----:B------:R-:W-:Y:S02]  /*1940*/  IMAD.U32 R5, RZ, RZ, UR6 ;  /* 0x00000006ff057e24 */ /* 0x000fe4000f8e00ff */
[----:B-1----:R-:W-:-:S04]  /*1950*/  IMAD.WIDE.U32 R12, R201, UR4, R12 ;  /* 0x00000004c90c7c25 */ /* 0x002fc8000f8e000c */
[----:B------:R-:W-:Y:S01]  /*1960*/  IMAD R7, R201, UR5, R13 ;  /* 0x00000005c9077c24 */ /* 0x000fe2000f8e020d */
[----:B------:R-:W-:Y:S06]  /*1970*/  @P2 BRA `(.L_x_1720) ;  /* 0x0000000000242947 */ /* 0x000fec0003800000 */
[----:B------:R-:W1:Y:S01]  /*1980*/  LDCU.64 UR4, c[0x0][0x560] ;  /* 0x0000ac00ff0477ac */ /* 0x000e620008000a00 */
[----:B------:R-:W-:-:S05]  /*1990*/  MOV R6, R12 ;  /* 0x0000000c00067202 */ /* 0x000fca0000000f00 */
[----:B------:R-:W-:-:S04]  /*19a0*/  IMAD.WIDE.U32 R14, R206, UR8, R6 ;  /* 0x00000008ce0e7c25 */ /* 0x000fc8000f8e0006 */
[----:B------:R-:W-:Y:S01]  /*19b0*/  IMAD R6, R206, UR9, R15 ;  /* 0x00000009ce067c24 */ /* 0x000fe2000f8e020f */
[----:B-1----:R-:W-:-:S04]  /*19c0*/  LEA R18, P0, R14, UR4, 0x1 ;  /* 0x000000040e127c11 */ /* 0x002fc8000f8008ff */
[----:B------:R-:W-:-:S05]  /*19d0*/  LEA.HI.X R19, R14, UR5, R6, 0x1, P0 ;  /* 0x000000050e137c11 */ /* 0x000fca00080f0c06 */
[----:B------:R1:W-:Y:S04]  /*19e0*/  STG.E.128 desc[UR20][R18.64], RZ ;  /* 0x000000ff12007986 */ /* 0x0003e8000c101d14 */
[----:B------:R1:W-:Y:S04]  /*19f0*/  STG.E.128 desc[UR20][R18.64+0x80], RZ ;  /* 0x000080ff12007986 */ /* 0x0003e8000c101d14 */
[----:B------:R1:W-:Y:S02]  /*1a00*/  STG.E.128 desc[UR20][R18.64+0x100], RZ ;  /* 0x000100ff12007986 */ /* 0x0003e4000c101d14 */
.L_x_1720:
[----:B------:R-:W-:Y:S05]  /*1a10*/  BSYNC.RECONVERGENT B0 ;  /* 0x0000000000007941 */ /* 0x000fea0003800200 */
.L_x_1719:
[----:B------:R-:W-:Y:S04]  /*1a20*/  BSSY.RECONVERGENT B0, `(.L_x_1721) ;  /* 0x000000d000007945 */ /* 0x000fe80003800200 */
[----:B------:R-:W-:Y:S05]  /*1a30*/  @P1 BRA `(.L_x_1722) ;  /* 0x00000000002c1947 */ /* 0x000fea0003800000 */
[----:B------:R-:W2:Y:S01]  /*1a40*/  LDCU.64 UR4, c[0x0][0x560] ;  /* 0x0000ac00ff0477ac */ /* 0x000ea20008000a00 */
[----:B------:R-:W-:Y:S01]  /*1a50*/  MOV R13, R7 ;  /* 0x00000007000d7202 */ /* 0x000fe20000000f00 */
[----:B------:R-:W-:Y:S02]  /*1a60*/  IMAD R6, R4, UR8, RZ ;  /* 0x0000000804067c24 */ /* 0x000fe4000f8e02ff */
        /* <DEDUP_REMOVED lines=8> */
.L_x_1722:
[----:B------:R-:W-:Y:S05]  /*1af0*/  BSYNC.RECONVERGENT B0 ;  /* 0x0000000000007941 */ /* 0x000fea0003800200 */
.L_x_1721:
        /* <DEDUP_REMOVED lines=17> */
[----:B------:R3:W-:Y:S04]  /*1c10*/  STG.E.128 desc[UR20][R12.64], RZ ;  /* 0x000000ff0c007986 */ /* 0x0007e8000c101d14 */
[----:B------:R3:W-:Y:S04]  /*1c20*/  STG.E.128 desc[UR20][R12.64+0x80], RZ ;  /* 0x000080ff0c007986 */ /* 0x0007e8000c101d14 */
[----:B------:R3:W-:Y:S02]  /*1c30*/  STG.E.128 desc[UR20][R12.64+0x100], RZ ;  /* 0x000100ff0c007986 */ /* 0x0007e4000c101d14 */
.L_x_1724:
[----:B------:R-:W-:Y:S05]  /*1c40*/  BSYNC.RECONVERGENT B0 ;  /* 0x0000000000007941 */ /* 0x000fea0003800200 */
.L_x_1723:
[----:B------:R-:W-:Y:S05]  /*1c50*/  @P1 BRA `(.L_x_1725) ;  /* 0x0000005400ec1947 */ /* 0x000fea0003800000 */
[----:B------:R-:W4:Y:S01]  /*1c60*/  LDCU.64 UR4, c[0x0][0x568] ;  /* 0x0000ad00ff0477ac */ /* 0x000f220008000a00 */
[----:B------:R-:W-:Y:S01]  /*1c70*/  MOV R6, R8 ;  /* 0x0000000800067202 */ /* 0x000fe20000000f00 */
        /* <DEDUP_REMOVED lines=11> */
.L_x_1714:
[----:B------:R-:W1:Y:S01]  /*1d30*/  LDCU.64 UR6, c[0x0][0x3d0] ;  /* 0x00007a00ff0677ac */ /* 0x000e620008000a00 */
[----:B------:R-:W-:Y:S01]  /*1d40*/  VIADD R216, R234, -UR23 ;  /* 0x80000017ead87c36 */ /* 0x000fe20008000000 */
[----:B------:R-:W2:Y:S01]  /*1d50*/  LDC R213, c[0x0][0x44c] ;  /* 0x00011300ffd57b82 */ /* 0x000ea20000000800 */
[----:B------:R-:W-:Y:S01]  /*1d60*/  IMAD.U32 R18, RZ, RZ, UR14 ;  /* 0x0000000eff127e24 */ /* 0x000fe2000f8e00ff */
[----:B------:R-:W3:Y:S01]  /*1d70*/  LDCU.64 UR4, c[0x0][0x3d8] ;  /* 0x00007b00ff0477ac */ /* 0x000ee20008000a00 */
[----:B------:R-:W-:Y:S01]  /*1d80*/  IMAD.U32 R6, RZ, RZ, UR12 ;  /* 0x0000000cff067e24 */ /* 0x000fe2000f8e00ff */
[-C--:B------:R-:W-:Y:S01]  /*1d90*/  ISETP.GE.AND P3, PT, R206, R216.reuse, PT ;  /* 0x000000d8ce00720c */ /* 0x080fe20003f66270 */
[--C-:B------:R-:W-:Y:S01]  /*1da0*/  IMAD.WIDE.U32 R20, R18, UR23, R214.reuse ;  /* 0x0000001712147c25 */ /* 0x100fe2000f8e00d6 */
[----:B------:R-:W-:Y:S01]  /*1db0*/  UIMAD UR8, UR22, UR14, URZ ;  /* 0x0000000e160872a4 */ /* 0x000fe2000f8e02ff */
[----:B------:R-:W-:Y:S01]  /*1dc0*/  ISETP.GE.AND P2, PT, R207, R216, PT ;  /* 0x000000d8cf00720c */ /* 0x000fe20003f46270 */
[----:B------:R-:W-:Y:S01]  /*1dd0*/  UIMAD UR22, UR22, UR12, URZ ;  /* 0x0000000c161672a4 */ /* 0x000fe2000f8e02ff */
[----:B------:R-:W-:Y:S01]  /*1de0*/  IMAD.WIDE.U32 R18, R6, UR23, R214 ;  /* 0x0000001706127c25 */ /* 0x000fe2000f8e00d6 */
[----:B------:R-:W-:Y:S01]  /*1df0*/  UIMAD UR8, UR23, UR15, UR8 ;  /* 0x0000000f170872a4 */ /* 0x000fe2000f8e0208 */
[----:B------:R-:W-:Y:S01]  /*1e00*/  IADD3 R24, P1, PT, R14, R20, RZ ;  /* 0x000000140e187210 */ /* 0x000fe20007f3e0ff */
[----:B------:R-:W-:Y:S01]  /*1e10*/  UIMAD UR22, UR23, UR13, UR22 ;  /* 0x0000000d171672a4 */ /* 0x000fe2000f8e0216 */
[----:B------:R-:W-:Y:S01]  /*1e20*/  IMAD R14, R233, -0x40, R8 ;  /* 0xffffffc0e90e7824 */ /* 0x000fe200078e0208 */
[----:B------:R-:W-:Y:S01]  /*1e30*/  IADD3 R26, P0, PT, R16, R18, RZ ;  /* 0x00000012101a7210 */ /* 0x000fe20007f1e0ff */
[----:B------:R-:W-:Y:S01]  /*1e40*/  IMAD.U32 R31, RZ, RZ, UR11 ;  /* 0x0000000bff1f7e24 */ /* 0x000fe2000f8e00ff */
[----:B------:R-:W-:Y:S01]  /*1e50*/  IADD3.X R25, PT, PT, R11, UR8, R21, P1, !PT ;  /* 0x000000080b197c10 */ /* 0x000fe20008ffe415 */
[C---:B-1----:R-:W-:Y:S01]  /*1e60*/  IMAD R28, R10.reuse, UR6, RZ ;  /* 0x000000060a1c7c24 */ /* 0x042fe2000f8e02ff */
[-C--:B------:R-:W-:Y:S01]  /*1e70*/  ISETP.GE.AND P4, PT, R207, R14.reuse, PT ;  /* 0x0000000ecf00720c */ /* 0x080fe20003f86270 */
[----:B------:R-:W-:Y:S01]  /*1e80*/  IMAD.U32 R8, RZ, RZ, UR11 ;  /* 0x0000000bff087e24 */ /* 0x000fe2000f8e00ff */
[----:B------:R-:W-:Y:S01]  /*1e90*/  IADD3.X R27, PT, PT, R15, UR22, R19, P0, !PT ;  /* 0x000000160f1b7c10 */ /* 0x000fe200087fe413 */
[----:B---3--:R-:W-:Y:S01]  /*1ea0*/  IMAD R22, R10, UR4, RZ ;  /* 0x000000040a167c24 */ /* 0x008fe2000f8e02ff */
[----:B------:R-:W-:Y:S01]  /*1eb0*/  LOP3.LUT R6, R233, 0x80000001, RZ, 0xc0, !PT ;  /* 0x80000001e9067812 */ /* 0x000fe200078ec0ff */
[----:B------:R-:W1:Y:S01]  /*1ec0*/  @!P3 LDC.64 R10, c[0x0][0x388] ;  /* 0x0000e200ff0abb82 */ /* 0x000e620000000a00 */
[C---:B------:R-:W-:Y:S01]  /*1ed0*/  IMAD R28, R9.reuse, UR7, R28 ;  /* 0x00000007091c7c24 */ /* 0x040fe2000f8e021c */
[----:B------:R-:W-:Y:S01]  /*1ee0*/  ISETP.GE.AND P5, PT, R206, R14, PT ;  /* 0x0000000ece00720c */ /* 0x000fe20003fa6270 */
[----:B------:R-:W-:-:S05]  /*1ef0*/  IMAD.WIDE.U32 R24, R9, UR6, R24 ;  /* 0x0000000609187c25 */ /* 0x000fca000f8e0018 */
[----:B------:R-:W-:Y:S01]  /*1f00*/  @P6 BAR.SYNC.DEFER_BLOCKING 0x0 ;  /* 0x0000000000006b1d */ /* 0x000fe20000010000 */
[----:B------:R-:W-:Y:S01]  /*1f10*/  IMAD R22, R9, UR5, R22 ;  /* 0x0000000509167c24 */ /* 0x000fe2000f8e0216 */
[----:B------:R-:W-:Y:S01]  /*1f20*/  @!P4 LEA R30, P1, R31, R244, 0x1 ;  /* 0x000000f41f1ec211 */ /* 0x000fe200078208ff */
[----:B------:R-:W-:Y:S01]  /*1f30*/  IMAD.WIDE.U32 R26, R9, UR4, R26 ;  /* 0x00000004091a7c25 */ /* 0x000fe2000f8e001a */
[----:B------:R-:W-:-:S03]  /*1f40*/  @!P4 LEA R20, P0, R7, R246, 0x1 ;  /* 0x000000f60714c211 */ /* 0x000fc600078008ff */
[----:B------:R-:W-:Y:S01]  /*1f50*/  @!P2 IMAD R16, R4, UR14, RZ ;  /* 0x0000000e0410ac24 */ /* 0x000fe2000f8e02ff */
[----:B------:R-:W-:Y:S01]  /*1f60*/  @!P4 LEA.HI.X R21, R7, R247, R5, 0x1, P0 ;  /* 0x000000f70715c211 */ /* 0x000fe200000f0c05 */
[----:B------:R-:W-:Y:S01]  /*1f70*/  IMAD.U32 R9, RZ, RZ, UR10 ;  /* 0x0000000aff097e24 */ /* 0x000fe2000f8e00ff */
[----:B------:R-:W3:Y:S01]  /*1f80*/  S2R R215, SR_TID.X ;  /* 0x0000000000d77919 */ /* 0x000ee20000002100 */
[----:B------:R-:W-:Y:S01]  /*1f90*/  IMAD.IADD R29, R25, 0x1, R28 ;  /* 0x00000001191d7824 */ /* 0x000fe200078e021c */
[----:B------:R-:W-:Y:S01]  /*1fa0*/  UIADD3 UR8, UPT, UPT, UR23, 0x40, URZ ;  /* 0x0000004017087890 */ /* 0x000fe2000fffe0ff */
[----:B------:R-:W-:Y:S01]  /*1fb0*/  @!P3 IMAD.MOV.U32 R28, RZ, RZ, R24 ;  /* 0x000000ffff1cb224 */ /* 0x000fe200078e0018 */
[----:B------:R-:W-:Y:S01]  /*1fc0*/  @!P4 LEA.HI.X R31, R8, R245, R9, 0x1, P1 ;  /* 0x000000f5081fc211 */ /* 0x000fe200008f0c09 */
[--C-:B------:R-:W-:Y:S01]  /*1fd0*/  @!P2 IMAD.MOV.U32 R25, RZ, RZ, R29.reuse ;  /* 0x000000ffff19a224 */ /* 0x100fe200078e001d */
[----:B------:R-:W-:Y:S01]  /*1fe0*/  ISETP.NE.AND P1, PT, R6, 0x1, PT ;  /* 0x000000010600780c */ /* 0x000fe20003f25270 */
[----:B------:R-:W-:Y:S01]  /*1ff0*/  @!P2 IMAD R4, R4, UR12, RZ ;  /* 0x0000000c0404ac24 */ /* 0x000fe2000f8e02ff */
[----:B------:R-:W4:Y:S01]  /*2000*/  @!P2 LDC.64 R6, c[0x0][0x388] ;  /* 0x0000e200ff06ab82 */ /* 0x000f220000000a00 */
[----:B------:R-:W-:Y:S01]  /*2010*/  @!P3 IMAD.WIDE.U32 R28, R206, UR14, R28 ;  /* 0x0000000ece1cbc25 */ /* 0x000fe2000f8e001c */
[----:B------:R-:W-:Y:S01]  /*2020*/  SEL R187, RZ, 0x6000, P1 ;  /* 0x00006000ffbb7807 */ /* 0x000fe20000800000 */
[----:B------:R-:W2:Y:S01]  /*2030*/  LDCU UR7, c[0x0][0x590] ;  /* 0x0000b200ff0777ac */ /* 0x000ea20008000800 */
[----:B------:R-:W-:Y:S01]  /*2040*/  @!PT LDS RZ, [RZ] ;  /* 0x00000000fffff984 */ /* 0x000fe20000000800 */
[----:B------:R-:W-:Y:S01]  /*2050*/  @!PT LDS RZ, [RZ] ;  /* 0x00000000fffff984 */ /* 0x000fe20000000800 */
[----:B------:R-:W-:Y:S01]  /*2060*/  @!PT LDS RZ, [RZ] ;  /* 0x00000000fffff984 */ /* 0x000fe20000000800 */
[----:B------:R-:W-:Y:S01]  /*2070*/  @!P5 LDGSTS.E.BYPASS.LTC128B.128 [R212+0xc000], desc[UR20][R244.64] ;  /* 0x0c000000f4d4dfae */ /* 0x000fe2000b981a14 */
[----:B------:R-:W-:Y:S01]  /*2080*/  @!P2 IMAD R15, R17, UR13, R4 ;  /* 0x0000000d110fac24 */ /* 0x000fe2000f8e0204 */
[----:B-1----:R-:W-:Y:S01]  /*2090*/  @!P3 LEA R10, P1, R28, R10, 0x1 ;  /* 0x0000000a1c0ab211 */ /* 0x002fe200078208ff */
[----:B------:R-:W-:Y:S01]  /*20a0*/  @!P3 IMAD R18, R206, UR15, R29 ;  /* 0x0000000fce12bc24 */ /* 0x000fe2000f8e021d */
[----:B------:R-:W1:Y:S01]  /*20b0*/  @!P2 LDC.64 R4, c[0x0][0x390] ;  /* 0x0000e400ff04ab82 */ /* 0x000e620000000a00 */
[----:B------:R-:W-:Y:S01]  /*20c0*/  IMAD.IADD R23, R27, 0x1, R22 ;  /* 0x000000011b177824 */ /* 0x000fe200078e0216 */
[----:B------:R-:W-:Y:S01]  /*20d0*/  @!P5 LDGSTS.E.BYPASS.LTC128B.128 [R212+0xe000], desc[UR20][R244.64+0x80] ;  /* 0x0e000080f4d4dfae */ /* 0x000fe2000b981a14 */
[C---:B------:R-:W-:Y:S01]  /*20e0*/  @!P2 IMAD R16, R17.reuse, UR15, R16 ;  /* 0x0000000f1110ac24 */ /* 0x040fe2000f8e0210 */
[----:B------:R-:W-:Y:S01]  /*20f0*/  @!P3 LEA.HI.X R11, R28, R11, R18, 0x1, P1 ;  /* 0x0000000b1c0bb211 */ /* 0x000fe200008f0c12 */
[----:B------:R-:W-:Y:S01]  /*2100*/  @!P2 IMAD.WIDE.U32 R24, R17, UR14, R24 ;  /* 0x0000000e1118ac25 */ /* 0x000fe2000f8e0018 */
[----:B------:R-:W-:Y:S01]  /*2110*/  @!P5 LDGSTS.E.BYPASS.LTC128B.128 [R212+0x10000], desc[UR20][R244.64+0x100] ;  /* 0x10000100f4d4dfae */ /* 0x000fe2000b981a14 */
[----:B------:R-:W-:Y:S01]  /*2120*/  SHF.R.U32.HI R217, RZ, 0x2, R12 ;  /* 0x00000002ffd97819 */ /* 0x000fe2000001160c */
[----:B------:R-:W2:Y:S01]  /*2130*/  LDC.64 R18, c[0x0][0x528] ;  /* 0x00014a00ff127b82 */ /* 0x000ea20000000a00 */
[----:B------:R-:W-:Y:S01]  /*2140*/  @!P2 IMAD.MOV.U32 R27, RZ, RZ, R23 ;  /* 0x000000ffff1ba224 */ /* 0x000fe200078e0017 */
[----:B------:R1:W-:Y:S01]  /*2150*/  @P5 STS.128 [R212+0xc000], RZ ;  /* 0x00c000ffd4005388 */ /* 0x0003e20000000c00 */
[----:B------:R-:W-:-:S02]  /*2160*/  @!P3 IMAD.MOV.U32 R22, RZ, RZ, R26 ;  /* 0x000000ffff16b224 */ /* 0x000fc400078e001a */
[----:B------:R-:W-:Y:S01]  /*2170*/  IMAD R220, R202, UR24, R201 ;  /* 0x00000018cadc7c24 */ /* 0x000fe2000f8e02c9 */
[----:B------:R1:W-:Y:S01]  /*2180*/  @P5 STS.128 [R212+0xe000], RZ ;  /* 0x00e000ffd4005388 */ /* 0x0003e20000000c00 */
[----:B------:R-:W-:Y:S01]  /*2190*/  IMAD.IADD R232, R212, 0x1, R187 ;  /* 0x00000001d4e87824 */ /* 0x000fe200078e02bb */
[----:B------:R-:W3:Y:S01]  /*21a0*/  @!P3 LDC.64 R8, c[0x0][0x390] ;  /* 0x0000e400ff08bb82 */ /* 0x000ee20000000a00 */
[----:B------:R-:W-:Y:S01]  /*21b0*/  @!P2 IMAD.IADD R16, R25, 0x1, R16 ;  /* 0x000000011910a824 */ /* 0x000fe200078e0210 */
[----:B------:R1:W-:Y:S01]  /*21c0*/  @P5 STS.128 [R212+0x10000], RZ ;  /* 0x010000ffd4005388 */ /* 0x0003e20000000c00 */
[----:B------:R-:W-:-:S04]  /*21d0*/  @!P2 IMAD.WIDE.U32 R26, R17, UR12, R26 ;  /* 0x0000000c111aac25 */ /* 0x000fc8000f8e001a */
[----:B------:R-:W-:Y:S01]  /*21e0*/  IMAD.MOV.U32 R231, RZ, RZ, 0x7f800000 ;  /* 0x7f800000ffe77424 */ /* 0x000fe200078e00ff */
[----:B------:R1:W-:Y:S01]  /*21f0*/  @P4 STS.128 [R212+0xd000], RZ ;  /* 0x00d000ffd4004388 */ /* 0x0003e20000000c00 */
[----:B------:R-:W-:Y:S02]  /*2200*/  @!P2 IMAD.IADD R15, R27, 0x1, R15 ;  /* 0x000000011b0fa824 */ /* 0x000fe400078e020f */
[----:B------:R-:W-:Y:S01]  /*2210*/  IMAD.MOV.U32 R230, RZ, RZ, 0x7f800000 ;  /* 0x7f800000ffe67424 */ /* 0x000fe200078e00ff */
[----:B------:R1:W-:Y:S01]  /*2220*/  @P4 STS.128 [R212+0xf000], RZ ;  /* 0x00f000ffd4004388 */ /* 0x0003e20000000c00 */
[----:B------:R-:W-:Y:S01]  /*2230*/  @!P3 IMAD.WIDE.U32 R22, R206, UR12, R22 ;  /* 0x0000000cce16bc25 */ /* 0x000fe2000f8e0016 */
[----:B------:R-:W-:Y:S02]  /*2240*/  CS2R R142, SRZ ;  /* 0x00000000008e7805 */ /* 0x000fe4000001ff00 */
[----:B------:R-:W-:Y:S01]  /*2250*/  CS2R R140, SRZ ;  /* 0x00000000008c7805 */ /* 0x000fe2000001ff00 */
[----:B------:R1:W-:Y:S01]  /*2260*/  @P4 STS.128 [R212+0x11000], RZ ;  /* 0x011000ffd4004388 */ /* 0x0003e20000000c00 */
[----:B------:R-:W-:-:S02]  /*2270*/  CS2R R146, SRZ ;  /* 0x0000000000927805 */ /* 0x000fc4000001ff00 */
[----:B------:R-:W-:Y:S02]  /*2280*/  CS2R R144, SRZ ;  /* 0x0000000000907805 */ /* 0x000fe4000001ff00 */
[----:B------:R-:W-:Y:S01]  /*2290*/  CS2R R138, SRZ ;  /* 0x00000000008a7805 */ /* 0x000fe2000001ff00 */
        /* <DEDUP_REMOVED lines=8> */
[----:B---3--:R-:W-:-:S02]  /*2320*/  @!P3 LEA R8, P1, R22, R8, 0x1 ;  /* 0x000000081608b211 */ /* 0x008fc400078208ff */
[----:B------:R-:W-:Y:S02]  /*2330*/  CS2R R126, SRZ ;  /* 0x00000000007e7805 */ /* 0x000fe4000001ff00 */
[----:B------:R-:W-:Y:S01]  /*2340*/  CS2R R124, SRZ ;  /* 0x00000000007c7805 */ /* 0x000fe2000001ff00 */
[----:B------:R4:W-:Y:S01]  /*2350*/  @!P4 LDGSTS.E.BYPASS.LTC128B.128 [R212+0x11000], desc[UR20][R30.64+0x100] ;  /* 0x110001001ed4cfae */ /* 0x0009e2000b981a14 */
[----:B------:R-:W-:Y:S02]  /*2360*/  CS2R R130, SRZ ;  /* 0x0000000000827805 */ /* 0x000fe4000001ff00 */
[----:B------:R-:W-:Y:S02]  /*2370*/  CS2R R128, SRZ ;  /* 0x0000000000807805 */ /* 0x000fe4000001ff00 */
[----:B------:R-:W-:Y:S01]  /*2380*/  CS2R R122, SRZ ;  /* 0x00000000007a7805 */ /* 0x000fe2000001ff00 */
[----:B------:R-:W-:Y:S01]  /*2390*/  @!P5 LDGSTS.E.BYPASS.LTC128B.128 [R232], desc[UR20][R246.64] ;  /* 0x00000000f6e8dfae */ /* 0x000fe2000b981a14 */
[----:B------:R-:W-:-:S02]  /*23a0*/  CS2R R120, SRZ ;  /* 0x0000000000787805 */ /* 0x000fc4000001ff00 */
[----:B------:R-:W-:Y:S02]  /*23b0*/  CS2R R118, SRZ ;  /* 0x0000000000767805 */ /* 0x000fe4000001ff00 */
[----:B------:R-:W-:Y:S01]  /*23c0*/  CS2R R116, SRZ ;  /* 0x0000000000747805 */ /* 0x000fe2000001ff00 */
        /* <DEDUP_REMOVED lines=8> */
[----:B------:R3:W-:Y:S01]  /*2450*/  @P5 STS.128 [R232], RZ ;  /* 0x000000ffe8005388 */ /* 0x0007e20000000c00 */
[----:B------:R-:W-:Y:S02]  /*2460*/  CS2R R102, SRZ ;  /* 0x0000000000667805 */ /* 0x000fe4000001ff00 */
[----:B------:R-:W-:Y:S02]  /*2470*/  CS2R R100, SRZ ;  /* 0x0000000000647805 */ /* 0x000fe4000001ff00 */
[----:B------:R-:W-:Y:S01]  /*2480*/  CS2R R62, SRZ ;  /* 0x00000000003e7805 */ /* 0x000fe2000001ff00 */
[----:B------:R3:W-:Y:S01]  /*2490*/  @P5 STS.128 [R232+0x2000], RZ ;  /* 0x002000ffe8005388 */ /* 0x0007e20000000c00 */
[----:B------:R-:W-:-:S02]  /*24a0*/  CS2R R60, SRZ ;  /* 0x00000000003c7805 */ /* 0x000fc4000001ff00 */
[----:B------:R-:W-:Y:S02]  /*24b0*/  CS2R R66, SRZ ;  /* 0x0000000000427805 */ /* 0x000fe4000001ff00 */
[----:B------:R-:W-:Y:S01]  /*24c0*/  CS2R R64, SRZ ;  /* 0x0000000000407805 */ /* 0x000fe2000001ff00 */
[----:B------:R3:W-:Y:S01]  /*24d0*/  @P5 STS.128 [R232+0x4000], RZ ;  /* 0x004000ffe8005388 */ /* 0x0007e20000000c00 */
[----:B------:R-:W-:Y:S02]  /*24e0*/  CS2R R58, SRZ ;  /* 0x00000000003a7805 */ /* 0x000fe4000001ff00 */
[----:B------:R-:W-:Y:S02]  /*24f0*/  CS2R R56, SRZ ;  /* 0x0000000000387805 */ /* 0x000fe4000001ff00 */
[----:B----4-:R-:W-:Y:S01]  /*2500*/  @!P2 LEA R30, P0, R24, R6, 0x1 ;  /* 0x00000006181ea211 */ /* 0x010fe200078008ff */
[----:B------:R3:W-:Y:S01]  /*2510*/  @P4 STS.128 [R232+0x1000], RZ ;  /* 0x001000ffe8004388 */ /* 0x0007e20000000c00 */
[----:B------:R-:W-:Y:S01]  /*2520*/  @!P3 IMAD R6, R206, UR13, R23 ;  /* 0x0000000dce06bc24 */ /* 0x000fe2000f8e0217 */
[----:B------:R-:W-:-:S02]  /*2530*/  CS2R R54, SRZ ;  /* 0x0000000000367805 */ /* 0x000fc4000001ff00 */
[----:B------:R-:W-:Y:S01]  /*2540*/  @!P2 LEA.HI.X R31, R24, R7, R16, 0x1, P0 ;  /* 0x00000007181fa211 */ /* 0x000fe200000f0c10 */
[----:B------:R3:W-:Y:S01]  /*2550*/  @P4 STS.128 [R232+0x3000], RZ ;  /* 0x003000ffe8004388 */ /* 0x0007e20000000c00 */
[----:B-1----:R-:W-:Y:S02]  /*2560*/  @!P2 LEA R16, P0, R26, R4, 0x1 ;  /* 0x000000041a10a211 */ /* 0x002fe400078008ff */
[----:B------:R-:W-:Y:S02]  /*2570*/  CS2R R52, SRZ ;  /* 0x0000000000347805 */ /* 0x000fe4000001ff00 */
[----:B------:R-:W-:Y:S01]  /*2580*/  @!P3 LEA.HI.X R9, R22, R9, R6, 0x1, P1 ;  /* 0x000000091609b211 */ /* 0x000fe200008f0c06 */
[----:B------:R3:W-:Y:S01]  /*2590*/  @P4 STS.128 [R232+0x5000], RZ ;  /* 0x005000ffe8004388 */ /* 0x0007e20000000c00 */
[----:B------:R-:W-:Y:S02]  /*25a0*/  @!P2 LEA.HI.X R17, R26, R5, R15, 0x1, P0 ;  /* 0x000000051a11a211 */ /* 0x000fe400000f0c0f */
[----:B------:R-:W-:-:S02]  /*25b0*/  CS2R R46, SRZ ;  /* 0x00000000002e7805 */ /* 0x000fc4000001ff00 */
        /* <DEDUP_REMOVED lines=9> */
[----:B------:R-:W-:Y:S02]  /*2650*/  CS2R R40, SRZ ;  /* 0x0000000000287805 */ /* 0x000fe4000001ff00 */
[----:B------:R-:W-:-:S02]  /*2660*/  CS2R R38, SRZ ;  /* 0x0000000000267805 */ /* 0x000fc4000001ff00 */
[----:B------:R-:W-:Y:S01]  /*2670*/  CS2R R36, SRZ ;  /* 0x0000000000247805 */ /* 0x000fe2000001ff00 */
[----:B------:R-:W-:Y:S01]  /*2680*/  @!P4 LDGSTS.E.BYPASS.LTC128B.128 [R232+0x5000], desc[UR20][R20.64+0x100] ;  /* 0x0500010014e8cfae */ /* 0x000fe2000b981a14 */
[----:B------:R-:W-:Y:S02]  /*2690*/  CS2R R34, SRZ ;  /* 0x0000000000227805 */ /* 0x000fe4000001ff00 */
[----:B------:R-:W-:Y:S01]  /*26a0*/  CS2R R32, SRZ ;  /* 0x0000000000207805 */ /* 0x000fe2000001ff00 */
[----:B------:R-:W1:Y:S01]  /*26b0*/  LDCU UR4, c[0x0][0x3e0] ;  /* 0x00007c00ff0477ac */ /* 0x000e620008000800 */
[----:B------:R-:W-:Y:S01]  /*26c0*/  @!P3 LDGSTS.E.BYPASS.LTC128B.128 [R212+0x12000], desc[UR20][R10.64] ;  /* 0x120000000ad4bfae */ /* 0x000fe2000b981a14 */
[----:B------:R-:W4:Y:S03]  /*26d0*/  LDCU UR6, c[0x0][0x45c] ;  /* 0x00008b80ff0677ac */ /* 0x000f260008000800 */
[----:B------:R-:W-:Y:S01]  /*26e0*/  @!P3 LDGSTS.E.BYPASS.LTC128B.128 [R212+0x14000], desc[UR20][R10.64+0x80] ;  /* 0x140000800ad4bfae */ /* 0x000fe2000b981a14 */
[----:B------:R-:W1:Y:S03]  /*26f0*/  LDCU.U8 UR5, c[0x0][0x4f8] ;  /* 0x00009f00ff0577ac */ /* 0x000e660008000000 */
[----:B------:R-:W-:Y:S04]  /*2700*/  @!P3 LDGSTS.E.BYPASS.LTC128B.128 [R212+0x16000], desc[UR20][R10.64+0x100] ;  /* 0x160001000ad4bfae */ /* 0x000fe8000b981a14 */
        /* <DEDUP_REMOVED lines=28> */
[----:B--2---:R-:W2:Y:S04]  /*28d0*/  LDG.E.64 R4, desc[UR20][R18.64] ;  /* 0x0000001412047981 */ /* 0x004ea8000c1e1b00 */
[----:B------:R-:W3:Y:S01]  /*28e0*/  LDG.E.64 R10, desc[UR20][R18.64+0x8] ;  /* 0x00000814120a7981 */ /* 0x000ee2000c1e1b00 */
[C---:B------:R-:W-:Y:S01]  /*28f0*/  VIADD R7, R203.reuse, 0x8 ;  /* 0x00000008cb077836 */ /* 0x040fe20000000000 */
[----:B------:R-:W-:Y:S01]  /*2900*/  ISETP.GE.AND P1, PT, R203, R14, PT ;  /* 0x0000000ecb00720c */ /* 0x000fe20003f26270 */
[----:B------:R-:W-:-:S03]  /*2910*/  IMAD.SHL.U32 R6, R12, 0x2, RZ ;  /* 0x000000020c067824 */ /* 0x000fc600078e00ff */
[----:B------:R-:W-:Y:S01]  /*2920*/  ISETP.GE.AND P0, PT, R7, R14, PT ;  /* 0x0000000e0700720c */ /* 0x000fe20003f06270 */
[----:B------:R-:W-:Y:S01]  /*2930*/  IMAD.WIDE.U32 R14, R203, 0x4, R248 ;  /* 0x00000004cb0e7825 */ /* 0x000fe200078e00f8 */
[----:B------:R-:W-:Y:S02]  /*2940*/  LOP3.LUT R6, R6, 0x6, RZ, 0xc0, !PT ;  /* 0x0000000606067812 */ /* 0x000fe400078ec0ff */
[----:B------:R-:W-:Y:S01]  /*2950*/  ISETP.LE.AND P2, PT, R234, UR8, PT ;  /* 0x00000008ea007c0c */ /* 0x000fe2000bf43270 */
[----:B------:R-:W-:Y:S01]  /*2960*/  IMAD.SHL.U32 R220, R220, 0x20, RZ ;  /* 0x00000020dcdc7824 */ /* 0x000fe200078e00ff */
[----:B------:R-:W-:-:S03]  /*2970*/  LOP3.LUT R217, R6, 0xe0, R217, 0xf8, !PT ;  /* 0x000000e006d97812 */ /* 0x000fc600078ef8d9 */
[----:B------:R1:W5:Y:S01]  /*2980*/  @!P1 LDG.E R231, desc[UR20][R14.64] ;  /* 0x000000140ee79981 */ /* 0x000362000c1e1900 */
[----:B----4-:R-:W-:-:S03]  /*2990*/  LOP3.LUT R8, R204, 0x3, RZ, 0xc0, !PT ;  /* 0x00000003cc087812 */ /* 0x010fc600078ec0ff */
[----:B------:R4:W5:Y:S01]  /*29a0*/  @!P0 LDG.E R230, desc[UR20][R14.64+0x20] ;  /* 0x000020140ee68981 */ /* 0x000962000c1e1900 */
[----:B------:R-:W-:Y:S01]  /*29b0*/  VIADD R217, R217, UR23 ;  /* 0x00000017d9d97c36 */ /* 0x000fe20008000000 */
[----:B------:R-:W-:Y:S01]  /*29c0*/  CS2R R30, SRZ ;  /* 0x00000000001e7805 */ /* 0x000fe2000001ff00 */
[----:B------:R-:W-:Y:S01]  /*29d0*/  IMAD.IADD R188, R199, 0x1, R187 ;  /* 0x00000001c7bc7824 */ /* 0x000fe200078e02bb */
[----:B------:R-:W-:Y:S01]  /*29e0*/  CS2R R28, SRZ ;  /* 0x00000000001c7805 */ /* 0x000fe2000001ff00 */
[----:B------:R-:W-:Y:S01]  /*29f0*/  IMAD R229, R229, 0x4, R8 ;  /* 0x00000004e5e57824 */ /* 0x000fe200078e0208 */
[----:B------:R-:W-:Y:S02]  /*2a00*/  CS2R R26, SRZ ;  /* 0x00000000001a7805 */ /* 0x000fe4000001ff00 */
[----:B------:R-:W-:Y:S02]  /*2a10*/  CS2R R24, SRZ ;  /* 0x0000000000187805 */ /* 0x000fe4000001ff00 */
[----:B------:R-:W-:-:S02]  /*2a20*/  CS2R R22, SRZ ;  /* 0x0000000000167805 */ /* 0x000fc4000001ff00 */
[----:B------:R-:W-:Y:S02]  /*2a30*/  CS2R R20, SRZ ;  /* 0x0000000000147805 */ /* 0x000fe4000001ff00 */
[----:B------:R-:W-:Y:S01]  /*2a40*/  SHF.R.U32.HI R221, RZ, 0x7, R215 ;  /* 0x00000007ffdd7819 */ /* 0x000fe200000116d7 */
[----:B------:R-:W-:Y:S02]  /*2a50*/  IMAD.IADD R187, R198, 0x1, R187 ;  /* 0x00000001c6bb7824 */ /* 0x000fe400078e02bb */
[C---:B------:R-:W-:Y:S02]  /*2a60*/  @P2 VIADD R228, R217.reuse, 0x19 ;  /* 0x00000019d9e42836 */ /* 0x040fe40000000000 */
[C---:B------:R-:W-:Y:S02]  /*2a70*/  @P2 VIADD R227, R217.reuse, 0x18 ;  /* 0x00000018d9e32836 */ /* 0x040fe40000000000 */
[C---:B------:R-:W-:Y:S02]  /*2a80*/  @P2 VIADD R226, R217.reuse, 0x11 ;  /* 0x00000011d9e22836 */ /* 0x040fe40000000000 */
[----:B------:R-:W-:-:S02]  /*2a90*/  @P2 VIADD R225, R217, 0x10 ;  /* 0x00000010d9e12836 */ /* 0x000fc40000000000 */
[C---:B------:R-:W-:Y:S02]  /*2aa0*/  @P2 VIADD R224, R217.reuse, 0x9 ;  /* 0x00000009d9e02836 */ /* 0x040fe40000000000 */
[C---:B------:R-:W-:Y:S02]  /*2ab0*/  @P2 VIADD R223, R217.reuse, 0x8 ;  /* 0x00000008d9df2836 */ /* 0x040fe40000000000 */
[----:B------:R-:W-:Y:S01]  /*2ac0*/  @P2 VIADD R222, R217, 0x1 ;  /* 0x00000001d9de2836 */ /* 0x000fe20000000000 */
[----:B------:R-:W-:Y:S01]  /*2ad0*/  USHF.L.U32 UR7, UR7, 0x6, URZ ;  /* 0x0000000607077899 */ /* 0x000fe200080006ff */
[----:B--2---:R-:W-:Y:S02]  /*2ae0*/  R2UR UR22, R5 ;  /* 0x00000000051672ca */ /* 0x004fe400000e0000 */
[----:B------:R-:W-:Y:S02]  /*2af0*/  R2UR UR24, R4 ;  /* 0x00000000041872ca */ /* 0x000fe400000e0000 */
[----:B---3--:R-:W-:-:S02]  /*2b00*/  IADD3 R240, P1, P0, R220, R10, R13 ;  /* 0x0000000adcf07210 */ /* 0x008fc4000783e00d */
[----:B------:R-:W-:-:S03]  /*2b10*/  SHF.R.S32.HI R220, RZ, 0x1f, R220 ;  /* 0x0000001fffdc7819 */ /* 0x000fc600000114dc */
[----:B------:R-:W-:Y:S01]  /*2b20*/  IMAD.WIDE.U32 R240, R240, -0x2daee0ad, RZ ;  /* 0xd2511f53f0f07825 */ /* 0x000fe200078e00ff */
[----:B------:R-:W-:Y:S02]  /*2b30*/  IADD3.X R220, PT, PT, R220, R11, RZ, P1, P0 ;  /* 0x0000000bdcdc7210 */ /* 0x000fe40000fe04ff */
[----:B------:R-:W-:Y:S01]  /*2b40*/  LOP3.LUT P1, RZ, R215, 0x4, RZ, 0xc0, !PT ;  /* 0x00000004d7ff7812 */ /* 0x000fe2000782c0ff */
[----:B------:R-:W-:Y:S02]  /*2b50*/  UIADD3 UR16, UPT, UPT, UR22, -0x4498517b, URZ ;  /* 0xbb67ae8516107890 */ /* 0x000fe4000fffe0ff */
[----:B------:R-:W-:Y:S02]  /*2b60*/  UIADD3 UR17, UPT, UPT, UR24, -0x61c88647, URZ ;  /* 0x9e3779b918117890 */ /* 0x000fe4000fffe0ff */
[----:B------:R-:W-:Y:S02]  /*2b70*/  UIADD3 UR15, UPT, UPT, UR24, 0x3c6ef372, URZ ;  /* 0x3c6ef372180f7890 */ /* 0x000fe4000fffe0ff */
[----:B------:R-:W-:-:S02]  /*2b80*/  UIADD3 UR14, UPT, UPT, UR22, 0x76cf5d0a, URZ ;  /* 0x76cf5d0a160e7890 */ /* 0x000fc4000fffe0ff */
[----:B------:R-:W-:Y:S02]  /*2b90*/  UIADD3 UR13, UPT, UPT, UR24, -0x255992d5, URZ ;  /* 0xdaa66d2b180d7890 */ /* 0x000fe4000fffe0ff */
[----:B------:R-:W-:Y:S02]  /*2ba0*/  UIADD3 UR12, UPT, UPT, UR22, 0x32370b8f, URZ ;  /* 0x32370b8f160c7890 */ /* 0x000fe4000fffe0ff */
[----:B------:R-:W-:Y:S02]  /*2bb0*/  UIADD3 UR9, UPT, UPT, UR24, 0x78dde6e4, URZ ;  /* 0x78dde6e418097890 */ /* 0x000fe4000fffe0ff */
[----:B------:R-:W-:Y:S02]  /*2bc0*/  UIADD3 UR8, UPT, UPT, UR22, -0x126145ec, URZ ;  /* 0xed9eba1416087890 */ /* 0x000fe4000fffe0ff */
[----:B------:R-:W-:Y:S02]  /*2bd0*/  UIADD3 UR29, UPT, UPT, UR24, 0x1715609d, URZ ;  /* 0x1715609d181d7890 */ /* 0x000fe4000fffe0ff */
[----:B------:R-:W-:-:S02]  /*2be0*/  UIADD3 UR28, UPT, UPT, UR22, -0x56f99767, URZ ;  /* 0xa9066899161c7890 */ /* 0x000fc4000fffe0ff */
[----:B------:R-:W-:Y:S02]  /*2bf0*/  UIADD3 UR27, UPT, UPT, UR24, -0x4ab325aa, URZ ;  /* 0xb54cda56181b7890 */ /* 0x000fe4000fffe0ff */
[----:B-1--4-:R-:W-:-:S12]  /*2c00*/  UIADD3 UR23, UPT, UPT, UR22, 0x646e171e, URZ ;  /* 0x646e171e16177890 */ /* 0x012fd8000fffe0ff */
.L_x_1728:
[----:B------:R-:W0:Y:S01]  /*2c10*/  LDGDEPBAR ;  /* 0x00000000000079af */ /* 0x000e220000000000 */
[--C-:B------:R-:W-:Y:S01]  /*2c20*/  IMAD.IADD R150, R196, 0x1, R188.reuse ;  /* 0x00000001c4967824 */ /* 0x100fe200078e02bc */
[----:B-----5:R-:W-:Y:S01]  /*2c30*/  FSETP.NEU.FTZ.AND P0, PT, R231, -INF , PT ;  /* 0xff800000e700780b */ /* 0x020fe20003f1d000 */
[----:B------:R-:W-:Y:S01]  /*2c40*/  IMAD.IADD R149, R194, 0x1, R188 ;  /* 0x00000001c2957824 */ /* 0x000fe200078e02bc */
[-C--:B------:R-:W-:Y:S01]  /*2c50*/  @P2 ISETP.GE.AND P3, PT, R217, R234.reuse, PT ;  /* 0x000000ead900220c */ /* 0x080fe20003f66270 */
[----:B------:R-:W-:Y:S01]  /*2c60*/  FMUL.FTZ R166, R230, 1.4426950216293334961 ;  /* 0x3fb8aa3be6a67820 */ /* 0x000fe20000410000 */
[-C--:B------:R-:W-:Y:S01]  /*2c70*/  @P2 ISETP.GE.AND P4, PT, R222, R234.reuse, PT ;  /* 0x000000eade00220c */ /* 0x080fe20003f86270 */
[----:B------:R-:W-:Y:S01]  /*2c80*/  IMAD.IADD R148, R196, 0x1, R149 ;  /* 0x00000001c4947824 */ /* 0x000fe200078e0295 */
[----:B------:R-:W-:Y:S01]  /*2c90*/  @P2 ISETP.GE.AND P5, PT, R226, R234, PT ;  /* 0x000000eae200220c */ /* 0x000fe20003fa6270 */
[----:B------:R-:W-:Y:S01]  /*2ca0*/  FMUL.FTZ R164, R231, 1.4426950216293334961 ;  /* 0x3fb8aa3be7a47820 */ /* 0x000fe20000410000 */
[----:B------:R-:W-:Y:S02]  /*2cb0*/  IMAD.U32 R154, RZ, RZ, UR19 ;  /* 0x00000013ff9a7e24 */ /* 0x000fe4000f8e00ff */
[----:B------:R-:W-:Y:S02]  /*2cc0*/  VIADD R229, R229, 0xfffffffc ;  /* 0xfffffffce5e57836 */ /* 0x000fe40000000000 */
[----:B------:R-:W-:Y:S01]  /*2cd0*/  FSEL R164, R164, RZ, P0 ;  /* 0x000000ffa4a47208 */ /* 0x000fe20000000000 */
[----:B------:R-:W-:Y:S01]  /*2ce0*/  IMAD R151, R154, 0x2, R221 ;  /* 0x000000029a977824 */ /* 0x000fe200078e02dd */
[----:B------:R-:W-:Y:S01]  /*2cf0*/  FSETP.NEU.FTZ.AND P0, PT, R230, -INF , PT ;  /* 0xff800000e600780b */ /* 0x000fe20003f1d000 */
[----:B------:R-:W-:Y:S03]  /*2d00*/  IMAD.WIDE.U32 R152, R229, -0x326172a9, RZ ;  /* 0xcd9e8d57e5987825 */ /* 0x000fe600078e00ff */
[----:B------:R-:W-:Y:S02]  /*2d10*/  FSEL R166, R166, RZ, P0 ;  /* 0x000000ffa6a67208 */ /* 0x000fe40000000000 */
[C---:B------:R-:W-:Y:S01]  /*2d20*/  LEA R170, P0, R203.reuse, R218, 0x2 ;  /* 0x000000dacbaa7211 */ /* 0x040fe200078010ff */
[----:B------:R-:W-:Y:S04]  /*2d30*/  DEPBAR.LE SB0, 0x0 ;  /* 0x000080000000791a */ /* 0x000fe80000000000 */
[----:B------:R-:W-:Y:S01]  /*2d40*/  BAR.SYNC.DEFER_BLOCKING 0x0 ;  /* 0x0000000000007b1d */ /* 0x000fe20000010000 */
[----:B------:R-:W-:Y:S02]  /*2d50*/  LEA.HI.X R171, R203, R219, RZ, 0x2, P0 ;  /* 0x000000dbcbab7211 */ /* 0x000fe400000f14ff */
[-C--:B------:R-:W-:Y:S02]  /*2d60*/  @P2 ISETP.GE.AND P0, PT, R224, R234.reuse, PT ;  /* 0x000000eae000220c */ /* 0x080fe40003f06270 */
[----:B------:R-:W-:Y:S05]  /*2d70*/  LOP3.LUT R153, R220, UR24, R153, 0x96, !PT ;  /* 0x00000018dc997c12 */ /* 0x000fea000f8e9699 */
        /* <DEDUP_REMOVED lines=16> */
[----:B------:R-:W-:Y:S01]  /*2e80*/  IMAD.WIDE.U32 R156, R156, -0x326172a9, RZ ;  /* 0xcd9e8d579c9c7825 */ /* 0x000fe200078e00ff */
[----:B------:R-:W-:Y:S04]  /*2e90*/  LOP3.LUT R153, R158, UR13, R169, 0x96, !PT ;  /* 0x0000000d9e997c12 */ /* 0x000fe8000f8e96a9 */
[----:B------:R-:W3:Y:S01]  /*2ea0*/  LDSM.16.M88.4 R84, [R195] ;  /* 0x00000000c354783b */ /* 0x000ee20000000200 */
[----:B------:R-:W-:Y:S01]  /*2eb0*/  IMAD.WIDE.U32 R158, R153, -0x2daee0ad, RZ ;  /* 0xd2511f53999e7825 */ /* 0x000fe200078e00ff */
[----:B------:R-:W-:Y:S04]  /*2ec0*/  LOP3.LUT R168, R168, UR9, R157, 0x96, !PT ;  /* 0x00000009a8a87c12 */ /* 0x000fe8000f8e969d */
[----:B------:R-:W4:Y:S01]  /*2ed0*/  LDSM.16.M88.4 R88, [R195+0x800] ;  /* 0x00080000c358783b */ /* 0x000f220000000200 */
[----:B------:R-:W-:Y:S01]  /*2ee0*/  IMAD.WIDE.U32 R168, R168, -0x2daee0ad, RZ ;  /* 0xd2511f53a8a87825 */ /* 0x000fe200078e00ff */
[----:B------:R-:W-:Y:S04]  /*2ef0*/  LOP3.LUT R154, R154, UR8, R159, 0x96, !PT ;  /* 0x000000089a9a7c12 */ /* 0x000fe8000f8e969f */
[----:B------:R-:W-:Y:S01]  /*2f00*/  LDSM.16.M88.4 R92, [R193] ;  /* 0x00000000c15c783b */ /* 0x000fe20000000200 */
[----:B------:R-:W-:Y:S01]  /*2f10*/  LOP3.LUT R158, R158, UR28, R169, 0x96, !PT ;  /* 0x0000001c9e9e7c12 */ /* 0x000fe2000f8e96a9 */
[----:B------:R-:W-:Y:S04]  /*2f20*/  IMAD.WIDE.U32 R160, R154, -0x326172a9, RZ ;  /* 0xcd9e8d579aa07825 */ /* 0x000fe800078e00ff */
[----:B------:R-:W-:Y:S01]  /*2f30*/  LDSM.16.M88.4 R96, [R192+0x800] ;  /* 0x00080000c060783b */ /* 0x000fe20000000200 */
[----:B------:R-:W-:Y:S01]  /*2f40*/  IMAD.WIDE.U32 R158, R158, -0x326172a9, RZ ;  /* 0xcd9e8d579e9e7825 */ /* 0x000fe200078e00ff */
[----:B------:R-:W-:Y:S01]  /*2f50*/  LOP3.LUT R156, R156, UR29, R161, 0x96, !PT ;  /* 0x0000001d9c9c7c12 */ /* 0x000fe2000f8e96a1 */
[C---:B-1----:R-:W-:Y:S04]  /*2f60*/  HMMA.16816.F32.BF16 R4, R68.reuse, R72, RZ ;  /* 0x000000484404723c */ /* 0x042fe800000418ff */
[----:B------:R-:W-:Y:S01]  /*2f70*/  IMAD.WIDE.U32 R176, R156, -0x2daee0ad, RZ ;  /* 0xd2511f539cb07825 */ /* 0x000fe200078e00ff */
[----:B------:R-:W-:Y:S02]  /*2f80*/  LOP3.LUT R161, R160, UR27, R159, 0x96, !PT ;  /* 0x0000001ba0a17c12 */ /* 0x000fe4000f8e969f */
[----:B------:R-:W-:Y:S01]  /*2f90*/  PRMT R174, R158, 0x7770, RZ ;  /* 0x000077709eae7816 */ /* 0x000fe200000000ff */
[C---:B------:R-:W-:Y:S01]  /*2fa0*/  HMMA.16816.F32.BF16 R8, R68.reuse, R74, RZ ;  /* 0x0000004a4408723c */ /* 0x040fe200000418ff */
[----:B------:R-:W1:Y:S01]  /*2fb0*/  LDSM.16.M88.4 R72, [R149] ;  /* 0x000000009548783b */ /* 0x000e620000000200 */
[C---:B------:R-:W-:Y:S02]  /*2fc0*/  PRMT R169, R176.reuse, 0x7772, RZ ;  /* 0x00007772b0a97816 */ /* 0x040fe400000000ff */
[C---:B------:R-:W-:Y:S02]  /*2fd0*/  PRMT R172, R176.reuse, 0x7771, RZ ;  /* 0x00007771b0ac7816 */ /* 0x040fe400000000ff */
[C---:B------:R-:W-:Y:S02]  /*2fe0*/  PRMT R167, R176.reuse, 0x7773, RZ ;  /* 0x00007773b0a77816 */ /* 0x040fe400000000ff */
[C---:B--2---:R-:W-:Y:S01]  /*2ff0*/  HMMA.16816.F32.BF16 R12, R68.reuse, R76, RZ ;  /* 0x0000004c440c723c */ /* 0x044fe200000418ff */
[----:B------:R-:W-:Y:S02]  /*3000*/  PRMT R165, R176, 0x7770, RZ ;  /* 0x00007770b0a57816 */ /* 0x000fe400000000ff */
[C---:B------:R-:W-:Y:S02]  /*3010*/  LOP3.LUT R160, R161.reuse, 0xff, RZ, 0xc0, !PT ;  /* 0x000000ffa1a07812 */ /* 0x040fe400078ec0ff */
[C---:B------:R-:W-:Y:S02]  /*3020*/  PRMT R173, R158.reuse, 0x7771, RZ ;  /* 0x000077719ead7816 */ /* 0x040fe400000000ff */
[C---:B------:R-:W-:Y:S01]  /*3030*/  PRMT R162, R158.reuse, 0x7772, RZ ;  /* 0x000077729ea27816 */ /* 0x040fe200000000ff */
[----:B------:R-:W-:Y:S01]  /*3040*/  HMMA.16816.F32.BF16 R16, R68, R78, RZ ;  /* 0x0000004e4410723c */ /* 0x000fe200000418ff */
[----:B------:R-:W2:Y:S01]  /*3050*/  LDSM.16.M88.4 R68, [R193+0x800] ;  /* 0x00080000c144783b */ /* 0x000ea20000000200 */
[----:B------:R-:W-:Y:S02]  /*3060*/  PRMT R163, R158, 0x7773, RZ ;  /* 0x000077739ea37816 */ /* 0x000fe400000000ff */
[----:B------:R-:W-:Y:S02]  /*3070*/  LOP3.LUT R168, R168, UR23, R177, 0x96, !PT ;  /* 0x00000017a8a87c12 */ /* 0x000fe4000f8e96b1 */
[C---:B------:R-:W-:Y:S01]  /*3080*/  LOP3.LUT R175, R161.reuse, 0xffff, RZ, 0xc0, !PT ;  /* 0x0000ffffa1af7812 */ /* 0x040fe200078ec0ff */
[----:B------:R-:W-:Y:S01]  /*3090*/  LDSM.16.M88.4 R76, [R148] ;  /* 0x00000000944c783b */ /* 0x000fe20000000200 */
[C---:B---3--:R-:W-:Y:S05]  /*30a0*/  HMMA.16816.F32.BF16 R4, R80.reuse, R84, R4 ;  /* 0x000000545004723c */ /* 0x048fea0000041804 */
[----:B------:R-:W-:Y:S02]  /*30b0*/  SHF.R.U32.HI R175, RZ, 0x8, R175 ;  /* 0x00000008ffaf7819 */ /* 0x000fe400000116af */
[----:B------:R-:W-:Y:S01]  /*30c0*/  PRMT R176, R161, 0x7632, R176 ;  /* 0x00007632a1b07816 */ /* 0x000fe200000000b0 */
[C---:B------:R-:W-:Y:S01]  /*30d0*/  HMMA.16816.F32.BF16 R8, R80.reuse, R86, R8 ;  /* 0x000000565008723c */ /* 0x040fe20000041808 */
[----:B------:R-:W3:Y:S02]  /*30e0*/  LDSM.16.M88.4 R84, [R192] ;  /* 0x00000000c054783b */ /* 0x000ee40000000200 */
[----:B------:R-:W-:Y:S02]  /*30f0*/  LOP3.LUT R175, R175, 0xffff, RZ, 0xc0, !PT ;  /* 0x0000ffffafaf7812 */ /* 0x000fe400078ec0ff */
[----:B------:R-:W-:Y:S03]  /*3100*/  LOP3.LUT R176, R176, 0xff, RZ, 0xc0, !PT ;  /* 0x000000ffb0b07812 */ /* 0x000fe600078ec0ff */
[C---:B----4-:R-:W-:Y:S03]  /*3110*/  HMMA.16816.F32.BF16 R12, R80.reuse, R88, R12 ;  /* 0x00000058500c723c */ /* 0x050fe6000004180c */
[----:B------:R-:W-:Y:S05]  /*3120*/  ISETP.LE.U32.AND P6, PT, R176, UR5, PT ;  /* 0x00000005b0007c0c */ /* 0x000fea000bfc3070 */
[----:B------:R-:W-:Y:S01]  /*3130*/  HMMA.16816.F32.BF16 R16, R80, R90, R16 ;  /* 0x0000005a5010723c */ /* 0x000fe20000041810 */
[----:B------:R-:W-:Y:S06]  /*3140*/  LDSM.16.M88.4 R80, [R188+0x2000] ;  /* 0x00200000bc50783b */ /* 0x000fec0000000200 */
[----:B------:R-:W4:Y:S01]  /*3150*/  LDSM.16.M88.4 R88, [R197+0x2000] ;  /* 0x00200000c558783b */ /* 0x000f220000000200 */
[C---:B-1----:R-:W-:Y:S08]  /*3160*/  HMMA.16816.F32.BF16 R4, R72.reuse, R92, R4 ;  /* 0x0000005c4804723c */ /* 0x042ff00000041804 */
[C---:B------:R-:W-:Y:S01]  /*3170*/  HMMA.16816.F32.BF16 R8, R72.reuse, R94, R8 ;  /* 0x0000005e4808723c */ /* 0x040fe20000041808 */
[----:B------:R-:W1:Y:S07]  /*3180*/  LDSM.16.M88.4 R92, [R197+0x2800] ;  /* 0x00280000c55c783b */ /* 0x000e6e0000000200 */
[C---:B--2---:R-:W-:Y:S08]  /*3190*/  HMMA.16816.F32.BF16 R12, R72.reuse, R68, R12 ;  /* 0x00000044480c723c */ /* 0x044ff0000004180c */
[----:B------:R-:W-:Y:S01]  /*31a0*/  HMMA.16816.F32.BF16 R16, R72, R70, R16 ;  /* 0x000000464810723c */ /* 0x000fe20000041810 */
[----:B------:R-:W-:Y:S06]  /*31b0*/  LDSM.16.M88.4 R68, [R150+0x2000] ;  /* 0x002000009644783b */ /* 0x000fec0000000200 */
[----:B------:R-:W2:Y:S01]  /*31c0*/  LDSM.16.M88.4 R72, [R195+0x2000] ;  /* 0x00200000c348783b */ /* 0x000ea20000000200 */
[C---:B---3--:R-:W-:Y:S08]  /*31d0*/  HMMA.16816.F32.BF16 R4, R76.reuse, R84, R4 ;  /* 0x000000544c04723c */ /* 0x048ff00000041804 */
[C---:B------:R-:W-:Y:S01]  /*31e0*/  HMMA.16816.F32.BF16 R8, R76.reuse, R86, R8 ;  /* 0x000000564c08723c */ /* 0x040fe20000041808 */
[----:B------:R-:W3:Y:S07]  /*31f0*/  LDSM.16.M88.4 R84, [R195+0x2800] ;  /* 0x00280000c354783b */ /* 0x000eee0000000200 */
[C---:B------:R-:W-:Y:S08]  /*3200*/  HMMA.16816.F32.BF16 R12, R76.reuse, R96, R12 ;  /* 0x000000604c0c723c */ /* 0x040ff0000004180c */
[----:B------:R-:W-:Y:S01]  /*3210*/  HMMA.16816.F32.BF16 R16, R76, R98, R16 ;  /* 0x000000624c10723c */ /* 0x000fe20000041810 */
[----:B------:R-:W-:Y:S06]  /*3220*/  LDSM.16.M88.4 R76, [R149+0x2000] ;  /* 0x00200000954c783b */ /* 0x000fec0000000200 */
[----:B------:R-:W-:Y:S01]  /*3230*/  LDSM.16.M88.4 R96, [R193+0x2800] ;  /* 0x00280000c160783b */ /* 0x000fe20000000200 */
[C---:B----4-:R-:W-:Y:S08]  /*3240*/  HMMA.16816.F32.BF16 R4, R80.reuse, R88, R4 ;  /* 0x000000585004723c */ /* 0x050ff00000041804 */
[C---:B------:R-:W-:Y:S01]  /*3250*/  HMMA.16816.F32.BF16 R8, R80.reuse, R90, R8 ;  /* 0x0000005a5008723c */ /* 0x040fe20000041808 */
[----:B------:R-:W4:Y:S07]  /*3260*/  LDSM.16.M88.4 R88, [R193+0x2000] ;  /* 0x00200000c158783b */ /* 0x000f2e0000000200 */
[C---:B-1----:R-:W-:Y:S08]  /*3270*/  HMMA.16816.F32.BF16 R12, R80.reuse, R92, R12 ;  /* 0x0000005c500c723c */ /* 0x042ff0000004180c */
[----:B------:R-:W-:Y:S01]  /*3280*/  HMMA.16816.F32.BF16 R16, R80, R94, R16 ;  /* 0x0000005e5010723c */ /* 0x000fe20000041810 */
[----:B------:R-:W-:Y:S06]  /*3290*/  LDSM.16.M88.4 R80, [R192+0x2000] ;  /* 0x00200000c050783b */ /* 0x000fec0000000200 */
[----:B------:R-:W-:Y:S01]  /*32a0*/  LDSM.16.M88.4 R92, [R192+0x2800] ;  /* 0x00280000c05c783b */ /* 0x000fe20000000200 */
[C---:B--2---:R-:W-:Y:S08]  /*32b0*/  HMMA.16816.F32.BF16 R4, R68.reuse, R72, R4 ;  /* 0x000000484404723c */ /* 0x044ff00000041804 */
[C---:B------:R-:W-:Y:S01]  /*32c0*/  HMMA.16816.F32.BF16 R8, R68.reuse, R74, R8 ;  /* 0x0000004a4408723c */ /* 0x040fe20000041808 */
[----:B------:R-:W1:Y:S07]  /*32d0*/  LDSM.16.M88.4 R72, [R148+0x2000] ;  /* 0x002000009448783b */ /* 0x000e6e0000000200 */
[C---:B---3--:R-:W-:Y:S08]  /*32e0*/  HMMA.16816.F32.BF16 R12, R68.reuse, R84, R12 ;  /* 0x00000054440c723c */ /* 0x048ff0000004180c */
[----:B------:R-:W-:Y:S01]  /*32f0*/  HMMA.16816.F32.BF16 R16, R68, R86, R16 ;  /* 0x000000564410723c */ /* 0x000fe20000041810 */
[----:B------:R-:W-:Y:S06]  /*3300*/  LDSM.16.M88.4 R68, [R188+0x4000] ;  /* 0x00400000bc44783b */ /* 0x000fec0000000200 */
[----:B------:R-:W2:Y:S01]  /*3310*/  LDSM.16.M88.4 R84, [R197+0x4000] ;  /* 0x00400000c554783b */ /* 0x000ea20000000200 */
[C---:B----4-:R-:W-:Y:S08]  /*3320*/  HMMA.16816.F32.BF16 R4, R76.reuse, R88, R4 ;  /* 0x000000584c04723c */ /* 0x050ff00000041804 */
[C---:B------:R-:W-:Y:S01]  /*3330*/  HMMA.16816.F32.BF16 R8, R76.reuse, R90, R8 ;  /* 0x0000005a4c08723c */ /* 0x040fe20000041808 */
[----:B------:R-:W-:Y:S07]  /*3340*/  LDSM.16.M88.4 R88, [R195+0x4000] ;  /* 0x00400000c358783b */ /* 0x000fee0000000200 */
[C---:B------:R-:W-:Y:S08]  /*3350*/  HMMA.16816.F32.BF16 R12, R76.reuse, R96, R12 ;  /* 0x000000604c0c723c */ /* 0x040ff0000004180c */
[----:B------:R-:W-:Y:S01]  /*3360*/  HMMA.16816.F32.BF16 R16, R76, R98, R16 ;  /* 0x000000624c10723c */ /* 0x000fe20000041810 */
[----:B------:R-:W3:Y:S06]  /*3370*/  LDSM.16.M88.4 R76, [R197+0x4800] ;  /* 0x00480000c54c783b */ /* 0x000eec0000000200 */
[----:B------:R-:W-:Y:S01]  /*3380*/  LDSM.16.M88.4 R96, [R193+0x4800] ;  /* 0x00480000c160783b */ /* 0x000fe20000000200 */
[C---:B-1----:R-:W-:Y:S08]  /*3390*/  HMMA.16816.F32.BF16 R4, R72.reuse, R80, R4 ;  /* 0x000000504804723c */ /* 0x042ff00000041804 */
[C---:B------:R-:W-:Y:S01]  /*33a0*/  HMMA.16816.F32.BF16 R8, R72.reuse, R82, R8 ;  /* 0x000000524808723c */ /* 0x040fe20000041808 */
[----:B------:R-:W1:Y:S07]  /*33b0*/  LDSM.16.M88.4 R80, [R150+0x4000] ;  /* 0x004000009650783b */ /* 0x000e6e0000000200 */
[C---:B------:R-:W-:Y:S08]  /*33c0*/  HMMA.16816.F32.BF16 R12, R72.reuse, R92, R12 ;  /* 0x0000005c480c723c */ /* 0x040ff0000004180c */
[----:B------:R-:W-:Y:S01]  /*33d0*/  HMMA.16816.F32.BF16 R16, R72, R94, R16 ;  /* 0x0000005e4810723c */ /* 0x000fe20000041810 */
[----:B------:R-:W4:Y:S06]  /*33e0*/  LDSM.16.M88.4 R72, [R195+0x4800] ;  /* 0x00480000c348783b */ /* 0x000f2c0000000200 */
        /* <DEDUP_REMOVED lines=8> */
[C---:B-1----:R-:W-:Y:S08]  /*3470*/  HMMA.16816.F32.BF16 R4, R80.reuse, R88, R4 ;  /* 0x000000585004723c */ /* 0x042ff00000041804 */
[C---:B------:R-:W-:Y:S08]  /*3480*/  HMMA.16816.F32.BF16 R8, R80.reuse, R90, R8 ;  /* 0x0000005a5008723c */ /* 0x040ff00000041808 */
[C---:B----4-:R-:W-:Y:S08]  /*3490*/  HMMA.16816.F32.BF16 R12, R80.reuse, R72, R12 ;  /* 0x00000048500c723c */ /* 0x050ff0000004180c */
        /* <DEDUP_REMOVED lines=8> */
[C---:B-1----:R-:W-:Y:S03]  /*3520*/  HMMA.16816.F32.BF16 R12, R68.reuse, R72, R12 ;  /* 0x00000048440c723c */ /* 0x042fe6000004180c */
[----:B------:R-:W-:Y:S02]  /*3530*/  @P2 FSEL R4, R4, -INF , !P3 ;  /* 0xff80000004042808 */ /* 0x000fe40005800000 */
[----:B------:R-:W-:Y:S02]  /*3540*/  @P2 FSEL R6, R6, -INF , !P3 ;  /* 0xff80000006062808 */ /* 0x000fe40005800000 */
[----:B------:R-:W-:Y:S01]  /*3550*/  @P2 FSEL R7, R7, -INF , !P4 ;  /* 0xff80000007072808 */ /* 0x000fe20006000000 */
[----:B------:R-:W-:Y:S03]  /*3560*/  HMMA.16816.F32.BF16 R16, R68, R74, R16 ;  /* 0x0000004a4410723c */ /* 0x000fe60000041810 */
[-C--:B------:R-:W-:Y:S01]  /*3570*/  @P2 ISETP.GE.AND P3, PT, R223, R234.reuse, PT ;  /* 0x000000eadf00220c */ /* 0x080fe20003f66270 */
[----:B------:R-:W-:Y:S01]  /*3580*/  FFMA.FTZ R153, R6, UR6, -R166 ;  /* 0x0000000606997c23 */ /* 0x000fe200080108a6 */
[----:B------:R-:W-:Y:S01]  /*3590*/  FFMA.FTZ R151, R4, UR6, -R164 ;  /* 0x0000000604977c23 */ /* 0x000fe200080108a4 */
[----:B------:R-:W-:Y:S01]  /*35a0*/  FFMA.FTZ R157, R7, UR6, -R166 ;  /* 0x00000006079d7c23 */ /* 0x000fe200080108a6 */
[----:B------:R-:W-:Y:S02]  /*35b0*/  @P2 FSEL R8, R8, -INF , !P3 ;  /* 0xff80000008082808 */ /* 0x000fe40005800000 */
[----:B------:R-:W-:Y:S01]  /*35c0*/  @P2 FSEL R10, R10, -INF , !P3 ;  /* 0xff8000000a0a2808 */ /* 0x000fe20005800000 */
[----:B------:R-:W1:Y:S01]  /*35d0*/  MUFU.EX2 R153, R153 ;  /* 0x0000009900997308 */ /* 0x000e620000000800 */
[-C--:B------:R-:W-:Y:S01]  /*35e0*/  @P2 ISETP.GE.AND P3, PT, R225, R234.reuse, PT ;  /* 0x000000eae100220c */ /* 0x080fe20003f66270 */
[--C-:B------:R-:W-:Y:S01]  /*35f0*/  FFMA.FTZ R155, R8, UR6, -R164.reuse ;  /* 0x00000006089b7c23 */ /* 0x100fe200080108a4 */
[----:B------:R-:W-:Y:S02]  /*3600*/  @P2 FSEL R9, R9, -INF , !P0 ;  /* 0xff80000009092808 */ /* 0x000fe40004000000 */
[----:B------:R-:W-:Y:S02]  /*3610*/  @P2 FSEL R12, R12, -INF , !P3 ;  /* 0xff8000000c0c2808 */ /* 0x000fe40005800000 */
[----:B------:R-:W-:Y:S03]  /*3620*/  @P2 FSEL R14, R14, -INF , !P3 ;  /* 0xff8000000e0e2808 */ /* 0x000fe60005800000 */
[----:B------:R2:W-:Y:S01]  /*3630*/  MUFU.EX2 R154, R157 ;  /* 0x0000009d009a7308 */ /* 0x0005e20000000800 */
[-C--:B------:R-:W-:Y:S01]  /*3640*/  @P2 ISETP.GE.AND P3, PT, R227, R234.reuse, PT ;  /* 0x000000eae300220c */ /* 0x080fe20003f66270 */
[--C-:B------:R-:W-:Y:S01]  /*3650*/  FFMA.FTZ R156, R9, UR6, -R164.reuse ;  /* 0x00000006099c7c23 */ /* 0x100fe200080108a4 */
[----:B------:R-:W-:Y:S01]  /*3660*/  @P2 FSEL R11, R11, -INF , !P0 ;  /* 0xff8000000b0b2808 */ /* 0x000fe20004000000 */
[----:B------:R-:W-:Y:S01]  /*3670*/  FFMA.FTZ R159, R12, UR6, -R164 ;  /* 0x000000060c9f7c23 */ /* 0x000fe200080108a4 */
[----:B------:R-:W-:Y:S01]  /*3680*/  ISETP.LE.U32.AND P0, PT, R175, UR5, PT ;  /* 0x00000005af007c0c */ /* 0x000fe2000bf03070 */
[--C-:B------:R-:W-:Y:S01]  /*3690*/  FFMA.FTZ R175, R14, UR6, -R166.reuse ;  /* 0x000000060eaf7c23 */ /* 0x100fe200080108a6 */
[----:B------:R-:W-:Y:S03]  /*36a0*/  @P2 FSEL R5, R5, -INF , !P4 ;  /* 0xff80000005052808 */ /* 0x000fe60006000000 */
[----:B------:R-:W3:Y:S01]  /*36b0*/  MUFU.EX2 R151, R151 ;  /* 0x0000009700977308 */ /* 0x000ee20000000800 */
[----:B------:R-:W-:Y:S01]  /*36c0*/  @P2 FSEL R16, R16, -INF , !P3 ;  /* 0xff80000010102808 */ /* 0x000fe20005800000 */
[----:B------:R-:W-:Y:S01]  /*36d0*/  FFMA.FTZ R158, R11, UR6, -R166 ;  /* 0x000000060b9e7c23 */ /* 0x000fe200080108a6 */
[----:B------:R-:W-:Y:S01]  /*36e0*/  @P2 FSEL R18, R18, -INF , !P3 ;  /* 0xff80000012122808 */ /* 0x000fe20005800000 */
[----:B------:R-:W-:Y:S01]  /*36f0*/  FFMA.FTZ R152, R5, UR6, -R164 ;  /* 0x0000000605987c23 */ /* 0x000fe200080108a4 */
[----:B------:R-:W-:Y:S01]  /*3700*/  ISETP.LE.U32.AND P3, PT, R174, UR5, PT ;  /* 0x00000005ae007c0c */ /* 0x000fe2000bf63070 */
[----:B-1----:R-:W-:Y:S01]  /*3710*/  @!P6 FADD.FTZ R153, -R153, -RZ ;  /* 0x800000ff9999e221 */ /* 0x002fe20000010100 */
[----:B------:R-:W-:Y:S03]  /*3720*/  SHF.R.U32.HI R174, RZ, 0x18, R161 ;  /* 0x00000018ffae7819 */ /* 0x000fe600000116a1 */
[----:B------:R-:W1:Y:S01]  /*3730*/  MUFU.EX2 R155, R155 ;  /* 0x0000009b009b7308 */ /* 0x000e620000000800 */
[----:B------:R-:W-:Y:S01]  /*3740*/  ISETP.LE.U32.AND P4, PT, R160, UR5, PT ;  /* 0x00000005a0007c0c */ /* 0x000fe2000bf83070 */
[----:B--2---:R-:W-:Y:S01]  /*3750*/  FFMA.FTZ R157, R10, UR6, -R166 ;  /* 0x000000060a9d7c23 */ /* 0x004fe200080108a6 */
[----:B------:R-:W-:Y:S01]  /*3760*/  @P2 FSEL R13, R13, -INF , !P5 ;  /* 0xff8000000d0d2808 */ /* 0x000fe20006800000 */
[--C-:B------:R-:W-:Y:S01]  /*3770*/  FFMA.FTZ R176, R16, UR6, -R164.reuse ;  /* 0x0000000610b07c23 */ /* 0x100fe200080108a4 */
[----:B------:R-:W-:Y:S02]  /*3780*/  @P2 FSEL R15, R15, -INF , !P5 ;  /* 0xff8000000f0f2808 */ /* 0x000fe40006800000 */
[----:B------:R-:W-:Y:S03]  /*3790*/  @P2 ISETP.GE.AND P5, PT, R228, R234, PT ;  /* 0x000000eae400220c */ /* 0x000fe60003fa6270 */
[----:B------:R2:W-:Y:S01]  /*37a0*/  MUFU.EX2 R161, R175 ;  /* 0x000000af00a17308 */ /* 0x0005e20000000800 */
[----:B------:R-:W-:Y:S01]  /*37b0*/  ISETP.GT.U32.AND P6, PT, R163, UR5, PT ;  /* 0x00000005a3007c0c */ /* 0x000fe2000bfc4070 */
[----:B------:R-:W-:Y:S01]  /*37c0*/  FFMA.FTZ R160, R13, UR6, -R164 ;  /* 0x000000060da07c23 */ /* 0x000fe200080108a4 */
[----:B------:R-:W-:Y:S01]  /*37d0*/  LOP3.LUT R163, R168, 0xffff, RZ, 0xc0, !PT ;  /* 0x0000ffffa8a37812 */ /* 0x000fe200078ec0ff */
[----:B------:R-:W-:Y:S01]  /*37e0*/  FFMA.FTZ R177, R15, UR6, -R166 ;  /* 0x000000060fb17c23 */ /* 0x000fe200080108a6 */
[----:B------:R-:W-:Y:S01]  /*37f0*/  @P2 FSEL R17, R17, -INF , !P5 ;  /* 0xff80000011112808 */ /* 0x000fe20006800000 */
[----:B---3--:R-:W-:Y:S01]  /*3800*/  @!P4 FADD.FTZ R151, -R151, -RZ ;  /* 0x800000ff9797c221 */ /* 0x008fe20000010100 */
[----:B------:R-:W-:Y:S03]  /*3810*/  @P2 FSEL R19, R19, -INF , !P5 ;  /* 0xff80000013132808 */ /* 0x000fe60006800000 */
[----:B------:R-:W3:Y:S01]  /*3820*/  MUFU.EX2 R152, R152 ;  /* 0x0000009800987308 */ /* 0x000ee20000000800 */
[----:B------:R-:W-:Y:S01]  /*3830*/  ISETP.LE.U32.AND P5, PT, R174, UR5, PT ;  /* 0x00000005ae007c0c */ /* 0x000fe2000bfa3070 */
[----:B-1----:R-:W-:Y:S01]  /*3840*/  @!P3 FADD.FTZ R155, -R155, -RZ ;  /* 0x800000ff9b9bb221 */ /* 0x002fe20000010100 */
[----:B------:R-:W-:Y:S01]  /*3850*/  ISETP.GT.U32.AND P4, PT, R173, UR5, PT ;  /* 0x00000005ad007c0c */ /* 0x000fe2000bf84070 */
[----:B------:R-:W-:Y:S01]  /*3860*/  FFMA.FTZ R164, R17, UR6, -R164 ;  /* 0x0000000611a47c23 */ /* 0x000fe200080108a4 */
[C---:B------:R-:W-:Y:S02]  /*3870*/  PRMT R173, R168.reuse, 0x7632, R173 ;  /* 0x00007632a8ad7816 */ /* 0x040fe400000000ad */
[----:B------:R-:W-:Y:S03]  /*3880*/  LOP3.LUT R174, R168, 0xff, RZ, 0xc0, !PT ;  /* 0x000000ffa8ae7812 */ /* 0x000fe600078ec0ff */
[----:B------:R-:W1:Y:S01]  /*3890*/  MUFU.EX2 R156, R156 ;  /* 0x0000009c009c7308 */ /* 0x000e620000000800 */
[----:B--2---:R-:W-:Y:S02]  /*38a0*/  SHF.R.U32.HI R175, RZ, 0x8, R163 ;  /* 0x00000008ffaf7819 */ /* 0x004fe400000116a3 */
[----:B------:R-:W-:Y:S02]  /*38b0*/  LOP3.LUT R173, R173, 0xff, RZ, 0xc0, !PT ;  /* 0x000000ffadad7812 */ /* 0x000fe400078ec0ff */
[----:B------:R-:W-:Y:S01]  /*38c0*/  LOP3.LUT R175, R175, 0xffff, RZ, 0xc0, !PT ;  /* 0x0000ffffafaf7812 */ /* 0x000fe200078ec0ff */
[----:B------:R-:W-:Y:S01]  /*38d0*/  @!P5 FADD.FTZ R154, -R154, -RZ ;  /* 0x800000ff9a9ad221 */ /* 0x000fe20000010100 */
[----:B------:R-:W-:Y:S03]  /*38e0*/  ISETP.LE.U32.AND P5, PT, R174, UR5, PT ;  /* 0x00000005ae007c0c */ /* 0x000fe6000bfa3070 */
[----:B------:R-:W2:Y:S01]  /*38f0*/  MUFU.EX2 R158, R158 ;  /* 0x0000009e009e7308 */ /* 0x000ea20000000800 */
[----:B---3--:R-:W-:Y:S01]  /*3900*/  @!P0 FADD.FTZ R152, -R152, -RZ ;  /* 0x800000ff98988221 */ /* 0x008fe20000010100 */
[----:B------:R-:W-:Y:S01]  /*3910*/  ISETP.LE.U32.AND P3, PT, R175, UR5, PT ;  /* 0x00000005af007c0c */ /* 0x000fe2000bf63070 */
[--C-:B------:R-:W-:Y:S01]  /*3920*/  FFMA.FTZ R175, R19, UR6, -R166.reuse ;  /* 0x0000000613af7c23 */ /* 0x100fe200080108a6 */
[----:B------:R-:W-:Y:S02]  /*3930*/  ISETP.GT.U32.AND P0, PT, R162, UR5, PT ;  /* 0x00000005a2007c0c */ /* 0x000fe4000bf04070 */
[----:B------:R-:W-:Y:S04]  /*3940*/  F2FP.RELU.BF16.F32.PACK_AB R174, R152, R151 ;  /* 0x0000009798ae723e */ /* 0x000fe800000018ff */
[----:B------:R-:W3:Y:S01]  /*3950*/  MUFU.EX2 R157, R157 ;  /* 0x0000009d009d7308 */ /* 0x000ee20000000800 */
[----:B-1----:R-:W-:Y:S01]  /*3960*/  @P4 FADD.FTZ R156, -R156, -RZ ;  /* 0x800000ff9c9c4221 */ /* 0x002fe20000010100 */
[----:B------:R-:W-:Y:S01]  /*3970*/  ISETP.LE.U32.AND P4, PT, R173, UR5, PT ;  /* 0x00000005ad007c0c */ /* 0x000fe2000bf83070 */
[----:B------:R-:W-:Y:S01]  /*3980*/  FFMA.FTZ R173, R18, UR6, -R166 ;  /* 0x0000000612ad7c23 */ /* 0x000fe200080108a6 */
[----:B------:R-:W-:Y:S01]  /*3990*/  SHF.R.U32.HI R168, RZ, 0x18, R168 ;  /* 0x00000018ffa87819 */ /* 0x000fe200000116a8 */
[----:B------:R-:W-:Y:S01]  /*39a0*/  STS [R211], R174 ;  /* 0x000000aed3007388 */ /* 0x000fe20000000800 */
[C---:B------:R-:W-:Y:S04]  /*39b0*/  VIADD R166, R211.reuse, 0x10 ;  /* 0x00000010d3a67836 */ /* 0x040fe80000000000 */
[----:B------:R-:W1:Y:S01]  /*39c0*/  MUFU.EX2 R160, R160 ;  /* 0x000000a000a07308 */ /* 0x000e620000000800 */
[----:B--2---:R-:W-:Y:S01]  /*39d0*/  @P6 FADD.FTZ R158, -R158, -RZ ;  /* 0x800000ff9e9e6221 */ /* 0x004fe20000010100 */
[----:B------:R-:W-:Y:S01]  /*39e0*/  ISETP.GT.U32.AND P6, PT, R172, UR5, PT ;  /* 0x00000005ac007c0c */ /* 0x000fe2000bfc4070 */
[----:B------:R-:W-:Y:S01]  /*39f0*/  @P1 VIADD R166, R211, 0xfffffff0 ;  /* 0xfffffff0d3a61836 */ /* 0x000fe20000000000 */
[----:B------:R-:W-:Y:S01]  /*3a00*/  F2FP.RELU.BF16.F32.PACK_AB R172, R154, R153 ;  /* 0x000000999aac723e */ /* 0x000fe200000018ff */
[----:B------:R-:W-:Y:S05]  /*3a10*/  @!P4 FADD.FTZ R161, -R161, -RZ ;  /* 0x800000ffa1a1c221 */ /* 0x000fea0000010100 */
[----:B------:R-:W2:Y:S01]  /*3a20*/  MUFU.EX2 R159, R159 ;  /* 0x0000009f009f7308 */ /* 0x000ea20000000800 */
[----:B------:R-:W-:Y:S01]  /*3a30*/  STS [R211+0x400], R172 ;  /* 0x000400acd3007388 */ /* 0x000fe20000000800 */
[----:B---3--:R-:W-:Y:S01]  /*3a40*/  @P0 FADD.FTZ R157, -R157, -RZ ;  /* 0x800000ff9d9d0221 */ /* 0x008fe20000010100 */
[----:B------:R-:W-:Y:S02]  /*3a50*/  ISETP.LE.U32.AND P0, PT, R165, UR5, PT ;  /* 0x00000005a5007c0c */ /* 0x000fe4000bf03070 */
[----:B------:R-:W-:Y:S02]  /*3a60*/  ISETP.GT.U32.AND P4, PT, R167, UR5, PT ;  /* 0x00000005a7007c0c */ /* 0x000fe4000bf84070 */
[----:B------:R-:W-:Y:S03]  /*3a70*/  F2FP.RELU.BF16.F32.PACK_AB R167, R156, R155 ;  /* 0x0000009b9ca7723e */ /* 0x000fe600000018ff */
[----:B------:R-:W3:Y:S01]  /*3a80*/  MUFU.EX2 R162, R177 ;  /* 0x000000b100a27308 */ /* 0x000ee20000000800 */
[----:B-1----:R-:W-:Y:S01]  /*3a90*/  @!P3 FADD.FTZ R160, -R160, -RZ ;  /* 0x800000ffa0a0b221 */ /* 0x002fe20000010100 */
[----:B------:R-:W-:Y:S01]  /*3aa0*/  ISETP.LE.U32.AND P3, PT, R168, UR5, PT ;  /* 0x00000005a8007c0c */ /* 0x000fe2000bf63070 */
[----:B------:R1:W-:Y:S07]  /*3ab0*/  STS [R166], R167 ;  /* 0x000000a7a6007388 */ /* 0x0003ee0000000800 */
[----:B------:R-:W4:Y:S01]  /*3ac0*/  MUFU.EX2 R165, R173 ;  /* 0x000000ad00a57308 */ /* 0x000f220000000800 */
[----:B--2---:R-:W-:Y:S01]  /*3ad0*/  @!P5 FADD.FTZ R159, -R159, -RZ ;  /* 0x800000ff9f9fd221 */ /* 0x004fe20000010100 */
[----:B------:R-:W-:Y:S02]  /*3ae0*/  ISETP.GT.U32.AND P5, PT, R169, UR5, PT ;  /* 0x00000005a9007c0c */ /* 0x000fe4000bfa4070 */
[----:B------:R-:W2:Y:S06]  /*3af0*/  LDG.E R169, desc[UR20][R170.64] ;  /* 0x00000014aaa97981 */ /* 0x000eac000c1e1900 */
[----:B------:R-:W1:Y:S01]  /*3b00*/  MUFU.EX2 R168, R175 ;  /* 0x000000af00a87308 */ /* 0x000e620000000800 */
[----:B---3--:R-:W-:Y:S01]  /*3b10*/  @!P3 FADD.FTZ R162, -R162, -RZ ;  /* 0x800000ffa2a2b221 */ /* 0x008fe20000010100 */
[----:B------:R-:W-:Y:S02]  /*3b20*/  F2FP.RELU.BF16.F32.PACK_AB R177, R158, R157 ;  /* 0x0000009d9eb1723e */ /* 0x000fe400000018ff */
[----:B------:R-:W-:Y:S03]  /*3b30*/  FSETP.GE.FTZ.AND P3, PT, R151, RZ, PT ;  /* 0x000000ff9700720b */ /* 0x000fe60003f76000 */
[----:B------:R-:W-:Y:S03]  /*3b40*/  STS [R166+0x400], R177 ;  /* 0x000400b1a6007388 */ /* 0x000fe60000000800 */
[----:B------:R-:W3:Y:S01]  /*3b50*/  MUFU.EX2 R163, R176 ;  /* 0x000000b000a37308 */ /* 0x000ee20000000800 */
[----:B----4-:R-:W-:Y:S01]  /*3b60*/  @P5 FADD.FTZ R165, -R165, -RZ ;  /* 0x800000ffa5a55221 */ /* 0x010fe20000010100 */
[----:B------:R-:W-:Y:S02]  /*3b70*/  F2FP.RELU.BF16.F32.PACK_AB R173, R162, R161 ;  /* 0x000000a1a2ad723e */ /* 0x000fe400000018ff */
[----:B------:R-:W-:Y:S01]  /*3b80*/  FSETP.GE.FTZ.AND P5, PT, R156, RZ, PT ;  /* 0x000000ff9c00720b */ /* 0x000fe20003fb6000 */
[----:B-1----:R1:W4:Y:S05]  /*3b90*/  LDG.E R167, desc[UR20][R170.64+0x20] ;  /* 0x00002014aaa77981 */ /* 0x00232a000c1e1900 */
[----:B------:R-:W1:Y:S01]  /*3ba0*/  MUFU.EX2 R164, R164 ;  /* 0x000000a400a47308 */ /* 0x000e620000000800 */
[----:B------:R-:W-:Y:S01]  /*3bb0*/  @P4 FADD.FTZ R168, -R168, -RZ ;  /* 0x800000ffa8a84221 */ /* 0x000fe20000010100 */
[----:B------:R-:W-:Y:S01]  /*3bc0*/  F2FP.RELU.BF16.F32.PACK_AB R175, R160, R159 ;  /* 0x0000009fa0af723e */ /* 0x000fe200000018ff */
[----:B------:R-:W-:Y:S01]  /*3bd0*/  STS [R238+0x400], R173 ;  /* 0x000400adee007388 */ /* 0x000fe20000000800 */
[----:B------:R-:W-:Y:S02]  /*3be0*/  FSETP.GE.FTZ.AND P4, PT, R159, RZ, PT ;  /* 0x000000ff9f00720b */ /* 0x000fe40003f96000 */
[----:B------:R-:W-:Y:S03]  /*3bf0*/  F2FP.RELU.BF16.F32.PACK_AB R172, R168, R165 ;  /* 0x000000a5a8ac723e */ /* 0x000fe600000018ff */
[----:B------:R-:W-:Y:S01]  /*3c00*/  STS [R238], R175 ;  /* 0x000000afee007388 */ /* 0x000fe20000000800 */
[----:B---3--:R-:W-:Y:S01]  /*3c10*/  @!P0 FADD.FTZ R163, -R163, -RZ ;  /* 0x800000ffa3a38221 */ /* 0x008fe20000010100 */
[----:B------:R-:W-:Y:S04]  /*3c20*/  FSETP.GE.FTZ.AND P0, PT, R152, RZ, PT ;  /* 0x000000ff9800720b */ /* 0x000fe80003f16000 */
[----:B------:R-:W-:Y:S01]  /*3c30*/  STS [R237+0x400], R172 ;  /* 0x000400aced007388 */ /* 0x000fe20000000800 */
[----:B-1----:R-:W-:Y:S01]  /*3c40*/  @P6 FADD.FTZ R164, -R164, -RZ ;  /* 0x800000ffa4a46221 */ /* 0x002fe20000010100 */
[----:B------:R-:W-:Y:S04]  /*3c50*/  FSETP.GE.FTZ.AND P6, PT, R155, RZ, PT ;  /* 0x000000ff9b00720b */ /* 0x000fe80003fd6000 */
[----:B------:R-:W-:Y:S01]  /*3c60*/  F2FP.RELU.BF16.F32.PACK_AB R174, R164, R163 ;  /* 0x000000a3a4ae723e */ /* 0x000fe200000018ff */
[----:B------:R-:W-:Y:S04]  /*3c70*/  VIADD R170, R233, 0x1 ;  /* 0x00000001e9aa7836 */ /* 0x000fe80000000000 */
[----:B------:R-:W-:Y:S06]  /*3c80*/  STS [R237], R174 ;  /* 0x000000aeed007388 */ /* 0x000fec0000000800 */
[----:B------:R-:W-:Y:S06]  /*3c90*/  LDSM.16.M88.4 R68, [R199+0xc000] ;  /* 0x00c00000c744783b */ /* 0x000fec0000000200 */
[----:B------:R-:W1:Y:S06]  /*3ca0*/  LDSM.16.M88.4 R72, [R197+0x6000] ;  /* 0x00600000c548783b */ /* 0x000e6c0000000200 */
[----:B------:R-:W3:Y:S06]  /*3cb0*/  LDSM.16.M88.4 R76, [R197+0x6800] ;  /* 0x00680000c54c783b */ /* 0x000eec0000000200 */
[----:B------:R-:W-:Y:S06]  /*3cc0*/  LDSM.16.M88.4 R80, [R186+0xc000] ;  /* 0x00c00000ba50783b */ /* 0x000fec0000000200 */
[----:B------:R-:W3:Y:S06]  /*3cd0*/  LDSM.16.M88.4 R84, [R195+0x6000] ;  /* 0x00600000c354783b */ /* 0x000eec0000000200 */
[----:B------:R-:W3:Y:S06]  /*3ce0*/  LDSM.16.M88.4 R88, [R195+0x6800] ;  /* 0x00680000c358783b */ /* 0x000eec0000000200 */
[----:B------:R-:W-:Y:S06]  /*3cf0*/  LDSM.16.M88.4 R92, [R185+0xc000] ;  /* 0x00c00000b95c783b */ /* 0x000fec0000000200 */
[----:B------:R-:W3:Y:S01]  /*3d00*/  LDSM.16.M88.4 R96, [R193+0x6000] ;  /* 0x00600000c160783b */ /* 0x000ee20000000200 */
[C---:B-1----:R-:W-:Y:S08]  /*3d10*/  HMMA.16816.F32.BF16 R4, R68.reuse, R72, RZ ;  /* 0x000000484404723c */ /* 0x042ff000000418ff */
[C---:B------:R-:W-:Y:S01]  /*3d20*/  HMMA.16816.F32.BF16 R8, R68.reuse, R74, RZ ;  /* 0x0000004a4408723c */ /* 0x040fe200000418ff */
[----:B------:R-:W-:Y:S07]  /*3d30*/  LDSM.16.M88.4 R72, [R184+0xc000] ;  /* 0x00c00000b848783b */ /* 0x000fee0000000200 */
[C---:B---3--:R-:W-:Y:S08]  /*3d40*/  HMMA.16816.F32.BF16 R12, R68.reuse, R76, RZ ;  /* 0x0000004c440c723c */ /* 0x048ff000000418ff */
[----:B------:R-:W-:Y:S01]  /*3d50*/  HMMA.16816.F32.BF16 R16, R68, R78, RZ ;  /* 0x0000004e4410723c */ /* 0x000fe200000418ff */
[----:B------:R-:W1:Y:S06]  /*3d60*/  LDSM.16.M88.4 R68, [R193+0x6800] ;  /* 0x00680000c144783b */ /* 0x000e6c0000000200 */
[----:B------:R-:W3:Y:S01]  /*3d70*/  LDSM.16.M88.4 R76, [R192+0x6000] ;  /* 0x00600000c04c783b */ /* 0x000ee20000000200 */
[C---:B------:R-:W-:Y:S08]  /*3d80*/  HMMA.16816.F32.BF16 R4, R80.reuse, R84, R4 ;  /* 0x000000545004723c */ /* 0x040ff00000041804 */
[C---:B------:R-:W-:Y:S01]  /*3d90*/  HMMA.16816.F32.BF16 R8, R80.reuse, R86, R8 ;  /* 0x000000565008723c */ /* 0x040fe20000041808 */
[----:B------:R-:W-:Y:S07]  /*3da0*/  LDSM.16.M88.4 R84, [R199+0xe000] ;  /* 0x00e00000c754783b */ /* 0x000fee0000000200 */
[C---:B------:R-:W-:Y:S08]  /*3db0*/  HMMA.16816.F32.BF16 R12, R80.reuse, R88, R12 ;  /* 0x00000058500c723c */ /* 0x040ff0000004180c */
[----:B------:R-:W-:Y:S01]  /*3dc0*/  HMMA.16816.F32.BF16 R16, R80, R90, R16 ;  /* 0x0000005a5010723c */ /* 0x000fe20000041810 */
[----:B------:R-:W3:Y:S06]  /*3dd0*/  LDSM.16.M88.4 R80, [R192+0x6800] ;  /* 0x00680000c050783b */ /* 0x000eec0000000200 */
[----:B------:R-:W3:Y:S01]  /*3de0*/  LDSM.16.M88.4 R88, [R197+0x8000] ;  /* 0x00800000c558783b */ /* 0x000ee20000000200 */
        /* <DEDUP_REMOVED lines=20> */
[----:B------:R-:W2:Y:S01]  /*3f30*/  LDSM.16.M88.4 R84, [R184+0xe000] ;  /* 0x00e00000b854783b */ /* 0x000ea20000000200 */
[C---:B------:R-:W-:Y:S08]  /*3f40*/  HMMA.16816.F32.BF16 R4, R92.reuse, R96, R4 ;  /* 0x000000605c04723c */ /* 0x040ff00000041804 */
[C---:B------:R-:W-:Y:S01]  /*3f50*/  HMMA.16816.F32.BF16 R8, R92.reuse, R98, R8 ;  /* 0x000000625c08723c */ /* 0x040fe20000041808 */
[----:B------:R-:W-:Y:S07]  /*3f60*/  LDSM.16.M88.4 R96, [R197+0xa000] ;  /* 0x00a00000c560783b */ /* 0x000fee0000000200 */
[C---:B---3--:R-:W-:Y:S08]  /*3f70*/  HMMA.16816.F32.BF16 R12, R92.reuse, R72, R12 ;  /* 0x000000485c0c723c */ /* 0x048ff0000004180c */
        /* <DEDUP_REMOVED lines=36> */
[C---:B------:R-:W-:Y:S01]  /*41c0*/  FADD.FTZ R174, -R169.reuse, R5 ;  /* 0x00000005a9ae7221 */ /* 0x040fe20000010100 */
[C---:B------:R-:W-:Y:S04]  /*41d0*/  FADD.FTZ R172, -R169.reuse, R4 ;  /* 0x00000004a9ac7221 */ /* 0x040fe80000010100 */
[-C--:B------:R-:W-:Y:S01]  /*41e0*/  FSEL R171, R174, R169.reuse, P0 ;  /* 0x000000a9aeab7208 */ /* 0x080fe20000000000 */
[----:B------:R-:W-:Y:S03]  /*41f0*/  HMMA.16816.F32.BF16 R16, R92, R74, R16 ;  /* 0x0000004a5c10723c */ /* 0x000fe60000041810 */
[----:B------:R-:W-:Y:S01]  /*4200*/  FSEL R172, R172, R169, P3 ;  /* 0x000000a9acac7208 */ /* 0x000fe20001800000 */
[----:B------:R-:W-:Y:S01]  /*4210*/  FMUL.FTZ R171, R152, R171 ;  /* 0x000000ab98ab7220 */ /* 0x000fe20000410000 */
[----:B------:R-:W-:Y:S01]  /*4220*/  ISETP.NE.AND P0, PT, R170, 0x1, PT ;  /* 0x00000001aa00780c */ /* 0x000fe20003f05270 */
[C---:B------:R-:W-:Y:S01]  /*4230*/  FADD.FTZ R152, -R169.reuse, R8 ;  /* 0x00000008a9987221 */ /* 0x040fe20000010100 */
[----:B------:R-:W-:Y:S01]  /*4240*/  FSETP.GE.FTZ.AND P3, PT, R164, RZ, PT ;  /* 0x000000ffa400720b */ /* 0x000fe20003f76000 */
[----:B------:R-:W-:Y:S01]  /*4250*/  FADD.FTZ R170, -R169, R9 ;  /* 0x00000009a9aa7221 */ /* 0x000fe20000010100 */
[----:B------:R-:W-:Y:S01]  /*4260*/  FMUL.FTZ R172, R151, R172 ;  /* 0x000000ac97ac7220 */ /* 0x000fe20000410000 */
[C---:B------:R-:W-:Y:S01]  /*4270*/  FADD.FTZ R174, -R169.reuse, R13 ;  /* 0x0000000da9ae7221 */ /* 0x040fe20000010100 */
[-C--:B------:R-:W-:Y:S02]  /*4280*/  FSEL R152, R152, R169.reuse, P6 ;  /* 0x000000a998987208 */ /* 0x080fe40003000000 */
[----:B------:R-:W-:Y:S01]  /*4290*/  FSEL R151, R170, R169, P5 ;  /* 0x000000a9aa977208 */ /* 0x000fe20002800000 */
[----:B------:R-:W-:Y:S01]  /*42a0*/  FADD.FTZ R170, -R169, R12 ;  /* 0x0000000ca9aa7221 */ /* 0x000fe20000010100 */
[----:B------:R-:W-:Y:S01]  /*42b0*/  FSETP.GE.FTZ.AND P5, PT, R160, RZ, PT ;  /* 0x000000ffa000720b */ /* 0x000fe20003fb6000 */
[----:B------:R-:W-:Y:S01]  /*42c0*/  FMUL.FTZ R152, R155, R152 ;  /* 0x000000989b987220 */ /* 0x000fe20000410000 */
[----:B------:R-:W-:Y:S01]  /*42d0*/  F2FP.BF16.F32.PACK_AB R172, R171, R172 ;  /* 0x000000acabac723e */ /* 0x000fe200000010ff */
[----:B------:R-:W-:Y:S01]  /*42e0*/  FMUL.FTZ R151, R156, R151 ;  /* 0x000000979c977220 */ /* 0x000fe20000410000 */
[-C--:B------:R-:W-:Y:S01]  /*42f0*/  FSEL R170, R170, R169.reuse, P4 ;  /* 0x000000a9aaaa7208 */ /* 0x080fe20002000000 */
[----:B------:R-:W-:Y:S01]  /*4300*/  FADD.FTZ R156, -R169, R16 ;  /* 0x00000010a99c7221 */ /* 0x000fe20000010100 */
[----:B------:R-:W-:Y:S02]  /*4310*/  FSEL R155, R174, R169, P5 ;  /* 0x000000a9ae9b7208 */ /* 0x000fe40002800000 */
[----:B------:R-:W-:Y:S01]  /*4320*/  FSETP.GE.FTZ.AND P4, PT, R163, RZ, PT ;  /* 0x000000ffa300720b */ /* 0x000fe20003f96000 */
[----:B------:R-:W-:Y:S01]  /*4330*/  FMUL.FTZ R170, R159, R170 ;  /* 0x000000aa9faa7220 */ /* 0x000fe20000410000 */
[----:B------:R-:W-:Y:S01]  /*4340*/  F2FP.BF16.F32.PACK_AB R151, R151, R152 ;  /* 0x000000989797723e */ /* 0x000fe200000010ff */
[----:B------:R-:W-:Y:S01]  /*4350*/  FMUL.FTZ R155, R160, R155 ;  /* 0x0000009ba09b7220 */ /* 0x000fe20000410000 */
[----:B------:R-:W-:Y:S01]  /*4360*/  FSEL R156, R156, R169, P4 ;  /* 0x000000a99c9c7208 */ /* 0x000fe20002000000 */
[----:B------:R-:W-:Y:S01]  /*4370*/  @P3 FADD.FTZ R169, -R169, R17 ;  /* 0x00000011a9a93221 */ /* 0x000fe20000010100 */
[----:B------:R-:W-:Y:S01]  /*4380*/  FSETP.GE.FTZ.AND P6, PT, R153, RZ, PT ;  /* 0x000000ff9900720b */ /* 0x000fe20003fd6000 */
[----:B------:R-:W-:Y:S01]  /*4390*/  FADD.FTZ R152, -R167, R6 ;  /* 0x00000006a7987221 */ /* 0x000fe20000010100 */
[----:B------:R-:W-:Y:S01]  /*43a0*/  FSETP.GE.FTZ.AND P5, PT, R154, RZ, PT ;  /* 0x000000ff9a00720b */ /* 0x000fe20003fb6000 */
[----:B------:R-:W-:Y:S01]  /*43b0*/  FMUL.FTZ R156, R163, R156 ;  /* 0x0000009ca39c7220 */ /* 0x000fe20000410000 */
[----:B------:R-:W-:Y:S01]  /*43c0*/  F2FP.BF16.F32.PACK_AB R155, R155, R170 ;  /* 0x000000aa9b9b723e */ /* 0x000fe200000010ff */
[----:B------:R-:W-:Y:S01]  /*43d0*/  FMUL.FTZ R169, R164, R169 ;  /* 0x000000a9a4a97220 */ /* 0x000fe20000410000 */
[----:B------:R-:W-:Y:S01]  /*43e0*/  FADD.FTZ R160, -R167, R7 ;  /* 0x00000007a7a07221 */ /* 0x000fe20000010100 */
[----:B------:R-:W-:Y:S08]  /*43f0*/  @!P0 BRA `(.L_x_1726) ;  /* 0x0000000000688947 */ /* 0x000ff00003800000 */
        /* <DEDUP_REMOVED lines=26> */
.L_x_1726:
[----:B------:R-:W-:Y:S01]  /*45a0*/  FADD.FTZ R10, -R167, R10 ;  /* 0x0000000aa70a7221 */ /* 0x000fe20000010100 */
[----:B------:R-:W-:Y:S01]  /*45b0*/  FSETP.GE.FTZ.AND P3, PT, R157, RZ, PT ;  /* 0x000000ff9d00720b */ /* 0x000fe20003f76000 */
[C---:B------:R-:W-:Y:S01]  /*45c0*/  FADD.FTZ R4, -R167.reuse, R11 ;  /* 0x0000000ba7047221 */ /* 0x040fe20000010100 */
[-C--:B------:R-:W-:Y:S01]  /*45d0*/  FSEL R152, R152, R167.reuse, P6 ;  /* 0x000000a798987208 */ /* 0x080fe20003000000 */
[C---:B-1----:R-:W-:Y:S01]  /*45e0*/  FADD.FTZ R6, -R167.reuse, R15 ;  /* 0x0000000fa7067221 */ /* 0x042fe20000010100 */
[-C--:B------:R-:W-:Y:S01]  /*45f0*/  FSEL R10, R10, R167.reuse, P3 ;  /* 0x000000a70a0a7208 */ /* 0x080fe20001800000 */
[----:B------:R-:W-:Y:S01]  /*4600*/  FADD.FTZ R14, -R167, R14 ;  /* 0x0000000ea70e7221 */ /* 0x000fe20000010100 */
[----:B------:R-:W-:Y:S01]  /*4610*/  FSEL R5, R160, R167, P5 ;  /* 0x000000a7a0057208 */ /* 0x000fe20002800000 */
[----:B------:R-:W-:Y:S01]  /*4620*/  FMUL.FTZ R152, R153, R152 ;  /* 0x0000009899987220 */ /* 0x000fe20000410000 */
[----:B------:R-:W-:Y:S01]  /*4630*/  FSETP.GE.FTZ.AND P4, PT, R158, RZ, PT ;  /* 0x000000ff9e00720b */ /* 0x000fe20003f96000 */
[----:B------:R-:W-:Y:S01]  /*4640*/  FADD.FTZ R18, -R167, R18 ;  /* 0x00000012a7127221 */ /* 0x000fe20000010100 */
[----:B------:R-:W-:Y:S01]  /*4650*/  FSETP.GE.FTZ.AND P3, PT, R168, RZ, PT ;  /* 0x000000ffa800720b */ /* 0x000fe20003f76000 */
[----:B------:R-:W-:Y:S01]  /*4660*/  FMUL.FTZ R5, R154, R5 ;  /* 0x000000059a057220 */ /* 0x000fe20000410000 */
[----:B------:R-:W-:Y:S01]  /*4670*/  FSEL R7, R4, R167, P4 ;  /* 0x000000a704077208 */ /* 0x000fe20002000000 */
[----:B------:R-:W-:Y:S01]  /*4680*/  FMUL.FTZ R10, R157, R10 ;  /* 0x0000000a9d0a7220 */ /* 0x000fe20000410000 */
[----:B------:R-:W-:Y:S01]  /*4690*/  FSETP.GE.FTZ.AND P5, PT, R162, RZ, PT ;  /* 0x000000ffa200720b */ /* 0x000fe20003fb6000 */
[----:B------:R-:W-:Y:S01]  /*46a0*/  STS [R211+-0x2000], R172 ;  /* 0xffe000acd3007388 */ /* 0x000fe20000000800 */
[----:B------:R-:W-:Y:S01]  /*46b0*/  FSETP.GE.FTZ.AND P6, PT, R161, RZ, PT ;  /* 0x000000ffa100720b */ /* 0x000fe20003fd6000 */
[----:B------:R-:W-:Y:S01]  /*46c0*/  FMUL.FTZ R7, R158, R7 ;  /* 0x000000079e077220 */ /* 0x000fe20000410000 */
[-C--:B------:R-:W-:Y:S01]  /*46d0*/  FSEL R9, R6, R167.reuse, P5 ;  /* 0x000000a706097208 */ /* 0x080fe20002800000 */
        /* <DEDUP_REMOVED lines=96> */
[----:B------:R-:W-:Y:S01]  /*4ce0*/  IADD3 R4, P0, PT, RZ, -UR26, RZ ;  /* 0x8000001aff047c10 */ /* 0x000fe2000ff1e0ff */
[----:B------:R-:W-:Y:S04]  /*4cf0*/  IMAD.U32 R6, RZ, RZ, UR10 ;  /* 0x0000000aff067e24 */ /* 0x000fe8000f8e00ff */
[----:B------:R-:W-:Y:S05]  /*4d00*/  IMAD.X R7, RZ, RZ, ~UR7, P0 ;  /* 0x80000007ff077e24 */ /* 0x000fea00080e06ff */
[----:B------:R-:W-:Y:S01]  /*4d10*/  SHF.R.S64 R5, R4, 0x1f, R7 ;  /* 0x0000001f04057819 */ /* 0x000fe20000001007 */
[----:B------:R-:W-:Y:S03]  /*4d20*/  IMAD.U32 R4, RZ, RZ, UR11 ;  /* 0x0000000bff047e24 */ /* 0x000fe6000f8e00ff */
[----:B------:R-:W-:Y:S01]  /*4d30*/  IADD3 R244, P0, PT, R244, R5, RZ ;  /* 0x00000005f4f47210 */ /* 0x000fe20007f1e0ff */
[----:B------:R-:W-:Y:S03]  /*4d40*/  IMAD.U32 R5, RZ, RZ, UR11 ;  /* 0x0000000bff057e24 */ /* 0x000fe6000f8e00ff */
[----:B------:R-:W-:Y:S02]  /*4d50*/  LEA.HI.X.SX32 R245, R7, R245, 0x1, P0 ;  /* 0x000000f507f57211 */ /* 0x000fe400000f0eff */
[----:B------:R-:W-:Y:S03]  /*4d60*/  LEA R8, P0, R5, R244, 0x1 ;  /* 0x000000f405087211 */ /* 0x000fe600078008ff */
        /* <DEDUP_REMOVED lines=11> */
.L_x_1727:
        /* <DEDUP_REMOVED lines=44> */
[----:B------:R-:W-:Y:S02]  /*50e0*/  LDSM.16.MT88.4 R160, [R198+0x13800] ;  /* 0x01380000c6a0783b */ /* 0x000fe40000004200 */
[----:B------:R-:W-:Y:S02]  /*50f0*/  LEA.HI.X.SX32 R169, R157, R243, 0x2, P0 ;  /* 0x000000f39da97211 */ /* 0x000fe400000f16ff */
[----:B------:R-:W-:Y:S03]  /*5100*/  LDSM.16.M88.4 R156, [R0+0x1e000] ;  /* 0x01e00000009c783b */ /* 0x000fe60000000200 */
        /* <DEDUP_REMOVED lines=15> */
[C---:B------:R-:W-:Y:S04]  /*5200*/  LEA.HI.X.SX32 R251, R239.reuse, R179, 0x5, P0 ;  /* 0x000000b3effb7211 */ /* 0x040fe800000f2eff */
[-C--:B------:R-:W-:Y:S08]  /*5210*/  HMMA.16816.F32.BF16 R76, R180, R150.reuse, R76 ;  /* 0x00000096b44c723c */ /* 0x080ff0000004184c */
        /* <DEDUP_REMOVED lines=9> */
[C---:B------:R-:W-:Y:S04]  /*52b0*/  LEA R172, P0, R239.reuse, R180, 0x5 ;  /* 0x000000b4efac7211 */ /* 0x040fe800078028ff */
[-C--:B------:R-:W-:Y:S05]  /*52c0*/  HMMA.16816.F32.BF16 R4, R156, R160.reuse, R4 ;  /* 0x000000a09c04723c */ /* 0x080fea0000041804 */
[C---:B------:R-:W-:Y:S03]  /*52d0*/  LEA.HI.X.SX32 R173, R239.reuse, R181, 0x5, P0 ;  /* 0x000000b5efad7211 */ /* 0x040fe600000f2eff */
[C---:B-1----:R-:W-:Y:S04]  /*52e0*/  HMMA.16816.F32.BF16 R8, R148.reuse, R160, R8 ;  /* 0x000000a09408723c */ /* 0x042fe80000041808 */
        /* <DEDUP_REMOVED lines=72> */
[C---:B------:R-:W-:Y:S03]  /*5770*/  LEA R8, P0, R239.reuse, R180, 0x5 ;  /* 0x000000b4ef087211 */ /* 0x040fe600078028ff */
[----:B------:R-:W-:Y:S01]  /*5780*/  REDG.E.ADD.F32.FTZ.RN.STRONG.GPU desc[UR20][R168.64+0x100], R74 ;  /* 0x0001004aa80079a6 */ /* 0x000fe2000c12f314 */
[C---:B------:R-:W-:Y:S03]  /*5790*/  LEA.HI.X.SX32 R9, R239.reuse, R181, 0x5, P0 ;  /* 0x000000b5ef097211 */ /* 0x040fe600000f2eff */
[----:B------:R-:W-:Y:S01]  /*57a0*/  REDG.E.ADD.F32.FTZ.RN.STRONG.GPU desc[UR20][R170.64+0x100], R75 ;  /* 0x0001004baa0079a6 */ /* 0x000fe2000c12f314 */
[C---:B--2---:R-:W-:Y:S03]  /*57b0*/  IMAD.WIDE R172, R239.reuse, -0xc0, R8 ;  /* 0xffffff40efac7825 */ /* 0x044fe600078e0208 */
[----:B------:R-:W-:Y:S01]  /*57c0*/  REDG.E.ADD.F32.FTZ.RN.STRONG.GPU desc[UR20][R242.64+0x180], R80 ;  /* 0x00018050f20079a6 */ /* 0x000fe2000c12f314 */
[C---:B------:R-:W-:Y:S03]  /*57d0*/  LEA R10, P0, R239.reuse, R172, 0x5 ;  /* 0x000000acef0a7211 */ /* 0x040fe600078028ff */
[----:B------:R-:W-:Y:S01]  /*57e0*/  REDG.E.ADD.F32.FTZ.RN.STRONG.GPU desc[UR20][R6.64+0x180], R81 ;  /* 0x00018051060079a6 */ /* 0x000fe2000c12f314 */
[C---:B------:R-:W-:Y:S03]  /*57f0*/  LEA.HI.X.SX32 R11, R239.reuse, R173, 0x5, P0 ;  /* 0x000000adef0b7211 */ /* 0x040fe600000f2eff */
[----:B------:R-:W-:Y:S01]  /*5800*/  REDG.E.ADD.F32.FTZ.RN.STRONG.GPU desc[UR20][R176.64+0x180], R82 ;  /* 0x00018052b00079a6 */ /* 0x000fe2000c12f314 */
[C---:B---3--:R-:W-:Y:S03]  /*5810*/  LEA R174, P0, R239.reuse, R10, 0x5 ;  /* 0x0000000aefae7211 */ /* 0x048fe600078028ff */
[----:B------:R-:W-:Y:S01]  /*5820*/  REDG.E.ADD.F32.FTZ.RN.STRONG.GPU desc[UR20][R148.64+0x180], R83 ;  /* 0x00018053940079a6 */ /* 0x000fe2000c12f314 */
[C---:B------:R-:W-:Y:S02]  /*5830*/  LEA.HI.X.SX32 R175, R239.reuse, R11, 0x5, P0 ;  /* 0x0000000befaf7211 */ /* 0x040fe400000f2eff */
[C---:B------:R-:W-:Y:S01]  /*5840*/  LEA R16, P0, R239.reuse, R174, 0x5 ;  /* 0x000000aeef107211 */ /* 0x040fe200078028ff */
[----:B------:R-:W-:Y:S03]  /*5850*/  REDG.E.ADD.F32.FTZ.RN.STRONG.GPU desc[UR20][R178.64+0x180], R76 ;  /* 0x0001804cb20079a6 */ /* 0x000fe6000c12f314 */
[C---:B------:R-:W-:Y:S01]  /*5860*/  LEA.HI.X.SX32 R17, R239.reuse, R175, 0x5, P0 ;  /* 0x000000afef117211 */ /* 0x040fe200000f2eff */
[----:B------:R-:W-:Y:S01]  /*5870*/  REDG.E.ADD.F32.FTZ.RN.STRONG.GPU desc[UR20][R250.64+0x180], R77 ;  /* 0x0001804dfa0079a6 */ /* 0x000fe2000c12f314 */
[C---:B----4-:R-:W-:Y:S03]  /*5880*/  LEA R160, P0, R239.reuse, R16, 0x5 ;  /* 0x00000010efa07211 */ /* 0x050fe600078028ff */
        /* <DEDUP_REMOVED lines=29> */
[----:B------:R-:W-:Y:S01]  /*5a60*/  LDSM.16.MT88.4 R4, [R191+-0x2000] ;  /* 0xffe00000bf04783b */ /* 0x000fe20000004200 */
[C---:B------:R-:W-:Y:S03]  /*5a70*/  LEA R156, P0, R239.reuse, R154, 0x5 ;  /* 0x0000009aef9c7211 */ /* 0x040fe600078028ff */
[----:B------:R-:W1:Y:S01]  /*5a80*/  LDSM.16.MT88.4 R8, [R187] ;  /* 0x00000000bb08783b */ /* 0x000e620000004200 */
[----:B------:R-:W-:Y:S03]  /*5a90*/  LEA.HI.X.SX32 R157, R239, R155, 0x5, P0 ;  /* 0x0000009bef9d7211 */ /* 0x000fe600000f2eff */
[----:B------:R-:W-:Y:S04]  /*5aa0*/  REDG.E.ADD.F32.FTZ.RN.STRONG.GPU desc[UR20][R152.64+0x280], R99 ;  /* 0x00028063980079a6 */ /* 0x000fe8000c12f314 */
[----:B------:R-:W-:Y:S04]  /*5ab0*/  REDG.E.ADD.F32.FTZ.RN.STRONG.GPU desc[UR20][R12.64+0x280], R92 ;  /* 0x0002805c0c0079a6 */ /* 0x000fe8000c12f314 */
[----:B------:R-:W2:Y:S04]  /*5ac0*/  LDSM.16.MT88.4 R12, [R190+-0x2000] ;  /* 0xffe00000be0c783b */ /* 0x000ea80000004200 */
        /* <DEDUP_REMOVED lines=8> */
[----:B------:R-:W-:Y:S04]  /*5b50*/  LDSM.16.MT88.4 R96, [R187+0x3800] ;  /* 0x00380000bb60783b */ /* 0x000fe80000004200 */
[----:B------:R-:W-:Y:S01]  /*5b60*/  LDSM.16.MT88.4 R148, [R187+0x5800] ;  /* 0x00580000bb94783b */ /* 0x000fe20000004200 */
[C---:B--2---:R-:W-:Y:S03]  /*5b70*/  HMMA.16816.F32.BF16 R104, R12.reuse, R8, R104 ;  /* 0x000000080c68723c */ /* 0x044fe60000041868 */
[----:B------:R-:W-:Y:S04]  /*5b80*/  REDG.E.ADD.F32.FTZ.RN.STRONG.GPU desc[UR20][R182.64+0x280], R93 ;  /* 0x0002805db60079a6 */ /* 0x000fe8000c12f314 */
[----:B------:R-:W-:Y:S01]  /*5b90*/  REDG.E.ADD.F32.FTZ.RN.STRONG.GPU desc[UR20][R154.64+0x280], R94 ;  /* 0x0002805e9a0079a6 */ /* 0x000fe2000c12f314 */
[-C--:B------:R-:W-:Y:S03]  /*5ba0*/  HMMA.16816.F32.BF16 R108, R12, R10.reuse, R108 ;  /* 0x0000000a0c6c723c */ /* 0x080fe6000004186c */
[----:B------:R-:W-:Y:S04]  /*5bb0*/  REDG.E.ADD.F32.FTZ.RN.STRONG.GPU desc[UR20][R156.64+0x280], R95 ;  /* 0x0002805f9c0079a6 */ /* 0x000fe8000c12f314 */
[----:B------:R-:W-:Y:S01]  /*5bc0*/  LDSM.16.MT88.4 R92, [R190+-0x800] ;  /* 0xfff80000be5c783b */ /* 0x000fe20000004200 */
[C---:B------:R-:W-:Y:S03]  /*5bd0*/  HMMA.16816.F32.BF16 R112, R4.reuse, R10, R112 ;  /* 0x0000000a0470723c */ /* 0x040fe60000041870 */
[----:B------:R-:W1:Y:S05]  /*5be0*/  LDSM.16.MT88.4 R8, [R187+0x4800] ;  /* 0x00480000bb08783b */ /* 0x000e6a0000004200 */
[-C--:B---3--:R-:W-:Y:S08]  /*5bf0*/  HMMA.16816.F32.BF16 R116, R4, R16.reuse, R116 ;  /* 0x000000100474723c */ /* 0x088ff00000041874 */
        /* <DEDUP_REMOVED lines=271> */
.L_x_1729:
[----:B------:R-:W2:Y:S01]  /*6cf0*/  LDCU.64 UR8, c[0x0][0x5c0] ;  /* 0x0000b800ff0877ac */ /* 0x000ea20008000a00 */
[----:B------:R-:W-:-:S05]  /*6d00*/  IADD3 R42, PT, PT, R235, R236, RZ ;  /* 0x000000eceb2a7210 */ /* 0x000fca0007ffe0ff */
[C---:B--2---:R-:W-:Y:S02]  /*6d10*/  IMAD R40, R42.reuse, UR9, RZ ;  /* 0x000000092a287c24 */ /* 0x044fe4000f8e02ff */
[----:B-1----:R-:W-:-:S05]  /*6d20*/  IMAD.WIDE.U32 R42, R42, UR8, RZ ;  /* 0x000000082a2a7c25 */ /* 0x002fca000f8e00ff */
[----:B------:R-:W-:Y:S02]  /*6d30*/  IADD3 R40, PT, PT, R43, R40, RZ ;  /* 0x000000282b287210 */ /* 0x000fe40007ffe0ff */
.L_x_1730:
        /* <DEDUP_REMOVED lines=11> */
.L_x_1731:
[----:B------:R-:W1:Y:S01]  /*6df0*/  LDCU.64 UR6, c[0x0][0x5c8] ;  /* 0x0000b900ff0677ac */ /* 0x000e620008000a00 */
[----:B------:R-:W-:-:S05]  /*6e00*/  IADD3 R54, PT, PT, R235, R236, RZ ;  /* 0x000000eceb367210 */ /* 0x000fca0007ffe0ff */
[C---:B-1----:R-:W-:Y:S02]  /*6e10*/  IMAD R52, R54.reuse, UR7, RZ ;  /* 0x0000000736347c24 */ /* 0x042fe4000f8e02ff */
[----:B------:R-:W-:-:S05]  /*6e20*/  IMAD.WIDE.U32 R54, R54, UR6, RZ ;  /* 0x0000000636367c25 */ /* 0x000fca000f8e00ff */
[----:B------:R-:W-:-:S07]  /*6e30*/  IADD3 R52, PT, PT, R55, R52, RZ ;  /* 0x0000003437347210 */ /* 0x000fce0007ffe0ff */
.L_x_1732:
[----:B------:R-:W-:Y:S01]  /*6e40*/  BAR.SYNC.DEFER_BLOCKING 0x0 ;  /* 0x0000000000007b1d */ /* 0x000fe20000010000 */
[----:B------:R-:W-:Y:S01]  /*6e50*/  USHF.L.U32 UR10, UR19, 0x6, URZ ;  /* 0x00000006130a7899 */ /* 0x000fe200080006ff */
[-C--:B------:R-:W-:Y:S01]  /*6e60*/  ISETP.GE.AND P1, PT, R206, R216.reuse, PT ;  /* 0x000000d8ce00720c */ /* 0x080fe20003f26270 */
[----:B------:R-:W-:Y:S01]  /*6e70*/  IMAD.U32 R53, RZ, RZ, UR6 ;  /* 0x00000006ff357e24 */ /* 0x000fe2000f8e00ff */
[----:B------:R-:W-:Y:S01]  /*6e80*/  ISETP.GE.AND P2, PT, R207, R216, PT ;  /* 0x000000d8cf00720c */ /* 0x000fe20003f46270 */
[----:B------:R-:W-:Y:S01]  /*6e90*/  UIMAD.WIDE.U32 UR14, UR10, UR8, URZ ;  /* 0x000000080a0e72a5 */ /* 0x000fe2000f8e00ff */
[----:B------:R-:W-:Y:S01]  /*6ea0*/  BSSY.RECONVERGENT B0, `(.L_x_1733) ;  /* 0x0000026000007945 */ /* 0x000fe20003800200 */
[----:B------:R-:W-:Y:S01]  /*6eb0*/  USHF.R.S32.HI UR11, URZ, 0x1f, UR10 ;  /* 0x0000001fff0b7899 */ /* 0x000fe2000801140a */
[----:B------:R-:W1:Y:S03]  /*6ec0*/  LDCU.64 UR4, c[0x0][0x5d8] ;  /* 0x0000bb00ff0477ac */ /* 0x000e660008000a00 */
[----:B------:R-:W-:Y:S01]  /*6ed0*/  IMAD.U32 R44, RZ, RZ, UR14 ;  /* 0x0000000eff2c7e24 */ /* 0x000fe2000f8e00ff */
[----:B------:R-:W-:Y:S01]  /*6ee0*/  UIMAD UR12, UR11, UR8, URZ ;  /* 0x000000080b0c72a4 */ /* 0x000fe2000f8e02ff */
[----:B------:R-:W-:-:S03]  /*6ef0*/  IMAD.U32 R45, RZ, RZ, UR15 ;  /* 0x0000000fff2d7e24 */ /* 0x000fc6000f8e00ff */
[----:B------:R-:W-:Y:S01]  /*6f00*/  LOP3.LUT R41, R44, 0x38, R205, 0xf8, !PT ;  /* 0x000000382c297812 */ /* 0x000fe200078ef8cd */
[----:B------:R-:W-:-:S03]  /*6f10*/  UIMAD UR12, UR10, UR9, UR12 ;  /* 0x000000090a0c72a4 */ /* 0x000fc6000f8e020c */
[----:B------:R-:W-:-:S03]  /*6f20*/  IADD3 R60, P0, PT, R42, R41, RZ ;  /* 0x000000292a3c7210 */ /* 0x000fc60007f1e0ff */
[----:B------:R-:W-:Y:S01]  /*6f30*/  MOV R41, UR12 ;  /* 0x0000000c00297c02 */ /* 0x000fe20008000f00 */
[----:B------:R2:W3:Y:S03]  /*6f40*/  LDS.128 R36, [R212+0x13000] ;  /* 0x01300000d4247984 */ /* 0x0004e60000000c00 */
[----:B------:R-:W-:Y:S01]  /*6f50*/  IADD3.X R61, PT, PT, R40, UR15, R41, P0, !PT ;  /* 0x0000000f283d7c10 */ /* 0x000fe200087fe429 */
[----:B------:R2:W4:Y:S01]  /*6f60*/  LDS.128 R32, [R212+0x15000] ;  /* 0x01500000d4207984 */ /* 0x0005220000000c00 */
[----:B------:R-:W-:-:S03]  /*6f70*/  IADD3 R56, P0, PT, R206, 0x20, RZ ;  /* 0x00000020ce387810 */ /* 0x000fc60007f1e0ff */
[----:B------:R2:W2:Y:S01]  /*6f80*/  LDS.128 R28, [R212+0x17000] ;  /* 0x01700000d41c7984 */ /* 0x0004a20000000c00 */
[C---:B-1----:R-:W-:Y:S01]  /*6f90*/  IMAD.WIDE.U32 R60, R201.reuse, UR4, R60 ;  /* 0x00000004c93c7c25 */ /* 0x042fe2000f8e003c */
[----:B------:R-:W-:Y:S02]  /*6fa0*/  IADD3.X R55, PT, PT, RZ, RZ, RZ, P0, !PT ;  /* 0x000000ffff377210 */ /* 0x000fe400007fe4ff */
[----:B------:R1:W1:Y:S01]  /*6fb0*/  LDS.128 R24, [R212+0x18000] ;  /* 0x01800000d4187984 */ /* 0x0002620000000c00 */
[----:B------:R-:W-:-:S03]  /*6fc0*/  IMAD R57, R201, UR5, R61 ;  /* 0x00000005c9397c24 */ /* 0x000fc6000f8e023d */
        /* <DEDUP_REMOVED lines=9> */
[----:B------:R-:W2:Y:S01]  /*7060*/  LDS.128 R40, [R212+0x12000] ;  /* 0x01200000d4287984 */ /* 0x000ea20000000c00 */
[----:B------:R-:W-:-:S03]  /*7070*/  MOV R59, R57 ;  /* 0x00000039003b7202 */ /* 0x000fc60000000f00 */
[----:B------:R-:W1:Y:S01]  /*7080*/  LDS.128 R48, [R212+0x16000] ;  /* 0x01600000d4307984 */ /* 0x000e620000000c00 */
[----:B------:R-:W-:-:S04]  /*7090*/  IMAD.WIDE.U32 R62, R206, UR8, R58 ;  /* 0x00000008ce3e7c25 */ /* 0x000fc8000f8e003a */
[----:B------:R-:W-:Y:S01]  /*70a0*/  IMAD R58, R206, UR9, R63 ;  /* 0x00000009ce3a7c24 */ /* 0x000fe2000f8e023f */
[----:B----4-:R-:W-:-:S04]  /*70b0*/  LEA R64, P0, R62, UR4, 0x1 ;  /* 0x000000043e407c11 */ /* 0x010fc8000f8008ff */
[----:B------:R-:W-:-:S05]  /*70c0*/  LEA.HI.X R65, R62, UR5, R58, 0x1, P0 ;  /* 0x000000053e417c11 */ /* 0x000fca00080f0c3a */
[----:B---3--:R3:W-:Y:S04]  /*70d0*/  STG.E.128 desc[UR20][R64.64+0x80], R44 ;  /* 0x0000802c40007986 */ /* 0x0087e8000c101d14 */
[----:B--2---:R3:W-:Y:S04]  /*70e0*/  STG.E.128 desc[UR20][R64.64], R40 ;  /* 0x0000002840007986 */ /* 0x0047e8000c101d14 */
[----:B-1----:R3:W-:Y:S02]  /*70f0*/  STG.E.128 desc[UR20][R64.64+0x100], R48 ;  /* 0x0001003040007986 */ /* 0x0027e4000c101d14 */
.L_x_1734:
[----:B------:R-:W-:Y:S05]  /*7100*/  BSYNC.RECONVERGENT B0 ;  /* 0x0000000000007941 */ /* 0x000fea0003800200 */
.L_x_1733:
[----:B------:R-:W-:Y:S04]  /*7110*/  BSSY.RECONVERGENT B0, `(.L_x_1735) ;  /* 0x000000e000007945 */ /* 0x000fe80003800200 */
[----:B------:R-:W-:Y:S05]  /*7120*/  @P2 BRA `(.L_x_1736) ;  /* 0x0000000000302947 */ /* 0x000fea0003800000 */
[----:B------:R-:W2:Y:S01]  /*7130*/  LDCU.64 UR4, c[0x0][0x560] ;  /* 0x0000ac00ff0477ac */ /* 0x000ea20008000a00 */
[----:B---3--:R-:W-:Y:S01]  /*7140*/  MOV R42, R60 ;  /* 0x0000003c002a7202 */ /* 0x008fe20000000f00 */
[----:B------:R-:W-:Y:S01]  /*7150*/  IMAD R41, R55, UR8, RZ ;  /* 0x0000000837297c24 */ /* 0x000fe2000f8e02ff */
[----:B------:R-:W-:-:S03]  /*7160*/  MOV R43, R57 ;  /* 0x00000039002b7202 */ /* 0x000fc60000000f00 */
[C---:B------:R-:W-:Y:S02]  /*7170*/  IMAD R41, R56.reuse, UR9, R41 ;  /* 0x0000000938297c24 */ /* 0x040fe4000f8e0229 */
[----:B------:R-:W-:-:S05]  /*7180*/  IMAD.WIDE.U32 R42, R56, UR8, R42 ;  /* 0x00000008382a7c25 */ /* 0x000fca000f8e002a */
[----:B------:R-:W-:Y:S02]  /*7190*/  IADD3 R41, PT, PT, R41, R43, RZ ;  /* 0x0000002b29297210 */ /* 0x000fe40007ffe0ff */
[----:B--2---:R-:W-:-:S04]  /*71a0*/  LEA R40, P0, R42, UR4, 0x1 ;  /* 0x000000042a287c11 */ /* 0x004fc8000f8008ff */
[----:B------:R-:W-:-:S05]  /*71b0*/  LEA.HI.X R41, R42, UR5, R41, 0x1, P0 ;  /* 0x000000052a297c11 */ /* 0x000fca00080f0c29 */
[----:B------:R2:W-:Y:S04]  /*71c0*/  STG.E.128 desc[UR20][R40.64], R36 ;  /* 0x0000002428007986 */ /* 0x0005e8000c101d14 */
[----:B----4-:R2:W-:Y:S04]  /*71d0*/  STG.E.128 desc[UR20][R40.64+0x80], R32 ;  /* 0x0000802028007986 */ /* 0x0105e8000c101d14 */
[----:B------:R2:W-:Y:S02]  /*71e0*/  STG.E.128 desc[UR20][R40.64+0x100], R28 ;  /* 0x0001001c28007986 */ /* 0x0005e4000c101d14 */
.L_x_1736:
[----:B------:R-:W-:Y:S05]  /*71f0*/  BSYNC.RECONVERGENT B0 ;  /* 0x0000000000007941 */ /* 0x000fea0003800200 */
.L_x_1735:
[----:B------:R-:W-:Y:S01]  /*7200*/  MOV R215, RZ ;  /* 0x000000ff00d77202 */ /* 0x000fe20000000f00 */
[----:B------:R-:W4:Y:S01]  /*7210*/  LDCU.64 UR4, c[0x0][0x5e0] ;  /* 0x0000bc00ff0477ac */ /* 0x000f220008000a00 */
[----:B------:R-:W-:Y:S01]  /*7220*/  BSSY.RECONVERGENT B0, `(.L_x_1737) ;  /* 0x0000012000007945 */ /* 0x000fe20003800200 */
[----:B------:R-:W-:Y:S01]  /*7230*/  UIMAD UR11, UR11, UR6, URZ ;  /* 0x000000060b0b72a4 */ /* 0x000fe2000f8e02ff */
[----:B--2---:R-:W-:-:S03]  /*7240*/  IMAD.WIDE.U32 R28, R53, UR10, R214 ;  /* 0x0000000a351c7c25 */ /* 0x004fc6000f8e00d6 */
[----:B------:R-:W-:Y:S01]  /*7250*/  UIMAD UR11, UR10, UR7, UR11 ;  /* 0x000000070a0b72a4 */ /* 0x000fe2000f8e020b */
[----:B------:R-:W-:-:S05]  /*7260*/  IADD3 R30, P0, PT, R54, R28, RZ ;  /* 0x0000001c361e7210 */ /* 0x000fca0007f1e0ff */
[----:B------:R-:W-:-:S03]  /*7270*/  IADD3.X R31, PT, PT, R52, UR11, R29, P0, !PT ;  /* 0x0000000b341f7c10 */ /* 0x000fc600087fe41d */
[----:B----4-:R-:W-:-:S04]  /*7280*/  IMAD.WIDE.U32 R30, R201, UR4, R30 ;  /* 0x00000004c91e7c25 */ /* 0x010fc8000f8e001e */
[----:B------:R-:W-:Y:S01]  /*7290*/  IMAD R29, R201, UR5, R31 ;  /* 0x00000005c91d7c24 */ /* 0x000fe2000f8e021f */
[----:B------:R-:W-:Y:S06]  /*72a0*/  @P1 BRA `(.L_x_1738) ;  /* 0x0000000000241947 */ /* 0x000fec0003800000 */
[----:B------:R-:W2:Y:S01]  /*72b0*/  LDCU.64 UR4, c[0x0][0x568] ;  /* 0x0000ad00ff0477ac */ /* 0x000ea20008000a00 */
[----:B------:R-:W-:-:S05]  /*72c0*/  MOV R28, R30 ;  /* 0x0000001e001c7202 */ /* 0x000fca0000000f00 */
[----:B------:R-:W-:-:S04]  /*72d0*/  IMAD.WIDE.U32 R32, R206, UR6, R28 ;  /* 0x00000006ce207c25 */ /* 0x000fc8000f8e001c */
[----:B------:R-:W-:Y:S01]  /*72e0*/  IMAD R28, R206, UR7, R33 ;  /* 0x00000007ce1c7c24 */ /* 0x000fe2000f8e0221 */
[----:B--2---:R-:W-:-:S04]  /*72f0*/  LEA R34, P0, R32, UR4, 0x1 ;  /* 0x0000000420227c11 */ /* 0x004fc8000f8008ff */
[----:B------:R-:W-:-:S05]  /*7300*/  LEA.HI.X R35, R32, UR5, R28, 0x1, P0 ;  /* 0x0000000520237c11 */ /* 0x000fca00080f0c1c */
[----:B-1----:R2:W-:Y:S04]  /*7310*/  STG.E.128 desc[UR20][R34.64], R24 ;  /* 0x0000001822007986 */ /* 0x0025e8000c101d14 */
[----:B------:R2:W-:Y:S04]  /*7320*/  STG.E.128 desc[UR20][R34.64+0x80], R16 ;  /* 0x0000801022007986 */ /* 0x0005e8000c101d14 */
[----:B------:R2:W-:Y:S02]  /*7330*/  STG.E.128 desc[UR20][R34.64+0x100], R8 ;  /* 0x0001000822007986 */ /* 0x0005e4000c101d14 */
.L_x_1738:
[----:B------:R-:W-:Y:S05]  /*7340*/  BSYNC.RECONVERGENT B0 ;  /* 0x0000000000007941 */ /* 0x000fea0003800200 */
.L_x_1737:
[----:B------:R-:W-:Y:S05]  /*7350*/  @P2 BRA `(.L_x_1725) ;  /* 0x00000000002c2947 */ /* 0x000fea0003800000 */
[----:B------:R-:W4:Y:S01]  /*7360*/  LDCU.64 UR4, c[0x0][0x568] ;  /* 0x0000ad00ff0477ac */ /* 0x000f220008000a00 */
[----:B------:R-:W-:Y:S01]  /*7370*/  MOV R28, R30 ;  /* 0x0000001e001c7202 */ /* 0x000fe20000000f00 */
[----:B------:R-:W-:-:S04]  /*7380*/  IMAD R55, R55, UR6, RZ ;  /* 0x0000000637377c24 */ /* 0x000fc8000f8e02ff */
[----:B-12---:R-:W-:-:S04]  /*7390*/  IMAD.WIDE.U32 R8, R56, UR6, R28 ;  /* 0x0000000638087c25 */ /* 0x006fc8000f8e001c */
[----:B------:R-:W-:-:S05]  /*73a0*/  IMAD R55, R56, UR7, R55 ;  /* 0x0000000738377c24 */ /* 0x000fca000f8e0237 */
[----:B------:R-:W-:Y:S02]  /*73b0*/  IADD3 R55, PT, PT, R55, R9, RZ ;  /* 0x0000000937377210 */ /* 0x000fe40007ffe0ff */
[----:B----4-:R-:W-:-:S04]  /*73c0*/  LEA R10, P0, R8, UR4, 0x1 ;  /* 0x00000004080a7c11 */ /* 0x010fc8000f8008ff */
[----:B------:R-:W-:-:S05]  /*73d0*/  LEA.HI.X R11, R8, UR5, R55, 0x1, P0 ;  /* 0x00000005080b7c11 */ /* 0x000fca00080f0c37 */
[----:B------:R4:W-:Y:S04]  /*73e0*/  STG.E.128 desc[UR20][R10.64], R20 ;  /* 0x000000140a007986 */ /* 0x0009e8000c101d14 */
[----:B------:R4:W-:Y:S04]  /*73f0*/  STG.E.128 desc[UR20][R10.64+0x80], R12 ;  /* 0x0000800c0a007986 */ /* 0x0009e8000c101d14 */
[----:B------:R4:W-:Y:S02]  /*7400*/  STG.E.128 desc[UR20][R10.64+0x100], R4 ;  /* 0x000100040a007986 */ /* 0x0009e4000c101d14 */
.L_x_1725:
[----:B------:R-:W-:Y:S05]  /*7410*/  BSYNC.RECONVERGENT B1 ;  /* 0x0000000000017941 */ /* 0x000fea0003800200 */
.L_x_1703:
[----:B------:R-:W3:Y:S01]  /*7420*/  LDCU UR5, c[0x0][0x438] ;  /* 0x00008700ff0577ac */ /* 0x000ee20008000800 */
[----:B-12-4-:R-:W1:Y:S01]  /*7430*/  LDC R10, c[0x0][0x438] ;  /* 0x00010e00ff0a7b82 */ /* 0x016e620000000800 */
[----:B------:R-:W2:Y:S01]  /*7440*/  LDCU UR6, c[0x0][0x370] ;  /* 0x00006e00ff0677ac */ /* 0x000ea20008000800 */
[----:B---3--:R-:W-:-:S04]  /*7450*/  UIADD3 UR5, UPT, UPT, UR5, 0x3f, URZ ;  /* 0x0000003f05057890 */ /* 0x008fc8000fffe0ff */
[----:B------:R-:W-:Y:S02]  /*7460*/  USHF.R.S32.HI UR4, URZ, 0x1f, UR5 ;  /* 0x0000001fff047899 */ /* 0x000fe40008011405 */
[----:B--2---:R-:W-:Y:S02]  /*7470*/  UIADD3 UR19, UPT, UPT, UR6, UR19, URZ ;  /* 0x0000001306137290 */ /* 0x004fe4000fffe0ff */
[----:B------:R-:W-:-:S04]  /*7480*/  ULEA.HI UR4, UR4, UR5, URZ, 0x6 ;  /* 0x0000000504047291 */ /* 0x000fc8000f8f30ff */
[----:B------:R-:W-:-:S04]  /*7490*/  USHF.R.S32.HI UR4, URZ, 0x6, UR4 ;  /* 0x00000006ff047899 */ /* 0x000fc80008011404 */
[----:B------:R-:W-:-:S09]  /*74a0*/  UISETP.GE.AND UP0, UPT, UR19, UR4, UPT ;  /* 0x000000041300728c */ /* 0x000fd2000bf06270 */
[----:B------:R-:W-:Y:S05]  /*74b0*/  BRA.U !UP0, `(.L_x_1739) ;  /* 0xffffff91086c7547 */ /* 0x000fea000b83ffff */
[----:B------:R-:W-:Y:S05]  /*74c0*/  EXIT ;  /* 0x000000000000794d */ /* 0x000fea0003800000 */
.L_x_1740:
        /* <DEDUP_REMOVED lines=11> */
.L_x_2184:


//--------------------- .text._ZN5flash44flash_bwd_dq_dk_dv_loop_seqk_parallel_kernelI23Flash_bwd_kernel_traitsILi192ELi64ELi64ELi8ELi4ELi2ELi2ELb0ELb0EN7cutlass10bfloat16_tE19Flash_kernel_traitsILi192ELi64ELi64ELi8ES3_EELb0ELb0ELb0ELb0ELb0ELb1ELb1EEEvNS_16Flash_bwd_paramsE --------------------------
	.section	.text._ZN5flash44flash_bwd_dq_dk_dv_loop_seqk_parallel_kernelI23Flash_bwd_kernel_traitsILi192ELi64ELi64ELi8ELi4ELi2ELi2ELb0ELb0EN7cutlass10bfloat16_tE19Flash_kernel_traitsILi192ELi64ELi64ELi8ES3_EELb0ELb0ELb0ELb0ELb0ELb1ELb1EEEvNS_16Flash_bwd_paramsE,"ax",@progbits
	.align	128
        .global         _ZN5flash44flash_bwd_dq_dk_dv_loop_seqk_parallel_kernelI23Flash_bwd_kernel_traitsILi192ELi64ELi64ELi8ELi4ELi2ELi2ELb0ELb0EN7cutlass10bfloat16_tE19Flash_kernel_traitsILi192ELi64ELi64ELi8ES3_EELb0ELb0ELb0ELb0ELb0ELb1ELb1EEEvNS_16Flash_bwd_paramsE
        .type           _ZN5flash44flash_bwd_dq_dk_dv_loop_seqk_parallel_kernelI23Flash_bwd_kernel_traitsILi192ELi64ELi64ELi8ELi4ELi2ELi2ELb0ELb0EN7cutlass10bfloat16_tE19Flash_kernel_traitsILi192ELi64ELi64ELi8ES3_EELb0ELb0ELb0ELb0ELb0ELb1ELb1EEEvNS_16Flash_bwd_paramsE,@function
        .size           _ZN5flash44flash_bwd_dq_dk_dv_loop_seqk_parallel_kernelI23Flash_bwd_kernel_traitsILi192ELi64ELi64ELi8ELi4ELi2ELi2ELb0ELb0EN7cutlass10bfloat16_tE19Flash_kernel_traitsILi192ELi64ELi64ELi8ES3_EELb0ELb0ELb0ELb0ELb0ELb1ELb1EEEvNS_16Flash_bwd_paramsE,(.L_x_2185 - _ZN5flash44flash_bwd_dq_dk_dv_loop_seqk_parallel_kernelI23Flash_bwd_kernel_traitsILi192ELi64ELi64ELi8ELi4ELi2ELi2ELb0ELb0EN7cutlass10bfloat16_tE19Flash_kernel_traitsILi192ELi64ELi64ELi8ES3_EELb0ELb0ELb0ELb0ELb0ELb1ELb1EEEvNS_16Flash_bwd_paramsE)
        .other          _ZN5flash44flash_bwd_dq_dk_dv_loop_seqk_parallel_kernelI23Flash_bwd_kernel_traitsILi192ELi64ELi64ELi8ELi4ELi2ELi2ELb0ELb0EN7cutlass10bfloat16_tE19Flash_kernel_traitsILi192ELi64ELi64ELi8ES3_EELb0ELb0ELb0ELb0ELb0ELb1ELb1EEEvNS_16Flash_bwd_paramsE,@"STO_CUDA_ENTRY STV_DEFAULT"
_ZN5flash44flash_bwd_dq_dk_dv_loop_seqk_parallel_kernelI23Flash_bwd_kernel_traitsILi192ELi64ELi64ELi8ELi4ELi2ELi2ELb0ELb0EN7cutlass10bfloat16_tE19Flash_kernel_traitsILi192ELi64ELi64ELi8ES3_EELb0ELb0ELb0ELb0ELb0ELb1ELb1EEEvNS_16Flash_bwd_paramsE:
.text._ZN5flash44flash_bwd_dq_dk_dv_loop_seqk_parallel_kernelI23Flash_bwd_kernel_traitsILi192ELi64ELi64ELi8ELi4ELi2ELi2ELb0ELb0EN7cutlass10bfloat16_tE19Flash_kernel_traitsILi192ELi64ELi64ELi8ES3_EELb0ELb0ELb0ELb0ELb0ELb1ELb1EEEvNS_16Flash_bwd_paramsE:
        /* <DEDUP_REMOVED lines=10> */
[----:B------:R-:W2:Y:S01]  /*00a0*/  S2UR UR6, SR_CgaCtaId ;  /* 0x00000000000679c3 */ /* 0x000ea20000008800 */
[----:B------:R-:W3:Y:S01]  /*00b0*/  LDCU UR4, c[0x0][0x438] ;  /* 0x00008700ff0477ac */ /* 0x000ee20008000800 */
[----:B------:R-:W-:Y:S01]  /*00c0*/  IMAD.MOV.U32 R194, RZ, RZ, 0x40 ;  /* 0x00000040ffc27424 */ /* 0x000fe200078e00ff */
[----:B------:R-:W4:Y:S01]  /*00d0*/  S2R R202, SR_CTAID.Y ;  /* 0x0000000000ca7919 */ /* 0x000f220000002600 */
[----:B------:R-:W-:Y:S01]  /*00e0*/  IMAD.MOV.U32 R196, RZ, RZ, 0x20 ;  /* 0x00000020ffc47424 */ /* 0x000fe200078e00ff */
[----:B------:R-:W-:Y:S01]  /*00f0*/  UMOV UR5, 0x400 ;  /* 0x0000040000057882 */ /* 0x000fe20000000000 */
[----:B------:R-:W1:Y:S01]  /*0100*/  LDCU.64 UR14, c[0x0][0x358] ;  /* 0x00006b00ff0e77ac */ /* 0x000e620008000a00 */
[----:B------:R-:W3:Y:S01]  /*0110*/  S2R R201, SR_CTAID.Z ;  /* 0x0000000000c97919 */ /* 0x000ee20000002700 */
[----:B------:R-:W3:Y:S01]  /*0120*/  S2UR UR12, SR_CTAID.X ;  /* 0x00000000000c79c3 */ /* 0x000ee20000002500 */
[----:B------:R-:W-:Y:S01]  /*0130*/  UMOV UR18, URZ ;  /* 0x000000ff00127c82 */ /* 0x000fe20008000000 */
[----:B------:R-:W-:-:S06]  /*0140*/  UMOV UR19, URZ ;  /* 0x000000ff00137c82 */ /* 0x000fcc0008000000 */
[----:B------:R-:W4:Y:S01]  /*0150*/  LDC.U8 R200, c[0x0][0x532] ;  /* 0x00014c80ffc87b82 */ /* 0x000f220000000000 */
[----:B--2---:R-:W-:-:S04]  /*0160*/  ULEA UR6, UR6, UR5, 0x18 ;  /* 0x0000000506067291 */ /* 0x004fc8000f8ec0ff */
[----:B------:R-:W-:Y:S01]  /*0170*/  UIADD3 UR5, UPT, UPT, UR6, 0x20000, URZ ;  /* 0x0002000006057890 */ /* 0x000fe2000fffe0ff */
        /* <DEDUP_REMOVED lines=8> */
[----:B------:R-:W-:Y:S01]  /*0200*/  VIADD R207, R206, 0x20 ;  /* 0x00000020cecf7836 */ /* 0x000fe20000000000 */
[----:B------:R-:W-:Y:S01]  /*0210*/  LOP3.LUT R8, R3, 0x20, R6, 0x78, !PT ;  /* 0x0000002003087812 */ /* 0x000fe200078e7806 */
[----:B------:R-:W-:Y:S01]  /*0220*/  IMAD.SHL.U32 R3, R204, 0x40, RZ ;  /* 0x00000040cc037824 */ /* 0x000fe200078e00ff */
[----:B------:R-:W-:-:S02]  /*0230*/  LOP3.LUT R4, R4, 0x6, R5, 0xf8, !PT ;  /* 0x0000000604047812 */ /* 0x000fc400078ef805 */
[--C-:B------:R-:W-:Y:S02]  /*0240*/  LOP3.LUT R209, R8, 0x1c0, R7.reuse, 0xf8, !PT ;  /* 0x000001c008d17812 */ /* 0x100fe400078ef807 */
[----:B------:R-:W-:Y:S02]  /*0250*/  SHF.R.U32.HI R0, RZ, 0x1, R204 ;  /* 0x00000001ff007819 */ /* 0x000fe400000116cc */
[----:B------:R-:W-:Y:S02]  /*0260*/  LOP3.LUT R209, R4, R209, RZ, 0xfc, !PT ;  /* 0x000000d104d17212 */ /* 0x000fe400078efcff */
[C---:B------:R-:W-:Y:S02]  /*0270*/  LOP3.LUT R4, R2.reuse, 0x200, RZ, 0xc0, !PT ;  /* 0x0000020002047812 */ /* 0x040fe400078ec0ff */
[----:B------:R-:W-:Y:S02]  /*0280*/  LOP3.LUT R8, R2, 0x400, RZ, 0xc0, !PT ;  /* 0x0000040002087812 */ /* 0x000fe400078ec0ff */
[----:B------:R-:W-:-:S02]  /*0290*/  LOP3.LUT R4, R4, 0x3800, R7, 0xf8, !PT ;  /* 0x0000380004047812 */ /* 0x000fc400078ef807 */
[----:B------:R-:W-:Y:S02]  /*02a0*/  LOP3.LUT R7, R7, 0x1c0, RZ, 0xc0, !PT ;  /* 0x000001c007077812 */ /* 0x000fe400078ec0ff */
[----:B------:R-:W-:Y:S02]  /*02b0*/  LOP3.LUT R203, R0, 0x30, RZ, 0xc0, !PT ;  /* 0x0000003000cb7812 */ /* 0x000fe400078ec0ff */
[----:B------:R-:W-:Y:S02]  /*02c0*/  LOP3.LUT R208, R7, 0x18, R206, 0xf8, !PT ;  /* 0x0000001807d07812 */ /* 0x000fe400078ef8ce */
[--C-:B------:R-:W-:Y:S01]  /*02d0*/  LOP3.LUT R7, R8, 0x6, R5.reuse, 0xf8, !PT ;  /* 0x0000000608077812 */ /* 0x100fe200078ef805 */
[----:B---3--:R-:W-:Y:S01]  /*02e0*/  IMAD.U32 R8, RZ, RZ, UR4 ;  /* 0x00000004ff087e24 */ /* 0x008fe2000f8e00ff */
[----:B------:R-:W-:Y:S01]  /*02f0*/  LOP3.LUT R208, R208, 0x38, R5, 0x78, !PT ;  /* 0x00000038d0d07812 */ /* 0x000fe200078e7805 */
[----:B------:R-:W-:Y:S01]  /*0300*/  UIADD3 UR4, UPT, UPT, UR6, 0x12000, URZ ;  /* 0x0001200006047890 */ /* 0x000fe2000fffe0ff */
[----:B------:R-:W-:-:S02]  /*0310*/  LOP3.LUT R5, R5, 0x20, RZ, 0xc0, !PT ;  /* 0x0000002005057812 */ /* 0x000fc400078ec0ff */
[----:B------:R-:W-:Y:S02]  /*0320*/  LOP3.LUT R203, R203, 0x7, R6, 0xf8, !PT ;  /* 0x00000007cbcb7812 */ /* 0x000fe400078ef806 */
[----:B------:R-:W-:Y:S02]  /*0330*/  LOP3.LUT R6, R3, 0x1c0, RZ, 0xc0, !PT ;  /* 0x000001c003067812 */ /* 0x000fe400078ec0ff */
[----:B------:R-:W-:Y:S02]  /*0340*/  LOP3.LUT R9, R0, 0x10, RZ, 0xc0, !PT ;  /* 0x0000001000097812 */ /* 0x000fe400078ec0ff */
[----:B------:R-:W-:Y:S02]  /*0350*/  LOP3.LUT R198, R5, 0x18, R206, 0xf8, !PT ;  /* 0x0000001805c67812 */ /* 0x000fe400078ef8ce */
[----:B------:R-:W-:Y:S02]  /*0360*/  LOP3.LUT R197, R6, 0x38, R205, 0xf8, !PT ;  /* 0x0000003806c57812 */ /* 0x000fe400078ef8cd */
[----:B------:R-:W-:-:S02]  /*0370*/  LOP3.LUT R6, R9, 0x8, R204, 0xf8, !PT ;  /* 0x0000000809067812 */ /* 0x000fc400078ef8cc */
[----:B------:R-:W-:Y:S02]  /*0380*/  LOP3.LUT R189, R3, 0x200, RZ, 0xc0, !PT ;  /* 0x0000020003bd7812 */ /* 0x000fe400078ec0ff */
[----:B------:R-:W-:Y:S02]  /*0390*/  LOP3.LUT R198, R198, 0x1c0, R3, 0xf8, !PT ;  /* 0x000001c0c6c67812 */ /* 0x000fe400078ef803 */
[----:B------:R-:W-:Y:S02]  /*03a0*/  LOP3.LUT R0, R197, 0x8, R0, 0x78, !PT ;  /* 0x00000008c5007812 */ /* 0x000fe400078e7800 */
[----:B------:R-:W-:Y:S02]  /*03b0*/  LOP3.LUT R191, R6, R197, RZ, 0x3c, !PT ;  /* 0x000000c506bf7212 */ /* 0x000fe400078e3cff */
[----:B------:R-:W-:Y:S02]  /*03c0*/  LOP3.LUT R199, R189, 0xc00, R2, 0xf8, !PT ;  /* 0x00000c00bdc77812 */ /* 0x000fe400078ef802 */
[----:B------:R-:W-:-:S02]  /*03d0*/  LOP3.LUT R197, R197, 0x8, R204, 0x78, !PT ;  /* 0x00000008c5c57812 */ /* 0x000fc400078e78cc */
[----:B------:R-:W-:Y:S02]  /*03e0*/  LOP3.LUT R189, R189, 0x400, R2, 0xf8, !PT ;  /* 0x00000400bdbd7812 */ /* 0x000fe400078ef802 */
[----:B------:R-:W-:Y:S02]  /*03f0*/  LOP3.LUT R198, R198, 0x38, R205, 0x78, !PT ;  /* 0x00000038c6c67812 */ /* 0x000fe400078e78cd */
[----:B------:R-:W-:Y:S02]  /*0400*/  R2P PR, R204, 0xe ;  /* 0x0000000ecc007804 */ /* 0x000fe40000000000 */
[----:B------:R-:W-:Y:S02]  /*0410*/  LOP3.LUT R197, R4, R197, RZ, 0xfc, !PT ;  /* 0x000000c504c57212 */ /* 0x000fe400078efcff */
[-C--:B------:R-:W-:Y:S02]  /*0420*/  LOP3.LUT R199, R199, R0.reuse, RZ, 0xfc, !PT ;  /* 0x00000000c7c77212 */ /* 0x080fe400078efcff */
[----:B------:R-:W-:-:S02]  /*0430*/  LOP3.LUT R189, R189, R0, RZ, 0xfc, !PT ;  /* 0x00000000bdbd7212 */ /* 0x000fc400078efcff */
[----:B------:R-:W-:Y:S02]  /*0440*/  LOP3.LUT R198, R198, 0x200, R3, 0xf8, !PT ;  /* 0x00000200c6c67812 */ /* 0x000fe400078ef803 */
[----:B------:R-:W-:Y:S02]  /*0450*/  LOP3.LUT R3, R205, 0x1f8, RZ, 0xc0, !PT ;  /* 0x000001f8cd037812 */ /* 0x000fe400078ec0ff */
[----:B------:R-:W-:Y:S02]  /*0460*/  LOP3.LUT R191, R191, 0x200, R2, 0xf8, !PT ;  /* 0x00000200bfbf7812 */ /* 0x000fe400078ef802 */
[----:B------:R-:W-:Y:S02]  /*0470*/  SEL R194, R194, 0xffffffc0, !P2 ;  /* 0xffffffc0c2c27807 */ /* 0x000fe40005000000 */
[----:B------:R-:W-:Y:S02]  /*0480*/  LEA R197, R197, UR4, 0x1 ;  /* 0x00000004c5c57c11 */ /* 0x000fe4000f8e08ff */
[----:B------:R-:W-:-:S02]  /*0490*/  LEA R199, R199, UR6, 0x1 ;  /* 0x00000006c7c77c11 */ /* 0x000fc4000f8e08ff */
[----:B------:R-:W-:Y:S01]  /*04a0*/  LEA R189, R189, UR6, 0x1 ;  /* 0x00000006bdbd7c11 */ /* 0x000fe2000f8e08ff */
[----:B------:R-:W-:Y:S01]  /*04b0*/  IMAD.IADD R193, R197, 0x1, R194 ;  /* 0x00000001c5c17824 */ /* 0x000fe200078e02c2 */
[----:B------:R-:W-:Y:S01]  /*04c0*/  LOP3.LUT R210, R3, 0x38, R204, 0x78, !PT ;  /* 0x0000003803d27812 */ /* 0x000fe200078e78cc */
[----:B------:R-:W-:Y:S01]  /*04d0*/  IMAD.IADD R185, R199, 0x1, R194 ;  /* 0x00000001c7b97824 */ /* 0x000fe200078e02c2 */
[----:B------:R-:W-:Y:S01]  /*04e0*/  LEA R209, R209, UR5, 0x1 ;  /* 0x00000005d1d17c11 */ /* 0x000fe2000f8e08ff */
[----:B------:R-:W-:Y:S01]  /*04f0*/  IMAD.IADD R2, R194, 0x1, R189 ;  /* 0x00000001c2027824 */ /* 0x000fe200078e02bd */
[----:B------:R-:W-:Y:S02]  /*0500*/  SEL R196, R196, 0xffffffe0, !P1 ;  /* 0xffffffe0c4c47807 */ /* 0x000fe40004800000 */
[----:B------:R-:W-:Y:S01]  /*0510*/  LEA R191, R191, UR5, 0x1 ;  /* 0x00000005bfbf7c11 */ /* 0x000fe2000f8e08ff */
[----:B------:R-:W-:Y:S01]  /*0520*/  VIADD R235, R209, 0x20 ;  /* 0x00000020d1eb7836 */ /* 0x000fe20000000000 */
[----:B------:R-:W-:Y:S01]  /*0530*/  LOP3.LUT R208, R7, R208, RZ, 0xfc, !PT ;  /* 0x000000d007d07212 */ /* 0x000fe200078efcff */
[--C-:B------:R-:W-:Y:S01]  /*0540*/  IMAD.IADD R195, R197, 0x1, R196.reuse ;  /* 0x00000001c5c37824 */ /* 0x100fe200078e02c4 */
[----:B------:R-:W-:Y:S01]  /*0550*/  LOP3.LUT R210, R210, 0x1e00, R205, 0xf8, !PT ;  /* 0x00001e00d2d27812 */ /* 0x000fe200078ef8cd */
[----:B------:R-:W-:Y:S01]  /*0560*/  IMAD.IADD R186, R199, 0x1, R196 ;  /* 0x00000001c7ba7824 */ /* 0x000fe200078e02c4 */
[----:B------:R-:W-:Y:S01]  /*0570*/  SHF.R.U32.HI R204, RZ, 0x5, R204 ;  /* 0x00000005ffcc7819 */ /* 0x000fe200000116cc */
[----:B------:R-:W-:Y:S01]  /*0580*/  IMAD.IADD R190, R194, 0x1, R191 ;  /* 0x00000001c2be7824 */ /* 0x000fe200078e02bf */
[----:B------:R-:W-:Y:S01]  /*0590*/  LOP3.LUT R212, R205, 0x38, RZ, 0xc0, !PT ;  /* 0x00000038cdd47812 */ /* 0x000fe200078ec0ff */
[----:B------:R-:W-:Y:S01]  /*05a0*/  IMAD.IADD R3, R196, 0x1, R189 ;  /* 0x00000001c4037824 */ /* 0x000fe200078e02bd */
[----:B------:R-:W-:Y:S01]  /*05b0*/  LEA R210, R210, UR6, 0x1 ;  /* 0x00000006d2d27c11 */ /* 0x000fe2000f8e08ff */
[----:B------:R-:W-:Y:S01]  /*05c0*/  @P3 VIADD R235, R209, 0xffffffe0 ;  /* 0xffffffe0d1eb3836 */ /* 0x000fe20000000000 */
[----:B------:R-:W-:Y:S01]  /*05d0*/  LEA R208, R208, UR4, 0x1 ;  /* 0x00000004d0d07c11 */ /* 0x000fe2000f8e08ff */
[----:B------:R-:W-:Y:S01]  /*05e0*/  IMAD.IADD R192, R196, 0x1, R193 ;  /* 0x00000001c4c07824 */ /* 0x000fe200078e02c1 */
[----:B------:R-:W-:Y:S01]  /*05f0*/  LEA R198, R198, UR6, 0x1 ;  /* 0x00000006c6c67c11 */ /* 0x000fe2000f8e08ff */
[----:B------:R-:W-:-:S02]  /*0600*/  IMAD.IADD R184, R196, 0x1, R185 ;  /* 0x00000001c4b87824 */ /* 0x000fc400078e02b9 */
[----:B----4-:R-:W-:-:S07]  /*0610*/  IMAD.IADD R0, R196, 0x1, R2 ;  /* 0x00000001c4007824 */ /* 0x010fce00078e0202 */
.L_x_1778:
[----:B-1----:R-:W1:Y:S01]  /*0620*/  LDCU.64 UR6, c[0x0][0x470] ;  /* 0x00008e00ff0677ac */ /* 0x002e620008000a00 */
[----:B--2---:R-:W2:Y:S01]  /*0630*/  LDC.64 R4, c[0x0][0x460] ;  /* 0x00011800ff047b82 */ /* 0x004ea20000000a00 */
[----:B------:R-:W-:Y:S01]  /*0640*/  IMAD.SHL.U32 R15, R202, 0x4, RZ ;  /* 0x00000004ca0f7824 */ /* 0x000fe200078e00ff */
[----:B------:R-:W-:Y:S01]  /*0650*/  SHF.R.U32.HI R10, RZ, 0x1e, R202 ;  /* 0x0000001eff0a7819 */ /* 0x000fe200000116ca */
[----:B------:R-:W3:Y:S01]  /*0660*/  LDCU.64 UR4, c[0x0][0x478] ;  /* 0x00008f00ff0477ac */ /* 0x000ee20008000a00 */
[----:B------:R-:W-:-:S04]  /*0670*/  IMAD.MOV.U32 R233, RZ, RZ, RZ ;  /* 0x000000ffffe97224 */ /* 0x000fc800078e00ff */
[----:B------:R-:W4:Y:S08]  /*0680*/  LDC.64 R16, c[0x0][0x460] ;  /* 0x00011800ff107b82 */ /* 0x000f300000000a00 */
[----:B------:R-:W4:Y:S01]  /*0690*/  LDC.64 R6, c[0x0][0x468] ;  /* 0x00011a00ff067b82 */ /* 0x000f220000000a00 */
[----:B-1----:R-:W-:Y:S02]  /*06a0*/  ISETP.NE.U32.AND P5, PT, RZ, UR6, PT ;  /* 0x00000006ff007c0c */ /* 0x002fe4000bfa5070 */
[----:B---3--:R-:W-:-:S02]  /*06b0*/  ISETP.NE.U32.AND P4, PT, RZ, UR4, PT ;  /* 0x00000004ff007c0c */ /* 0x008fc4000bf85070 */
[----:B------:R-:W-:Y:S02]  /*06c0*/  ISETP.NE.AND.EX P5, PT, RZ, UR7, PT, P5 ;  /* 0x00000007ff007c0c */ /* 0x000fe4000bfa5350 */
[----:B------:R-:W-:Y:S02]  /*06d0*/  ISETP.NE.AND.EX P4, PT, RZ, UR5, PT, P4 ;  /* 0x00000005ff007c0c */ /* 0x000fe4000bf85340 */
[C---:B--2---:R-:W-:Y:S02]  /*06e0*/  ISETP.NE.U32.AND P3, PT, R4.reuse, RZ, PT ;  /* 0x000000ff0400720c */ /* 0x044fe40003f65070 */
[----:B------:R-:W-:Y:S02]  /*06f0*/  ISETP.NE.U32.AND P2, PT, R4, RZ, PT ;  /* 0x000000ff0400720c */ /* 0x000fe40003f45070 */
[C---:B------:R-:W-:Y:S02]  /*0700*/  ISETP.NE.AND.EX P3, PT, R5.reuse, RZ, PT, P3 ;  /* 0x000000ff0500720c */ /* 0x040fe40003f65330 */
[----:B------:R-:W-:-:S03]  /*0710*/  ISETP.NE.AND.EX P2, PT, R5, RZ, PT, P2 ;  /* 0x000000ff0500720c */ /* 0x000fc60003f45320 */
[C---:B------:R-:W-:Y:S02]  /*0720*/  @P5 IADD3 R20, P1, PT, R15.reuse, UR6, RZ ;  /* 0x000000060f145c10 */ /* 0x040fe4000ff3e0ff */
[----:B------:R-:W-:Y:S01]  /*0730*/  @P4 IADD3 R18, P0, PT, R15, UR4, RZ ;  /* 0x000000040f124c10 */ /* 0x000fe2000ff1e0ff */
[----:B------:R-:W-:Y:S01]  /*0740*/  IMAD.MOV.U32 R12, RZ, RZ, -0x1 ;  /* 0xffffffffff0c7424 */ /* 0x000fe200078e00ff */
[----:B------:R-:W-:Y:S01]  /*0750*/  @P5 IADD3.X R21, PT, PT, R10, UR7, RZ, P1, !PT ;  /* 0x000000070a155c10 */ /* 0x000fe20008ffe4ff */
[----:B----4-:R-:W-:Y:S01]  /*0760*/  IMAD.WIDE.U32 R22, R202, 0x4, R16 ;  /* 0x00000004ca167825 */ /* 0x010fe200078e0010 */
[----:B------:R-:W-:Y:S01]  /*0770*/  @P4 IADD3.X R19, PT, PT, R10, UR5, RZ, P0, !PT ;  /* 0x000000050a134c10 */ /* 0x000fe200087fe4ff */
[----:B------:R-:W1:Y:S02]  /*0780*/  @!P4 LDC.64 R4, c[0x0][0x488] ;  /* 0x00012200ff04cb82 */ /* 0x000e640000000a00 */
[----:B------:R-:W2:Y:S04]  /*0790*/  @P5 LDG.E R233, desc[UR14][R20.64] ;  /* 0x0000000e14e95981 */ /* 0x000ea8000c1e1900 */
[----:B------:R-:W2:Y:S04]  /*07a0*/  @P4 LDG.E R234, desc[UR14][R18.64] ;  /* 0x0000000e12ea4981 */ /* 0x000ea8000c1e1900 */
[----:B-----5:R3:W5:Y:S04]  /*07b0*/  @P3 LDG.E R12, desc[UR14][R22.64] ;  /* 0x0000000e160c3981 */ /* 0x020768000c1e1900 */
[----:B------:R3:W5:Y:S01]  /*07c0*/  @P2 LDG.E R9, desc[UR14][R22.64+0x4] ;  /* 0x0000040e16092981 */ /* 0x000762000c1e1900 */
[----:B------:R-:W-:Y:S01]  /*07d0*/  ISETP.NE.AND P5, PT, R200, RZ, PT ;  /* 0x000000ffc800720c */ /* 0x000fe20003fa5270 */
[----:B------:R-:W-:Y:S01]  /*07e0*/  IMAD.MOV.U32 R236, RZ, RZ, -0x1 ;  /* 0xffffffffffec7424 */ /* 0x000fe200078e00ff */
[----:B------:R-:W-:-:S02]  /*07f0*/  ISETP.EQ.U32.AND P1, PT, R6, RZ, PT ;  /* 0x000000ff0600720c */ /* 0x000fc40003f22070 */
[----:B------:R-:W-:Y:S02]  /*0800*/  IADD3 R14, P0, PT, R15, R6, RZ ;  /* 0x000000060f0e7210 */ /* 0x000fe40007f1e0ff */
[----:B------:R-:W-:-:S03]  /*0810*/  ISETP.EQ.OR.EX P1, PT, R7, RZ, !P5, P1 ;  /* 0x000000ff0700720c */ /* 0x000fc60006f22710 */
[----:B------:R-:W-:Y:S02]  /*0820*/  IMAD.X R15, R10, 0x1, R7, P0 ;  /* 0x000000010a0f7824 */ /* 0x000fe400000e0607 */
[----:B------:R-:W4:Y:S08]  /*0830*/  @!P4 LDC R10, c[0x0][0x43c] ;  /* 0x00010f00ff0acb82 */ /* 0x000f300000000800 */
[----:B------:R3:W5:Y:S01]  /*0840*/  @!P1 LDG.E R236, desc[UR14][R14.64] ;  /* 0x0000000e0eec9981 */ /* 0x000762000c1e1900 */
[----:B------:R-:W2:Y:S01]  /*0850*/  @!P2 LDC R17, c[0x0][0x434] ;  /* 0x00010d00ff11ab82 */ /* 0x000ea20000000800 */
[----:B------:R-:W-:Y:S01]  /*0860*/  ISETP.NE.U32.AND P1, PT, R6, RZ, PT ;  /* 0x000000ff0600720c */ /* 0x000fe20003f25070 */
[----:B------:R-:W-:Y:S01]  /*0870*/  USHF.L.U32 UR17, UR13, 0x6, URZ ;  /* 0x000000060d117899 */ /* 0x000fe200080006ff */
[----:B-1----:R-:W-:-:S02]  /*0880*/  @!P4 ISETP.NE.U32.AND P0, PT, R4, RZ, PT ;  /* 0x000000ff0400c20c */ /* 0x002fc40003f05070 */
[----:B------:R-:W-:Y:S02]  /*0890*/  ISETP.NE.AND.EX P1, PT, R7, RZ, PT, P1 ;  /* 0x000000ff0700720c */ /* 0x000fe40003f25310 */
[----:B------:R-:W-:-:S04]  /*08a0*/  @!P4 ISETP.NE.AND.EX P0, PT, R5, RZ, PT, P0 ;  /* 0x000000ff0500c20c */ /* 0x000fc80003f05300 */
[----:B----4-:R-:W-:Y:S01]  /*08b0*/  @!P4 SEL R10, R10, RZ, P0 ;  /* 0x000000ff0a0ac207 */ /* 0x010fe20000000000 */
[----:B--2---:R-:W-:-:S06]  /*08c0*/  @P4 IMAD.IADD R234, R234, 0x1, -R233 ;  /* 0x00000001eaea4824 */ /* 0x004fcc00078e0ae9 */
[----:B---3--:R-:W-:Y:S05]  /*08d0*/  @!P1 BRA `(.L_x_1741) ;  /* 0x00000000000c9947 */ /* 0x008fea0003800000 */
[----:B------:R-:W2:Y:S02]  /*08e0*/  @P5 LDG.E R5, desc[UR14][R14.64+0x4] ;  /* 0x0000040e0e055981 */ /* 0x000ea4000c1e1900 */
[----:B--2--5:R-:W-:-:S06]  /*08f0*/  @P5 IADD3 R8, PT, PT, R5, -R236, RZ ;  /* 0x800000ec05085210 */ /* 0x024fcc0007ffe0ff */
[----:B------:R1:W5:Y:S02]  /*0900*/  @!P5 LDG.E R8, desc[UR14][R14.64] ;  /* 0x0000000e0e08d981 */ /* 0x000364000c1e1900 */
.L_x_1741:
        /* <DEDUP_REMOVED lines=33> */
.L_x_1743:
[----:B------:R-:W2:Y:S01]  /*0b20*/  LDC.64 R6, c[0x0][0x3b8] ;  /* 0x0000ee00ff067b82 */ /* 0x000ea20000000a00 */
[----:B------:R-:W-:-:S05]  /*0b30*/  IADD3 R4, PT, PT, R233, R236, RZ ;  /* 0x000000ece9047210 */ /* 0x000fca0007ffe0ff */
[C---:B--2---:R-:W-:Y:S02]  /*0b40*/  IMAD R20, R4.reuse, R7, RZ ;  /* 0x0000000704147224 */ /* 0x044fe400078e02ff */
[----:B------:R-:W-:-:S05]  /*0b50*/  IMAD.WIDE.U32 R4, R4, R6, RZ ;  /* 0x0000000604047225 */ /* 0x000fca00078e00ff */
[----:B------:R-:W-:Y:S02]  /*0b60*/  IADD3 R20, PT, PT, R5, R20, RZ ;  /* 0x0000001405147210 */ /* 0x000fe40007ffe0ff */
[----:B------:R-:W-:-:S07]  /*0b70*/  MOV R22, R4 ;  /* 0x0000000400167202 */ /* 0x000fce0000000f00 */
.L_x_1744:
        /* <DEDUP_REMOVED lines=39> */
.L_x_1745:
[----:B------:R-:W2:Y:S01]  /*0df0*/  LDC.64 R10, c[0x0][0x3c0] ;  /* 0x0000f000ff0a7b82 */ /* 0x000ea20000000a00 */
[----:B------:R-:W-:-:S05]  /*0e00*/  IADD3 R24, PT, PT, R233, R236, RZ ;  /* 0x000000ece9187210 */ /* 0x000fca0007ffe0ff */
[C---:B--2---:R-:W-:Y:S02]  /*0e10*/  IMAD R21, R24.reuse, R11, RZ ;  /* 0x0000000b18157224 */ /* 0x044fe400078e02ff */
[----:B------:R-:W-:-:S05]  /*0e20*/  IMAD.WIDE.U32 R24, R24, R10, RZ ;  /* 0x0000000a18187225 */ /* 0x000fca00078e00ff */
[----:B------:R-:W-:Y:S02]  /*0e30*/  IADD3 R21, PT, PT, R25, R21, RZ ;  /* 0x0000001519157210 */ /* 0x000fe40007ffe0ff */
.L_x_1746:
[----:B------:R-:W2:Y:S01]  /*0e40*/  @!P4 LDC.64 R8, c[0x0][0x588] ;  /* 0x00016200ff08cb82 */ /* 0x000ea20000000a00 */
[----:B------:R-:W3:Y:S07]  /*0e50*/  LDCU UR6, c[0x0][0x3e0] ;  /* 0x00007c00ff0677ac */ /* 0x000eee0008000800 */
[----:B------:R-:W4:Y:S08]  /*0e60*/  @P4 LDC.64 R4, c[0x0][0x590] ;  /* 0x00016400ff044b82 */ /* 0x000f300000000a00 */
[----:B------:R-:W3:Y:S01]  /*0e70*/  LDC R32, c[0x0][0x44c] ;  /* 0x00011300ff207b82 */ /* 0x000ee20000000800 */
[----:B--2---:R-:W-:-:S04]  /*0e80*/  @!P4 IMAD.WIDE.U32 R36, R202, R8, RZ ;  /* 0x00000008ca24c225 */ /* 0x004fc800078e00ff */
[----:B------:R-:W-:Y:S02]  /*0e90*/  @!P4 IMAD R28, R202, R9, R37 ;  /* 0x00000009ca1cc224 */ /* 0x000fe400078e0225 */
[----:B----4-:R-:W-:-:S04]  /*0ea0*/  @P4 IMAD.WIDE.U32 R8, R12, R4, RZ ;  /* 0x000000040c084225 */ /* 0x010fc800078e00ff */
[----:B------:R-:W-:Y:S01]  /*0eb0*/  @P4 IMAD R28, R12, R5, R9 ;  /* 0x000000050c1c4224 */ /* 0x000fe200078e0209 */
[----:B------:R-:W-:Y:S01]  /*0ec0*/  @P4 MOV R36, R8 ;  /* 0x0000000800244202 */ /* 0x000fe20000000f00 */
[----:B---3--:R-:W-:Y:S01]  /*0ed0*/  IMAD.WIDE R30, R32, UR6, RZ ;  /* 0x00000006201e7c25 */ /* 0x008fe2000f8e02ff */
[----:B------:R-:W-:Y:S06]  /*0ee0*/  @P4 BRA `(.L_x_1747) ;  /* 0x0000000000404947 */ /* 0x000fec0003800000 */
[----:B------:R-:W2:Y:S02]  /*0ef0*/  LDCU UR4, c[0x0][0x444] ;  /* 0x00008880ff0477ac */ /* 0x000ea40008000800 */
[----:B--2---:R-:W-:Y:S01]  /*0f00*/  USHF.R.S32.HI UR5, URZ, 0x1f, UR4 ;  /* 0x0000001fff057899 */ /* 0x004fe20008011404 */
[----:B-1----:R-:W-:Y:S01]  /*0f10*/  IMAD.WIDE.U32 R14, R202, UR4, RZ ;  /* 0x00000004ca0e7c25 */ /* 0x002fe2000f8e00ff */
        /* <DEDUP_REMOVED lines=13> */
.L_x_1747:
[-C--:B-1----:R-:W-:Y:S02]  /*0ff0*/  IMAD R15, R31, R12.reuse, RZ ;  /* 0x0000000c1f0f7224 */ /* 0x082fe400078e02ff */
[----:B------:R-:W-:-:S05]  /*1000*/  IMAD.WIDE.U32 R34, R30, R12, RZ ;  /* 0x0000000c1e227225 */ /* 0x000fca00078e00ff */
[----:B------:R-:W-:-:S07]  /*1010*/  IADD3 R15, PT, PT, R35, R15, RZ ;  /* 0x0000000f230f7210 */ /* 0x000fce0007ffe0ff */
.L_x_1748:
        /* <DEDUP_REMOVED lines=20> */
.L_x_1749:
[----:B------:R-:W1:Y:S01]  /*1160*/  LDC R25, c[0x0][0x434] ;  /* 0x00010d00ff197b82 */ /* 0x000e620000000800 */
[----:B------:R-:W-:-:S04]  /*1170*/  IMAD R4, R202, UR6, R201 ;  /* 0x00000006ca047c24 */ /* 0x000fc8000f8e02c9 */
[----:B-1----:R-:W-:-:S03]  /*1180*/  IMAD R25, R4, R25, RZ ;  /* 0x0000001904197224 */ /* 0x002fc600078e02ff */
.L_x_1750:
        /* <DEDUP_REMOVED lines=11> */
.L_x_1751:
[----:B------:R-:W1:Y:S01]  /*1240*/  LDC R35, c[0x0][0x444] ;  /* 0x00011100ff237b82 */ /* 0x000e620000000800 */
[----:B------:R-:W-:-:S04]  /*1250*/  IMAD R4, R202, UR6, R201 ;  /* 0x00000006ca047c24 */ /* 0x000fc8000f8e02c9 */
[----:B-1----:R-:W-:-:S07]  /*1260*/  IMAD R35, R4, R35, RZ ;  /* 0x0000002304237224 */ /* 0x002fce00078e02ff */
.L_x_1752:
        /* <DEDUP_REMOVED lines=10> */
[----:B------:R-:W5:Y:S01]  /*1310*/  LDCU.64 UR6, c[0x0][0x550] ;  /* 0x0000aa00ff0677ac */ /* 0x000f620008000a00 */
[----:B------:R-:W-:Y:S01]  /*1320*/  IADD3 R36, P1, PT, R212, R36, RZ ;  /* 0x00000024d4247210 */ /* 0x000fe20007f3e0ff */
[C---:B------:R-:W-:Y:S01]  /*1330*/  IMAD R35, R232.reuse, 0x40, R35 ;  /* 0x00000040e8237824 */ /* 0x040fe200078e0223 */
[----:B------:R-:W-:Y:S01]  /*1340*/  BSSY.RECONVERGENT B1, `(.L_x_1742) ;  /* 0x00005aa000017945 */ /* 0x000fe20003800200 */
[----:B------:R-:W3:Y:S01]  /*1350*/  LDCU.64 UR4, c[0x0][0x570] ;  /* 0x0000ae00ff0477ac */ /* 0x000ee20008000a00 */
[----:B------:R-:W-:Y:S01]  /*1360*/  IMAD R25, R232, 0x40, R25 ;  /* 0x00000040e8197824 */ /* 0x000fe200078e0219 */
[----:B------:R-:W5:Y:S01]  /*1370*/  LDC.64 R8, c[0x0][0x3b0] ;  /* 0x0000ec00ff087b82 */ /* 0x000f620000000a00 */
[----:B------:R-:W-:Y:S01]  /*1380*/  IMAD.X R37, RZ, RZ, R28, P1 ;  /* 0x000000ffff257224 */ /* 0x000fe200008e061c */
[----:B------:R-:W3:Y:S06]  /*1390*/  LDCU.64 UR8, c[0x0][0x380] ;  /* 0x00007000ff0877ac */ /* 0x000eec0008000a00 */
[----:B------:R-:W3:Y:S01]  /*13a0*/  LDC.64 R14, c[0x0][0x598] ;  /* 0x00016600ff0e7b82 */ /* 0x000ee20000000a00 */
[-C--:B-1----:R-:W-:Y:S01]  /*13b0*/  IMAD R34, R29, R4.reuse, RZ ;  /* 0x000000041d227224 */ /* 0x082fe200078e02ff */
[----:B------:R-:W-:Y:S01]  /*13c0*/  SHF.L.U64.HI R216, R4, 0x5, R5 ;  /* 0x0000000504d87819 */ /* 0x000fe20000010205 */
[----:B------:R-:W-:-:S04]  /*13d0*/  IMAD.WIDE.U32 R36, R27, R4, R36 ;  /* 0x000000041b247225 */ /* 0x000fc800078e0024 */
[----:B------:R-:W-:Y:S01]  /*13e0*/  IMAD R34, R27, R5, R34 ;  /* 0x000000051b227224 */ /* 0x000fe200078e0222 */
[----:B------:R-:W1:Y:S01]  /*13f0*/  LDC.64 R40, c[0x0][0x5e8] ;  /* 0x00017a00ff287b82 */ /* 0x000e620000000a00 */
[----:B--2---:R-:W-:Y:S01]  /*1400*/  LOP3.LUT R33, R16, 0x1f, RZ, 0xc0, !PT ;  /* 0x0000001f10217812 */ /* 0x004fe200078ec0ff */
[----:B----4-:R-:W-:-:S04]  /*1410*/  IMAD.WIDE.U32 R38, R12, UR12, RZ ;  /* 0x0000000c0c267c25 */ /* 0x010fc8000f8e00ff */
[----:B------:R-:W-:Y:S01]  /*1420*/  IMAD.IADD R37, R37, 0x1, R34 ;  /* 0x0000000125257824 */ /* 0x000fe200078e0222 */
[----:B------:R-:W-:Y:S01]  /*1430*/  SEL R12, R38, RZ, P3 ;  /* 0x000000ff260c7207 */ /* 0x000fe20001800000 */
[-C--:B-----5:R-:W-:Y:S01]  /*1440*/  IMAD R28, R29, R8.reuse, RZ ;  /* 0x000000081d1c7224 */ /* 0x0a0fe200078e02ff */
[----:B------:R-:W2:Y:S01]  /*1450*/  LDC.64 R244, c[0x0][0x420] ;  /* 0x00010800fff47b82 */ /* 0x000ea20000000a00 */
[----:B------:R-:W-:-:S04]  /*1460*/  IMAD.WIDE.U32 R42, R27, R8, R212 ;  /* 0x000000081b2a7225 */ /* 0x000fc800078e00d4 */
[----:B------:R-:W-:Y:S01]  /*1470*/  IMAD R33, R204, R32, R33 ;  /* 0x00000020cc217224 */ /* 0x000fe200078e0221 */
[----:B------:R-:W-:Y:S01]  /*1480*/  IADD3 R26, P4, PT, R26, R42, RZ ;  /* 0x0000002a1a1a7210 */ /* 0x000fe20007f9e0ff */
[----:B---3--:R-:W-:-:S03]  /*1490*/  IMAD.WIDE.U32 R36, R201, R14, R36 ;  /* 0x0000000ec9247225 */ /* 0x008fc600078e0024 */
[----:B------:R-:W-:Y:S01]  /*14a0*/  IADD3 R12, P2, P1, R33, R31, R12 ;  /* 0x0000001f210c7210 */ /* 0x000fe2000795e00c */
[----:B------:R-:W-:Y:S01]  /*14b0*/  IMAD R28, R27, R9, R28 ;  /* 0x000000091b1c7224 */ /* 0x000fe200078e021c */
[----:B------:R-:W-:Y:S01]  /*14c0*/  SHF.R.S32.HI R33, RZ, 0x1f, R33 ;  /* 0x0000001fff217819 */ /* 0x000fe20000011421 */
[----:B------:R-:W-:Y:S02]  /*14d0*/  IMAD R13, R13, UR12, R39 ;  /* 0x0000000c0d0d7c24 */ /* 0x000fe4000f8e0227 */
[----:B------:R-:W-:Y:S01]  /*14e0*/  IMAD R37, R201, R15, R37 ;  /* 0x0000000fc9257224 */ /* 0x000fe200078e0225 */
[----:B------:R-:W-:Y:S01]  /*14f0*/  IADD3.X R27, PT, PT, R23, R43, R28, P4, !PT ;  /* 0x0000002b171b7210 */ /* 0x000fe200027fe41c */
[----:B-1----:R-:W-:Y:S01]  /*1500*/  IMAD.WIDE R218, R35, 0x4, R40 ;  /* 0x0000000423da7825 */ /* 0x002fe200078e0228 */
[----:B------:R-:W-:Y:S02]  /*1510*/  SEL R13, R13, RZ, P3 ;  /* 0x000000ff0d0d7207 */ /* 0x000fe40001800000 */
[----:B------:R-:W-:Y:S01]  /*1520*/  SHF.L.U32 R23, R32, 0x6, RZ ;  /* 0x0000000620177819 */ /* 0x000fe200000006ff */
[----:B------:R-:W-:Y:S01]  /*1530*/  IMAD.WIDE.U32 R36, R206, R4, R36 ;  /* 0x00000004ce247225 */ /* 0x000fe200078e0024 */
[----:B------:R-:W-:-:S02]  /*1540*/  IADD3.X R30, PT, PT, R33, R30, R13, P2, P1 ;  /* 0x0000001e211e7210 */ /* 0x000fc400017e240d */
[----:B------:R-:W-:Y:S01]  /*1550*/  IADD3 R12, P1, PT, R23, R12, RZ ;  /* 0x0000000c170c7210 */ /* 0x000fe20007f3e0ff */
[----:B------:R-:W-:Y:S01]  /*1560*/  IMAD R15, R206, R5, R37 ;  /* 0x00000005ce0f7224 */ /* 0x000fe200078e0225 */
[C---:B------:R-:W-:Y:S01]  /*1570*/  LEA R240, P2, R36.reuse, UR6, 0x1 ;  /* 0x0000000624f07c11 */ /* 0x040fe2000f8408ff */
[----:B------:R-:W-:Y:S01]  /*1580*/  IMAD.WIDE.U32 R26, R201, UR10, R26 ;  /* 0x0000000ac91a7c25 */ /* 0x000fe2000f8e001a */
[----:B------:R-:W-:Y:S02]  /*1590*/  LEA.HI.X.SX32 R13, R23, R30, 0x1, P1 ;  /* 0x0000001e170d7211 */ /* 0x000fe400008f0eff */
[----:B------:R-:W-:Y:S01]  /*15a0*/  LEA.HI.X R241, R36, UR7, R15, 0x1, P2 ;  /* 0x0000000724f17c11 */ /* 0x000fe200090f0c0f */
[----:B------:R-:W-:Y:S01]  /*15b0*/  IMAD R27, R201, UR11, R27 ;  /* 0x0000000bc91b7c24 */ /* 0x000fe2000f8e021b */
[----:B------:R-:W-:Y:S01]  /*15c0*/  ISETP.GT.AND P2, PT, R17, RZ, PT ;  /* 0x000000ff1100720c */ /* 0x000fe20003f44270 */
[----:B--2---:R-:W-:Y:S01]  /*15d0*/  IMAD.WIDE R244, R25, 0x4, R244 ;  /* 0x0000000419f47825 */ /* 0x004fe200078e02f4 */
[----:B------:R-:W-:-:S02]  /*15e0*/  LEA R238, P1, R12, UR4, 0x2 ;  /* 0x000000040cee7c11 */ /* 0x000fc4000f8210ff */
[----:B------:R-:W-:Y:S01]  /*15f0*/  SHF.L.U32 R15, R8, 0x5, RZ ;  /* 0x00000005080f7819 */ /* 0x000fe200000006ff */
[----:B------:R-:W-:Y:S01]  /*1600*/  IMAD.WIDE.U32 R26, R206, R8, R26 ;  /* 0x00000008ce1a7225 */ /* 0x000fe200078e001a */
[----:B------:R-:W-:Y:S02]  /*1610*/  LEA.HI.X R239, R12, UR5, R13, 0x2, P1 ;  /* 0x000000050cef7c11 */ /* 0x000fe400088f140d */
[C---:B------:R-:W-:Y:S01]  /*1620*/  IADD3 R12, P1, PT, R206.reuse, 0x20, RZ ;  /* 0x00000020ce0c7810 */ /* 0x040fe20007f3e0ff */
[----:B------:R-:W-:Y:S01]  /*1630*/  IMAD R14, R206, R9, R27 ;  /* 0x00000009ce0e7224 */ /* 0x000fe200078e021b */
[----:B------:R-:W-:Y:S01]  /*1640*/  LEA R242, P4, R26, UR8, 0x1 ;  /* 0x000000081af27c11 */ /* 0x000fe2000f8808ff */
[----:B------:R-:W-:Y:S01]  /*1650*/  IMAD.SHL.U32 R217, R4, 0x20, RZ ;  /* 0x0000002004d97824 */ /* 0x000fe200078e00ff */
[----:B------:R-:W-:Y:S02]  /*1660*/  SHF.L.U64.HI R13, R8, 0x5, R9 ;  /* 0x00000005080d7819 */ /* 0x000fe40000010209 */
[----:B------:R-:W-:-:S02]  /*1670*/  LEA.HI.X R243, R26, UR9, R14, 0x1, P4 ;  /* 0x000000091af37c11 */ /* 0x000fc4000a0f0c0e */
        /* <DEDUP_REMOVED lines=15> */
.L_x_1754:
[----:B------:R-:W1:Y:S01]  /*1770*/  LDC.64 R6, c[0x0][0x5c0] ;  /* 0x00017000ff067b82 */ /* 0x000e620000000a00 */
[----:B------:R-:W-:-:S05]  /*1780*/  IADD3 R4, PT, PT, R233, R236, RZ ;  /* 0x000000ece9047210 */ /* 0x000fca0007ffe0ff */
[C---:B-1----:R-:W-:Y:S02]  /*1790*/  IMAD R8, R4.reuse, R7, RZ ;  /* 0x0000000704087224 */ /* 0x042fe400078e02ff */
[----:B------:R-:W-:-:S05]  /*17a0*/  IMAD.WIDE.U32 R10, R4, R6, RZ ;  /* 0x00000006040a7225 */ /* 0x000fca00078e00ff */
[----:B------:R-:W-:Y:S02]  /*17b0*/  IADD3 R8, PT, PT, R11, R8, RZ ;  /* 0x000000080b087210 */ /* 0x000fe40007ffe0ff */
.L_x_1755:
        /* <DEDUP_REMOVED lines=13> */
.L_x_1756:
[----:B------:R-:W1:Y:S01]  /*1890*/  LDC.64 R4, c[0x0][0x5c8] ;  /* 0x00017200ff047b82 */ /* 0x000e620000000a00 */
[----:B------:R-:W-:-:S05]  /*18a0*/  IADD3 R233, PT, PT, R233, R236, RZ ;  /* 0x000000ece9e97210 */ /* 0x000fca0007ffe0ff */
[C---:B-1----:R-:W-:Y:S02]  /*18b0*/  IMAD R13, R233.reuse, R5, RZ ;  /* 0x00000005e90d7224 */ /* 0x042fe400078e02ff */
[----:B------:R-:W-:-:S05]  /*18c0*/  IMAD.WIDE.U32 R14, R233, R4, RZ ;  /* 0x00000004e90e7225 */ /* 0x000fca00078e00ff */
[----:B------:R-:W-:Y:S02]  /*18d0*/  IADD3 R13, PT, PT, R15, R13, RZ ;  /* 0x0000000d0f0d7210 */ /* 0x000fe40007ffe0ff */
.L_x_1757:
        /* <DEDUP_REMOVED lines=22> */
.L_x_1759:
[----:B------:R-:W-:Y:S05]  /*1a40*/  BSYNC.RECONVERGENT B0 ;  /* 0x0000000000007941 */ /* 0x000fea0003800200 */
.L_x_1758:
[----:B------:R-:W-:Y:S04]  /*1a50*/  BSSY.RECONVERGENT B0, `(.L_x_1760) ;  /* 0x000000d000007945 */ /* 0x000fe80003800200 */
[----:B------:R-:W-:Y:S05]  /*1a60*/  @P1 BRA `(.L_x_1761) ;  /* 0x00000000002c1947 */ /* 0x000fea0003800000 */
[----:B------:R-:W2:Y:S01]  /*1a70*/  LDCU.64 UR4, c[0x0][0x560] ;  /* 0x0000ac00ff0477ac */ /* 0x000ea20008000a00 */
[----:B------:R-:W-:Y:S01]  /*1a80*/  MOV R10, R16 ;  /* 0x00000010000a7202 */ /* 0x000fe20000000f00 */
[----:B------:R-:W-:-:S04]  /*1a90*/  IMAD R8, R9, R6, RZ ;  /* 0x0000000609087224 */ /* 0x000fc800078e02ff */
        /* <DEDUP_REMOVED lines=8> */
.L_x_1761:
[----:B------:R-:W-:Y:S05]  /*1b20*/  BSYNC.RECONVERGENT B0 ;  /* 0x0000000000007941 */ /* 0x000fea0003800200 */
.L_x_1760:
        /* <DEDUP_REMOVED lines=19> */
.L_x_1763:
[----:B------:R-:W-:Y:S05]  /*1c60*/  BSYNC.RECONVERGENT B0 ;  /* 0x0000000000007941 */ /* 0x000fea0003800200 */
.L_x_1762:
        /* <DEDUP_REMOVED lines=13> */
.L_x_1753:
[----:B------:R-:W1:Y:S01]  /*1d40*/  LDCU.64 UR6, c[0x0][0x3d0] ;  /* 0x00007a00ff0677ac */ /* 0x000e620008000a00 */
[C---:B------:R-:W-:Y:S01]  /*1d50*/  IMAD R4, R232.reuse, -0x40, R17 ;  /* 0xffffffc0e8047824 */ /* 0x040fe200078e0211 */
[----:B------:R-:W-:Y:S01]  /*1d60*/  LOP3.LUT R5, R232, 0x80000001, RZ, 0xc0, !PT ;  /* 0x80000001e8057812 */ /* 0x000fe200078ec0ff */
[C-C-:B------:R-:W-:Y:S01]  /*1d70*/  IMAD.WIDE.U32 R28, R10.reuse, UR17, R212.reuse ;  /* 0x000000110a1c7c25 */ /* 0x140fe2000f8e00d4 */
[----:B------:R-:W2:Y:S01]  /*1d80*/  LDCU.64 UR4, c[0x0][0x3d8] ;  /* 0x00007b00ff0477ac */ /* 0x000ea20008000a00 */
[----:B------:R-:W3:Y:S01]  /*1d90*/  LDC R211, c[0x0][0x44c] ;  /* 0x00011300ffd37b82 */ /* 0x000ee20000000800 */
[----:B------:R-:W-:Y:S01]  /*1da0*/  ISETP.GE.AND P5, PT, R207, R4, PT ;  /* 0x00000004cf00720c */ /* 0x000fe20003fa6270 */
[----:B------:R-:W-:Y:S01]  /*1db0*/  IMAD R14, R10, UR16, RZ ;  /* 0x000000100a0e7c24 */ /* 0x000fe2000f8e02ff */
[----:B------:R-:W-:Y:S01]  /*1dc0*/  IADD3 R24, P1, PT, R24, R28, RZ ;  /* 0x0000001c18187210 */ /* 0x000fe20007f3e0ff */
[C---:B------:R-:W-:Y:S01]  /*1dd0*/  IMAD R8, R6.reuse, UR16, RZ ;  /* 0x0000001006087c24 */ /* 0x040fe2000f8e02ff */
[----:B------:R-:W-:Y:S01]  /*1de0*/  ISETP.NE.AND P0, PT, R5, 0x1, PT ;  /* 0x000000010500780c */ /* 0x000fe20003f05270 */
[----:B------:R-:W-:-:S03]  /*1df0*/  IMAD.WIDE.U32 R26, R6, UR17, R212 ;  /* 0x00000011061a7c25 */ /* 0x000fc6000f8e00d4 */
[----:B------:R-:W-:Y:S01]  /*1e00*/  SEL R187, RZ, 0x6000, P0 ;  /* 0x00006000ffbb7807 */ /* 0x000fe20000000000 */
[----:B------:R-:W-:Y:S01]  /*1e10*/  IMAD R14, R11, UR17, R14 ;  /* 0x000000110b0e7c24 */ /* 0x000fe2000f8e020e */
[----:B------:R-:W-:Y:S01]  /*1e20*/  IADD3 R22, P2, PT, R22, R26, RZ ;  /* 0x0000001a16167210 */ /* 0x000fe20007f5e0ff */
[----:B------:R-:W-:Y:S02]  /*1e30*/  IMAD R17, R7, UR17, R8 ;  /* 0x0000001107117c24 */ /* 0x000fe4000f8e0208 */
[----:B------:R-:W-:Y:S01]  /*1e40*/  VIADD R214, R234, -UR17 ;  /* 0x80000011ead67c36 */ /* 0x000fe20008000000 */
[----:B------:R-:W-:Y:S01]  /*1e50*/  IADD3.X R25, PT, PT, R21, R29, R14, P1, !PT ;  /* 0x0000001d15197210 */ /* 0x000fe20000ffe40e */
[C---:B-1----:R-:W-:Y:S01]  /*1e60*/  IMAD R5, R19.reuse, UR6, RZ ;  /* 0x0000000613057c24 */ /* 0x042fe2000f8e02ff */
[----:B------:R-:W-:Y:S01]  /*1e70*/  IADD3.X R23, PT, PT, R20, R27, R17, P2, !PT ;  /* 0x0000001b14177210 */ /* 0x000fe200017fe411 */
[----:B--2---:R-:W-:Y:S01]  /*1e80*/  IMAD R19, R19, UR4, RZ ;  /* 0x0000000413137c24 */ /* 0x004fe2000f8e02ff */
[-C--:B------:R-:W-:Y:S01]  /*1e90*/  ISETP.GE.AND P1, PT, R207, R214.reuse, PT ;  /* 0x000000d6cf00720c */ /* 0x080fe20003f26270 */
[----:B------:R-:W-:Y:S01]  /*1ea0*/  IMAD.WIDE.U32 R26, R18, UR4, R24 ;  /* 0x00000004121a7c25 */ /* 0x000fe2000f8e0018 */
[----:B------:R-:W-:-:S03]  /*1eb0*/  ISETP.GE.AND P2, PT, R206, R214, PT ;  /* 0x000000d6ce00720c */ /* 0x000fc60003f46270 */
[----:B------:R-:W-:Y:S01]  /*1ec0*/  IMAD.MOV.U32 R230, RZ, RZ, 0x7f800000 ;  /* 0x7f800000ffe67424 */ /* 0x000fe200078e00ff */
[C---:B------:R-:W-:Y:S01]  /*1ed0*/  @!P5 LEA R20, P6, R217.reuse, R240, 0x1 ;  /* 0x000000f0d914d211 */ /* 0x040fe200078c08ff */
[C---:B------:R-:W-:Y:S02]  /*1ee0*/  IMAD R8, R18.reuse, UR5, R19 ;  /* 0x0000000512087c24 */ /* 0x040fe4000f8e0213 */
[----:B------:R-:W-:Y:S01]  /*1ef0*/  IMAD.MOV.U32 R229, RZ, RZ, 0x7f800000 ;  /* 0x7f800000ffe57424 */ /* 0x000fe200078e00ff */
[----:B------:R-:W-:Y:S01]  /*1f00*/  @!P5 LEA.HI.X R21, R217, R241, R216, 0x1, P6 ;  /* 0x000000f1d915d211 */ /* 0x000fe200030f0cd8 */
[----:B------:R-:W-:Y:S01]  /*1f10*/  IMAD R5, R18, UR7, R5 ;  /* 0x0000000712057c24 */ /* 0x000fe2000f8e0205 */
[----:B------:R-:W-:Y:S01]  /*1f20*/  ISETP.GE.AND P6, PT, R206, R4, PT ;  /* 0x00000004ce00720c */ /* 0x000fe20003fc6270 */
[----:B------:R-:W-:Y:S01]  /*1f30*/  IMAD.WIDE.U32 R22, R18, UR6, R22 ;  /* 0x0000000612167c25 */ /* 0x000fe2000f8e0016 */
[----:B------:R-:W-:Y:S01]  /*1f40*/  @!P5 LEA R18, P4, R15, R242, 0x1 ;  /* 0x000000f20f12d211 */ /* 0x000fe200078808ff */
[----:B------:R-:W-:Y:S02]  /*1f50*/  @P3 BAR.SYNC.DEFER_BLOCKING 0x0 ;  /* 0x0000000000003b1d */ /* 0x000fe40000010000 */
[----:B------:R-:W-:Y:S01]  /*1f60*/  VIADD R17, R203, 0x8 ;  /* 0x00000008cb117836 */ /* 0x000fe20000000000 */
[----:B------:R-:W-:Y:S01]  /*1f70*/  @!P5 LEA.HI.X R19, R15, R243, R13, 0x1, P4 ;  /* 0x000000f30f13d211 */ /* 0x000fe200020f0c0d */
[----:B------:R-:W-:Y:S01]  /*1f80*/  IMAD.IADD R27, R27, 0x1, R8 ;  /* 0x000000011b1b7824 */ /* 0x000fe200078e0208 */
[-C--:B------:R-:W-:Y:S01]  /*1f90*/  ISETP.GE.AND P4, PT, R203, R4.reuse, PT ;  /* 0x00000004cb00720c */ /* 0x080fe20003f86270 */
[----:B------:R-:W-:Y:S01]  /*1fa0*/  IMAD.IADD R23, R23, 0x1, R5 ;  /* 0x0000000117177824 */ /* 0x000fe200078e0205 */
[----:B------:R-:W-:Y:S01]  /*1fb0*/  ISETP.GE.AND P3, PT, R17, R4, PT ;  /* 0x000000041100720c */ /* 0x000fe20003f66270 */
[----:B------:R-:W-:Y:S01]  /*1fc0*/  @!P1 IMAD.MOV.U32 R24, RZ, RZ, R26 ;  /* 0x000000ffff189224 */ /* 0x000fe200078e001a */
[----:B------:R-:W1:Y:S01]  /*1fd0*/  @!P2 LDC.64 R4, c[0x0][0x388] ;  /* 0x0000e200ff04ab82 */ /* 0x000e620000000a00 */
[----:B------:R-:W-:Y:S01]  /*1fe0*/  @!P1 IMAD.MOV.U32 R25, RZ, RZ, R27 ;  /* 0x000000ffff199224 */ /* 0x000fe200078e001b */
[----:B------:R-:W2:Y:S01]  /*1ff0*/  S2R R213, SR_TID.X ;  /* 0x0000000000d57919 */ /* 0x000ea20000002100 */
[----:B------:R-:W-:Y:S01]  /*2000*/  @!P1 IMAD.MOV.U32 R30, RZ, RZ, R22 ;  /* 0x000000ffff1e9224 */ /* 0x000fe200078e0016 */
[----:B------:R-:W-:Y:S01]  /*2010*/  UIADD3 UR8, UPT, UPT, UR17, 0x40, URZ ;  /* 0x0000004011087890 */ /* 0x000fe2000fffe0ff */
[----:B------:R-:W-:Y:S01]  /*2020*/  @!P1 IMAD.MOV.U32 R31, RZ, RZ, R23 ;  /* 0x000000ffff1f9224 */ /* 0x000fe200078e0017 */
[----:B------:R-:W4:Y:S01]  /*2030*/  LDCU UR4, c[0x0][0x590] ;  /* 0x0000b200ff0477ac */ /* 0x000f220008000800 */
[----:B------:R-:W-:-:S02]  /*2040*/  @!P1 IMAD R14, R9, R6, RZ ;  /* 0x00000006090e9224 */ /* 0x000fc400078e02ff */
[----:B------:R-:W-:Y:S01]  /*2050*/  @!P2 IMAD.WIDE.U32 R28, R206, R6, R22 ;  /* 0x00000006ce1ca225 */ /* 0x000fe200078e0016 */
[----:B------:R-:W-:-:S03]  /*2060*/  SHF.R.U32.HI R215, RZ, 0x2, R16 ;  /* 0x00000002ffd77819 */ /* 0x000fc60000011610 */
[----:B------:R-:W-:Y:S01]  /*2070*/  IMAD.MOV.U32 R222, RZ, RZ, 0x10 ;  /* 0x00000010ffde7424 */ /* 0x000fe200078e00ff */
[----:B------:R-:W-:Y:S01]  /*2080*/  CS2R R142, SRZ ;  /* 0x00000000008e7805 */ /* 0x000fe2000001ff00 */
[-C--:B------:R-:W-:Y:S01]  /*2090*/  @!P1 IMAD R13, R9, R10.reuse, RZ ;  /* 0x0000000a090d9224 */ /* 0x080fe200078e02ff */
[----:B------:R-:W-:Y:S01]  /*20a0*/  @!PT LDS RZ, [RZ] ;  /* 0x00000000fffff984 */ /* 0x000fe20000000800 */
[----:B------:R-:W-:Y:S01]  /*20b0*/  @!PT LDS RZ, [RZ] ;  /* 0x00000000fffff984 */ /* 0x000fe20000000800 */
[----:B------:R-:W-:Y:S01]  /*20c0*/  @!PT LDS RZ, [RZ] ;  /* 0x00000000fffff984 */ /* 0x000fe20000000800 */
[----:B------:R-:W-:Y:S01]  /*20d0*/  @!P6 LDGSTS.E.BYPASS.LTC128B.128 [R210+0xc000], desc[UR14][R240.64] ;  /* 0x0c000000f0d2efae */ /* 0x000fe2000b981a0e */
[-C--:B------:R-:W-:Y:S01]  /*20e0*/  @!P1 IMAD.WIDE.U32 R24, R12, R10.reuse, R24 ;  /* 0x0000000a0c189225 */ /* 0x080fe200078e0018 */
[----:B------:R-:W3:Y:S01]  /*20f0*/  @!P2 LDC.64 R8, c[0x0][0x390] ;  /* 0x0000e400ff08ab82 */ /* 0x000ee20000000a00 */
[----:B------:R-:W-:Y:S01]  /*2100*/  CS2R R140, SRZ ;  /* 0x00000000008c7805 */ /* 0x000fe2000001ff00 */
[----:B------:R-:W-:Y:S01]  /*2110*/  @!P6 LDGSTS.E.BYPASS.LTC128B.128 [R210+0xe000], desc[UR14][R240.64+0x80] ;  /* 0x0e000080f0d2efae */ /* 0x000fe2000b981a0e */
[----:B------:R-:W-:Y:S01]  /*2120*/  @!P2 IMAD.WIDE.U32 R26, R206, R10, R26 ;  /* 0x0000000ace1aa225 */ /* 0x000fe200078e001a */
[----:B------:R-:W-:Y:S02]  /*2130*/  CS2R R146, SRZ ;  /* 0x0000000000927805 */ /* 0x000fe4000001ff00 */
[----:B------:R-:W-:Y:S01]  /*2140*/  CS2R R144, SRZ ;  /* 0x0000000000907805 */ /* 0x000fe2000001ff00 */
[----:B------:R-:W-:Y:S01]  /*2150*/  @!P6 LDGSTS.E.BYPASS.LTC128B.128 [R210+0x10000], desc[UR14][R240.64+0x100] ;  /* 0x10000100f0d2efae */ /* 0x000fe2000b981a0e */
[----:B------:R-:W-:Y:S01]  /*2160*/  @!P1 IMAD.WIDE.U32 R22, R12, R6, R30 ;  /* 0x000000060c169225 */ /* 0x000fe200078e001e */
[----:B-1----:R-:W-:-:S02]  /*2170*/  @!P2 LEA R30, P0, R28, R4, 0x1 ;  /* 0x000000041c1ea211 */ /* 0x002fc400078008ff */
[----:B------:R-:W-:Y:S01]  /*2180*/  CS2R R138, SRZ ;  /* 0x00000000008a7805 */ /* 0x000fe2000001ff00 */
[----:B------:R1:W-:Y:S01]  /*2190*/  @P6 STS.128 [R210+0xc000], RZ ;  /* 0x00c000ffd2006388 */ /* 0x0003e20000000c00 */
[-C--:B------:R-:W-:Y:S01]  /*21a0*/  @!P1 IMAD R14, R12, R7.reuse, R14 ;  /* 0x000000070c0e9224 */ /* 0x080fe200078e020e */
[----:B------:R-:W-:Y:S01]  /*21b0*/  CS2R R136, SRZ ;  /* 0x0000000000887805 */ /* 0x000fe2000001ff00 */
[----:B------:R-:W-:Y:S01]  /*21c0*/  @!P2 IMAD R10, R206, R7, R29 ;  /* 0x00000007ce0aa224 */ /* 0x000fe200078e021d */
[----:B------:R1:W-:Y:S01]  /*21d0*/  @P6 STS.128 [R210+0xe000], RZ ;  /* 0x00e000ffd2006388 */ /* 0x0003e20000000c00 */
[----:B------:R-:W4:Y:S01]  /*21e0*/  @!P1 LDC.64 R6, c[0x0][0x388] ;  /* 0x0000e200ff069b82 */ /* 0x000f220000000a00 */
[----:B------:R-:W-:Y:S01]  /*21f0*/  @!P1 IMAD.IADD R14, R23, 0x1, R14 ;  /* 0x00000001170e9824 */ /* 0x000fe200078e020e */
[----:B------:R-:W-:Y:S02]  /*2200*/  CS2R R134, SRZ ;  /* 0x0000000000867805 */ /* 0x000fe4000001ff00 */
[----:B------:R-:W-:Y:S01]  /*2210*/  @!P2 LEA.HI.X R31, R28, R5, R10, 0x1, P0 ;  /* 0x000000051c1fa211 */ /* 0x000fe200000f0c0a */
[-C--:B------:R-:W-:Y:S01]  /*2220*/  @!P1 IMAD R13, R12, R11.reuse, R13 ;  /* 0x0000000b0c0d9224 */ /* 0x080fe200078e020d */
[----:B------:R1:W-:Y:S01]  /*2230*/  @P6 STS.128 [R210+0x10000], RZ ;  /* 0x010000ffd2006388 */ /* 0x0003e20000000c00 */
[----:B------:R-:W-:Y:S01]  /*2240*/  @!P2 IMAD R11, R206, R11, R27 ;  /* 0x0000000bce0ba224 */ /* 0x000fe200078e021b */
[----:B------:R-:W-:Y:S01]  /*2250*/  CS2R R132, SRZ ;  /* 0x0000000000847805 */ /* 0x000fe2000001ff00 */
[----:B------:R-:W2:Y:S01]  /*2260*/  @!P1 LDC.64 R4, c[0x0][0x390] ;  /* 0x0000e400ff049b82 */ /* 0x000ea20000000a00 */
[----:B------:R-:W-:Y:S01]  /*2270*/  IMAD.IADD R231, R210, 0x1, R187 ;  /* 0x00000001d2e77824 */ /* 0x000fe200078e02bb */
[----:B------:R1:W-:Y:S01]  /*2280*/  @P5 STS.128 [R210+0xd000], RZ ;  /* 0x00d000ffd2005388 */ /* 0x0003e20000000c00 */
[----:B------:R-:W-:Y:S01]  /*2290*/  @!P1 IMAD.IADD R13, R25, 0x1, R13 ;  /* 0x00000001190d9824 */ /* 0x000fe200078e020d */
[----:B------:R-:W-:Y:S01]  /*22a0*/  CS2R R126, SRZ ;  /* 0x00000000007e7805 */ /* 0x000fe2000001ff00 */
[----:B------:R-:W-:Y:S01]  /*22b0*/  IMAD.IADD R188, R199, 0x1, R187 ;  /* 0x00000001c7bc7824 */ /* 0x000fe200078e02bb */
[----:B------:R1:W-:Y:S01]  /*22c0*/  @P5 STS.128 [R210+0xf000], RZ ;  /* 0x00f000ffd2005388 */ /* 0x0003e20000000c00 */
[----:B------:R-:W-:-:S02]  /*22d0*/  CS2R R124, SRZ ;  /* 0x00000000007c7805 */ /* 0x000fc4000001ff00 */
[----:B------:R-:W-:Y:S02]  /*22e0*/  CS2R R130, SRZ ;  /* 0x0000000000827805 */ /* 0x000fe4000001ff00 */
[----:B------:R-:W-:Y:S01]  /*22f0*/  CS2R R128, SRZ ;  /* 0x0000000000807805 */ /* 0x000fe2000001ff00 */
[----:B------:R1:W-:Y:S01]  /*2300*/  @P5 STS.128 [R210+0x11000], RZ ;  /* 0x011000ffd2005388 */ /* 0x0003e20000000c00 */
[----:B------:R-:W-:Y:S02]  /*2310*/  CS2R R122, SRZ ;  /* 0x00000000007a7805 */ /* 0x000fe4000001ff00 */
[----:B------:R-:W-:Y:S02]  /*2320*/  CS2R R120, SRZ ;  /* 0x0000000000787805 */ /* 0x000fe4000001ff00 */
[----:B------:R-:W-:Y:S01]  /*2330*/  CS2R R118, SRZ ;  /* 0x0000000000767805 */ /* 0x000fe2000001ff00 */
[----:B------:R-:W-:Y:S01]  /*2340*/  @!PT LDS RZ, [RZ] ;  /* 0x00000000fffff984 */ /* 0x000fe20000000800 */
[----:B------:R-:W-:Y:S01]  /*2350*/  @!PT LDS RZ, [RZ] ;  /* 0x00000000fffff984 */ /* 0x000fe20000000800 */
[----:B------:R-:W-:Y:S01]  /*2360*/  @!PT LDS RZ, [RZ] ;  /* 0x00000000fffff984 */ /* 0x000fe20000000800 */
[----:B------:R-:W-:Y:S01]  /*2370*/  @!P5 LDGSTS.E.BYPASS.LTC128B.128 [R210+0xd000], desc[UR14][R20.64] ;  /* 0x0d00000014d2dfae */ /* 0x000fe2000b981a0e */
[----:B------:R-:W-:-:S02]  /*2380*/  CS2R R116, SRZ ;  /* 0x0000000000747805 */ /* 0x000fc4000001ff00 */
[C---:B----4-:R-:W-:Y:S02]  /*2390*/  @!P1 LEA R6, P0, R22.reuse, R6, 0x1 ;  /* 0x0000000616069211 */ /* 0x050fe400078008ff */
[----:B------:R-:W-:Y:S01]  /*23a0*/  CS2R R110, SRZ ;  /* 0x00000000006e7805 */ /* 0x000fe2000001ff00 */
[----:B------:R-:W-:Y:S01]  /*23b0*/  @!P5 LDGSTS.E.BYPASS.LTC128B.128 [R210+0xf000], desc[UR14][R20.64+0x80] ;  /* 0x0f00008014d2dfae */ /* 0x000fe2000b981a0e */
[----:B------:R-:W-:Y:S02]  /*23c0*/  CS2R R108, SRZ ;  /* 0x00000000006c7805 */ /* 0x000fe4000001ff00 */
[----:B------:R-:W-:Y:S02]  /*23d0*/  @!P1 LEA.HI.X R7, R22, R7, R14, 0x1, P0 ;  /* 0x0000000716079211 */ /* 0x000fe400000f0c0e */
[----:B------:R-:W-:Y:S02]  /*23e0*/  CS2R R114, SRZ ;  /* 0x0000000000727805 */ /* 0x000fe4000001ff00 */
[----:B---3--:R-:W-:Y:S01]  /*23f0*/  @!P2 LEA R8, P0, R26, R8, 0x1 ;  /* 0x000000081a08a211 */ /* 0x008fe200078008ff */
[----:B------:R-:W-:Y:S01]  /*2400*/  @!P5 LDGSTS.E.BYPASS.LTC128B.128 [R210+0x11000], desc[UR14][R20.64+0x100] ;  /* 0x1100010014d2dfae */ /* 0x000fe2000b981a0e */
[----:B------:R-:W-:-:S02]  /*2410*/  CS2R R112, SRZ ;  /* 0x0000000000707805 */ /* 0x000fc4000001ff00 */
[----:B------:R-:W-:Y:S02]  /*2420*/  CS2R R106, SRZ ;  /* 0x00000000006a7805 */ /* 0x000fe4000001ff00 */
[----:B------:R-:W-:Y:S01]  /*2430*/  @!P2 LEA.HI.X R9, R26, R9, R11, 0x1, P0 ;  /* 0x000000091a09a211 */ /* 0x000fe200000f0c0b */
[----:B------:R-:W-:Y:S01]  /*2440*/  IMAD.WIDE.U32 R10, R203, 0x4, R244 ;  /* 0x00000004cb0a7825 */ /* 0x000fe200078e00f4 */
[----:B------:R-:W-:Y:S01]  /*2450*/  @!P6 LDGSTS.E.BYPASS.LTC128B.128 [R231], desc[UR14][R242.64] ;  /* 0x00000000f2e7efae */ /* 0x000fe2000b981a0e */
[C---:B--2---:R-:W-:Y:S02]  /*2460*/  @!P1 LEA R4, P0, R24.reuse, R4, 0x1 ;  /* 0x0000000418049211 */ /* 0x044fe400078008ff */
[----:B------:R-:W-:Y:S02]  /*2470*/  CS2R R104, SRZ ;  /* 0x0000000000687805 */ /* 0x000fe4000001ff00 */
[----:B------:R-:W-:Y:S01]  /*2480*/  CS2R R102, SRZ ;  /* 0x0000000000667805 */ /* 0x000fe2000001ff00 */
[----:B------:R-:W-:Y:S01]  /*2490*/  @!P6 LDGSTS.E.BYPASS.LTC128B.128 [R231+0x2000], desc[UR14][R242.64+0x80] ;  /* 0x02000080f2e7efae */ /* 0x000fe2000b981a0e */
[----:B------:R-:W-:-:S02]  /*24a0*/  @!P1 LEA.HI.X R5, R24, R5, R13, 0x1, P0 ;  /* 0x0000000518059211 */ /* 0x000fc400000f0c0d */
[----:B------:R-:W-:Y:S02]  /*24b0*/  CS2R R100, SRZ ;  /* 0x0000000000647805 */ /* 0x000fe4000001ff00 */
[----:B------:R-:W-:Y:S01]  /*24c0*/  CS2R R62, SRZ ;  /* 0x00000000003e7805 */ /* 0x000fe2000001ff00 */
[----:B------:R-:W-:Y:S01]  /*24d0*/  @!P6 LDGSTS.E.BYPASS.LTC128B.128 [R231+0x4000], desc[UR14][R242.64+0x100] ;  /* 0x04000100f2e7efae */ /* 0x000fe2000b981a0e */
        /* <DEDUP_REMOVED lines=21> */
[----:B------:R-:W-:Y:S01]  /*2630*/  CS2R R32, SRZ ;  /* 0x0000000000207805 */ /* 0x000fe2000001ff00 */
[----:B------:R-:W2:Y:S01]  /*2640*/  LDCU UR5, c[0x0][0x3e0] ;  /* 0x00007c00ff0577ac */ /* 0x000ea20008000800 */
[----:B------:R1:W-:Y:S01]  /*2650*/  @P5 STS.128 [R231+0x5000], RZ ;  /* 0x005000ffe7005388 */ /* 0x0003e20000000c00 */
[----:B------:R-:W3:Y:S03]  /*2660*/  LDCU UR7, c[0x0][0x50c] ;  /* 0x0000a180ff0777ac */ /* 0x000ee60008000800 */
[----:B------:R-:W-:Y:S01]  /*2670*/  @!PT LDS RZ, [RZ] ;  /* 0x00000000fffff984 */ /* 0x000fe20000000800 */
[----:B------:R-:W-:Y:S01]  /*2680*/  @!PT LDS RZ, [RZ] ;  /* 0x00000000fffff984 */ /* 0x000fe20000000800 */
[----:B------:R-:W-:Y:S01]  /*2690*/  @!PT LDS RZ, [RZ] ;  /* 0x00000000fffff984 */ /* 0x000fe20000000800 */
[----:B------:R-:W-:Y:S01]  /*26a0*/  @!P5 LDGSTS.E.BYPASS.LTC128B.128 [R231+0x1000], desc[UR14][R18.64] ;  /* 0x0100000012e7dfae */ /* 0x000fe2000b981a0e */
[----:B------:R-:W4:Y:S03]  /*26b0*/  LDCU UR6, c[0x0][0x45c] ;  /* 0x00008b80ff0677ac */ /* 0x000f260008000800 */
[----:B------:R-:W-:Y:S04]  /*26c0*/  @!P5 LDGSTS.E.BYPASS.LTC128B.128 [R231+0x3000], desc[UR14][R18.64+0x80] ;  /* 0x0300008012e7dfae */ /* 0x000fe8000b981a0e */
[----:B------:R-:W-:Y:S04]  /*26d0*/  @!P5 LDGSTS.E.BYPASS.LTC128B.128 [R231+0x5000], desc[UR14][R18.64+0x100] ;  /* 0x0500010012e7dfae */ /* 0x000fe8000b981a0e */
[----:B------:R-:W-:Y:S04]  /*26e0*/  @!P2 LDGSTS.E.BYPASS.LTC128B.128 [R210+0x12000], desc[UR14][R30.64] ;  /* 0x120000001ed2afae */ /* 0x000fe8000b981a0e */
[----:B------:R-:W-:Y:S04]  /*26f0*/  @!P2 LDGSTS.E.BYPASS.LTC128B.128 [R210+0x14000], desc[UR14][R30.64+0x80] ;  /* 0x140000801ed2afae */ /* 0x000fe8000b981a0e */
        /* <DEDUP_REMOVED lines=27> */
[----:B--2---:R-:W-:-:S03]  /*28b0*/  IMAD.SHL.U32 R6, R16, 0x2, RZ ;  /* 0x0000000210067824 */ /* 0x004fc600078e00ff */
[----:B------:R1:W-:Y:S04]  /*28c0*/  @!P1 LDGSTS.E.BYPASS.LTC128B.128 [R210+0x1d000], desc[UR14][R4.64+0x100] ;  /* 0x1d00010004d29fae */ /* 0x0003e8000b981a0e */
[----:B------:R-:W0:Y:S04]  /*28d0*/  LDGDEPBAR ;  /* 0x00000000000079af */ /* 0x000e280000000000 */
[----:B------:R1:W5:Y:S04]  /*28e0*/  @!P4 LDG.E R230, desc[UR14][R10.64] ;  /* 0x0000000e0ae6c981 */ /* 0x000368000c1e1900 */
[----:B------:R1:W5:Y:S01]  /*28f0*/  @!P3 LDG.E R229, desc[UR14][R10.64+0x20] ;  /* 0x0000200e0ae5b981 */ /* 0x000362000c1e1900 */
[----:B------:R-:W-:-:S02]  /*2900*/  LOP3.LUT R6, R6, 0x6, RZ, 0xc0, !PT ;  /* 0x0000000606067812 */ /* 0x000fc400078ec0ff */
[----:B------:R-:W-:Y:S02]  /*2910*/  CS2R R30, SRZ ;  /* 0x00000000001e7805 */ /* 0x000fe4000001ff00 */
[----:B------:R-:W-:Y:S02]  /*2920*/  ISETP.LE.AND P1, PT, R234, UR8, PT ;  /* 0x00000008ea007c0c */ /* 0x000fe4000bf23270 */
[----:B------:R-:W-:Y:S02]  /*2930*/  CS2R R28, SRZ ;  /* 0x00000000001c7805 */ /* 0x000fe4000001ff00 */
[----:B------:R-:W-:Y:S02]  /*2940*/  LOP3.LUT R215, R6, 0xe0, R215, 0xf8, !PT ;  /* 0x000000e006d77812 */ /* 0x000fe400078ef8d7 */
[----:B------:R-:W-:Y:S02]  /*2950*/  CS2R R26, SRZ ;  /* 0x00000000001a7805 */ /* 0x000fe4000001ff00 */
[----:B------:R-:W-:-:S02]  /*2960*/  LOP3.LUT P0, RZ, R213, 0x4, RZ, 0xc0, !PT ;  /* 0x00000004d5ff7812 */ /* 0x000fc4000780c0ff */
[----:B------:R-:W-:Y:S02]  /*2970*/  CS2R R24, SRZ ;  /* 0x0000000000187805 */ /* 0x000fe4000001ff00 */
[----:B------:R-:W-:Y:S01]  /*2980*/  CS2R R22, SRZ ;  /* 0x0000000000167805 */ /* 0x000fe2000001ff00 */
[----:B------:R-:W-:Y:S01]  /*2990*/  VIADD R215, R215, UR17 ;  /* 0x00000011d7d77c36 */ /* 0x000fe20008000000 */
[----:B------:R-:W-:Y:S02]  /*29a0*/  SEL R222, R222, 0xfffffff0, !P0 ;  /* 0xfffffff0dede7807 */ /* 0x000fe40004000000 */
[----:B------:R-:W-:Y:S01]  /*29b0*/  CS2R R20, SRZ ;  /* 0x0000000000147805 */ /* 0x000fe2000001ff00 */
[----:B------:R-:W-:Y:S01]  /*29c0*/  IMAD.IADD R187, R198, 0x1, R187 ;  /* 0x00000001c6bb7824 */ /* 0x000fe200078e02bb */
[----:B------:R-:W-:Y:S01]  /*29d0*/  USHF.L.U32 UR4, UR4, 0x6, URZ ;  /* 0x0000000604047899 */ /* 0x000fe200080006ff */
[----:B------:R-:W-:Y:S02]  /*29e0*/  IMAD.IADD R220, R209, 0x1, R222 ;  /* 0x00000001d1dc7824 */ /* 0x000fe400078e02de */
[----:B------:R-:W-:-:S02]  /*29f0*/  @P1 VIADD R228, R215, 0x19 ;  /* 0x00000019d7e41836 */ /* 0x000fc40000000000 */
[C---:B------:R-:W-:Y:S02]  /*2a00*/  @P1 VIADD R227, R215.reuse, 0x18 ;  /* 0x00000018d7e31836 */ /* 0x040fe40000000000 */
[C---:B------:R-:W-:Y:S02]  /*2a10*/  @P1 VIADD R226, R215.reuse, 0x11 ;  /* 0x00000011d7e21836 */ /* 0x040fe40000000000 */
[C---:B------:R-:W-:Y:S02]  /*2a20*/  @P1 VIADD R225, R215.reuse, 0x10 ;  /* 0x00000010d7e11836 */ /* 0x040fe40000000000 */
[C---:B------:R-:W-:Y:S02]  /*2a30*/  @P1 VIADD R224, R215.reuse, 0x9 ;  /* 0x00000009d7e01836 */ /* 0x040fe40000000000 */
[C---:B------:R-:W-:Y:S02]  /*2a40*/  @P1 VIADD R223, R215.reuse, 0x8 ;  /* 0x00000008d7df1836 */ /* 0x040fe40000000000 */
[----:B-1-34-:R-:W-:-:S07]  /*2a50*/  @P1 VIADD R221, R215, 0x1 ;  /* 0x00000001d7dd1836 */ /* 0x01afce0000000000 */
.L_x_1767:
[----:B------:R-:W0:Y:S01]  /*2a60*/  LDGDEPBAR ;  /* 0x00000000000079af */ /* 0x000e220000000000 */
[-C--:B------:R-:W-:Y:S01]  /*2a70*/  IADD3 R150, PT, PT, R196, R188.reuse, RZ ;  /* 0x000000bcc4967210 */ /* 0x080fe20007ffe0ff */
[----:B-----5:R-:W-:Y:S01]  /*2a80*/  FMUL.FTZ R170, R229, 1.4426950216293334961 ;  /* 0x3fb8aa3be5aa7820 */ /* 0x020fe20000410000 */
[----:B------:R-:W-:Y:S01]  /*2a90*/  IADD3 R149, PT, PT, R194, R188, RZ ;  /* 0x000000bcc2957210 */ /* 0x000fe20007ffe0ff */
[C---:B------:R-:W-:Y:S01]  /*2aa0*/  FMUL.FTZ R178, R230.reuse, 1.4426950216293334961 ;  /* 0x3fb8aa3be6b27820 */ /* 0x040fe20000410000 */
[----:B------:R-:W-:Y:S02]  /*2ab0*/  FSETP.NEU.FTZ.AND P0, PT, R230, -INF , PT ;  /* 0xff800000e600780b */ /* 0x000fe40003f1d000 */
[----:B------:R-:W-:Y:S02]  /*2ac0*/  IADD3 R148, PT, PT, R196, R149, RZ ;  /* 0x00000095c4947210 */ /* 0x000fe40007ffe0ff */
[-C--:B------:R-:W-:Y:S02]  /*2ad0*/  @P1 ISETP.GE.AND P2, PT, R215, R234.reuse, PT ;  /* 0x000000ead700120c */ /* 0x080fe40003f46270 */
[-C--:B------:R-:W-:Y:S02]  /*2ae0*/  @P1 ISETP.GE.AND P3, PT, R221, R234.reuse, PT ;  /* 0x000000eadd00120c */ /* 0x080fe40003f66270 */
[----:B------:R-:W-:Y:S02]  /*2af0*/  FSEL R178, R178, RZ, P0 ;  /* 0x000000ffb2b27208 */ /* 0x000fe40000000000 */
[----:B------:R-:W-:Y:S04]  /*2b00*/  FSETP.NEU.FTZ.AND P0, PT, R229, -INF , PT ;  /* 0xff800000e500780b */ /* 0x000fe80003f1d000 */
[----:B------:R-:W-:Y:S02]  /*2b10*/  FSEL R170, R170, RZ, P0 ;  /* 0x000000ffaaaa7208 */ /* 0x000fe40000000000 */
[----:B------:R-:W-:Y:S01]  /*2b20*/  @P1 ISETP.GE.AND P0, PT, R223, R234, PT ;  /* 0x000000eadf00120c */ /* 0x000fe20003f06270 */
[----:B------:R-:W-:Y:S04]  /*2b30*/  DEPBAR.LE SB0, 0x0 ;  /* 0x000080000000791a */ /* 0x000fe80000000000 */
[----:B------:R-:W-:Y:S06]  /*2b40*/  BAR.SYNC.DEFER_BLOCKING 0x0 ;  /* 0x0000000000007b1d */ /* 0x000fec0000010000 */
[----:B------:R-:W-:Y:S06]  /*2b50*/  LDSM.16.M88.4 R68, [R188] ;  /* 0x00000000bc44783b */ /* 0x000fec0000000200 */
[----:B------:R-:W1:Y:S06]  /*2b60*/  LDSM.16.M88.4 R72, [R197] ;  /* 0x00000000c548783b */ /* 0x000e6c0000000200 */
[----:B------:R-:W2:Y:S06]  /*2b70*/  LDSM.16.M88.4 R76, [R197+0x800] ;  /* 0x00080000c54c783b */ /* 0x000eac0000000200 */
[----:B------:R-:W-:Y:S06]  /*2b80*/  LDSM.16.M88.4 R80, [R150] ;  /* 0x000000009650783b */ /* 0x000fec0000000200 */
[----:B------:R-:W3:Y:S06]  /*2b90*/  LDSM.16.M88.4 R84, [R195] ;  /* 0x00000000c354783b */ /* 0x000eec0000000200 */
[----:B------:R-:W4:Y:S06]  /*2ba0*/  LDSM.16.M88.4 R88, [R195+0x800] ;  /* 0x00080000c358783b */ /* 0x000f2c0000000200 */
[----:B------:R-:W-:Y:S06]  /*2bb0*/  LDSM.16.M88.4 R92, [R149] ;  /* 0x00000000955c783b */ /* 0x000fec0000000200 */
[----:B------:R-:W4:Y:S01]  /*2bc0*/  LDSM.16.M88.4 R96, [R193] ;  /* 0x00000000c160783b */ /* 0x000f220000000200 */
[C---:B-1----:R-:W-:Y:S08]  /*2bd0*/  HMMA.16816.F32.BF16 R4, R68.reuse, R72, RZ ;  /* 0x000000484404723c */ /* 0x042ff000000418ff */
[C---:B------:R-:W-:Y:S01]  /*2be0*/  HMMA.16816.F32.BF16 R8, R68.reuse, R74, RZ ;  /* 0x0000004a4408723c */ /* 0x040fe200000418ff */
[----:B------:R-:W-:Y:S07]  /*2bf0*/  LDSM.16.M88.4 R72, [R148] ;  /* 0x000000009448783b */ /* 0x000fee0000000200 */
        /* <DEDUP_REMOVED lines=71> */
[----:B------:R-:W-:Y:S01]  /*3070*/  FMUL.FTZ R151, R4, UR7 ;  /* 0x0000000704977c20 */ /* 0x000fe20008410000 */
[----:B------:R-:W-:Y:S01]  /*3080*/  FMUL.FTZ R152, R5, UR7 ;  /* 0x0000000705987c20 */ /* 0x000fe20008410000 */
[----:B------:R-:W-:Y:S01]  /*3090*/  FMUL.FTZ R153, R6, UR7 ;  /* 0x0000000706997c20 */ /* 0x000fe20008410000 */
[----:B------:R-:W-:Y:S03]  /*30a0*/  FMUL.FTZ R154, R7, UR7 ;  /* 0x00000007079a7c20 */ /* 0x000fe60008410000 */
[----:B------:R-:W2:Y:S02]  /*30b0*/  MUFU.TANH R151, R151 ;  /* 0x0000009700977308 */ /* 0x000ea40000002400 */
[----:B------:R-:W-:Y:S01]  /*30c0*/  FMUL.FTZ R155, R8, UR7 ;  /* 0x00000007089b7c20 */ /* 0x000fe20008410000 */
[----:B------:R-:W-:Y:S01]  /*30d0*/  FMUL.FTZ R156, R9, UR7 ;  /* 0x00000007099c7c20 */ /* 0x000fe20008410000 */
[----:B------:R-:W-:Y:S01]  /*30e0*/  FMUL.FTZ R157, R10, UR7 ;  /* 0x000000070a9d7c20 */ /* 0x000fe20008410000 */
[----:B------:R-:W-:Y:S01]  /*30f0*/  FMUL.FTZ R158, R11, UR7 ;  /* 0x000000070b9e7c20 */ /* 0x000fe20008410000 */
[C---:B-1----:R-:W-:Y:S04]  /*3100*/  HMMA.16816.F32.BF16 R12, R92.reuse, R68, R12 ;  /* 0x000000445c0c723c */ /* 0x042fe8000004180c */
[----:B------:R-:W1:Y:S04]  /*3110*/  MUFU.TANH R152, R152 ;  /* 0x0000009800987308 */ /* 0x000e680000002400 */
[----:B------:R-:W-:Y:S06]  /*3120*/  HMMA.16816.F32.BF16 R16, R92, R70, R16 ;  /* 0x000000465c10723c */ /* 0x000fec0000041810 */
[----:B------:R-:W3:Y:S01]  /*3130*/  MUFU.TANH R153, R153 ;  /* 0x0000009900997308 */ /* 0x000ee20000002400 */
[-C--:B--2---:R-:W-:Y:S02]  /*3140*/  MOV R171, R151.reuse ;  /* 0x0000009700ab7202 */ /* 0x084fe40000000f00 */
[C---:B------:R-:W-:Y:S01]  /*3150*/  @P1 FSEL R171, R151.reuse, -INF , !P2 ;  /* 0xff80000097ab1808 */ /* 0x040fe20005000000 */
[----:B------:R-:W-:Y:S06]  /*3160*/  FFMA.FTZ R151, -R151, R151, 1 ;  /* 0x3f80000097977423 */ /* 0x000fec0000010197 */
[----:B------:R-:W2:Y:S01]  /*3170*/  MUFU.TANH R154, R154 ;  /* 0x0000009a009a7308 */ /* 0x000ea20000002400 */
[----:B-1----:R-:W-:Y:S01]  /*3180*/  MOV R169, R152 ;  /* 0x0000009800a97202 */ /* 0x002fe20000000f00 */
[----:B------:R-:W-:Y:S01]  /*3190*/  FMUL.FTZ R159, R12, UR7 ;  /* 0x000000070c9f7c20 */ /* 0x000fe20008410000 */
[----:B------:R-:W-:Y:S01]  /*31a0*/  @P1 FSEL R169, R152, -INF , !P3 ;  /* 0xff80000098a91808 */ /* 0x000fe20005800000 */
[----:B------:R-:W-:Y:S01]  /*31b0*/  FMUL.FTZ R160, R13, UR7 ;  /* 0x000000070da07c20 */ /* 0x000fe20008410000 */
[--C-:B------:R-:W-:Y:S01]  /*31c0*/  FFMA.FTZ R246, R171, UR6, -R178.reuse ;  /* 0x00000006abf67c23 */ /* 0x100fe200080108b2 */
[----:B------:R-:W-:Y:S01]  /*31d0*/  FMUL.FTZ R161, R14, UR7 ;  /* 0x000000070ea17c20 */ /* 0x000fe20008410000 */
[----:B------:R-:W-:Y:S03]  /*31e0*/  FMUL.FTZ R162, R15, UR7 ;  /* 0x000000070fa27c20 */ /* 0x000fe60008410000 */
[----:B------:R-:W1:Y:S01]  /*31f0*/  MUFU.TANH R155, R155 ;  /* 0x0000009b009b7308 */ /* 0x000e620000002400 */
[----:B------:R-:W-:Y:S01]  /*3200*/  FFMA.FTZ R237, R169, UR6, -R178 ;  /* 0x00000006a9ed7c23 */ /* 0x000fe200080108b2 */
[-C--:B---3--:R-:W-:Y:S01]  /*3210*/  MOV R171, R153.reuse ;  /* 0x0000009900ab7202 */ /* 0x088fe20000000f00 */
[----:B------:R-:W-:Y:S01]  /*3220*/  FMUL.FTZ R163, R16, UR7 ;  /* 0x0000000710a37c20 */ /* 0x000fe20008410000 */
[----:B------:R-:W-:Y:S01]  /*3230*/  @P1 FSEL R171, R153, -INF , !P2 ;  /* 0xff80000099ab1808 */ /* 0x000fe20005000000 */
[----:B------:R-:W-:Y:S01]  /*3240*/  FMUL.FTZ R164, R17, UR7 ;  /* 0x0000000711a47c20 */ /* 0x000fe20008410000 */
[----:B------:R-:W-:Y:S01]  /*3250*/  @P1 ISETP.GE.AND P2, PT, R224, R234, PT ;  /* 0x000000eae000120c */ /* 0x000fe20003f46270 */
[----:B------:R-:W-:Y:S03]  /*3260*/  FMUL.FTZ R165, R18, UR7 ;  /* 0x0000000712a57c20 */ /* 0x000fe60008410000 */
[----:B------:R-:W3:Y:S01]  /*3270*/  MUFU.TANH R156, R156 ;  /* 0x0000009c009c7308 */ /* 0x000ee20000002400 */
[----:B--2---:R-:W-:Y:S01]  /*3280*/  MOV R169, R154 ;  /* 0x0000009a00a97202 */ /* 0x004fe20000000f00 */
[--C-:B------:R-:W-:Y:S01]  /*3290*/  FFMA.FTZ R177, R171, UR6, -R170.reuse ;  /* 0x00000006abb17c23 */ /* 0x100fe200080108aa */
[----:B------:R-:W-:Y:S01]  /*32a0*/  @P1 FSEL R169, R154, -INF , !P3 ;  /* 0xff8000009aa91808 */ /* 0x000fe20005800000 */
[----:B------:R-:W-:Y:S01]  /*32b0*/  FMUL.FTZ R167, R19, UR7 ;  /* 0x0000000713a77c20 */ /* 0x000fe20008410000 */
[----:B------:R-:W-:Y:S01]  /*32c0*/  FFMA.FTZ R152, -R152, R152, 1 ;  /* 0x3f80000098987423 */ /* 0x000fe20000010198 */
[----:B------:R-:W-:Y:S01]  /*32d0*/  FFMA.FTZ R153, -R153, R153, 1 ;  /* 0x3f80000099997423 */ /* 0x000fe20000010199 */
[----:B------:R-:W-:Y:S03]  /*32e0*/  FFMA.FTZ R154, -R154, R154, 1 ;  /* 0x3f8000009a9a7423 */ /* 0x000fe6000001019a */
[----:B------:R-:W2:Y:S01]  /*32f0*/  MUFU.TANH R157, R157 ;  /* 0x0000009d009d7308 */ /* 0x000ea20000002400 */
[----:B------:R-:W-:Y:S01]  /*3300*/  FFMA.FTZ R176, R169, UR6, -R170 ;  /* 0x00000006a9b07c23 */ /* 0x000fe200080108aa */
[-C--:B-1----:R-:W-:Y:S01]  /*3310*/  MOV R171, R155.reuse ;  /* 0x0000009b00ab7202 */ /* 0x082fe20000000f00 */
[----:B------:R-:W-:Y:S01]  /*3320*/  FMUL.FTZ R153, R153, UR7 ;  /* 0x0000000799997c20 */ /* 0x000fe20008410000 */
[C---:B------:R-:W-:Y:S01]  /*3330*/  @P1 FSEL R171, R155.reuse, -INF , !P0 ;  /* 0xff8000009bab1808 */ /* 0x040fe20004000000 */
[----:B------:R-:W-:Y:S01]  /*3340*/  FFMA.FTZ R155, -R155, R155, 1 ;  /* 0x3f8000009b9b7423 */ /* 0x000fe2000001019b */
[----:B------:R-:W-:Y:S04]  /*3350*/  FMUL.FTZ R154, R154, UR7 ;  /* 0x000000079a9a7c20 */ /* 0x000fe80008410000 */
[----:B------:R-:W1:Y:S01]  /*3360*/  MUFU.TANH R158, R158 ;  /* 0x0000009e009e7308 */ /* 0x000e620000002400 */
[-C--:B---3--:R-:W-:Y:S01]  /*3370*/  MOV R169, R156.reuse ;  /* 0x0000009c00a97202 */ /* 0x088fe20000000f00 */
[--C-:B------:R-:W-:Y:S01]  /*3380*/  FFMA.FTZ R183, R171, UR6, -R178.reuse ;  /* 0x00000006abb77c23 */ /* 0x100fe200080108b2 */
[C---:B------:R-:W-:Y:S01]  /*3390*/  @P1 FSEL R169, R156.reuse, -INF , !P2 ;  /* 0xff8000009ca91808 */ /* 0x040fe20005000000 */
[----:B------:R-:W-:Y:S01]  /*33a0*/  FFMA.FTZ R156, -R156, R156, 1 ;  /* 0x3f8000009c9c7423 */ /* 0x000fe2000001019c */
[----:B------:R-:W-:Y:S05]  /*33b0*/  FMUL.FTZ R155, R155, UR7 ;  /* 0x000000079b9b7c20 */ /* 0x000fea0008410000 */
[----:B------:R-:W3:Y:S01]  /*33c0*/  MUFU.TANH R159, R159 ;  /* 0x0000009f009f7308 */ /* 0x000ee20000002400 */
[----:B------:R-:W-:Y:S01]  /*33d0*/  FFMA.FTZ R182, R169, UR6, -R178 ;  /* 0x00000006a9b67c23 */ /* 0x000fe200080108b2 */
[-C--:B--2---:R-:W-:Y:S01]  /*33e0*/  MOV R171, R157.reuse ;  /* 0x0000009d00ab7202 */ /* 0x084fe20000000f00 */
[----:B------:R-:W-:Y:S01]  /*33f0*/  FMUL.FTZ R156, R156, UR7 ;  /* 0x000000079c9c7c20 */ /* 0x000fe20008410000 */
[C---:B------:R-:W-:Y:S01]  /*3400*/  @P1 FSEL R171, R157.reuse, -INF , !P0 ;  /* 0xff8000009dab1808 */ /* 0x040fe20004000000 */
[----:B------:R-:W-:Y:S01]  /*3410*/  FFMA.FTZ R157, -R157, R157, 1 ;  /* 0x3f8000009d9d7423 */ /* 0x000fe2000001019d */
[----:B------:R-:W-:Y:S04]  /*3420*/  @P1 ISETP.GE.AND P0, PT, R225, R234, PT ;  /* 0x000000eae100120c */ /* 0x000fe80003f06270 */
[----:B------:R-:W2:Y:S01]  /*3430*/  MUFU.TANH R160, R160 ;  /* 0x000000a000a07308 */ /* 0x000ea20000002400 */
[----:B-1----:R-:W-:Y:S01]  /*3440*/  MOV R169, R158 ;  /* 0x0000009e00a97202 */ /* 0x002fe20000000f00 */
[--C-:B------:R-:W-:Y:S01]  /*3450*/  FFMA.FTZ R175, R171, UR6, -R170.reuse ;  /* 0x00000006abaf7c23 */ /* 0x100fe200080108aa */
[----:B------:R-:W-:Y:S01]  /*3460*/  @P1 FSEL R169, R158, -INF , !P2 ;  /* 0xff8000009ea91808 */ /* 0x000fe20005000000 */
[----:B------:R-:W-:Y:S01]  /*3470*/  FMUL.FTZ R157, R157, UR7 ;  /* 0x000000079d9d7c20 */ /* 0x000fe20008410000 */
[----:B------:R-:W-:Y:S01]  /*3480*/  @P1 ISETP.GE.AND P2, PT, R226, R234, PT ;  /* 0x000000eae200120c */ /* 0x000fe20003f46270 */
[----:B------:R-:W-:Y:S04]  /*3490*/  FFMA.FTZ R158, -R158, R158, 1 ;  /* 0x3f8000009e9e7423 */ /* 0x000fe8000001019e */
[----:B------:R-:W1:Y:S01]  /*34a0*/  MUFU.TANH R161, R161 ;  /* 0x000000a100a17308 */ /* 0x000e620000002400 */
[----:B------:R-:W-:Y:S01]  /*34b0*/  FFMA.FTZ R174, R169, UR6, -R170 ;  /* 0x00000006a9ae7c23 */ /* 0x000fe200080108aa */
[-C--:B---3--:R-:W-:Y:S01]  /*34c0*/  MOV R171, R159.reuse ;  /* 0x0000009f00ab7202 */ /* 0x088fe20000000f00 */
[----:B------:R-:W-:Y:S01]  /*34d0*/  FMUL.FTZ R158, R158, UR7 ;  /* 0x000000079e9e7c20 */ /* 0x000fe20008410000 */
[C---:B------:R-:W-:Y:S01]  /*34e0*/  @P1 FSEL R171, R159.reuse, -INF , !P0 ;  /* 0xff8000009fab1808 */ /* 0x040fe20004000000 */
[----:B------:R-:W-:Y:S05]  /*34f0*/  FFMA.FTZ R159, -R159, R159, 1 ;  /* 0x3f8000009f9f7423 */ /* 0x000fea000001019f */
[----:B------:R-:W3:Y:S01]  /*3500*/  MUFU.TANH R162, R162 ;  /* 0x000000a200a27308 */ /* 0x000ee20000002400 */
[-C--:B--2---:R-:W-:Y:S01]  /*3510*/  MOV R169, R160.reuse ;  /* 0x000000a000a97202 */ /* 0x084fe20000000f00 */
[--C-:B------:R-:W-:Y:S01]  /*3520*/  FFMA.FTZ R181, R171, UR6, -R178.reuse ;  /* 0x00000006abb57c23 */ /* 0x100fe200080108b2 */
[C---:B------:R-:W-:Y:S01]  /*3530*/  @P1 FSEL R169, R160.reuse, -INF , !P2 ;  /* 0xff800000a0a91808 */ /* 0x040fe20005000000 */
[----:B------:R-:W-:Y:S01]  /*3540*/  FFMA.FTZ R160, -R160, R160, 1 ;  /* 0x3f800000a0a07423 */ /* 0x000fe200000101a0 */
[----:B------:R-:W-:Y:S05]  /*3550*/  FMUL.FTZ R159, R159, UR7 ;  /* 0x000000079f9f7c20 */ /* 0x000fea0008410000 */
[----:B------:R-:W2:Y:S01]  /*3560*/  MUFU.TANH R163, R163 ;  /* 0x000000a300a37308 */ /* 0x000ea20000002400 */
[----:B------:R-:W-:Y:S01]  /*3570*/  FFMA.FTZ R180, R169, UR6, -R178 ;  /* 0x00000006a9b47c23 */ /* 0x000fe200080108b2 */
[-C--:B-1----:R-:W-:Y:S01]  /*3580*/  MOV R171, R161.reuse ;  /* 0x000000a100ab7202 */ /* 0x082fe20000000f00 */
[----:B------:R-:W-:Y:S01]  /*3590*/  FMUL.FTZ R160, R160, UR7 ;  /* 0x00000007a0a07c20 */ /* 0x000fe20008410000 */
[C---:B------:R-:W-:Y:S01]  /*35a0*/  @P1 FSEL R171, R161.reuse, -INF , !P0 ;  /* 0xff800000a1ab1808 */ /* 0x040fe20004000000 */
[----:B------:R-:W-:Y:S01]  /*35b0*/  FFMA.FTZ R161, -R161, R161, 1 ;  /* 0x3f800000a1a17423 */ /* 0x000fe200000101a1 */
[----:B------:R-:W-:Y:S04]  /*35c0*/  @P1 ISETP.GE.AND P0, PT, R227, R234, PT ;  /* 0x000000eae300120c */ /* 0x000fe80003f06270 */
[----:B------:R-:W1:Y:S01]  /*35d0*/  MUFU.TANH R164, R164 ;  /* 0x000000a400a47308 */ /* 0x000e620000002400 */
[-C--:B---3--:R-:W-:Y:S01]  /*35e0*/  MOV R169, R162.reuse ;  /* 0x000000a200a97202 */ /* 0x088fe20000000f00 */
[--C-:B------:R-:W-:Y:S01]  /*35f0*/  FFMA.FTZ R173, R171, UR6, -R170.reuse ;  /* 0x00000006abad7c23 */ /* 0x100fe200080108aa */
[C---:B------:R-:W-:Y:S01]  /*3600*/  @P1 FSEL R169, R162.reuse, -INF , !P2 ;  /* 0xff800000a2a91808 */ /* 0x040fe20005000000 */
[----:B------:R-:W-:Y:S01]  /*3610*/  FFMA.FTZ R162, -R162, R162, 1 ;  /* 0x3f800000a2a27423 */ /* 0x000fe200000101a2 */
[----:B------:R-:W-:Y:S01]  /*3620*/  @P1 ISETP.GE.AND P2, PT, R228, R234, PT ;  /* 0x000000eae400120c */ /* 0x000fe20003f46270 */
[----:B------:R-:W-:Y:S04]  /*3630*/  FMUL.FTZ R161, R161, UR7 ;  /* 0x00000007a1a17c20 */ /* 0x000fe80008410000 */
[----:B------:R-:W-:Y:S01]  /*3640*/  MUFU.EX2 R246, R246 ;  /* 0x000000f600f67308 */ /* 0x000fe20000000800 */
[----:B------:R-:W-:Y:S01]  /*3650*/  FFMA.FTZ R172, R169, UR6, -R170 ;  /* 0x00000006a9ac7c23 */ /* 0x000fe200080108aa */
[-C--:B--2---:R-:W-:Y:S01]  /*3660*/  MOV R171, R163.reuse ;  /* 0x000000a300ab7202 */ /* 0x084fe20000000f00 */
[----:B------:R-:W-:Y:S01]  /*3670*/  FMUL.FTZ R162, R162, UR7 ;  /* 0x00000007a2a27c20 */ /* 0x000fe20008410000 */
[C---:B------:R-:W-:Y:S01]  /*3680*/  @P1 FSEL R171, R163.reuse, -INF , !P0 ;  /* 0xff800000a3ab1808 */ /* 0x040fe20004000000 */
[----:B------:R-:W-:Y:S05]  /*3690*/  FFMA.FTZ R163, -R163, R163, 1 ;  /* 0x3f800000a3a37423 */ /* 0x000fea00000101a3 */
[----:B------:R-:W2:Y:S01]  /*36a0*/  MUFU.EX2 R237, R237 ;  /* 0x000000ed00ed7308 */ /* 0x000ea20000000800 */
[-C--:B-1----:R-:W-:Y:S01]  /*36b0*/  MOV R169, R164.reuse ;  /* 0x000000a400a97202 */ /* 0x082fe20000000f00 */
[--C-:B------:R-:W-:Y:S01]  /*36c0*/  FFMA.FTZ R179, R171, UR6, -R178.reuse ;  /* 0x00000006abb37c23 */ /* 0x100fe200080108b2 */
[C---:B------:R-:W-:Y:S01]  /*36d0*/  @P1 FSEL R169, R164.reuse, -INF , !P2 ;  /* 0xff800000a4a91808 */ /* 0x040fe20005000000 */
[----:B------:R-:W-:Y:S01]  /*36e0*/  FFMA.FTZ R164, -R164, R164, 1 ;  /* 0x3f800000a4a47423 */ /* 0x000fe200000101a4 */
[----:B------:R-:W-:Y:S05]  /*36f0*/  FMUL.FTZ R163, R163, UR7 ;  /* 0x00000007a3a37c20 */ /* 0x000fea0008410000 */
[----:B------:R-:W1:Y:S01]  /*3700*/  MUFU.TANH R165, R165 ;  /* 0x000000a500a57308 */ /* 0x000e620000002400 */
[----:B------:R-:W-:Y:S01]  /*3710*/  FFMA.FTZ R178, R169, UR6, -R178 ;  /* 0x00000006a9b27c23 */ /* 0x000fe200080108b2 */
[----:B------:R-:W-:Y:S08]  /*3720*/  FMUL.FTZ R164, R164, UR7 ;  /* 0x00000007a4a47c20 */ /* 0x000ff00008410000 */
[----:B------:R-:W3:Y:S01]  /*3730*/  MUFU.TANH R167, R167 ;  /* 0x000000a700a77308 */ /* 0x000ee20000002400 */
[----:B--2---:R-:W-:Y:S05]  /*3740*/  F2FP.BF16.F32.PACK_AB R166, R237, R246 ;  /* 0x000000f6eda6723e */ /* 0x004fea00000010ff */
[----:B------:R2:W-:Y:S04]  /*3750*/  STS [R209], R166 ;  /* 0x000000a6d1007388 */ /* 0x0005e80000000800 */
[----:B------:R-:W-:Y:S01]  /*3760*/  MUFU.EX2 R177, R177 ;  /* 0x000000b100b17308 */ /* 0x000fe20000000800 */
[-C--:B-1----:R-:W-:Y:S02]  /*3770*/  MOV R247, R165.reuse ;  /* 0x000000a500f77202 */ /* 0x082fe40000000f00 */
[C---:B------:R-:W-:Y:S01]  /*3780*/  @P1 FSEL R247, R165.reuse, -INF , !P0 ;  /* 0xff800000a5f71808 */ /* 0x040fe20004000000 */
[----:B------:R-:W-:Y:S01]  /*3790*/  FFMA.FTZ R165, -R165, R165, 1 ;  /* 0x3f800000a5a57423 */ /* 0x000fe200000101a5 */
[----:B------:R-:W-:Y:S05]  /*37a0*/  LEA R248, P0, R203, R218, 0x2 ;  /* 0x000000dacbf87211 */ /* 0x000fea00078010ff */
[----:B------:R-:W1:Y:S01]  /*37b0*/  MUFU.EX2 R176, R176 ;  /* 0x000000b000b07308 */ /* 0x000e620000000800 */
[-C--:B---3--:R-:W-:Y:S01]  /*37c0*/  MOV R169, R167.reuse ;  /* 0x000000a700a97202 */ /* 0x088fe20000000f00 */
[--C-:B------:R-:W-:Y:S01]  /*37d0*/  FFMA.FTZ R171, R247, UR6, -R170.reuse ;  /* 0x00000006f7ab7c23 */ /* 0x100fe200080108aa */
[C---:B------:R-:W-:Y:S01]  /*37e0*/  @P1 FSEL R169, R167.reuse, -INF , !P2 ;  /* 0xff800000a7a91808 */ /* 0x040fe20005000000 */
[----:B------:R-:W-:Y:S01]  /*37f0*/  FFMA.FTZ R167, -R167, R167, 1 ;  /* 0x3f800000a7a77423 */ /* 0x000fe200000101a7 */
[----:B------:R-:W-:Y:S01]  /*3800*/  LEA.HI.X R249, R203, R219, RZ, 0x2, P0 ;  /* 0x000000dbcbf97211 */ /* 0x000fe200000f14ff */
[----:B------:R-:W-:Y:S04]  /*3810*/  FMUL.FTZ R165, R165, UR7 ;  /* 0x00000007a5a57c20 */ /* 0x000fe80008410000 */
[----:B------:R-:W-:Y:S01]  /*3820*/  MUFU.EX2 R183, R183 ;  /* 0x000000b700b77308 */ /* 0x000fe20000000800 */
[----:B------:R-:W-:Y:S02]  /*3830*/  FFMA.FTZ R170, R169, UR6, -R170 ;  /* 0x00000006a9aa7c23 */ /* 0x000fe400080108aa */
[----:B------:R-:W3:Y:S01]  /*3840*/  LDG.E R169, desc[UR14][R248.64] ;  /* 0x0000000ef8a97981 */ /* 0x000ee2000c1e1900 */
[----:B--2---:R-:W-:Y:S06]  /*3850*/  IADD3 R166, PT, PT, R235, R222, RZ ;  /* 0x000000deeba67210 */ /* 0x004fec0007ffe0ff */
[----:B------:R-:W-:Y:S01]  /*3860*/  MUFU.EX2 R175, R175 ;  /* 0x000000af00af7308 */ /* 0x000fe20000000800 */
[----:B-1----:R-:W-:Y:S05]  /*3870*/  F2FP.BF16.F32.PACK_AB R98, R176, R177 ;  /* 0x000000b1b062723e */ /* 0x002fea00000010ff */
[----:B------:R-:W-:Y:S04]  /*3880*/  STS [R209+0x400], R98 ;  /* 0x00040062d1007388 */ /* 0x000fe80000000800 */
[----:B------:R-:W1:Y:S10]  /*3890*/  MUFU.EX2 R182, R182 ;  /* 0x000000b600b67308 */ /* 0x000e740000000800 */
[----:B------:R-:W2:Y:S10]  /*38a0*/  MUFU.EX2 R174, R174 ;  /* 0x000000ae00ae7308 */ /* 0x000eb40000000800 */
[----:B------:R-:W-:Y:S01]  /*38b0*/  MUFU.EX2 R181, R181 ;  /* 0x000000b500b57308 */ /* 0x000fe20000000800 */
[----:B-1----:R-:W-:Y:S05]  /*38c0*/  F2FP.BF16.F32.PACK_AB R168, R182, R183 ;  /* 0x000000b7b6a8723e */ /* 0x002fea00000010ff */
[----:B------:R1:W-:Y:S04]  /*38d0*/  STS [R220], R168 ;  /* 0x000000a8dc007388 */ /* 0x0003e80000000800 */
[----:B------:R-:W4:Y:S01]  /*38e0*/  MUFU.EX2 R180, R180 ;  /* 0x000000b400b47308 */ /* 0x000f220000000800 */
[----:B--2---:R-:W-:Y:S05]  /*38f0*/  F2FP.BF16.F32.PACK_AB R99, R174, R175 ;  /* 0x000000afae63723e */ /* 0x004fea00000010ff */
[----:B------:R-:W-:Y:S04]  /*3900*/  STS [R220+0x400], R99 ;  /* 0x00040063dc007388 */ /* 0x000fe80000000800 */
[----:B------:R-:W-:Y:S10]  /*3910*/  MUFU.EX2 R173, R173 ;  /* 0x000000ad00ad7308 */ /* 0x000ff40000000800 */
[----:B------:R-:W2:Y:S01]  /*3920*/  MUFU.EX2 R172, R172 ;  /* 0x000000ac00ac7308 */ /* 0x000ea20000000800 */
[----:B----4-:R-:W-:Y:S05]  /*3930*/  F2FP.BF16.F32.PACK_AB R252, R180, R181 ;  /* 0x000000b5b4fc723e */ /* 0x010fea00000010ff */
[----:B------:R-:W-:Y:S04]  /*3940*/  STS [R235], R252 ;  /* 0x000000fceb007388 */ /* 0x000fe80000000800 */
[----:B------:R-:W-:Y:S02]  /*3950*/  MUFU.EX2 R179, R179 ;  /* 0x000000b300b37308 */ /* 0x000fe40000000800 */
[----:B-1----:R3:W4:Y:S08]  /*3960*/  LDG.E R168, desc[UR14][R248.64+0x20] ;  /* 0x0000200ef8a87981 */ /* 0x002730000c1e1900 */
[----:B------:R-:W1:Y:S01]  /*3970*/  MUFU.EX2 R178, R178 ;  /* 0x000000b200b27308 */ /* 0x000e620000000800 */
[----:B--2---:R-:W-:Y:S05]  /*3980*/  F2FP.BF16.F32.PACK_AB R250, R172, R173 ;  /* 0x000000adacfa723e */ /* 0x004fea00000010ff */
[----:B------:R2:W-:Y:S04]  /*3990*/  STS [R235+0x400], R250 ;  /* 0x000400faeb007388 */ /* 0x0005e80000000800 */
[----:B------:R-:W-:Y:S10]  /*39a0*/  MUFU.EX2 R171, R171 ;  /* 0x000000ab00ab7308 */ /* 0x000ff40000000800 */
[----:B------:R-:W2:Y:S01]  /*39b0*/  MUFU.EX2 R170, R170 ;  /* 0x000000aa00aa7308 */ /* 0x000ea20000000800 */
[----:B-1----:R-:W-:Y:S05]  /*39c0*/  F2FP.BF16.F32.PACK_AB R251, R178, R179 ;  /* 0x000000b3b2fb723e */ /* 0x002fea00000010ff */
[----:B------:R-:W-:Y:S01]  /*39d0*/  STS [R166], R251 ;  /* 0x000000fba6007388 */ /* 0x000fe20000000800 */
[----:B--2---:R-:W-:Y:S01]  /*39e0*/  FMUL.FTZ R250, R151, UR7 ;  /* 0x0000000797fa7c20 */ /* 0x004fe20008410000 */
[----:B------:R-:W-:Y:S01]  /*39f0*/  FMUL.FTZ R151, R152, UR7 ;  /* 0x0000000798977c20 */ /* 0x000fe20008410000 */
[----:B------:R-:W-:Y:S05]  /*3a00*/  F2FP.BF16.F32.PACK_AB R247, R170, R171 ;  /* 0x000000abaaf7723e */ /* 0x000fea00000010ff */
[----:B------:R1:W-:Y:S06]  /*3a10*/  STS [R166+0x400], R247 ;  /* 0x000400f7a6007388 */ /* 0x0003ec0000000800 */
[----:B------:R-:W-:Y:S06]  /*3a20*/  LDSM.16.M88.4 R68, [R199+0xc000] ;  /* 0x00c00000c744783b */ /* 0x000fec0000000200 */
[----:B------:R-:W2:Y:S06]  /*3a30*/  LDSM.16.M88.4 R72, [R197+0x6000] ;  /* 0x00600000c548783b */ /* 0x000eac0000000200 */
[----:B------:R-:W2:Y:S06]  /*3a40*/  LDSM.16.M88.4 R76, [R197+0x6800] ;  /* 0x00680000c54c783b */ /* 0x000eac0000000200 */
[----:B------:R-:W-:Y:S01]  /*3a50*/  LDSM.16.M88.4 R80, [R186+0xc000] ;  /* 0x00c00000ba50783b */ /* 0x000fe20000000200 */
[----:B-1----:R-:W-:Y:S05]  /*3a60*/  IADD3 R247, PT, PT, R232, 0x1, RZ ;  /* 0x00000001e8f77810 */ /* 0x002fea0007ffe0ff */
[----:B------:R-:W1:Y:S01]  /*3a70*/  LDSM.16.M88.4 R84, [R195+0x6000] ;  /* 0x00600000c354783b */ /* 0x000e620000000200 */
[----:B------:R-:W-:Y:S05]  /*3a80*/  ISETP.NE.AND P0, PT, R247, 0x1, PT ;  /* 0x00000001f700780c */ /* 0x000fea0003f05270 */
[----:B------:R-:W1:Y:S06]  /*3a90*/  LDSM.16.M88.4 R88, [R195+0x6800] ;  /* 0x00680000c358783b */ /* 0x000e6c0000000200 */
[----:B------:R-:W-:Y:S06]  /*3aa0*/  LDSM.16.M88.4 R92, [R185+0xc000] ;  /* 0x00c00000b95c783b */ /* 0x000fec0000000200 */
[----:B------:R-:W1:Y:S01]  /*3ab0*/  LDSM.16.M88.4 R96, [R193+0x6000] ;  /* 0x00600000c160783b */ /* 0x000e620000000200 */
[C---:B--2---:R-:W-:Y:S08]  /*3ac0*/  HMMA.16816.F32.BF16 R4, R68.reuse, R72, RZ ;  /* 0x000000484404723c */ /* 0x044ff000000418ff */
[C---:B------:R-:W-:Y:S01]  /*3ad0*/  HMMA.16816.F32.BF16 R8, R68.reuse, R74, RZ ;  /* 0x0000004a4408723c */ /* 0x040fe200000418ff */
[----:B------:R-:W-:Y:S07]  /*3ae0*/  LDSM.16.M88.4 R72, [R184+0xc000] ;  /* 0x00c00000b848783b */ /* 0x000fee0000000200 */
[C---:B------:R-:W-:Y:S08]  /*3af0*/  HMMA.16816.F32.BF16 R12, R68.reuse, R76, RZ ;  /* 0x0000004c440c723c */ /* 0x040ff000000418ff */
[----:B------:R-:W-:Y:S01]  /*3b00*/  HMMA.16816.F32.BF16 R16, R68, R78, RZ ;  /* 0x0000004e4410723c */ /* 0x000fe200000418ff */
[----:B------:R-:W2:Y:S06]  /*3b10*/  LDSM.16.M88.4 R68, [R193+0x6800] ;  /* 0x00680000c144783b */ /* 0x000eac0000000200 */
[----:B------:R-:W2:Y:S01]  /*3b20*/  LDSM.16.M88.4 R76, [R192+0x6000] ;  /* 0x00600000c04c783b */ /* 0x000ea20000000200 */
[C---:B-1----:R-:W-:Y:S08]  /*3b30*/  HMMA.16816.F32.BF16 R4, R80.reuse, R84, R4 ;  /* 0x000000545004723c */ /* 0x042ff00000041804 */
[C---:B------:R-:W-:Y:S01]  /*3b40*/  HMMA.16816.F32.BF16 R8, R80.reuse, R86, R8 ;  /* 0x000000565008723c */ /* 0x040fe20000041808 */
[----:B------:R-:W-:Y:S07]  /*3b50*/  LDSM.16.M88.4 R84, [R199+0xe000] ;  /* 0x00e00000c754783b */ /* 0x000fee0000000200 */
[C---:B------:R-:W-:Y:S08]  /*3b60*/  HMMA.16816.F32.BF16 R12, R80.reuse, R88, R12 ;  /* 0x00000058500c723c */ /* 0x040ff0000004180c */
[----:B------:R-:W-:Y:S01]  /*3b70*/  HMMA.16816.F32.BF16 R16, R80, R90, R16 ;  /* 0x0000005a5010723c */ /* 0x000fe20000041810 */
[----:B------:R-:W1:Y:S06]  /*3b80*/  LDSM.16.M88.4 R80, [R192+0x6800] ;  /* 0x00680000c050783b */ /* 0x000e6c0000000200 */
[----:B------:R-:W1:Y:S01]  /*3b90*/  LDSM.16.M88.4 R88, [R197+0x8000] ;  /* 0x00800000c558783b */ /* 0x000e620000000200 */
[C---:B------:R-:W-:Y:S08]  /*3ba0*/  HMMA.16816.F32.BF16 R4, R92.reuse, R96, R4 ;  /* 0x000000605c04723c */ /* 0x040ff00000041804 */
[C---:B------:R-:W-:Y:S01]  /*3bb0*/  HMMA.16816.F32.BF16 R8, R92.reuse, R98, R8 ;  /* 0x000000625c08723c */ /* 0x040fe20000041808 */
[----:B------:R-:W-:Y:S07]  /*3bc0*/  LDSM.16.M88.4 R96, [R195+0x8000] ;  /* 0x00800000c360783b */ /* 0x000fee0000000200 */
[C---:B--2---:R-:W-:Y:S08]  /*3bd0*/  HMMA.16816.F32.BF16 R12, R92.reuse, R68, R12 ;  /* 0x000000445c0c723c */ /* 0x044ff0000004180c */
        /* <DEDUP_REMOVED lines=16> */
[----:B------:R-:W4:Y:S01]  /*3ce0*/  LDSM.16.M88.4 R84, [R184+0xe000] ;  /* 0x00e00000b854783b */ /* 0x000f220000000200 */
[C---:B---3--:R-:W-:Y:S08]  /*3cf0*/  HMMA.16816.F32.BF16 R4, R92.reuse, R96, R4 ;  /* 0x000000605c04723c */ /* 0x048ff00000041804 */
        /* <DEDUP_REMOVED lines=40> */
[----:B------:R-:W-:Y:S03]  /*3f80*/  FADD.FTZ R248, -R169, R5 ;  /* 0x00000005a9f87221 */ /* 0x000fe60000010100 */
[----:B------:R-:W-:Y:S01]  /*3f90*/  FMUL.FTZ R249, R246, R249 ;  /* 0x000000f9f6f97220 */ /* 0x000fe20000410000 */
[----:B------:R-:W-:Y:S03]  /*3fa0*/  HMMA.16816.F32.BF16 R16, R92, R74, R16 ;  /* 0x0000004a5c10723c */ /* 0x000fe60000041810 */
[----:B------:R-:W-:Y:S01]  /*3fb0*/  FMUL.FTZ R248, R237, R248 ;  /* 0x000000f8edf87220 */ /* 0x000fe20000410000 */
[C---:B------:R-:W-:Y:S01]  /*3fc0*/  FADD.FTZ R246, -R169.reuse, R8 ;  /* 0x00000008a9f67221 */ /* 0x040fe20000010100 */
[----:B------:R-:W-:Y:S01]  /*3fd0*/  FADD.FTZ R237, -R169, R9 ;  /* 0x00000009a9ed7221 */ /* 0x000fe20000010100 */
[----:B------:R-:W-:Y:S01]  /*3fe0*/  FMUL.FTZ R249, R249, R250 ;  /* 0x000000faf9f97220 */ /* 0x000fe20000410000 */
[----:B------:R-:W-:Y:S01]  /*3ff0*/  FMUL.FTZ R248, R248, R151 ;  /* 0x00000097f8f87220 */ /* 0x000fe20000410000 */
[----:B------:R-:W-:Y:S01]  /*4000*/  FMUL.FTZ R246, R183, R246 ;  /* 0x000000f6b7f67220 */ /* 0x000fe20000410000 */
[----:B------:R-:W-:Y:S02]  /*4010*/  FMUL.FTZ R237, R182, R237 ;  /* 0x000000edb6ed7220 */ /* 0x000fe40000410000 */
[C---:B------:R-:W-:Y:S01]  /*4020*/  FADD.FTZ R152, -R169.reuse, R12 ;  /* 0x0000000ca9987221 */ /* 0x040fe20000010100 */
[----:B------:R-:W-:Y:S01]  /*4030*/  FADD.FTZ R151, -R169, R13 ;  /* 0x0000000da9977221 */ /* 0x000fe20000010100 */
[----:B------:R-:W-:Y:S01]  /*4040*/  FMUL.FTZ R155, R246, R155 ;  /* 0x0000009bf69b7220 */ /* 0x000fe20000410000 */
[----:B------:R-:W-:Y:S01]  /*4050*/  FMUL.FTZ R156, R237, R156 ;  /* 0x0000009ced9c7220 */ /* 0x000fe20000410000 */
[----:B------:R-:W-:Y:S01]  /*4060*/  FMUL.FTZ R152, R181, R152 ;  /* 0x00000098b5987220 */ /* 0x000fe20000410000 */
[----:B------:R-:W-:Y:S01]  /*4070*/  FMUL.FTZ R151, R180, R151 ;  /* 0x00000097b4977220 */ /* 0x000fe20000410000 */
[----:B------:R-:W-:Y:S02]  /*4080*/  F2FP.BF16.F32.PACK_AB R248, R248, R249 ;  /* 0x000000f9f8f8723e */ /* 0x000fe400000010ff */
[C---:B------:R-:W-:Y:S01]  /*4090*/  FADD.FTZ R182, -R169.reuse, R16 ;  /* 0x00000010a9b67221 */ /* 0x040fe20000010100 */
[----:B------:R-:W-:Y:S01]  /*40a0*/  FADD.FTZ R169, -R169, R17 ;  /* 0x00000011a9a97221 */ /* 0x000fe20000010100 */
[----:B------:R-:W-:Y:S01]  /*40b0*/  FMUL.FTZ R152, R152, R159 ;  /* 0x0000009f98987220 */ /* 0x000fe20000410000 */
[----:B------:R-:W-:Y:S01]  /*40c0*/  F2FP.BF16.F32.PACK_AB R155, R156, R155 ;  /* 0x0000009b9c9b723e */ /* 0x000fe200000010ff */
[----:B------:R-:W-:Y:S01]  /*40d0*/  FMUL.FTZ R182, R179, R182 ;  /* 0x000000b6b3b67220 */ /* 0x000fe20000410000 */
[----:B------:R-:W-:Y:S01]  /*40e0*/  FMUL.FTZ R169, R178, R169 ;  /* 0x000000a9b2a97220 */ /* 0x000fe20000410000 */
[C---:B------:R-:W-:Y:S01]  /*40f0*/  FADD.FTZ R156, -R168.reuse, R6 ;  /* 0x00000006a89c7221 */ /* 0x040fe20000010100 */
[----:B------:R-:W-:Y:S01]  /*4100*/  FADD.FTZ R159, -R168, R7 ;  /* 0x00000007a89f7221 */ /* 0x000fe20000010100 */
[----:B------:R-:W-:Y:S01]  /*4110*/  FMUL.FTZ R151, R151, R160 ;  /* 0x000000a097977220 */ /* 0x000fe20000410000 */
[----:B------:R-:W-:Y:S01]  /*4120*/  FMUL.FTZ R163, R182, R163 ;  /* 0x000000a3b6a37220 */ /* 0x000fe20000410000 */
[----:B------:R-:W-:Y:S01]  /*4130*/  FMUL.FTZ R164, R169, R164 ;  /* 0x000000a4a9a47220 */ /* 0x000fe20000410000 */
[----:B------:R-:W-:Y:S01]  /*4140*/  FMUL.FTZ R156, R177, R156 ;  /* 0x0000009cb19c7220 */ /* 0x000fe20000410000 */
[----:B------:R-:W-:Y:S01]  /*4150*/  FMUL.FTZ R159, R176, R159 ;  /* 0x0000009fb09f7220 */ /* 0x000fe20000410000 */
[----:B------:R-:W-:Y:S01]  /*4160*/  FADD.FTZ R160, -R168, R10 ;  /* 0x0000000aa8a07221 */ /* 0x000fe20000010100 */
[----:B------:R-:W-:Y:S01]  /*4170*/  F2FP.BF16.F32.PACK_AB R152, R151, R152 ;  /* 0x000000989798723e */ /* 0x000fe200000010ff */
[----:B------:R-:W-:Y:S01]  /*4180*/  FMUL.FTZ R153, R156, R153 ;  /* 0x000000999c997220 */ /* 0x000fe20000410000 */
[----:B------:R-:W-:Y:S01]  /*4190*/  F2FP.BF16.F32.PACK_AB R163, R164, R163 ;  /* 0x000000a3a4a3723e */ /* 0x000fe200000010ff */
[----:B------:R-:W-:Y:S01]  /*41a0*/  FMUL.FTZ R160, R175, R160 ;  /* 0x000000a0afa07220 */ /* 0x000fe20000410000 */
[----:B------:R-:W-:Y:S01]  /*41b0*/  FMUL.FTZ R154, R159, R154 ;  /* 0x0000009a9f9a7220 */ /* 0x000fe20000410000 */
[C---:B------:R-:W-:Y:S01]  /*41c0*/  FADD.FTZ R151, -R168.reuse, R11 ;  /* 0x0000000ba8977221 */ /* 0x040fe20000010100 */
[C---:B------:R-:W-:Y:S01]  /*41d0*/  FADD.FTZ R156, -R168.reuse, R14 ;  /* 0x0000000ea89c7221 */ /* 0x040fe20000010100 */
[C---:B------:R-:W-:Y:S01]  /*41e0*/  FADD.FTZ R159, -R168.reuse, R15 ;  /* 0x0000000fa89f7221 */ /* 0x040fe20000010100 */
        /* <DEDUP_REMOVED lines=8> */
[----:B------:R-:W-:Y:S01]  /*4270*/  FMUL.FTZ R160, R167, UR7 ;  /* 0x00000007a7a07c20 */ /* 0x000fe20008410000 */
[----:B------:R-:W-:Y:S01]  /*4280*/  FMUL.FTZ R158, R151, R158 ;  /* 0x0000009e979e7220 */ /* 0x000fe20000410000 */
[----:B------:R-:W-:Y:S01]  /*4290*/  F2FP.BF16.F32.PACK_AB R154, R154, R153 ;  /* 0x000000999a9a723e */ /* 0x000fe200000010ff */
[----:B------:R-:W-:Y:S01]  /*42a0*/  FMUL.FTZ R156, R156, R161 ;  /* 0x000000a19c9c7220 */ /* 0x000fe20000410000 */
[----:B------:R-:W-:Y:S01]  /*42b0*/  FMUL.FTZ R159, R159, R162 ;  /* 0x000000a29f9f7220 */ /* 0x000fe20000410000 */
[----:B------:R-:W-:Y:S01]  /*42c0*/  FMUL.FTZ R164, R164, R165 ;  /* 0x000000a5a4a47220 */ /* 0x000fe20000410000 */
[----:B------:R-:W-:Y:S01]  /*42d0*/  FMUL.FTZ R169, R169, R160 ;  /* 0x000000a0a9a97220 */ /* 0x000fe20000410000 */
[----:B------:R-:W-:Y:S06]  /*42e0*/  @!P0 BRA `(.L_x_1765) ;  /* 0x0000000000688947 */ /* 0x000fec0003800000 */
[----:B------:R-:W1:Y:S01]  /*42f0*/  LDC R5, c[0x0][0x3b0] ;  /* 0x0000ec00ff057b82 */ /* 0x000e620000000800 */
[----:B------:R-:W-:Y:S02]  /*4300*/  IADD3 R8, P2, PT, RZ, -UR18, RZ ;  /* 0x80000012ff087c10 */ /* 0x000fe4000ff5e0ff */
[----:B------:R-:W-:Y:S04]  /*4310*/  LOP3.LUT R6, R232, 0x1, RZ, 0xc0, !PT ;  /* 0x00000001e8067812 */ /* 0x000fe800078ec0ff */
[----:B------:R-:W-:Y:S01]  /*4320*/  ISETP.NE.U32.AND P3, PT, R6, 0x1, PT ;  /* 0x000000010600780c */ /* 0x000fe20003f65070 */
[----:B------:R-:W2:Y:S01]  /*4330*/  LDC R4, c[0x0][0x3b4] ;  /* 0x0000ed00ff047b82 */ /* 0x000ea20000000800 */
[----:B------:R-:W-:Y:S05]  /*4340*/  IMAD.MOV.U32 R6, RZ, RZ, -0x6000 ;  /* 0xffffa000ff067424 */ /* 0x000fea00078e00ff */
[----:B------:R-:W-:Y:S05]  /*4350*/  SEL R6, R6, 0x6000, !P3 ;  /* 0x0000600006067807 */ /* 0x000fea0005800000 */
[--C-:B------:R-:W-:Y:S02]  /*4360*/  IMAD.IADD R231, R231, 0x1, R6.reuse ;  /* 0x00000001e7e77824 */ /* 0x100fe400078e0206 */
[----:B------:R-:W-:Y:S02]  /*4370*/  IMAD.IADD R188, R188, 0x1, R6 ;  /* 0x00000001bcbc7824 */ /* 0x000fe400078e0206 */
[----:B-1----:R-:W-:Y:S04]  /*4380*/  IMAD.SHL.U32 R7, R5, 0x40, RZ ;  /* 0x0000004005077824 */ /* 0x002fe800078e00ff */
[----:B------:R-:W-:Y:S05]  /*4390*/  IMAD.X R7, RZ, RZ, ~R7, P2 ;  /* 0x000000ffff077224 */ /* 0x000fea00010e0e07 */
[----:B------:R-:W-:Y:S04]  /*43a0*/  SHF.R.S64 R9, R8, 0x1f, R7 ;  /* 0x0000001f08097819 */ /* 0x000fe80000001007 */
[----:B------:R-:W-:Y:S04]  /*43b0*/  IADD3 R242, P2, PT, R242, R9, RZ ;  /* 0x00000009f2f27210 */ /* 0x000fe80007f5e0ff */
[----:B------:R-:W-:Y:S02]  /*43c0*/  LEA.HI.X.SX32 R243, R7, R243, 0x1, P2 ;  /* 0x000000f307f37211 */ /* 0x000fe400010f0eff */
[C---:B------:R-:W-:Y:S03]  /*43d0*/  LEA R8, P2, R5.reuse, R242, 0x6 ;  /* 0x000000f205087211 */ /* 0x040fe600078430ff */
[----:B------:R-:W-:Y:S01]  /*43e0*/  @!PT LDS RZ, [RZ] ;  /* 0x00000000fffff984 */ /* 0x000fe20000000800 */
[----:B------:R-:W-:Y:S01]  /*43f0*/  @!PT LDS RZ, [RZ] ;  /* 0x00000000fffff984 */ /* 0x000fe20000000800 */
[----:B------:R-:W-:Y:S01]  /*4400*/  @!PT LDS RZ, [RZ] ;  /* 0x00000000fffff984 */ /* 0x000fe20000000800 */
[----:B------:R1:W-:Y:S01]  /*4410*/  LDGSTS.E.BYPASS.LTC128B.128 [R231], desc[UR14][R242.64] ;  /* 0x00000000f2e77fae */ /* 0x0003e2000b981a0e */
[----:B--2---:R-:W-:Y:S03]  /*4420*/  LEA.HI.X R9, R5, R243, R4, 0x6, P2 ;  /* 0x000000f305097211 */ /* 0x004fe600010f3404 */
[----:B------:R1:W-:Y:S04]  /*4430*/  LDGSTS.E.BYPASS.LTC128B.128 [R231+0x2000], desc[UR14][R242.64+0x80] ;  /* 0x02000080f2e77fae */ /* 0x0003e8000b981a0e */
[----:B------:R1:W-:Y:S04]  /*4440*/  LDGSTS.E.BYPASS.LTC128B.128 [R231+0x4000], desc[UR14][R242.64+0x100] ;  /* 0x04000100f2e77fae */ /* 0x0003e8000b981a0e */
[----:B------:R1:W-:Y:S04]  /*4450*/  LDGSTS.E.BYPASS.LTC128B.128 [R231+0x1000], desc[UR14][R8.64] ;  /* 0x0100000008e77fae */ /* 0x0003e8000b981a0e */
[----:B------:R1:W-:Y:S04]  /*4460*/  LDGSTS.E.BYPASS.LTC128B.128 [R231+0x3000], desc[UR14][R8.64+0x80] ;  /* 0x0300008008e77fae */ /* 0x0003e8000b981a0e */
[----:B------:R1:W-:Y:S04]  /*4470*/  LDGSTS.E.BYPASS.LTC128B.128 [R231+0x5000], desc[UR14][R8.64+0x100] ;  /* 0x0500010008e77fae */ /* 0x0003e8000b981a0e */
[----:B------:R-:W0:Y:S02]  /*4480*/  LDGDEPBAR ;  /* 0x00000000000079af */ /* 0x000e240000000000 */
.L_x_1765:
        /* <DEDUP_REMOVED lines=13> */
[----:B------:R-:W-:Y:S05]  /*4560*/  LDSM.16.MT88.4 R4, [R191] ;  /* 0x00000000bf04783b */ /* 0x000fea0000004200 */
[----:B-1----:R-:W1:Y:S05]  /*4570*/  LDSM.16.MT88.4 R8, [R198+0xc000] ;  /* 0x00c00000c608783b */ /* 0x002e6a0000004200 */
        /* <DEDUP_REMOVED lines=89> */
.L_x_1766:
        /* <DEDUP_REMOVED lines=124> */
[----:B------:R-:W-:Y:S04]  /*52d0*/  REDG.E.ADD.F32.FTZ.RN.STRONG.GPU desc[UR14][R238.64+0x80], R16 ;  /* 0x00008010ee0079a6 */ /* 0x000fe8000c12f30e */
[----:B------:R3:W-:Y:S01]  /*52e0*/  REDG.E.ADD.F32.FTZ.RN.STRONG.GPU desc[UR14][R182.64+0x80], R17 ;  /* 0x00008011b60079a6 */ /* 0x0007e2000c12f30e */
[C---:B------:R-:W-:Y:S03]  /*52f0*/  IMAD.WIDE R168, R237.reuse, -0xc0, R4 ;  /* 0xffffff40eda87825 */ /* 0x040fe600078e0204 */
[----:B------:R3:W-:Y:S01]  /*5300*/  REDG.E.ADD.F32.FTZ.RN.STRONG.GPU desc[UR14][R180.64+0x80], R18 ;  /* 0x00008012b40079a6 */ /* 0x0007e2000c12f30e */
[C---:B------:R-:W-:Y:S03]  /*5310*/  LEA R148, P0, R237.reuse, R168, 0x5 ;  /* 0x000000a8ed947211 */ /* 0x040fe600078028ff */
[----:B------:R3:W-:Y:S01]  /*5320*/  REDG.E.ADD.F32.FTZ.RN.STRONG.GPU desc[UR14][R172.64+0x80], R19 ;  /* 0x00008013ac0079a6 */ /* 0x0007e2000c12f30e */
[C---:B------:R-:W-:Y:S03]  /*5330*/  LEA.HI.X.SX32 R149, R237.reuse, R169, 0x5, P0 ;  /* 0x000000a9ed957211 */ /* 0x040fe600000f2eff */
[----:B------:R3:W-:Y:S01]  /*5340*/  REDG.E.ADD.F32.FTZ.RN.STRONG.GPU desc[UR14][R156.64+0x80], R12 ;  /* 0x0000800c9c0079a6 */ /* 0x0007e2000c12f30e */
[C---:B----4-:R-:W-:Y:S03]  /*5350*/  LEA R170, P0, R237.reuse, R148, 0x5 ;  /* 0x00000094edaa7211 */ /* 0x050fe600078028ff */
        /* <DEDUP_REMOVED lines=19> */
[C---:B-1----:R-:W-:Y:S03]  /*5490*/  LEA R248, P0, R237.reuse, R8, 0x5 ;  /* 0x00000008edf87211 */ /* 0x042fe600078028ff */
[----:B------:R1:W-:Y:S01]  /*54a0*/  REDG.E.ADD.F32.FTZ.RN.STRONG.GPU desc[UR14][R154.64+0x100], R74 ;  /* 0x0001004a9a0079a6 */ /* 0x0003e2000c12f30e */
[C---:B------:R-:W-:Y:S03]  /*54b0*/  LEA.HI.X.SX32 R249, R237.reuse, R9, 0x5, P0 ;  /* 0x00000009edf97211 */ /* 0x040fe600000f2eff */
        /* <DEDUP_REMOVED lines=31> */
[----:B------:R-:W-:Y:S01]  /*56b0*/  LDSM.16.MT88.4 R4, [R191+-0x2000] ;  /* 0xffe00000bf04783b */ /* 0x000fe20000004200 */
[C---:B------:R-:W-:Y:S03]  /*56c0*/  LEA R152, P0, R237.reuse, R158, 0x5 ;  /* 0x0000009eed987211 */ /* 0x040fe600078028ff */
[----:B------:R-:W2:Y:S01]  /*56d0*/  LDSM.16.MT88.4 R8, [R187] ;  /* 0x00000000bb08783b */ /* 0x000ea20000004200 */
[C---:B------:R-:W-:Y:S02]  /*56e0*/  LEA.HI.X.SX32 R153, R237.reuse, R159, 0x5, P0 ;  /* 0x0000009fed997211 */ /* 0x040fe400000f2eff */
[C---:B-1----:R-:W-:Y:S01]  /*56f0*/  LEA R154, P0, R237.reuse, R152, 0x5 ;  /* 0x00000098ed9a7211 */ /* 0x042fe200078028ff */
[----:B------:R-:W1:Y:S03]  /*5700*/  LDSM.16.MT88.4 R12, [R190+-0x2000] ;  /* 0xffe00000be0c783b */ /* 0x000e660000004200 */
[C---:B------:R-:W-:Y:S01]  /*5710*/  LEA.HI.X.SX32 R155, R237.reuse, R153, 0x5, P0 ;  /* 0x00000099ed9b7211 */ /* 0x040fe200000f2eff */
[----:B------:R-:W-:Y:S01]  /*5720*/  REDG.E.ADD.F32.FTZ.RN.STRONG.GPU desc[UR14][R182.64+0x200], R89 ;  /* 0x00020059b60079a6 */ /* 0x000fe2000c12f30e */
[C---:B------:R-:W-:Y:S03]  /*5730*/  LEA R160, P0, R237.reuse, R154, 0x5 ;  /* 0x0000009aeda07211 */ /* 0x040fe600078028ff */
[----:B------:R-:W-:Y:S01]  /*5740*/  REDG.E.ADD.F32.FTZ.RN.STRONG.GPU desc[UR14][R16.64+0x200], R90 ;  /* 0x0002005a100079a6 */ /* 0x000fe2000c12f30e */
[----:B------:R-:W-:Y:S03]  /*5750*/  LEA.HI.X.SX32 R161, R237, R155, 0x5, P0 ;  /* 0x0000009beda17211 */ /* 0x000fe600000f2eff */
[----:B------:R-:W-:Y:S04]  /*5760*/  REDG.E.ADD.F32.FTZ.RN.STRONG.GPU desc[UR14][R180.64+0x200], R91 ;  /* 0x0002005bb40079a6 */ /* 0x000fe8000c12f30e */
[----:B------:R-:W-:Y:S04]  /*5770*/  REDG.E.ADD.F32.FTZ.RN.STRONG.GPU desc[UR14][R238.64+0x280], R96 ;  /* 0x00028060ee0079a6 */ /* 0x000fe8000c12f30e */
[----:B------:R-:W-:Y:S04]  /*5780*/  REDG.E.ADD.F32.FTZ.RN.STRONG.GPU desc[UR14][R172.64+0x280], R97 ;  /* 0x00028061ac0079a6 */ /* 0x000fe8000c12f30e */
[----:B------:R-:W-:Y:S04]  /*5790*/  REDG.E.ADD.F32.FTZ.RN.STRONG.GPU desc[UR14][R18.64+0x280], R98 ;  /* 0x00028062120079a6 */ /* 0x000fe8000c12f30e */
[----:B------:R-:W3:Y:S04]  /*57a0*/  LDSM.16.MT88.4 R16, [R187+0x2000] ;  /* 0x00200000bb10783b */ /* 0x000ee80000004200 */
[----:B------:R-:W4:Y:S01]  /*57b0*/  LDSM.16.MT88.4 R68, [R187+0x4000] ;  /* 0x00400000bb44783b */ /* 0x000f220000004200 */
[-C--:B--2---:R-:W-:Y:S03]  /*57c0*/  HMMA.16816.F32.BF16 R100, R4, R8.reuse, R100 ;  /* 0x000000080464723c */ /* 0x084fe60000041864 */
[----:B------:R-:W-:Y:S04]  /*57d0*/  LDSM.16.MT88.4 R72, [R191+-0x1800] ;  /* 0xffe80000bf48783b */ /* 0x000fe80000004200 */
[----:B------:R-:W2:Y:S01]  /*57e0*/  LDSM.16.MT88.4 R76, [R187+0x800] ;  /* 0x00080000bb4c783b */ /* 0x000ea20000004200 */
[C---:B-1----:R-:W-:Y:S03]  /*57f0*/  HMMA.16816.F32.BF16 R104, R12.reuse, R8, R104 ;  /* 0x000000080c68723c */ /* 0x042fe60000041868 */
[----:B------:R-:W1:Y:S04]  /*5800*/  LDSM.16.MT88.4 R80, [R190+-0x1800] ;  /* 0xffe80000be50783b */ /* 0x000e680000004200 */
[----:B------:R-:W1:Y:S01]  /*5810*/  LDSM.16.MT88.4 R84, [R187+0x2800] ;  /* 0x00280000bb54783b */ /* 0x000e620000004200 */
[-C--:B------:R-:W-:Y:S03]  /*5820*/  HMMA.16816.F32.BF16 R108, R12, R10.reuse, R108 ;  /* 0x0000000a0c6c723c */ /* 0x080fe6000004186c */
[----:B------:R-:W-:Y:S04]  /*5830*/  LDSM.16.MT88.4 R88, [R187+0x1800] ;  /* 0x00180000bb58783b */ /* 0x000fe80000004200 */
[----:B------:R-:W-:Y:S01]  /*5840*/  LDSM.16.MT88.4 R148, [R187+0x5800] ;  /* 0x00580000bb94783b */ /* 0x000fe20000004200 */
[C---:B------:R-:W-:Y:S03]  /*5850*/  HMMA.16816.F32.BF16 R112, R4.reuse, R10, R112 ;  /* 0x0000000a0470723c */ /* 0x040fe60000041870 */
[----:B------:R-:W1:Y:S04]  /*5860*/  LDSM.16.MT88.4 R8, [R187+0x4800] ;  /* 0x00480000bb08783b */ /* 0x000e680000004200 */
[----:B------:R-:W-:Y:S01]  /*5870*/  REDG.E.ADD.F32.FTZ.RN.STRONG.GPU desc[UR14][R156.64+0x280], R99 ;  /* 0x000280639c0079a6 */ /* 0x000fe2000c12f30e */
[-C--:B---3--:R-:W-:Y:S03]  /*5880*/  HMMA.16816.F32.BF16 R116, R4, R16.reuse, R116 ;  /* 0x000000100474723c */ /* 0x088fe60000041874 */
[----:B------:R-:W-:Y:S04]  /*5890*/  LDSM.16.MT88.4 R96, [R187+0x3800] ;  /* 0x00380000bb60783b */ /* 0x000fe80000004200 */
[----:B------:R-:W-:Y:S01]  /*58a0*/  REDG.E.ADD.F32.FTZ.RN.STRONG.GPU desc[UR14][R158.64+0x280], R92 ;  /* 0x0002805c9e0079a6 */ /* 0x000fe2000c12f30e */
[C---:B------:R-:W-:Y:S03]  /*58b0*/  HMMA.16816.F32.BF16 R120, R12.reuse, R16, R120 ;  /* 0x000000100c78723c */ /* 0x040fe60000041878 */
[----:B------:R-:W-:Y:S04]  /*58c0*/  REDG.E.ADD.F32.FTZ.RN.STRONG.GPU desc[UR14][R152.64+0x280], R93 ;  /* 0x0002805d980079a6 */ /* 0x000fe8000c12f30e */
[----:B------:R-:W-:Y:S01]  /*58d0*/  REDG.E.ADD.F32.FTZ.RN.STRONG.GPU desc[UR14][R154.64+0x280], R94 ;  /* 0x0002805e9a0079a6 */ /* 0x000fe2000c12f30e */
[-C--:B------:R-:W-:Y:S03]  /*58e0*/  HMMA.16816.F32.BF16 R124, R12, R18.reuse, R124 ;  /* 0x000000120c7c723c */ /* 0x080fe6000004187c */
[----:B------:R-:W-:Y:S04]  /*58f0*/  REDG.E.ADD.F32.FTZ.RN.STRONG.GPU desc[UR14][R160.64+0x280], R95 ;  /* 0x0002805fa00079a6 */ /* 0x000fe8000c12f30e */
[----:B------:R-:W-:Y:S01]  /*5900*/  LDSM.16.MT88.4 R92, [R190+-0x800] ;  /* 0xfff80000be5c783b */ /* 0x000fe20000004200 */
[C---:B------:R-:W-:Y:S03]  /*5910*/  HMMA.16816.F32.BF16 R128, R4.reuse, R18, R128 ;  /* 0x000000120480723c */ /* 0x040fe60000041880 */
[----:B------:R-:W-:Y:S05]  /*5920*/  LDSM.16.MT88.4 R16, [R190+-0x1000] ;  /* 0xfff00000be10783b */ /* 0x000fea0000004200 */
[-C--:B----4-:R-:W-:Y:S08]  /*5930*/  HMMA.16816.F32.BF16 R132, R4, R68.reuse, R132 ;  /* 0x000000440484723c */ /* 0x090ff00000041884 */
[C---:B------:R-:W-:Y:S08]  /*5940*/  HMMA.16816.F32.BF16 R136, R12.reuse, R68, R136 ;  /* 0x000000440c88723c */ /* 0x040ff00000041888 */
[-C--:B------:R-:W-:Y:S01]  /*5950*/  HMMA.16816.F32.BF16 R140, R12, R70.reuse, R140 ;  /* 0x000000460c8c723c */ /* 0x080fe2000004188c */
[----:B------:R-:W-:Y:S07]  /*5960*/  LDSM.16.MT88.4 R12, [R187+0x1000] ;  /* 0x00100000bb0c783b */ /* 0x000fee0000004200 */
[----:B------:R-:W-:Y:S01]  /*5970*/  HMMA.16816.F32.BF16 R144, R4, R70, R144 ;  /* 0x000000460490723c */ /* 0x000fe20000041890 */
[----:B------:R-:W3:Y:S04]  /*5980*/  LDSM.16.MT88.4 R4, [R191+-0x1000] ;  /* 0xfff00000bf04783b */ /* 0x000ee80000004200 */
[----:B------:R-:W4:Y:S03]  /*5990*/  LDSM.16.MT88.4 R68, [R187+0x3000] ;  /* 0x00300000bb44783b */ /* 0x000f260000004200 */
[-C--:B--2---:R-:W-:Y:S08]  /*59a0*/  HMMA.16816.F32.BF16 R100, R72, R76.reuse, R100 ;  /* 0x0000004c4864723c */ /* 0x084ff00000041864 */
[C---:B-1----:R-:W-:Y:S08]  /*59b0*/  HMMA.16816.F32.BF16 R104, R80.reuse, R76, R104 ;  /* 0x0000004c5068723c */ /* 0x042ff00000041868 */
[-C--:B------:R-:W-:Y:S08]  /*59c0*/  HMMA.16816.F32.BF16 R108, R80, R78.reuse, R108 ;  /* 0x0000004e506c723c */ /* 0x080ff0000004186c */
[C---:B------:R-:W-:Y:S01]  /*59d0*/  HMMA.16816.F32.BF16 R112, R72.reuse, R78, R112 ;  /* 0x0000004e4870723c */ /* 0x040fe20000041870 */
[----:B------:R-:W1:Y:S07]  /*59e0*/  LDSM.16.MT88.4 R76, [R187+0x5000] ;  /* 0x00500000bb4c783b */ /* 0x000e6e0000004200 */
[-C--:B------:R-:W-:Y:S08]  /*59f0*/  HMMA.16816.F32.BF16 R116, R72, R84.reuse, R116 ;  /* 0x000000544874723c */ /* 0x080ff00000041874 */
[C---:B------:R-:W-:Y:S08]  /*5a00*/  HMMA.16816.F32.BF16 R120, R80.reuse, R84, R120 ;  /* 0x000000545078723c */ /* 0x040ff00000041878 */
[-C--:B------:R-:W-:Y:S08]  /*5a10*/  HMMA.16816.F32.BF16 R124, R80, R86.reuse, R124 ;  /* 0x00000056507c723c */ /* 0x080ff0000004187c */
[C---:B------:R-:W-:Y:S01]  /*5a20*/  HMMA.16816.F32.BF16 R128, R72.reuse, R86, R128 ;  /* 0x000000564880723c */ /* 0x040fe20000041880 */
[----:B------:R-:W2:Y:S07]  /*5a30*/  LDSM.16.MT88.4 R84, [R191+-0x800] ;  /* 0xfff80000bf54783b */ /* 0x000eae0000004200 */
[-C--:B------:R-:W-:Y:S08]  /*5a40*/  HMMA.16816.F32.BF16 R132, R72, R8.reuse, R132 ;  /* 0x000000084884723c */ /* 0x080ff00000041884 */
        /* <DEDUP_REMOVED lines=14> */
[----:B------:R-:W-:Y:S04]  /*5b30*/  HMMA.16816.F32.BF16 R144, R4, R78, R144 ;  /* 0x0000004e0490723c */ /* 0x000fe80000041890 */
[----:B------:R-:W-:Y:S01]  /*5b40*/  LOP3.LUT R4, R232, 0x1, RZ, 0xc0, !PT ;  /* 0x00000001e8047812 */ /* 0x000fe200078ec0ff */
[----:B------:R-:W-:Y:S01]  /*5b50*/  VIADD R6, R187, 0xffffa000 ;  /* 0xffffa000bb067836 */ /* 0x000fe20000000000 */
[----:B------:R-:W-:Y:S01]  /*5b60*/  @P5 IADD3 R5, P3, PT, R244, -0x100, RZ ;  /* 0xffffff00f4055810 */ /* 0x000fe20007f7e0ff */
[----:B------:R-:W-:Y:S01]  /*5b70*/  VIADD R232, R232, 0xffffffff ;  /* 0xffffffffe8e87836 */ /* 0x000fe20000000000 */
[-C--:B--2---:R-:W-:Y:S05]  /*5b80*/  HMMA.16816.F32.BF16 R100, R84, R88.reuse, R100 ;  /* 0x000000585464723c */ /* 0x084fea0000041864 */
        /* <DEDUP_REMOVED lines=20> */
[----:B------:R-:W-:Y:S01]  /*5cd0*/  LOP3.LUT P0, RZ, R213, 0x10, RZ, 0xc0, !PT ;  /* 0x00000010d5ff7812 */ /* 0x000fe2000780c0ff */
[----:B------:R-:W-:Y:S01]  /*5ce0*/  VIADD R5, R208, 0x40 ;  /* 0x00000040d0057836 */ /* 0x000fe20000000000 */
[----:B------:R-:W-:Y:S02]  /*5cf0*/  F2FP.BF16.F32.PACK_AB R21, R21, R20 ;  /* 0x000000141515723e */ /* 0x000fe400000010ff */
[----:B------:R-:W-:Y:S02]  /*5d00*/  F2FP.BF16.F32.PACK_AB R23, R23, R22 ;  /* 0x000000161717723e */ /* 0x000fe400000010ff */
[----:B------:R-:W-:Y:S02]  /*5d10*/  F2FP.BF16.F32.PACK_AB R32, R33, R32 ;  /* 0x000000202120723e */ /* 0x000fe400000010ff */
[----:B------:R-:W-:Y:S02]  /*5d20*/  F2FP.BF16.F32.PACK_AB R34, R35, R34 ;  /* 0x000000222322723e */ /* 0x000fe400000010ff */
[----:B------:R-:W-:-:S02]  /*5d30*/  F2FP.BF16.F32.PACK_AB R25, R25, R24 ;  /* 0x000000181919723e */ /* 0x000fc400000010ff */
[----:B------:R-:W-:Y:S01]  /*5d40*/  F2FP.BF16.F32.PACK_AB R27, R27, R26 ;  /* 0x0000001a1b1b723e */ /* 0x000fe200000010ff */
[----:B------:R-:W-:Y:S01]  /*5d50*/  @P0 VIADD R5, R208, 0xffffffc0 ;  /* 0xffffffc0d0050836 */ /* 0x000fe20000000000 */
        /* <DEDUP_REMOVED lines=153> */
.L_x_1768:
[----:B------:R-:W2:Y:S01]  /*66f0*/  LDC.64 R6, c[0x0][0x5c0] ;  /* 0x00017000ff067b82 */ /* 0x000ea20000000a00 */
[----:B-1----:R-:W-:-:S05]  /*6700*/  IADD3 R46, PT, PT, R233, R236, RZ ;  /* 0x000000ece92e7210 */ /* 0x002fca0007ffe0ff */
[C---:B--2---:R-:W-:Y:S02]  /*6710*/  IMAD R44, R46.reuse, R7, RZ ;  /* 0x000000072e2c7224 */ /* 0x044fe400078e02ff */
[----:B------:R-:W-:-:S05]  /*6720*/  IMAD.WIDE.U32 R46, R46, R6, RZ ;  /* 0x000000062e2e7225 */ /* 0x000fca00078e00ff */
[----:B------:R-:W-:Y:S02]  /*6730*/  IADD3 R44, PT, PT, R47, R44, RZ ;  /* 0x0000002c2f2c7210 */ /* 0x000fe40007ffe0ff */
.L_x_1769:
        /* <DEDUP_REMOVED lines=13> */
.L_x_1770:
[----:B------:R-:W1:Y:S01]  /*6810*/  LDC.64 R4, c[0x0][0x5c8] ;  /* 0x00017200ff047b82 */ /* 0x000e620000000a00 */
[----:B------:R-:W-:-:S05]  /*6820*/  IADD3 R58, PT, PT, R233, R236, RZ ;  /* 0x000000ece93a7210 */ /* 0x000fca0007ffe0ff */
[C---:B-1----:R-:W-:Y:S02]  /*6830*/  IMAD R56, R58.reuse, R5, RZ ;  /* 0x000000053a387224 */ /* 0x042fe400078e02ff */
[----:B------:R-:W-:-:S05]  /*6840*/  IMAD.WIDE.U32 R58, R58, R4, RZ ;  /* 0x000000043a3a7225 */ /* 0x000fca00078e00ff */
[----:B------:R-:W-:-:S07]  /*6850*/  IADD3 R56, PT, PT, R59, R56, RZ ;  /* 0x000000383b387210 */ /* 0x000fce0007ffe0ff */
.L_x_1771:
[----:B------:R-:W-:Y:S01]  /*6860*/  BAR.SYNC.DEFER_BLOCKING 0x0 ;  /* 0x0000000000007b1d */ /* 0x000fe20000010000 */
[----:B------:R-:W-:Y:S01]  /*6870*/  USHF.L.U32 UR6, UR13, 0x6, URZ ;  /* 0x000000060d067899 */ /* 0x000fe200080006ff */
[-C--:B------:R-:W-:Y:S02]  /*6880*/  ISETP.GE.AND P1, PT, R206, R214.reuse, PT ;  /* 0x000000d6ce00720c */ /* 0x080fe40003f26270 */
[----:B------:R-:W-:Y:S01]  /*6890*/  ISETP.GE.AND P2, PT, R207, R214, PT ;  /* 0x000000d6cf00720c */ /* 0x000fe20003f46270 */
[----:B------:R-:W-:Y:S01]  /*68a0*/  USHF.R.S32.HI UR7, URZ, 0x1f, UR6 ;  /* 0x0000001fff077899 */ /* 0x000fe20008011406 */
[----:B------:R-:W-:Y:S01]  /*68b0*/  BSSY.RECONVERGENT B0, `(.L_x_1772) ;  /* 0x0000022000007945 */ /* 0x000fe20003800200 */
[C---:B------:R-:W-:Y:S01]  /*68c0*/  IMAD.WIDE.U32 R50, R6.reuse, UR6, RZ ;  /* 0x0000000606327c25 */ /* 0x040fe2000f8e00ff */
[----:B------:R-:W1:Y:S03]  /*68d0*/  LDCU.64 UR4, c[0x0][0x5d8] ;  /* 0x0000bb00ff0477ac */ /* 0x000e660008000a00 */
[----:B------:R-:W-:Y:S01]  /*68e0*/  IMAD R48, R6, UR7, RZ ;  /* 0x0000000706307c24 */ /* 0x000fe2000f8e02ff */
[----:B------:R-:W-:-:S03]  /*68f0*/  LOP3.LUT R47, R50, 0x38, R205, 0xf8, !PT ;  /* 0x00000038322f7812 */ /* 0x000fc600078ef8cd */
[----:B------:R-:W-:Y:S01]  /*6900*/  IMAD R45, R7, UR6, R48 ;  /* 0x00000006072d7c24 */ /* 0x000fe2000f8e0230 */
        /* <DEDUP_REMOVED lines=28> */
.L_x_1773:
[----:B------:R-:W-:Y:S05]  /*6ad0*/  BSYNC.RECONVERGENT B0 ;  /* 0x0000000000007941 */ /* 0x000fea0003800200 */
.L_x_1772:
        /* <DEDUP_REMOVED lines=13> */
.L_x_1775:
[----:B------:R-:W-:Y:S05]  /*6bb0*/  BSYNC.RECONVERGENT B0 ;  /* 0x0000000000007941 */ /* 0x000fea0003800200 */
.L_x_1774:
[----:B------:R-:W-:Y:S01]  /*6bc0*/  MOV R213, RZ ;  /* 0x000000ff00d57202 */ /* 0x000fe20000000f00 */
        /* <DEDUP_REMOVED lines=19> */
.L_x_1777:
[----:B------:R-:W-:Y:S05]  /*6d00*/  BSYNC.RECONVERGENT B0 ;  /* 0x0000000000007941 */ /* 0x000fea0003800200 */
.L_x_1776:
        /* <DEDUP_REMOVED lines=13> */
.L_x_1764:
[----:B------:R-:W-:Y:S05]  /*6de0*/  BSYNC.RECONVERGENT B1 ;  /* 0x0000000000017941 */ /* 0x000fea0003800200 */
.L_x_1742:
        /* <DEDUP_REMOVED lines=11> */
.L_x_1779:
        /* <DEDUP_REMOVED lines=14> */
.L_x_2185:


//--------------------- .text._ZN5flash44flash_bwd_dq_dk_dv_loop_seqk_parallel_kernelI23Flash_bwd_kernel_traitsILi192ELi64ELi64ELi8ELi4ELi2ELi2ELb0ELb0EN7cutlass10bfloat16_tE19Flash_kernel_traitsILi192ELi64ELi64ELi8ES3_EELb1ELb0ELb0ELb1ELb0ELb0ELb0EEEvNS_16Flash_bwd_paramsE --------------------------
	.section	.text._ZN5flash44flash_bwd_dq_dk_dv_loop_seqk_parallel_kernelI23Flash_bwd_kernel_traitsILi192ELi64ELi64ELi8ELi4ELi2ELi2ELb0ELb0EN7cutlass10bfloat16_tE19Flash_kernel_traitsILi192ELi64ELi64ELi8ES3_EELb1ELb0ELb0ELb1ELb0ELb0ELb0EEEvNS_16Flash_bwd_paramsE,"ax",@progbits
	.align	128
        .global         _ZN5flash44flash_bwd_dq_dk_dv_loop_seqk_parallel_kernelI23Flash_bwd_kernel_traitsILi192ELi64ELi64ELi8ELi4ELi2ELi2ELb0ELb0EN7cutlass10bfloat16_tE19Flash_kernel_traitsILi192ELi64ELi64ELi8ES3_EELb1ELb0ELb0ELb1ELb0ELb0ELb0EEEvNS_16Flash_bwd_paramsE
        .type           _ZN5flash44flash_bwd_dq_dk_dv_loop_seqk_parallel_kernelI23Flash_bwd_kernel_traitsILi192ELi64ELi64ELi8ELi4ELi2ELi2ELb0ELb0EN7cutlass10bfloat16_tE19Flash_kernel_traitsILi192ELi64ELi64ELi8ES3_EELb1ELb0ELb0ELb1ELb0ELb0ELb0EEEvNS_16Flash_bwd_paramsE,@function
        .size           _ZN5flash44flash_bwd_dq_dk_dv_loop_seqk_parallel_kernelI23Flash_bwd_kernel_traitsILi192ELi64ELi64ELi8ELi4ELi2ELi2ELb0ELb0EN7cutlass10bfloat16_tE19Flash_kernel_traitsILi192ELi64ELi64ELi8ES3_EELb1ELb0ELb0ELb1ELb0ELb0ELb0EEEvNS_16Flash_bwd_paramsE,(.L_x_2186 - _ZN5flash44flash_bwd_dq_dk_dv_loop_seqk_parallel_kernelI23Flash_bwd_kernel_traitsILi192ELi64ELi64ELi8ELi4ELi2ELi2ELb0ELb0EN7cutlass10bfloat16_tE19Flash_kernel_traitsILi192ELi64ELi64ELi8ES3_EELb1ELb0ELb0ELb1ELb0ELb0ELb0EEEvNS_16Flash_bwd_paramsE)
        .other          _ZN5flash44flash_bwd_dq_dk_dv_loop_seqk_parallel_kernelI23Flash_bwd_kernel_traitsILi192ELi64ELi64ELi8ELi4ELi2ELi2ELb0ELb0EN7cutlass10bfloat16_tE19Flash_kernel_traitsILi192ELi64ELi64ELi8ES3_EELb1ELb0ELb0ELb1ELb0ELb0ELb0EEEvNS_16Flash_bwd_paramsE,@"STO_CUDA_ENTRY STV_DEFAULT"
_ZN5flash44flash_bwd_dq_dk_dv_loop_seqk_parallel_kernelI23Flash_bwd_kernel_traitsILi192ELi64ELi64ELi8ELi4ELi2ELi2ELb0ELb0EN7cutlass10bfloat16_tE19Flash_kernel_traitsILi192ELi64ELi64ELi8ES3_EELb1ELb0ELb0ELb1ELb0ELb0ELb0EEEvNS_16Flash_bwd_paramsE:
.text._ZN5flash44flash_bwd_dq_dk_dv_loop_seqk_parallel_kernelI23Flash_bwd_kernel_traitsILi192ELi64ELi64ELi8ELi4ELi2ELi2ELb0ELb0EN7cutlass10bfloat16_tE19Flash_kernel_traitsILi192ELi64ELi64ELi8ES3_EELb1ELb0ELb0ELb1ELb0ELb0ELb0EEEvNS_16Flash_bwd_paramsE:
        /* <DEDUP_REMOVED lines=35> */
[--C-:B------:R-:W-:Y:S02]  /*0230*/  LOP3.LUT R212, R212, 0x1c0, R211.reuse, 0xf8, !PT ;  /* 0x000001c0d4d47812 */ /* 0x100fe400078ef8d3 */
[----:B------:R-:W-:Y:S02]  /*0240*/  LOP3.LUT R5, R5, 0x6, R4, 0xf8, !PT ;  /* 0x0000000605057812 */ /* 0x000fe400078ef804 */
[----:B------:R-:W-:Y:S02]  /*0250*/  LOP3.LUT R201, R3, 0x30, RZ, 0xc0, !PT ;  /* 0x0000003003c97812 */ /* 0x000fe400078ec0ff */
[----:B------:R-:W-:Y:S02]  /*0260*/  LOP3.LUT R196, R196, 0x3800, R211, 0xf8, !PT ;  /* 0x00003800c4c47812 */ /* 0x000fe400078ef8d3 */
[----:B------:R-:W-:-:S02]  /*0270*/  SHF.R.U32.HI R206, RZ, 0x3, R203 ;  /* 0x00000003ffce7819 */ /* 0x000fc400000116cb */
[----:B------:R-:W-:Y:S02]  /*0280*/  LOP3.LUT R211, R211, 0x1c0, RZ, 0xc0, !PT ;  /* 0x000001c0d3d37812 */ /* 0x000fe400078ec0ff */
[----:B------:R-:W-:Y:S02]  /*0290*/  LOP3.LUT R212, R5, R212, RZ, 0xfc, !PT ;  /* 0x000000d405d47212 */ /* 0x000fe400078efcff */
[----:B------:R-:W-:Y:S02]  /*02a0*/  LOP3.LUT R5, R4, 0x20, RZ, 0xc0, !PT ;  /* 0x0000002004057812 */ /* 0x000fe400078ec0ff */
[----:B------:R-:W-:Y:S01]  /*02b0*/  LOP3.LUT R201, R201, 0x7, R0, 0xf8, !PT ;  /* 0x00000007c9c97812 */ /* 0x000fe200078ef800 */
[----:B------:R-:W-:Y:S01]  /*02c0*/  IMAD.SHL.U32 R0, R203, 0x40, RZ ;  /* 0x00000040cb007824 */ /* 0x000fe200078e00ff */
[----:B------:R-:W-:Y:S02]  /*02d0*/  LOP3.LUT R7, R2, 0x400, RZ, 0xc0, !PT ;  /* 0x0000040002077812 */ /* 0x000fe400078ec0ff */
[----:B------:R-:W-:-:S02]  /*02e0*/  LOP3.LUT R211, R211, 0x18, R206, 0xf8, !PT ;  /* 0x00000018d3d37812 */ /* 0x000fc400078ef8ce */
[----:B------:R-:W-:Y:S02]  /*02f0*/  LOP3.LUT R5, R5, 0x18, R206, 0xf8, !PT ;  /* 0x0000001805057812 */ /* 0x000fe400078ef8ce */
[--C-:B------:R-:W-:Y:S02]  /*0300*/  LOP3.LUT R8, R7, 0x6, R4.reuse, 0xf8, !PT ;  /* 0x0000000607087812 */ /* 0x100fe400078ef804 */
[----:B------:R-:W-:Y:S02]  /*0310*/  LOP3.LUT R211, R211, 0x38, R4, 0x78, !PT ;  /* 0x00000038d3d37812 */ /* 0x000fe400078e7804 */
[----:B------:R-:W-:Y:S02]  /*0320*/  LOP3.LUT R6, R0, 0x1c0, RZ, 0xc0, !PT ;  /* 0x000001c000067812 */ /* 0x000fe400078ec0ff */
[----:B------:R-:W-:Y:S02]  /*0330*/  LOP3.LUT R10, R3, 0x10, RZ, 0xc0, !PT ;  /* 0x00000010030a7812 */ /* 0x000fe400078ec0ff */
[----:B------:R-:W-:-:S02]  /*0340*/  LOP3.LUT R4, R5, 0x1c0, R0, 0xf8, !PT ;  /* 0x000001c005047812 */ /* 0x000fc400078ef800 */
[----:B--2---:R-:W-:Y:S02]  /*0350*/  LEA R208, P0, R199, R208, 0x2 ;  /* 0x000000d0c7d07211 */ /* 0x004fe400078010ff */
[----:B------:R-:W-:Y:S02]  /*0360*/  LOP3.LUT R6, R6, 0x38, R205, 0xf8, !PT ;  /* 0x0000003806067812 */ /* 0x000fe400078ef8cd */
[----:B------:R-:W-:Y:S02]  /*0370*/  LOP3.LUT R193, R10, 0x8, R203, 0xf8, !PT ;  /* 0x000000080ac17812 */ /* 0x000fe400078ef8cb */
[----:B------:R-:W-:Y:S02]  /*0380*/  LOP3.LUT R7, R0, 0x200, RZ, 0xc0, !PT ;  /* 0x0000020000077812 */ /* 0x000fe400078ec0ff */
[----:B------:R-:W-:Y:S02]  /*0390*/  LOP3.LUT R197, R4, 0x38, R205, 0x78, !PT ;  /* 0x0000003804c57812 */ /* 0x000fe400078e78cd */
[----:B------:R-:W-:-:S02]  /*03a0*/  R2P PR, R203, 0xe ;  /* 0x0000000ecb007804 */ /* 0x000fc40000000000 */
[----:B------:R-:W-:Y:S01]  /*03b0*/  LOP3.LUT R211, R8, R211, RZ, 0xfc, !PT ;  /* 0x000000d308d37212 */ /* 0x000fe200078efcff */
[----:B---3--:R-:W-:Y:S01]  /*03c0*/  IMAD.U32 R8, RZ, RZ, UR4 ;  /* 0x00000004ff087e24 */ /* 0x008fe2000f8e00ff */
[C---:B------:R-:W-:Y:S01]  /*03d0*/  LOP3.LUT R3, R6.reuse, 0x8, R3, 0x78, !PT ;  /* 0x0000000806037812 */ /* 0x040fe200078e7803 */
[----:B------:R-:W-:Y:S01]  /*03e0*/  UIADD3 UR4, UPT, UPT, UR6, 0x12000, URZ ;  /* 0x0001200006047890 */ /* 0x000fe2000fffe0ff */
[----:B------:R-:W-:Y:S02]  /*03f0*/  LOP3.LUT R193, R193, R6, RZ, 0x3c, !PT ;  /* 0x00000006c1c17212 */ /* 0x000fe400078e3cff */
[----:B------:R-:W-:Y:S02]  /*0400*/  LOP3.LUT R9, R6, 0x8, R203, 0x78, !PT ;  /* 0x0000000806097812 */ /* 0x000fe400078e78cb */
[C-C-:B------:R-:W-:Y:S02]  /*0410*/  LOP3.LUT R200, R7.reuse, 0xc00, R2.reuse, 0xf8, !PT ;  /* 0x00000c0007c87812 */ /* 0x140fe400078ef802 */
[----:B------:R-:W-:-:S02]  /*0420*/  LOP3.LUT R192, R7, 0x400, R2, 0xf8, !PT ;  /* 0x0000040007c07812 */ /* 0x000fc400078ef802 */
[----:B------:R-:W-:Y:S02]  /*0430*/  LOP3.LUT R197, R197, 0x200, R0, 0xf8, !PT ;  /* 0x00000200c5c57812 */ /* 0x000fe400078ef800 */
[----:B------:R-:W-:Y:S02]  /*0440*/  LOP3.LUT R0, R205, 0x1f8, RZ, 0xc0, !PT ;  /* 0x000001f8cd007812 */ /* 0x000fe400078ec0ff */
[----:B------:R-:W-:Y:S02]  /*0450*/  LEA R212, R212, UR5, 0x1 ;  /* 0x00000005d4d47c11 */ /* 0x000fe4000f8e08ff */
[----:B------:R-:W-:Y:S02]  /*0460*/  LOP3.LUT R196, R196, R9, RZ, 0xfc, !PT ;  /* 0x00000009c4c47212 */ /* 0x000fe400078efcff */
[----:B------:R-:W-:Y:S01]  /*0470*/  LOP3.LUT R193, R193, 0x200, R2, 0xf8, !PT ;  /* 0x00000200c1c17812 */ /* 0x000fe200078ef802 */
[----:B------:R-:W-:Y:S01]  /*0480*/  VIADD R231, R212, 0x20 ;  /* 0x00000020d4e77836 */ /* 0x000fe20000000000 */
[-C--:B------:R-:W-:Y:S01]  /*0490*/  LOP3.LUT R200, R200, R3.reuse, RZ, 0xfc, !PT ;  /* 0x00000003c8c87212 */ /* 0x080fe200078efcff */
[----:B------:R-:W-:Y:S01]  /*04a0*/  @P3 VIADD R231, R212, 0xffffffe0 ;  /* 0xffffffe0d4e73836 */ /* 0x000fe20000000000 */
[----:B------:R-:W-:-:S02]  /*04b0*/  LOP3.LUT R192, R192, R3, RZ, 0xfc, !PT ;  /* 0x00000003c0c07212 */ /* 0x000fc400078efcff */
[----:B------:R-:W-:Y:S02]  /*04c0*/  LOP3.LUT R0, R0, 0x38, R203, 0x78, !PT ;  /* 0x0000003800007812 */ /* 0x000fe400078e78cb */
        /* <DEDUP_REMOVED lines=12> */
[----:B------:R-:W-:Y:S01]  /*0590*/  LOP3.LUT R204, R205, 0x38, RZ, 0xc0, !PT ;  /* 0x00000038cdcc7812 */ /* 0x000fe200078ec0ff */
[----:B------:R-:W-:Y:S01]  /*05a0*/  IMAD.IADD R198, R200, 0x1, R195 ;  /* 0x00000001c8c67824 */ /* 0x000fe200078e02c3 */
        /* <DEDUP_REMOVED lines=8> */
[----:B----4-:R-:W-:-:S07]  /*0630*/  LEA R197, R197, UR6, 0x1 ;  /* 0x00000006c5c57c11 */ /* 0x010fce000f8e08ff */
.L_x_1844:
[----:B-1----:R-:W1:Y:S01]  /*0640*/  LDCU.64 UR4, c[0x0][0x478] ;  /* 0x00008f00ff0477ac */ /* 0x002e620008000a00 */
[----:B------:R-:W2:Y:S01]  /*0650*/  LDC.64 R4, c[0x0][0x460] ;  /* 0x00011800ff047b82 */ /* 0x000ea20000000a00 */
        /* <DEDUP_REMOVED lines=43> */
.L_x_1780:
        /* <DEDUP_REMOVED lines=11> */
[----:B-1----:R-:W-:-:S03]  /*09c0*/  LEA R15, R223, 0xffffffc0, 0x6 ;  /* 0xffffffc0df0f7811 */ /* 0x002fc600078e30ff */
[----:B------:R-:W1:Y:S01]  /*09d0*/  @P3 LDC.64 R4, c[0x0][0x3b0] ;  /* 0x0000ec00ff043b82 */ /* 0x000e620000000a00 */
[----:B------:R-:W-:Y:S01]  /*09e0*/  SHF.R.S32.HI R20, RZ, 0x1f, R15 ;  /* 0x0000001fff147819 */ /* 0x000fe2000001140f */
[----:B--2---:R-:W-:-:S04]  /*09f0*/  @!P3 IMAD.WIDE.U32 R16, R199, R6, RZ ;  /* 0x00000006c710b225 */ /* 0x004fc800078e00ff */
[----:B------:R-:W-:Y:S02]  /*0a00*/  @!P3 IMAD R14, R199, R7, R17 ;  /* 0x00000007c70eb224 */ /* 0x000fe400078e0211 */
[----:B-1----:R-:W-:-:S04]  /*0a10*/  @P3 IMAD.WIDE.U32 R6, R13, R4, RZ ;  /* 0x000000040d063225 */ /* 0x002fc800078e00ff */
        /* <DEDUP_REMOVED lines=14> */
.L_x_1782:
[----:B------:R-:W1:Y:S01]  /*0b00*/  LDCU.64 UR18, c[0x0][0x3b8] ;  /* 0x00007700ff1277ac */ /* 0x000e620008000a00 */
[----:B------:R-:W-:-:S05]  /*0b10*/  IADD3 R4, PT, PT, R229, R232, RZ ;  /* 0x000000e8e5047210 */ /* 0x000fca0007ffe0ff */
[C---:B-1----:R-:W-:Y:S02]  /*0b20*/  IMAD R11, R4.reuse, UR19, RZ ;  /* 0x00000013040b7c24 */ /* 0x042fe4000f8e02ff */
[----:B------:R-:W-:-:S05]  /*0b30*/  IMAD.WIDE.U32 R4, R4, UR18, RZ ;  /* 0x0000001204047c25 */ /* 0x000fca000f8e00ff */
[----:B------:R-:W-:Y:S02]  /*0b40*/  IADD3 R11, PT, PT, R5, R11, RZ ;  /* 0x0000000b050b7210 */ /* 0x000fe40007ffe0ff */
[----:B------:R-:W-:-:S07]  /*0b50*/  MOV R12, R4 ;  /* 0x00000004000c7202 */ /* 0x000fce0000000f00 */
.L_x_1783:
[----:B------:R-:W1:Y:S01]  /*0b60*/  LDC R3, c[0x0][0x3e8] ;  /* 0x0000fa00ff037b82 */ /* 0x000e620000000800 */
[----:B------:R-:W-:Y:S01]  /*0b70*/  MOV R8, RZ ;  /* 0x000000ff00087202 */ /* 0x000fe20000000f00 */
[----:B------:R-:W-:Y:S01]  /*0b80*/  USHF.R.S32.HI UR26, URZ, 0x1f, UR27 ;  /* 0x0000001fff1a7899 */ /* 0x000fe2000801141b */
        /* <DEDUP_REMOVED lines=35> */
.L_x_1784:
[----:B------:R-:W1:Y:S01]  /*0dc0*/  LDCU.64 UR16, c[0x0][0x3c0] ;  /* 0x00007800ff1077ac */ /* 0x000e620008000a00 */
[----:B------:R-:W-:-:S05]  /*0dd0*/  IADD3 R4, PT, PT, R229, R232, RZ ;  /* 0x000000e8e5047210 */ /* 0x000fca0007ffe0ff */
[C---:B-1----:R-:W-:Y:S02]  /*0de0*/  IMAD R9, R4.reuse, UR17, RZ ;  /* 0x0000001104097c24 */ /* 0x042fe4000f8e02ff */
[----:B------:R-:W-:-:S05]  /*0df0*/  IMAD.WIDE.U32 R4, R4, UR16, RZ ;  /* 0x0000001004047c25 */ /* 0x000fca000f8e00ff */
[----:B------:R-:W-:Y:S02]  /*0e00*/  IADD3 R9, PT, PT, R5, R9, RZ ;  /* 0x0000000905097210 */ /* 0x000fe40007ffe0ff */
[----:B------:R-:W-:-:S07]  /*0e10*/  MOV R10, R4 ;  /* 0x00000004000a7202 */ /* 0x000fce0000000f00 */
.L_x_1785:
        /* <DEDUP_REMOVED lines=27> */
.L_x_1786:
[-C--:B------:R-:W-:Y:S02]  /*0fd0*/  IMAD R22, R7, R13.reuse, RZ ;  /* 0x0000000d07167224 */ /* 0x080fe400078e02ff */
[----:B------:R-:W-:-:S05]  /*0fe0*/  IMAD.WIDE.U32 R26, R6, R13, RZ ;  /* 0x0000000d061a7225 */ /* 0x000fca00078e00ff */
[----:B------:R-:W-:Y:S02]  /*0ff0*/  IADD3 R22, PT, PT, R27, R22, RZ ;  /* 0x000000161b167210 */ /* 0x000fe40007ffe0ff */
.L_x_1787:
        /* <DEDUP_REMOVED lines=20> */
.L_x_1788:
[----:B------:R-:W1:Y:S01]  /*1140*/  LDC R7, c[0x0][0x434] ;  /* 0x00010d00ff077b82 */ /* 0x000e620000000800 */
[----:B------:R-:W-:-:S04]  /*1150*/  IMAD R4, R199, UR28, R202 ;  /* 0x0000001cc7047c24 */ /* 0x000fc8000f8e02ca */
[----:B-1----:R-:W-:-:S03]  /*1160*/  IMAD R7, R4, R7, RZ ;  /* 0x0000000704077224 */ /* 0x002fc600078e02ff */
.L_x_1789:
        /* <DEDUP_REMOVED lines=11> */
.L_x_1790:
[----:B------:R-:W1:Y:S01]  /*1220*/  LDC R13, c[0x0][0x444] ;  /* 0x00011100ff0d7b82 */ /* 0x000e620000000800 */
[----:B------:R-:W-:-:S04]  /*1230*/  IMAD R4, R199, UR28, R202 ;  /* 0x0000001cc7047c24 */ /* 0x000fc8000f8e02ca */
[----:B-1----:R-:W-:-:S07]  /*1240*/  IMAD R13, R4, R13, RZ ;  /* 0x0000000d040d7224 */ /* 0x002fce00078e02ff */
.L_x_1791:
[----:B------:R-:W1:Y:S01]  /*1250*/  S2R R6, SR_TID.X ;  /* 0x0000000000067919 */ /* 0x000e620000002100 */
[----:B------:R-:W2:Y:S01]  /*1260*/  LDCU.64 UR10, c[0x0][0x3b0] ;  /* 0x00007600ff0a77ac */ /* 0x000ea20008000a00 */
[----:B------:R-:W3:Y:S01]  /*1270*/  LDC.64 R4, c[0x0][0x5f8] ;  /* 0x00017e00ff047b82 */ /* 0x000ee20000000a00 */
[----:B------:R-:W-:Y:S01]  /*1280*/  IADD3 R28, P3, PT, R204, R28, RZ ;  /* 0x0000001ccc1c7210 */ /* 0x000fe20007f7e0ff */
[----:B------:R-:W-:Y:S01]  /*1290*/  IMAD R13, R228, 0x40, R13 ;  /* 0x00000040e40d7824 */ /* 0x000fe200078e020d */
[----:B------:R-:W4:Y:S01]  /*12a0*/  LDCU.128 UR4, c[0x0][0x590] ;  /* 0x0000b200ff0477ac */ /* 0x000f220008000c00 */
[----:B------:R-:W-:Y:S01]  /*12b0*/  MOV R19, RZ ;  /* 0x000000ff00137202 */ /* 0x000fe20000000f00 */
[----:B------:R-:W-:Y:S01]  /*12c0*/  BSSY.RECONVERGENT B1, `(.L_x_1781) ;  /* 0x0000769000017945 */ /* 0x000fe20003800200 */
[----:B------:R-:W-:Y:S01]  /*12d0*/  IMAD.X R29, RZ, RZ, R18, P3 ;  /* 0x000000ffff1d7224 */ /* 0x000fe200018e0612 */
[----:B------:R-:W5:Y:S01]  /*12e0*/  LDCU.64 UR20, c[0x0][0x3c8] ;  /* 0x00007900ff1477ac */ /* 0x000f620008000a00 */
[----:B------:R-:W-:Y:S01]  /*12f0*/  IMAD.MOV.U32 R18, RZ, RZ, R204 ;  /* 0x000000ffff127224 */ /* 0x000fe200078e00cc */
[--C-:B------:R-:W-:Y:S01]  /*1300*/  IADD3 R23, P1, P0, R30, R26, R24.reuse ;  /* 0x0000001a1e177210 */ /* 0x100fe2000783e018 */
[----:B------:R-:W5:Y:S01]  /*1310*/  LDC.64 R242, c[0x0][0x420] ;  /* 0x00010800fff27b82 */ /* 0x000f620000000a00 */
[----:B------:R-:W-:Y:S01]  /*1320*/  ISETP.NE.AND P4, PT, RZ, UR12, PT ;  /* 0x0000000cff007c0c */ /* 0x000fe2000bf85270 */
[----:B------:R-:W5:Y:S01]  /*1330*/  LDCU.64 UR12, c[0x0][0x550] ;  /* 0x0000aa00ff0c77ac */ /* 0x000f620008000a00 */
[----:B------:R-:W-:Y:S01]  /*1340*/  SHF.R.S32.HI R24, RZ, 0x1f, R24 ;  /* 0x0000001fff187819 */ /* 0x000fe20000011418 */
[----:B------:R-:W5:Y:S01]  /*1350*/  LDCU.64 UR14, c[0x0][0x380] ;  /* 0x00007000ff0e77ac */ /* 0x000f620008000a00 */
[----:B--2---:R-:W-:-:S02]  /*1360*/  IMAD R26, R20, UR10, RZ ;  /* 0x0000000a141a7c24 */ /* 0x004fc4000f8e02ff */
[----:B------:R-:W-:Y:S01]  /*1370*/  IADD3.X R21, PT, PT, R21, R22, R24, P1, P0 ;  /* 0x0000001615157210 */ /* 0x000fe20000fe0418 */
[----:B------:R-:W-:-:S04]  /*1380*/  IMAD.WIDE.U32 R30, R15, UR10, R18 ;  /* 0x0000000a0f1e7c25 */ /* 0x000fc8000f8e0012 */
[C---:B------:R-:W-:Y:S01]  /*1390*/  IMAD R25, R15.reuse, UR11, R26 ;  /* 0x0000000b0f197c24 */ /* 0x040fe2000f8e021a */
[----:B------:R-:W-:Y:S01]  /*13a0*/  IADD3 R26, P3, PT, R16, R30, RZ ;  /* 0x0000001e101a7210 */ /* 0x000fe20007f7e0ff */
[----:B----4-:R-:W-:Y:S02]  /*13b0*/  IMAD R20, R20, UR4, RZ ;  /* 0x0000000414147c24 */ /* 0x010fe4000f8e02ff */
[C---:B------:R-:W-:Y:S01]  /*13c0*/  IMAD.WIDE.U32 R28, R15.reuse, UR4, R28 ;  /* 0x000000040f1c7c25 */ /* 0x040fe2000f8e001c */
[----:B------:R-:W-:Y:S02]  /*13d0*/  IADD3.X R27, PT, PT, R14, R31, R25, P3, !PT ;  /* 0x0000001f0e1b7210 */ /* 0x000fe40001ffe419 */
[----:B-1----:R-:W-:Y:S01]  /*13e0*/  LOP3.LUT R234, R6, 0x1f, RZ, 0xc0, !PT ;  /* 0x0000001f06ea7812 */ /* 0x002fe200078ec0ff */
[----:B------:R-:W-:Y:S02]  /*13f0*/  IMAD R20, R15, UR5, R20 ;  /* 0x000000050f147c24 */ /* 0x000fe4000f8e0214 */
[----:B---3--:R-:W-:-:S04]  /*1400*/  IMAD.WIDE.U32 R30, R4, UR22, RZ ;  /* 0x00000016041e7c25 */ /* 0x008fc8000f8e00ff */
[----:B------:R-:W-:Y:S01]  /*1410*/  IMAD R25, R17, UR28, RZ ;  /* 0x0000001c11197c24 */ /* 0x000fe2000f8e02ff */
[----:B------:R-:W-:Y:S01]  /*1420*/  SEL R4, R30, RZ, P4 ;  /* 0x000000ff1e047207 */ /* 0x000fe20002000000 */
[----:B------:R-:W-:Y:S01]  /*1430*/  IMAD.IADD R29, R29, 0x1, R20 ;  /* 0x000000011d1d7824 */ /* 0x000fe200078e0214 */
[----:B------:R-:W1:Y:S01]  /*1440*/  LDC.64 R16, c[0x0][0x5e8] ;  /* 0x00017a00ff107b82 */ /* 0x000e620000000a00 */
[----:B------:R-:W-:Y:S01]  /*1450*/  IMAD R14, R203, R25, R234 ;  /* 0x00000019cb0e7224 */ /* 0x000fe200078e02ea */
[----:B------:R-:W-:Y:S01]  /*1460*/  SHF.L.U32 R25, R25, 0x6, RZ ;  /* 0x0000000619197819 */ /* 0x000fe200000006ff */
[----:B------:R-:W-:Y:S02]  /*1470*/  IMAD R5, R5, UR22, R31 ;  /* 0x0000001605057c24 */ /* 0x000fe4000f8e021f */
[----:B-----5:R-:W-:Y:S01]  /*1480*/  IMAD.WIDE.U32 R26, R202, UR20, R26 ;  /* 0x00000014ca1a7c25 */ /* 0x020fe2000f8e001a */
[----:B------:R-:W-:Y:S02]  /*1490*/  IADD3 R4, P1, P0, R14, R23, R4 ;  /* 0x000000170e047210 */ /* 0x000fe4000783e004 */
[----:B------:R-:W-:Y:S01]  /*14a0*/  SHF.R.S32.HI R14, RZ, 0x1f, R14 ;  /* 0x0000001fff0e7819 */ /* 0x000fe2000001140e */
[C---:B------:R-:W-:Y:S01]  /*14b0*/  IMAD.WIDE.U32 R28, R202.reuse, UR6, R28 ;  /* 0x00000006ca1c7c25 */ /* 0x040fe2000f8e001c */
[----:B------:R-:W-:Y:S01]  /*14c0*/  SEL R5, R5, RZ, P4 ;  /* 0x000000ff05057207 */ /* 0x000fe20002000000 */
[----:B------:R-:W-:Y:S01]  /*14d0*/  USHF.L.U64.HI UR6, UR4, 0x5, UR5 ;  /* 0x0000000504067899 */ /* 0x000fe20008010205 */
[----:B------:R-:W-:Y:S01]  /*14e0*/  MOV R22, R26 ;  /* 0x0000001a00167202 */ /* 0x000fe20000000f00 */
[C---:B------:R-:W-:Y:S01]  /*14f0*/  IMAD R23, R202.reuse, UR21, R27 ;  /* 0x00000015ca177c24 */ /* 0x040fe2000f8e021b */
[----:B------:R-:W2:Y:S01]  /*1500*/  LDCU.64 UR20, c[0x0][0x570] ;  /* 0x0000ae00ff1477ac */ /* 0x000ea20008000a00 */
[----:B------:R-:W-:Y:S01]  /*1510*/  IMAD R27, R202, UR7, R29 ;  /* 0x00000007ca1b7c24 */ /* 0x000fe2000f8e021d */
[----:B------:R-:W-:Y:S01]  /*1520*/  IADD3.X R14, PT, PT, R14, R21, R5, P1, P0 ;  /* 0x000000150e0e7210 */ /* 0x000fe20000fe0405 */
[----:B------:R-:W-:Y:S01]  /*1530*/  IMAD.MOV.U32 R26, RZ, RZ, R28 ;  /* 0x000000ffff1a7224 */ /* 0x000fe200078e001c */
[----:B------:R-:W-:Y:S01]  /*1540*/  IADD3 R15, P0, PT, R25, R4, RZ ;  /* 0x00000004190f7210 */ /* 0x000fe20007f1e0ff */
[----:B------:R-:W-:Y:S01]  /*1550*/  IMAD.WIDE.U32 R22, R206, UR10, R22 ;  /* 0x0000000ace167c25 */ /* 0x000fe2000f8e0016 */
[----:B------:R-:W-:-:S02]  /*1560*/  USHF.L.U32 UR7, UR4, 0x5, URZ ;  /* 0x0000000504077899 */ /* 0x000fc400080006ff */
[----:B------:R-:W-:Y:S01]  /*1570*/  LEA.HI.X.SX32 R14, R25, R14, 0x1, P0 ;  /* 0x0000000e190e7211 */ /* 0x000fe200000f0eff */
[----:B------:R-:W-:Y:S01]  /*1580*/  IMAD.WIDE.U32 R20, R206, UR4, R26 ;  /* 0x00000004ce147c25 */ /* 0x000fe2000f8e001a */
[----:B------:R-:W-:-:S03]  /*1590*/  LEA R240, P3, R22, UR14, 0x1 ;  /* 0x0000000e16f07c11 */ /* 0x000fc6000f8608ff */
[----:B------:R-:W-:Y:S01]  /*15a0*/  IMAD R5, R206, UR5, R21 ;  /* 0x00000005ce057c24 */ /* 0x000fe2000f8e0215 */
[----:B------:R-:W-:Y:S01]  /*15b0*/  LEA R238, P1, R20, UR12, 0x1 ;  /* 0x0000000c14ee7c11 */ /* 0x000fe2000f8208ff */
[----:B------:R-:W-:Y:S01]  /*15c0*/  IMAD R4, R206, UR11, R23 ;  /* 0x0000000bce047c24 */ /* 0x000fe2000f8e0217 */
[----:B------:R-:W-:Y:S01]  /*15d0*/  USHF.L.U64.HI UR11, UR10, 0x5, UR11 ;  /* 0x000000050a0b7899 */ /* 0x000fe2000801020b */
[----:B-1----:R-:W-:Y:S01]  /*15e0*/  IMAD.WIDE R218, R13, 0x4, R16 ;  /* 0x000000040dda7825 */ /* 0x002fe200078e0210 */
[----:B------:R-:W-:Y:S01]  /*15f0*/  LEA.HI.X R239, R20, UR13, R5, 0x1, P1 ;  /* 0x0000000d14ef7c11 */ /* 0x000fe200088f0c05 */
[----:B------:R-:W-:Y:S01]  /*1600*/  USHF.L.U32 UR10, UR10, 0x5, URZ ;  /* 0x000000050a0a7899 */ /* 0x000fe200080006ff */
[----:B------:R-:W-:Y:S02]  /*1610*/  ISETP.GT.AND P1, PT, R0, RZ, PT ;  /* 0x000000ff0000720c */ /* 0x000fe40003f24270 */
[----:B--2---:R-:W-:Y:S02]  /*1620*/  LEA R236, P0, R15, UR20, 0x2 ;  /* 0x000000140fec7c11 */ /* 0x004fe4000f8010ff */
[----:B------:R-:W-:-:S02]  /*1630*/  LEA R5, R228, R7, 0x6 ;  /* 0x00000007e4057211 */ /* 0x000fc400078e30ff */
[----:B------:R-:W-:Y:S02]  /*1640*/  LEA.HI.X R237, R15, UR21, R14, 0x2, P0 ;  /* 0x000000150fed7c11 */ /* 0x000fe400080f140e */
[----:B------:R-:W-:Y:S01]  /*1650*/  IADD3 R7, P0, PT, R206, 0x20, RZ ;  /* 0x00000020ce077810 */ /* 0x000fe20007f1e0ff */
[----:B------:R-:W-:Y:S01]  /*1660*/  IMAD.WIDE R242, R5, 0x4, R242 ;  /* 0x0000000405f27825 */ /* 0x000fe200078e02f2 */
[----:B------:R-:W-:Y:S02]  /*1670*/  LEA.HI.X R241, R22, UR15, R4, 0x1, P3 ;  /* 0x0000000f16f17c11 */ /* 0x000fe400098f0c04 */
[----:B------:R-:W-:Y:S01]  /*1680*/  IADD3.X R5, PT, PT, RZ, RZ, RZ, P0, !PT ;  /* 0x000000ffff057210 */ /* 0x000fe200007fe4ff */
[----:B------:R-:W-:Y:S01]  /*1690*/  VIADD R4, R206, 0x20 ;  /* 0x00000020ce047836 */ /* 0x000fe20000000000 */
[----:B------:R-:W-:Y:S07]  /*16a0*/  @P1 BRA `(.L_x_1792) ;  /* 0x0000000400f81947 */ /* 0x000fee0003800000 */
        /* <DEDUP_REMOVED lines=12> */
.L_x_1793:
[----:B------:R-:W1:Y:S01]  /*1770*/  LDCU.64 UR10, c[0x0][0x5c0] ;  /* 0x0000b800ff0a77ac */ /* 0x000e620008000a00 */
[----:B------:R-:W-:-:S05]  /*1780*/  IADD3 R0, PT, PT, R229, R232, RZ ;  /* 0x000000e8e5007210 */ /* 0x000fca0007ffe0ff */
[C---:B-1----:R-:W-:Y:S02]  /*1790*/  IMAD R3, R0.reuse, UR11, RZ ;  /* 0x0000000b00037c24 */ /* 0x042fe4000f8e02ff */
[----:B------:R-:W-:-:S05]  /*17a0*/  IMAD.WIDE.U32 R8, R0, UR10, RZ ;  /* 0x0000000a00087c25 */ /* 0x000fca000f8e00ff */
[----:B------:R-:W-:Y:S02]  /*17b0*/  IADD3 R0, PT, PT, R9, R3, RZ ;  /* 0x0000000309007210 */ /* 0x000fe40007ffe0ff */
[----:B------:R-:W-:Y:S02]  /*17c0*/  MOV R6, R8 ;  /* 0x0000000800067202 */ /* 0x000fe40000000f00 */
.L_x_1794:
        /* <DEDUP_REMOVED lines=11> */
.L_x_1795:
[----:B------:R-:W1:Y:S01]  /*1880*/  LDCU.64 UR6, c[0x0][0x5c8] ;  /* 0x0000b900ff0677ac */ /* 0x000e620008000a00 */
[----:B------:R-:W-:-:S05]  /*1890*/  IADD3 R229, PT, PT, R229, R232, RZ ;  /* 0x000000e8e5e57210 */ /* 0x000fca0007ffe0ff */
[C---:B-1----:R-:W-:Y:S02]  /*18a0*/  IMAD R8, R229.reuse, UR7, RZ ;  /* 0x00000007e5087c24 */ /* 0x042fe4000f8e02ff */
[----:B------:R-:W-:-:S05]  /*18b0*/  IMAD.WIDE.U32 R10, R229, UR6, RZ ;  /* 0x00000006e50a7c25 */ /* 0x000fca000f8e00ff */
[----:B------:R-:W-:Y:S02]  /*18c0*/  IADD3 R8, PT, PT, R11, R8, RZ ;  /* 0x000000080b087210 */ /* 0x000fe40007ffe0ff */
.L_x_1796:
[----:B------:R-:W-:Y:S01]  /*18d0*/  IMAD.U32 R3, RZ, RZ, UR10 ;  /* 0x0000000aff037e24 */ /* 0x000fe2000f8e00ff */
[----:B------:R-:W1:Y:S01]  /*18e0*/  LDCU.64 UR4, c[0x0][0x5d8] ;  /* 0x0000bb00ff0477ac */ /* 0x000e620008000a00 */
[----:B------:R-:W-:Y:S02]  /*18f0*/  BSSY.RECONVERGENT B0, `(.L_x_1797) ;  /* 0x000001b000007945 */ /* 0x000fe40003800200 */
[----:B------:R-:W-:Y:S01]  /*1900*/  IMAD.WIDE.U32 R12, R3, UR27, R18 ;  /* 0x0000001b030c7c25 */ /* 0x000fe2000f8e0012 */
[----:B------:R-:W-:Y:S01]  /*1910*/  UIMAD UR12, UR26, UR10, URZ ;  /* 0x0000000a1a0c72a4 */ /* 0x000fe2000f8e02ff */
[----:B------:R-:W-:-:S03]  /*1920*/  IADD3 R3, PT, PT, R230, -UR27, RZ ;  /* 0x8000001be6037c10 */ /* 0x000fc6000fffe0ff */
[----:B------:R-:W-:Y:S01]  /*1930*/  UIMAD UR12, UR27, UR11, UR12 ;  /* 0x0000000b1b0c72a4 */ /* 0x000fe2000f8e020c */
[----:B------:R-:W-:Y:S02]  /*1940*/  IADD3 R12, P0, PT, R6, R12, RZ ;  /* 0x0000000c060c7210 */ /* 0x000fe40007f1e0ff */
[-C--:B------:R-:W-:Y:S02]  /*1950*/  ISETP.GE.AND P5, PT, R206, R3.reuse, PT ;  /* 0x00000003ce00720c */ /* 0x080fe40003fa6270 */
[----:B------:R-:W-:Y:S01]  /*1960*/  ISETP.GE.AND P4, PT, R4, R3, PT ;  /* 0x000000030400720c */ /* 0x000fe20003f86270 */
[----:B------:R-:W-:Y:S01]  /*1970*/  IMAD.U32 R3, RZ, RZ, UR6 ;  /* 0x00000006ff037e24 */ /* 0x000fe2000f8e00ff */
[----:B------:R-:W-:-:S03]  /*1980*/  IADD3.X R13, PT, PT, R0, UR12, R13, P0, !PT ;  /* 0x0000000c000d7c10 */ /* 0x000fc600087fe40d */
[----:B-1----:R-:W-:-:S04]  /*1990*/  IMAD.WIDE.U32 R12, R202, UR4, R12 ;  /* 0x00000004ca0c7c25 */ /* 0x002fc8000f8e000c */
[----:B------:R-:W-:Y:S02]  /*19a0*/  IMAD R9, R202, UR5, R13 ;  /* 0x00000005ca097c24 */ /* 0x000fe4000f8e020d */
        /* <DEDUP_REMOVED lines=15> */
.L_x_1798:
[----:B------:R-:W-:Y:S05]  /*1aa0*/  BSYNC.RECONVERGENT B0 ;  /* 0x0000000000007941 */ /* 0x000fea0003800200 */
.L_x_1797:
        /* <DEDUP_REMOVED lines=17> */
.L_x_1800:
[----:B------:R-:W-:Y:S05]  /*1bc0*/  BSYNC.RECONVERGENT B0 ;  /* 0x0000000000007941 */ /* 0x000fea0003800200 */
.L_x_1799:
        /* <DEDUP_REMOVED lines=24> */
.L_x_1802:
[----:B------:R-:W-:Y:S05]  /*1d50*/  BSYNC.RECONVERGENT B0 ;  /* 0x0000000000007941 */ /* 0x000fea0003800200 */
.L_x_1801:
[----:B------:R-:W-:Y:S05]  /*1d60*/  @P4 BRA `(.L_x_1803) ;  /* 0x0000006800f84947 */ /* 0x000fea0003800000 */
[----:B------:R-:W4:Y:S01]  /*1d70*/  LDCU UR10, c[0x0][0x440] ;  /* 0x00008800ff0a77ac */ /* 0x000f220008000800 */
[----:B------:R-:W-:Y:S01]  /*1d80*/  IMAD R0, R5, UR6, RZ ;  /* 0x0000000605007c24 */ /* 0x000fe2000f8e02ff */
[----:B------:R-:W-:Y:S01]  /*1d90*/  MOV R5, R3 ;  /* 0x0000000300057202 */ /* 0x000fe20000000f00 */
        /* <DEDUP_REMOVED lines=15> */
.L_x_1792:
        /* <DEDUP_REMOVED lines=28> */
.L_x_1806:
[----:B------:R2:W-:Y:S01]  /*2050*/  STS.128 [R213+0x10000], RZ ;  /* 0x010000ffd5007388 */ /* 0x0005e20000000c00 */
[----:B------:R-:W-:Y:S05]  /*2060*/  BRA `(.L_x_1807) ;  /* 0x00000000000c7947 */ /* 0x000fea0003800000 */
.L_x_1805:
[----:B------:R1:W-:Y:S04]  /*2070*/  STS.128 [R213+0xc000], RZ ;  /* 0x00c000ffd5007388 */ /* 0x0003e80000000c00 */
[----:B------:R1:W-:Y:S04]  /*2080*/  STS.128 [R213+0xe000], RZ ;  /* 0x00e000ffd5007388 */ /* 0x0003e80000000c00 */
[----:B------:R1:W-:Y:S02]  /*2090*/  STS.128 [R213+0x10000], RZ ;  /* 0x010000ffd5007388 */ /* 0x0003e40000000c00 */
.L_x_1807:
[----:B------:R-:W-:Y:S05]  /*20a0*/  BSYNC.RECONVERGENT B0 ;  /* 0x0000000000007941 */ /* 0x000fea0003800200 */
.L_x_1804:
        /* <DEDUP_REMOVED lines=31> */
.L_x_1810:
[----:B------:R1:W-:Y:S02]  /*22a0*/  STS.128 [R213+0x11000], RZ ;  /* 0x011000ffd5007388 */ /* 0x0003e40000000c00 */
.L_x_1809:
[----:B------:R-:W-:Y:S05]  /*22b0*/  BSYNC.RECONVERGENT B0 ;  /* 0x0000000000007941 */ /* 0x000fea0003800200 */
.L_x_1808:
        /* <DEDUP_REMOVED lines=23> */
.L_x_1813:
[----:B------:R1:W-:Y:S01]  /*2430*/  STS.128 [R227+0x4000], RZ ;  /* 0x004000ffe3007388 */ /* 0x0003e20000000c00 */
[----:B------:R-:W-:Y:S05]  /*2440*/  BRA `(.L_x_1814) ;  /* 0x00000000000c7947 */ /* 0x000fea0003800000 */
.L_x_1812:
[----:B------:R1:W-:Y:S04]  /*2450*/  STS.128 [R227], RZ ;  /* 0x000000ffe3007388 */ /* 0x0003e80000000c00 */
[----:B------:R1:W-:Y:S04]  /*2460*/  STS.128 [R227+0x2000], RZ ;  /* 0x002000ffe3007388 */ /* 0x0003e80000000c00 */
[----:B------:R1:W-:Y:S02]  /*2470*/  STS.128 [R227+0x4000], RZ ;  /* 0x004000ffe3007388 */ /* 0x0003e40000000c00 */
.L_x_1814:
[----:B------:R-:W-:Y:S05]  /*2480*/  BSYNC.RECONVERGENT B0 ;  /* 0x0000000000007941 */ /* 0x000fea0003800200 */
.L_x_1811:
        /* <DEDUP_REMOVED lines=30> */
.L_x_1817:
[----:B------:R1:W-:Y:S02]  /*2670*/  STS.128 [R227+0x5000], RZ ;  /* 0x005000ffe3007388 */ /* 0x0003e40000000c00 */
.L_x_1816:
[----:B------:R-:W-:Y:S05]  /*2680*/  BSYNC.RECONVERGENT B0 ;  /* 0x0000000000007941 */ /* 0x000fea0003800200 */
.L_x_1815:
[CC--:B------:R-:W-:Y:S01]  /*2690*/  ISETP.GE.AND P1, PT, R201.reuse, R17.reuse, PT ;  /* 0x00000011c900720c */ /* 0x0c0fe20003f26270 */
[C---:B------:R-:W-:Y:S01]  /*26a0*/  VIADD R14, R201.reuse, 0x8 ;  /* 0x00000008c90e7836 */ /* 0x040fe20000000000 */
[----:B------:R-:W2:Y:S01]  /*26b0*/  LDCU.64 UR4, c[0x0][0x3d0] ;  /* 0x00007a00ff0477ac */ /* 0x000ea20008000a00 */
[----:B------:R-:W-:Y:S01]  /*26c0*/  IMAD.MOV.U32 R226, RZ, RZ, 0x7f800000 ;  /* 0x7f800000ffe27424 */ /* 0x000fe200078e00ff */
[----:B------:R-:W-:Y:S02]  /*26d0*/  MOV R225, 0x7f800000 ;  /* 0x7f80000000e17802 */ /* 0x000fe40000000f00 */
[----:B------:R-:W-:Y:S01]  /*26e0*/  ISETP.GE.AND P0, PT, R14, R17, PT ;  /* 0x000000110e00720c */ /* 0x000fe20003f06270 */
[----:B------:R-:W-:-:S06]  /*26f0*/  IMAD.WIDE.U32 R16, R201, 0x4, R242 ;  /* 0x00000004c9107825 */ /* 0x000fcc00078e00f2 */
[----:B------:R1:W5:Y:S01]  /*2700*/  @!P1 LDG.E R226, desc[UR24][R16.64] ;  /* 0x0000001810e29981 */ /* 0x000362000c1e1900 */
[----:B------:R-:W-:Y:S01]  /*2710*/  IMAD.U32 R13, RZ, RZ, UR18 ;  /* 0x00000012ff0d7e24 */ /* 0x000fe2000f8e00ff */
[----:B------:R-:W-:Y:S01]  /*2720*/  UIMAD UR12, UR26, UR18, URZ ;  /* 0x000000121a0c72a4 */ /* 0x000fe2000f8e02ff */
[----:B------:R-:W-:Y:S02]  /*2730*/  IADD3 R217, PT, PT, R230, -UR27, RZ ;  /* 0x8000001be6d97c10 */ /* 0x000fe4000fffe0ff */
[----:B------:R-:W-:Y:S01]  /*2740*/  IMAD.WIDE.U32 R14, R13, UR27, R18 ;  /* 0x0000001b0d0e7c25 */ /* 0x000fe2000f8e0012 */
[----:B------:R-:W-:Y:S01]  /*2750*/  UIMAD UR12, UR27, UR19, UR12 ;  /* 0x000000131b0c72a4 */ /* 0x000fe2000f8e020c */
[----:B------:R1:W5:Y:S01]  /*2760*/  @!P0 LDG.E R225, desc[UR24][R16.64+0x20] ;  /* 0x0000201810e18981 */ /* 0x000362000c1e1900 */
[----:B------:R-:W-:Y:S01]  /*2770*/  ISETP.GE.AND P4, PT, R206, R217, PT ;  /* 0x000000d9ce00720c */ /* 0x000fe20003f86270 */
[----:B------:R-:W-:Y:S01]  /*2780*/  BSSY.RECONVERGENT B0, `(.L_x_1818) ;  /* 0x0000028000007945 */ /* 0x000fe20003800200 */
[----:B------:R-:W-:-:S04]  /*2790*/  IADD3 R14, P0, PT, R12, R14, RZ ;  /* 0x0000000e0c0e7210 */ /* 0x000fc80007f1e0ff */
[----:B------:R-:W-:Y:S01]  /*27a0*/  IADD3.X R15, PT, PT, R11, UR12, R15, P0, !PT ;  /* 0x0000000c0b0f7c10 */ /* 0x000fe200087fe40f */
[----:B--2---:R-:W-:-:S04]  /*27b0*/  IMAD R11, R3, UR4, RZ ;  /* 0x00000004030b7c24 */ /* 0x004fc8000f8e02ff */
        /* <DEDUP_REMOVED lines=31> */
.L_x_1820:
[----:B------:R2:W-:Y:S01]  /*29b0*/  STS.128 [R213+0x16000], RZ ;  /* 0x016000ffd5007388 */ /* 0x0005e20000000c00 */
[----:B------:R-:W-:Y:S05]  /*29c0*/  BRA `(.L_x_1821) ;  /* 0x00000000000c7947 */ /* 0x000fea0003800000 */
.L_x_1819:
[----:B------:R2:W-:Y:S04]  /*29d0*/  STS.128 [R213+0x12000], RZ ;  /* 0x012000ffd5007388 */ /* 0x0005e80000000c00 */
[----:B------:R2:W-:Y:S04]  /*29e0*/  STS.128 [R213+0x14000], RZ ;  /* 0x014000ffd5007388 */ /* 0x0005e80000000c00 */
[----:B------:R2:W-:Y:S02]  /*29f0*/  STS.128 [R213+0x16000], RZ ;  /* 0x016000ffd5007388 */ /* 0x0005e40000000c00 */
.L_x_1821:
[----:B------:R-:W-:Y:S05]  /*2a00*/  BSYNC.RECONVERGENT B0 ;  /* 0x0000000000007941 */ /* 0x000fea0003800200 */
.L_x_1818:
[----:B------:R-:W-:Y:S01]  /*2a10*/  ISETP.GE.AND P3, PT, R4, R217, PT ;  /* 0x000000d90400720c */ /* 0x000fe20003f66270 */
[----:B------:R-:W-:-:S12]  /*2a20*/  BSSY.RECONVERGENT B0, `(.L_x_1822) ;  /* 0x0000023000007945 */ /* 0x000fd80003800200 */
[----:B------:R1:W-:Y:S04]  /*2a30*/  @P3 STS.128 [R213+0x13000], RZ ;  /* 0x013000ffd5003388 */ /* 0x0003e80000000c00 */
[----:B------:R1:W-:Y:S04]  /*2a40*/  @P3 STS.128 [R213+0x15000], RZ ;  /* 0x015000ffd5003388 */ /* 0x0003e80000000c00 */
[----:B------:R1:W-:Y:S01]  /*2a50*/  @P3 STS.128 [R213+0x17000], RZ ;  /* 0x017000ffd5003388 */ /* 0x0003e20000000c00 */
[----:B------:R-:W-:Y:S05]  /*2a60*/  @P3 BRA `(.L_x_1823) ;  /* 0x0000000000783947 */ /* 0x000fea0003800000 */
[----:B------:R-:W2:Y:S01]  /*2a70*/  LDCU UR12, c[0x0][0x440] ;  /* 0x00008800ff0c77ac */ /* 0x000ea20008000800 */
[----:B------:R-:W-:Y:S01]  /*2a80*/  MOV R13, R11 ;  /* 0x0000000b000d7202 */ /* 0x000fe20000000f00 */
[----:B------:R-:W-:Y:S01]  /*2a90*/  IMAD R4, R5, UR18, RZ ;  /* 0x0000001205047c24 */ /* 0x000fe2000f8e02ff */
[----:B------:R-:W3:Y:S01]  /*2aa0*/  LDCU.64 UR4, c[0x0][0x388] ;  /* 0x00007100ff0477ac */ /* 0x000ee20008000a00 */
[----:B------:R-:W-:Y:S02]  /*2ab0*/  IMAD.MOV.U32 R12, RZ, RZ, R14 ;  /* 0x000000ffff0c7224 */ /* 0x000fe400078e000e */
        /* <DEDUP_REMOVED lines=24> */
.L_x_1824:
[----:B------:R3:W-:Y:S02]  /*2c40*/  STS.128 [R213+0x17000], RZ ;  /* 0x017000ffd5007388 */ /* 0x0007e40000000c00 */
.L_x_1823:
[----:B------:R-:W-:Y:S05]  /*2c50*/  BSYNC.RECONVERGENT B0 ;  /* 0x0000000000007941 */ /* 0x000fea0003800200 */
.L_x_1822:
        /* <DEDUP_REMOVED lines=40> */
.L_x_1827:
[----:B------:R2:W-:Y:S01]  /*2ee0*/  STS.128 [R213+0x1c000], RZ ;  /* 0x01c000ffd5007388 */ /* 0x0005e20000000c00 */
[----:B------:R-:W-:Y:S05]  /*2ef0*/  BRA `(.L_x_1828) ;  /* 0x00000000000c7947 */ /* 0x000fea0003800000 */
.L_x_1826:
[----:B------:R2:W-:Y:S04]  /*2f00*/  STS.128 [R213+0x18000], RZ ;  /* 0x018000ffd5007388 */ /* 0x0005e80000000c00 */
[----:B------:R2:W-:Y:S04]  /*2f10*/  STS.128 [R213+0x1a000], RZ ;  /* 0x01a000ffd5007388 */ /* 0x0005e80000000c00 */
[----:B------:R2:W-:Y:S02]  /*2f20*/  STS.128 [R213+0x1c000], RZ ;  /* 0x01c000ffd5007388 */ /* 0x0005e40000000c00 */
.L_x_1828:
[----:B------:R-:W-:Y:S05]  /*2f30*/  BSYNC.RECONVERGENT B0 ;  /* 0x0000000000007941 */ /* 0x000fea0003800200 */
.L_x_1825:
[----:B------:R1:W-:Y:S01]  /*2f40*/  @P3 STS.128 [R213+0x19000], RZ ;  /* 0x019000ffd5003388 */ /* 0x0003e20000000c00 */
[----:B------:R-:W-:Y:S03]  /*2f50*/  BSSY.RECONVERGENT B0, `(.L_x_1829) ;  /* 0x0000020000007945 */ /* 0x000fe60003800200 */
[----:B------:R1:W-:Y:S04]  /*2f60*/  @P3 STS.128 [R213+0x1b000], RZ ;  /* 0x01b000ffd5003388 */ /* 0x0003e80000000c00 */
[----:B------:R1:W-:Y:S01]  /*2f70*/  @P3 STS.128 [R213+0x1d000], RZ ;  /* 0x01d000ffd5003388 */ /* 0x0003e20000000c00 */
[----:B------:R-:W-:Y:S05]  /*2f80*/  @P3 BRA `(.L_x_1830) ;  /* 0x0000000000703947 */ /* 0x000fea0003800000 */
[----:B------:R-:W3:Y:S01]  /*2f90*/  LDCU UR12, c[0x0][0x440] ;  /* 0x00008800ff0c77ac */ /* 0x000ee20008000800 */
[----:B-12---:R-:W-:Y:S01]  /*2fa0*/  MOV R9, R3 ;  /* 0x0000000300097202 */ /* 0x006fe20000000f00 */
[----:B------:R-:W-:Y:S01]  /*2fb0*/  IMAD R4, R5, UR16, RZ ;  /* 0x0000001005047c24 */ /* 0x000fe2000f8e02ff */
[----:B------:R-:W1:Y:S01]  /*2fc0*/  LDCU.64 UR4, c[0x0][0x390] ;  /* 0x00007200ff0477ac */ /* 0x000e620008000a00 */
[----:B------:R-:W-:Y:S02]  /*2fd0*/  IMAD.MOV.U32 R8, RZ, RZ, R10 ;  /* 0x000000ffff087224 */ /* 0x000fe400078e000a */
[C---:B------:R-:W-:Y:S02]  /*2fe0*/  IMAD R4, R7.reuse, UR17, R4 ;  /* 0x0000001107047c24 */ /* 0x040fe4000f8e0204 */
[----:B------:R-:W-:-:S04]  /*2ff0*/  IMAD.WIDE.U32 R8, R7, UR16, R8 ;  /* 0x0000001007087c25 */ /* 0x000fc8000f8e0008 */
[----:B------:R-:W-:Y:S01]  /*3000*/  IMAD.IADD R4, R9, 0x1, R4 ;  /* 0x0000000109047824 */ /* 0x000fe200078e0204 */
[----:B---3--:R-:W-:Y:S02]  /*3010*/  ISETP.GE.AND P2, PT, R204, UR12, PT ;  /* 0x0000000ccc007c0c */ /* 0x008fe4000bf46270 */
[----:B------:R-:W-:Y:S02]  /*3020*/  ISETP.GE.AND P1, PT, R210, UR12, PT ;  /* 0x0000000cd2007c0c */ /* 0x000fe4000bf26270 */
[C---:B-1----:R-:W-:Y:S02]  /*3030*/  LEA R10, P3, R8.reuse, UR4, 0x1 ;  /* 0x00000004080a7c11 */ /* 0x042fe4000f8608ff */
        /* <DEDUP_REMOVED lines=17> */
.L_x_1830:
[----:B------:R-:W-:Y:S05]  /*3150*/  BSYNC.RECONVERGENT B0 ;  /* 0x0000000000007941 */ /* 0x000fea0003800200 */
.L_x_1829:
[----:B------:R-:W2:Y:S01]  /*3160*/  LDCU.64 UR4, c[0x0][0x538] ;  /* 0x0000a700ff0477ac */ /* 0x000ea20008000a00 */
[----:B------:R-:W3:Y:S01]  /*3170*/  LDC.64 R12, c[0x0][0x528] ;  /* 0x00014a00ff0c7b82 */ /* 0x000ee20000000a00 */
[----:B------:R-:W4:Y:S01]  /*3180*/  S2R R215, SR_TID.X ;  /* 0x0000000000d77919 */ /* 0x000f220000002100 */
[----:B-1----:R-:W-:Y:S01]  /*3190*/  IMAD.SHL.U32 R10, R6, 0x2, RZ ;  /* 0x00000002060a7824 */ /* 0x002fe200078e00ff */
[----:B------:R-:W1:Y:S01]  /*31a0*/  LDCU UR14, c[0x0][0x3b0] ;  /* 0x00007600ff0e77ac */ /* 0x000e620008000800 */
[----:B------:R-:W0:Y:S01]  /*31b0*/  LDGDEPBAR ;  /* 0x00000000000079af */ /* 0x000e220000000000 */
[----:B------:R-:W1:Y:S03]  /*31c0*/  LDCU UR15, c[0x0][0x590] ;  /* 0x0000b200ff0f77ac */ /* 0x000e660008000800 */
[----:B------:R-:W1:Y:S01]  /*31d0*/  LDC R214, c[0x0][0x44c] ;  /* 0x00011300ffd67b82 */ /* 0x000e620000000800 */
[----:B------:R-:W-:Y:S01]  /*31e0*/  SHF.R.U32.HI R7, RZ, 0x2, R6 ;  /* 0x00000002ff077819 */ /* 0x000fe20000011606 */
[----:B------:R-:W-:Y:S01]  /*31f0*/  IMAD.IADD R224, R201, 0x1, R230 ;  /* 0x00000001c9e07824 */ /* 0x000fe200078e02e6 */
[----:B------:R-:W1:Y:S01]  /*3200*/  LDCU UR13, c[0x0][0x45c] ;  /* 0x00008b80ff0d77ac */ /* 0x000e620008000800 */
[----:B------:R-:W1:Y:S01]  /*3210*/  LDCU.U8 UR12, c[0x0][0x4f8] ;  /* 0x00009f00ff0c77ac */ /* 0x000e620008000000 */
[----:B--2---:R-:W-:-:S04]  /*3220*/  ISETP.NE.U32.AND P0, PT, RZ, UR4, PT ;  /* 0x00000004ff007c0c */ /* 0x004fc8000bf05070 */
[----:B------:R-:W-:Y:S01]  /*3230*/  ISETP.NE.AND.EX P0, PT, RZ, UR5, PT, P0 ;  /* 0x00000005ff007c0c */ /* 0x000fe2000bf05300 */
[----:B---3--:R-:W2:-:S12]  /*3240*/  LDG.E.64 R220, desc[UR24][R12.64+0x8] ;  /* 0x000008180cdc7981 */ /* 0x008e98000c1e1b00 */
[----:B------:R-:W-:Y:S01]  /*3250*/  VOTEU.ANY UP0, P0 ;  /* 0x0000000000ff7886 */ /* 0x000fe20000000100 */
[----:B------:R-:W-:-:S13]  /*3260*/  PLOP3.LUT P0, PT, PT, PT, UP0, 0x80, 0x8 ;  /* 0x000000000008781c */ /* 0x000fda0003f0f008 */
[----:B------:R-:W3:Y:S01]  /*3270*/  @P0 LDC.64 R4, c[0x0][0x540] ;  /* 0x00015000ff040b82 */ /* 0x000ee20000000a00 */
[----:B------:R-:W-:Y:S02]  /*3280*/  @P0 IMAD.MOV.U32 R8, RZ, RZ, R202 ;  /* 0x000000ffff080224 */ /* 0x000fe400078e00ca */
[----:B------:R-:W-:-:S05]  /*3290*/  @P0 IMAD.MOV.U32 R9, RZ, RZ, RZ ;  /* 0x000000ffff090224 */ /* 0x000fca00078e00ff */
[----:B------:R-:W4:Y:S01]  /*32a0*/  @P0 LDC R3, c[0x0][0x458] ;  /* 0x00011600ff030b82 */ /* 0x000f220000000800 */
[----:B---3--:R-:W-:-:S04]  /*32b0*/  @P0 IMAD.WIDE.U32 R8, R199, R4, R8 ;  /* 0x00000004c7080225 */ /* 0x008fc800078e0008 */
[----:B------:R-:W-:Y:S01]  /*32c0*/  @P0 IMAD R5, R199, R5, R9 ;  /* 0x00000005c7050224 */ /* 0x000fe200078e0209 */
[----:B------:R-:W-:Y:S02]  /*32d0*/  @P0 LEA R4, P1, R8, UR4, 0x2 ;  /* 0x0000000408040c11 */ /* 0x000fe4000f8210ff */
[----:B------:R-:W-:Y:S01]  /*32e0*/  LOP3.LUT R10, R10, 0x6, RZ, 0xc0, !PT ;  /* 0x000000060a0a7812 */ /* 0x000fe200078ec0ff */
[----:B----4-:R-:W3:Y:S01]  /*32f0*/  @P0 MUFU.RCP R3, R3 ;  /* 0x0000000300030308 */ /* 0x010ee20000001000 */
[----:B------:R-:W-:Y:S01]  /*3300*/  @P0 LEA.HI.X R5, R8, UR5, R5, 0x2, P1 ;  /* 0x0000000508050c11 */ /* 0x000fe200088f1405 */
[----:B------:R-:W-:Y:S01]  /*3310*/  IMAD R224, R223, 0x40, R224 ;  /* 0x00000040dfe07824 */ /* 0x000fe200078e02e0 */
[----:B------:R-:W4:Y:S01]  /*3320*/  LDG.E.64 R8, desc[UR24][R12.64] ;  /* 0x000000180c087981 */ /* 0x000f22000c1e1b00 */
[----:B------:R-:W-:Y:S01]  /*3330*/  LOP3.LUT R7, R10, 0xe0, R7, 0xf8, !PT ;  /* 0x000000e00a077812 */ /* 0x000fe200078ef807 */
[--C-:B------:R-:W-:Y:S01]  /*3340*/  IMAD.IADD R190, R200, 0x1, R188.reuse ;  /* 0x00000001c8be7824 */ /* 0x100fe200078e02bc */
[----:B------:R-:W-:Y:S01]  /*3350*/  LOP3.LUT R6, R203, 0x3, RZ, 0xc0, !PT ;  /* 0x00000003cb067812 */ /* 0x000fe200078ec0ff */
[----:B------:R1:W3:Y:S01]  /*3360*/  @P0 LDG.E R4, desc[UR24][R4.64] ;  /* 0x0000001804040981 */ /* 0x0002e2000c1e1900 */
[----:B------:R-:W-:Y:S01]  /*3370*/  IADD3 R7, PT, PT, R0, UR27, R7 ;  /* 0x0000001b00077c10 */ /* 0x000fe2000fffe007 */
[----:B------:R-:W-:Y:S01]  /*3380*/  IMAD.IADD R188, R197, 0x1, R188 ;  /* 0x00000001c5bc7824 */ /* 0x000fe200078e02bc */
[----:B------:R-:W-:Y:S01]  /*3390*/  CS2R R142, SRZ ;  /* 0x00000000008e7805 */ /* 0x000fe2000001ff00 */
[----:B------:R-:W-:Y:S01]  /*33a0*/  IMAD R223, R223, 0x4, R6 ;  /* 0x00000004dfdf7824 */ /* 0x000fe200078e0206 */
[----:B------:R-:W-:Y:S01]  /*33b0*/  IADD3 R224, PT, PT, R224, -0x59, -R7 ;  /* 0xffffffa7e0e07810 */ /* 0x000fe20007ffe807 */
        /* <DEDUP_REMOVED lines=19> */
[----:B-1----:R-:W-:Y:S01]  /*34f0*/  IMAD R5, R199, UR28, R202 ;  /* 0x0000001cc7057c24 */ /* 0x002fe2000f8e02ca */
[----:B------:R-:W-:Y:S02]  /*3500*/  CS2R R116, SRZ ;  /* 0x0000000000747805 */ /* 0x000fe4000001ff00 */
[----:B------:R-:W-:Y:S02]  /*3510*/  CS2R R110, SRZ ;  /* 0x00000000006e7805 */ /* 0x000fe4000001ff00 */
[----:B------:R-:W-:Y:S01]  /*3520*/  CS2R R108, SRZ ;  /* 0x00000000006c7805 */ /* 0x000fe2000001ff00 */
[----:B------:R-:W-:Y:S01]  /*3530*/  IMAD.SHL.U32 R5, R5, 0x20, RZ ;  /* 0x0000002005057824 */ /* 0x000fe200078e00ff */
        /* <DEDUP_REMOVED lines=31> */
[----:B------:R-:W-:Y:S01]  /*3730*/  UMOV UR18, URZ ;  /* 0x000000ff00127c82 */ /* 0x000fe20008000000 */
[----:B------:R-:W1:Y:S01]  /*3740*/  LDCU UR4, c[0x0][0x440] ;  /* 0x00008800ff0477ac */ /* 0x000e620008000800 */
[----:B------:R-:W1:Y:S01]  /*3750*/  LDCU UR5, c[0x0][0x3e0] ;  /* 0x00007c00ff0577ac */ /* 0x000e620008000800 */
[----:B------:R-:W-:-:S02]  /*3760*/  USHF.L.U32 UR14, UR14, 0x6, URZ ;  /* 0x000000060e0e7899 */ /* 0x000fc400080006ff */
[----:B------:R-:W-:Y:S01]  /*3770*/  USHF.L.U32 UR15, UR15, 0x6, URZ ;  /* 0x000000060f0f7899 */ /* 0x000fe200080006ff */
[----:B--2---:R-:W-:Y:S02]  /*3780*/  IADD3 R234, P2, P1, R5, R220, R234 ;  /* 0x000000dc05ea7210 */ /* 0x004fe4000795e0ea */
[----:B------:R-:W-:-:S03]  /*3790*/  SHF.R.S32.HI R220, RZ, 0x1f, R5 ;  /* 0x0000001fffdc7819 */ /* 0x000fc60000011405 */
[----:B------:R-:W-:Y:S01]  /*37a0*/  IMAD.WIDE.U32 R234, R234, -0x2daee0ad, RZ ;  /* 0xd2511f53eaea7825 */ /* 0x000fe200078e00ff */
[----:B------:R-:W-:Y:S02]  /*37b0*/  IADD3.X R220, PT, PT, R220, R221, RZ, P2, P1 ;  /* 0x000000dddcdc7210 */ /* 0x000fe400017e24ff */
[----:B------:R-:W-:Y:S01]  /*37c0*/  SHF.R.U32.HI R221, RZ, 0x7, R215 ;  /* 0x00000007ffdd7819 */ /* 0x000fe200000116d7 */
[----:B---3--:R-:W-:Y:S01]  /*37d0*/  @P0 FMUL.FTZ R3, R4, R3 ;  /* 0x0000000304030220 */ /* 0x008fe20000410000 */
[----:B----4-:R-:W-:Y:S02]  /*37e0*/  R2UR UR20, R8 ;  /* 0x00000000081472ca */ /* 0x010fe400000e0000 */
[----:B------:R-:W-:Y:S02]  /*37f0*/  R2UR UR21, R9 ;  /* 0x00000000091572ca */ /* 0x000fe400000e0000 */
[----:B------:R-:W-:Y:S01]  /*3800*/  @P0 R2UR UR16, R3 ;  /* 0x00000000031002ca */ /* 0x000fe200000e0000 */
[----:B------:R-:W-:-:S12]  /*3810*/  IMAD.IADD R3, R192, 0x1, R189 ;  /* 0x00000001c0037824 */ /* 0x000fd800078e02bd */
[----:B-1----:R-:W-:-:S05]  /*3820*/  @UP0 UMOV UR18, UR16 ;  /* 0x0000001000120c82 */ /* 0x002fca0008000000 */
.L_x_1833:
[----:B------:R-:W0:Y:S01]  /*3830*/  LDGDEPBAR ;  /* 0x00000000000079af */ /* 0x000e220000000000 */
[----:B------:R-:W-:Y:S01]  /*3840*/  IMAD.IADD R149, R190, 0x1, R189 ;  /* 0x00000001be957824 */ /* 0x000fe200078e02bd */
[----:B------:R-:W-:Y:S01]  /*3850*/  LEA R168, P0, R201, R218, 0x2 ;  /* 0x000000dac9a87211 */ /* 0x000fe200078010ff */
[----:B------:R-:W-:Y:S01]  /*3860*/  IMAD.IADD R150, R195, 0x1, R190 ;  /* 0x00000001c3967824 */ /* 0x000fe200078e02be */
[----:B-----5:R-:W-:Y:S01]  /*3870*/  FSETP.NEU.FTZ.AND P5, PT, R226, -INF , PT ;  /* 0xff800000e200780b */ /* 0x020fe20003fbd000 */
[----:B------:R-:W-:Y:S01]  /*3880*/  UIADD3 UR16, UPT, UPT, UR27, 0x40, URZ ;  /* 0x000000401b107890 */ /* 0x000fe2000fffe0ff */
[----:B------:R-:W-:Y:S01]  /*3890*/  LEA.HI.X R169, R201, R219, RZ, 0x2, P0 ;  /* 0x000000dbc9a97211 */ /* 0x000fe200000f14ff */
[----:B------:R-:W-:Y:S01]  /*38a0*/  IMAD.IADD R148, R189, 0x1, R150 ;  /* 0x00000001bd947824 */ /* 0x000fe200078e0296 */
[----:B------:R-:W-:Y:S01]  /*38b0*/  UIADD3 UR17, UPT, UPT, UR20, -0x61c88647, URZ ;  /* 0x9e3779b914117890 */ /* 0x000fe2000fffe0ff */
[----:B------:R-:W-:Y:S02]  /*38c0*/  IMAD.U32 R152, RZ, RZ, UR23 ;  /* 0x00000017ff987e24 */ /* 0x000fe4000f8e00ff */
[----:B------:R-:W-:Y:S01]  /*38d0*/  ISETP.LE.AND P2, PT, R230, UR16, PT ;  /* 0x00000010e6007c0c */ /* 0x000fe2000bf43270 */
[----:B------:R-:W-:Y:S01]  /*38e0*/  VIADD R223, R223, 0xfffffffc ;  /* 0xfffffffcdfdf7836 */ /* 0x000fe20000000000 */
[----:B------:R-:W-:Y:S01]  /*38f0*/  UIADD3 UR16, UPT, UPT, UR21, -0x4498517b, URZ ;  /* 0xbb67ae8515107890 */ /* 0x000fe2000fffe0ff */
[----:B------:R-:W-:Y:S02]  /*3900*/  IMAD R155, R152, 0x2, R221 ;  /* 0x00000002989b7824 */ /* 0x000fe400078e02dd */
[----:B------:R-:W-:Y:S03]  /*3910*/  IMAD.WIDE.U32 R156, R223, -0x326172a9, RZ ;  /* 0xcd9e8d57df9c7825 */ /* 0x000fe600078e00ff */
[----:B------:R-:W-:Y:S01]  /*3920*/  LOP3.LUT R152, R155, UR21, R235, 0x96, !PT ;  /* 0x000000159b987c12 */ /* 0x000fe2000f8e96eb */
[----:B------:R-:W-:Y:S04]  /*3930*/  DEPBAR.LE SB0, 0x0 ;  /* 0x000080000000791a */ /* 0x000fe80000000000 */
[----:B------:R-:W-:Y:S01]  /*3940*/  BAR.SYNC.DEFER_BLOCKING 0x0 ;  /* 0x0000000000007b1d */ /* 0x000fe20000010000 */
[----:B------:R-:W-:Y:S01]  /*3950*/  @P2 IMAD.SHL.U32 R151, R215, 0x2, RZ ;  /* 0x00000002d7972824 */ /* 0x000fe200078e00ff */
[----:B------:R-:W-:Y:S04]  /*3960*/  @P2 SHF.R.U32.HI R153, RZ, 0x2, R215 ;  /* 0x00000002ff992819 */ /* 0x000fe800000116d7 */
[----:B------:R-:W-:Y:S04]  /*3970*/  @P2 LOP3.LUT R154, R151, 0x6, RZ, 0xc0, !PT ;  /* 0x00000006979a2812 */ /* 0x000fe800078ec0ff */
[----:B------:R-:W-:Y:S01]  /*3980*/  @P2 LOP3.LUT R151, R154, 0xe0, R153, 0xf8, !PT ;  /* 0x000000e09a972812 */ /* 0x000fe200078ef899 */
[----:B------:R-:W-:Y:S01]  /*3990*/  IMAD.WIDE.U32 R154, R152, -0x326172a9, RZ ;  /* 0xcd9e8d57989a7825 */ /* 0x000fe200078e00ff */
[----:B------:R-:W-:Y:S03]  /*39a0*/  LOP3.LUT R153, R220, UR20, R157, 0x96, !PT ;  /* 0x00000014dc997c12 */ /* 0x000fe6000f8e969d */
[----:B------:R-:W-:Y:S02]  /*39b0*/  IMAD.U32 R152, RZ, RZ, UR23 ;  /* 0x00000017ff987e24 */ /* 0x000fe4000f8e00ff */
[----:B------:R-:W-:Y:S01]  /*39c0*/  IMAD.WIDE.U32 R158, R153, -0x2daee0ad, RZ ;  /* 0xd2511f53999e7825 */ /* 0x000fe200078e00ff */
[----:B------:R-:W-:Y:S01]  /*39d0*/  LOP3.LUT R153, R156, UR17, R155, 0x96, !PT ;  /* 0x000000119c997c12 */ /* 0x000fe2000f8e969b */
[----:B------:R-:W-:Y:S02]  /*39e0*/  UIADD3 UR17, UPT, UPT, UR20, 0x3c6ef372, URZ ;  /* 0x3c6ef37214117890 */ /* 0x000fe4000fffe0ff */
[----:B------:R-:W-:Y:S01]  /*39f0*/  @P2 IMAD R151, R152, 0x40, R151 ;  /* 0x0000004098972824 */ /* 0x000fe200078e0297 */
[----:B------:R-:W-:Y:S01]  /*3a00*/  LOP3.LUT R152, R234, UR16, R159, 0x96, !PT ;  /* 0x00000010ea987c12 */ /* 0x000fe2000f8e969f */
[----:B------:R-:W-:Y:S01]  /*3a10*/  IMAD.WIDE.U32 R162, R153, -0x2daee0ad, RZ ;  /* 0xd2511f5399a27825 */ /* 0x000fe200078e00ff */
[----:B------:R-:W-:Y:S01]  /*3a20*/  LDSM.16.M88.4 R68, [R190] ;  /* 0x00000000be44783b */ /* 0x000fe20000000200 */
[----:B------:R-:W-:Y:S02]  /*3a30*/  UIADD3 UR16, UPT, UPT, UR21, 0x76cf5d0a, URZ ;  /* 0x76cf5d0a15107890 */ /* 0x000fe4000fffe0ff */
[C---:B------:R-:W-:Y:S02]  /*3a40*/  @P2 VIADD R153, R151.reuse, 0x1 ;  /* 0x0000000197992836 */ /* 0x040fe40000000000 */
[----:B------:R-:W-:Y:S01]  /*3a50*/  @P2 VIADD R155, R151, 0x9 ;  /* 0x00000009979b2836 */ /* 0x000fe20000000000 */
[----:B------:R-:W1:Y:S01]  /*3a60*/  LDSM.16.M88.4 R72, [R196] ;  /* 0x00000000c448783b */ /* 0x000e620000000200 */
[----:B------:R-:W-:Y:S01]  /*3a70*/  LOP3.LUT R158, R158, UR16, R163, 0x96, !PT ;  /* 0x000000109e9e7c12 */ /* 0x000fe2000f8e96a3 */
[----:B------:R-:W-:Y:S01]  /*3a80*/  IMAD.WIDE.U32 R156, R152, -0x326172a9, RZ ;  /* 0xcd9e8d57989c7825 */ /* 0x000fe200078e00ff */
[-C--:B------:R-:W-:Y:S01]  /*3a90*/  @P2 ISETP.GE.AND P1, PT, R153, R230.reuse, PT ;  /* 0x000000e69900220c */ /* 0x080fe20003f26270 */
[----:B------:R-:W-:Y:S01]  /*3aa0*/  UIADD3 UR16, UPT, UPT, UR21, 0x32370b8f, URZ ;  /* 0x32370b8f15107890 */ /* 0x000fe2000fffe0ff */
[-C--:B------:R-:W-:Y:S01]  /*3ab0*/  @P2 ISETP.GE.AND P3, PT, R155, R230.reuse, PT ;  /* 0x000000e69b00220c */ /* 0x080fe20003f66270 */
[----:B------:R-:W2:Y:S01]  /*3ac0*/  LDSM.16.M88.4 R76, [R196+0x800] ;  /* 0x00080000c44c783b */ /* 0x000ea20000000200 */
[C---:B------:R-:W-:Y:S01]  /*3ad0*/  @P2 VIADD R153, R151.reuse, 0x8 ;  /* 0x0000000897992836 */ /* 0x040fe20000000000 */
[----:B------:R-:W-:Y:S01]  /*3ae0*/  LOP3.LUT R160, R154, UR17, R157, 0x96, !PT ;  /* 0x000000119aa07c12 */ /* 0x000fe2000f8e969d */
[----:B------:R-:W-:Y:S01]  /*3af0*/  @P2 VIADD R157, R151, 0x10 ;  /* 0x00000010979d2836 */ /* 0x000fe20000000000 */
[----:B------:R-:W-:Y:S01]  /*3b00*/  UIADD3 UR17, UPT, UPT, UR20, -0x255992d5, URZ ;  /* 0xdaa66d2b14117890 */ /* 0x000fe2000fffe0ff */
[----:B------:R-:W-:Y:S01]  /*3b10*/  IMAD.WIDE.U32 R170, R158, -0x326172a9, RZ ;  /* 0xcd9e8d579eaa7825 */ /* 0x000fe200078e00ff */
[----:B------:R-:W-:Y:S01]  /*3b20*/  LDSM.16.M88.4 R80, [R149] ;  /* 0x000000009550783b */ /* 0x000fe20000000200 */
[-C--:B------:R-:W-:Y:S02]  /*3b30*/  @P2 ISETP.GE.AND P4, PT, R153, R230.reuse, PT ;  /* 0x000000e69900220c */ /* 0x080fe40003f86270 */
[----:B------:R-:W-:Y:S01]  /*3b40*/  @P2 VIADD R153, R151, 0x11 ;  /* 0x0000001197992836 */ /* 0x000fe20000000000 */
[-C--:B------:R-:W-:Y:S01]  /*3b50*/  @P2 ISETP.GE.AND P6, PT, R157, R230.reuse, PT ;  /* 0x000000e69d00220c */ /* 0x080fe20003fc6270 */
[----:B------:R-:W-:Y:S01]  /*3b60*/  IMAD.WIDE.U32 R160, R160, -0x2daee0ad, RZ ;  /* 0xd2511f53a0a07825 */ /* 0x000fe200078e00ff */
[----:B------:R-:W3:Y:S02]  /*3b70*/  LDSM.16.M88.4 R84, [R186] ;  /* 0x00000000ba54783b */ /* 0x000ee40000000200 */
[-C--:B------:R-:W-:Y:S01]  /*3b80*/  @P2 ISETP.GE.AND P0, PT, R153, R230.reuse, PT ;  /* 0x000000e69900220c */ /* 0x080fe20003f06270 */
[----:B------:R-:W-:Y:S01]  /*3b90*/  VIADD R157, R224, 0x11 ;  /* 0x00000011e09d7836 */ /* 0x000fe20000000000 */
[----:B------:R-:W-:Y:S01]  /*3ba0*/  LOP3.LUT R159, R162, UR16, R161, 0x96, !PT ;  /* 0x00000010a29f7c12 */ /* 0x000fe2000f8e96a1 */
[----:B------:R-:W-:Y:S01]  /*3bb0*/  FMUL.FTZ R162, R226, 1.4426950216293334961 ;  /* 0x3fb8aa3be2a27820 */ /* 0x000fe20000410000 */
[----:B------:R-:W4:Y:S01]  /*3bc0*/  LDSM.16.M88.4 R88, [R186+0x800] ;  /* 0x00080000ba58783b */ /* 0x000f220000000200 */
[----:B------:R-:W-:Y:S01]  /*3bd0*/  FMUL.FTZ R161, R225, 1.4426950216293334961 ;  /* 0x3fb8aa3be1a17820 */ /* 0x000fe20000410000 */
[----:B------:R-:W-:Y:S01]  /*3be0*/  IABS R157, R157 ;  /* 0x0000009d009d7213 */ /* 0x000fe20000000000 */
[----:B------:R-:W-:Y:S01]  /*3bf0*/  IMAD.WIDE.U32 R158, R159, -0x326172a9, RZ ;  /* 0xcd9e8d579f9e7825 */ /* 0x000fe200078e00ff */
[----:B------:R-:W-:Y:S01]  /*3c00*/  FSEL R162, R162, RZ, P5 ;  /* 0x000000ffa2a27208 */ /* 0x000fe20002800000 */
[----:B------:R-:W-:Y:S01]  /*3c10*/  UIADD3 UR16, UPT, UPT, UR20, 0x78dde6e4, URZ ;  /* 0x78dde6e414107890 */ /* 0x000fe2000fffe0ff */
[----:B------:R-:W-:Y:S01]  /*3c20*/  LDSM.16.M88.4 R92, [R150] ;  /* 0x00000000965c783b */ /* 0x000fe20000000200 */
[----:B------:R-:W-:Y:S01]  /*3c30*/  I2FP.F32.S32 R157, R157 ;  /* 0x0000009d009d7245 */ /* 0x000fe20000201400 */
[C---:B------:R-:W-:Y:S01]  /*3c40*/  VIADD R152, R224.reuse, 0x21 ;  /* 0x00000021e0987836 */ /* 0x040fe20000000000 */
[----:B------:R-:W-:Y:S01]  /*3c50*/  FSETP.NEU.FTZ.AND P5, PT, R225, -INF , PT ;  /* 0xff800000e100780b */ /* 0x000fe20003fbd000 */
[----:B------:R-:W-:Y:S01]  /*3c60*/  VIADD R155, R224, 0x19 ;  /* 0x00000019e09b7836 */ /* 0x000fe20000000000 */
[----:B------:R-:W-:Y:S01]  /*3c70*/  LOP3.LUT R170, R170, UR16, R159, 0x96, !PT ;  /* 0x00000010aaaa7c12 */ /* 0x000fe2000f8e969f */
[----:B------:R-:W4:Y:S01]  /*3c80*/  LDSM.16.M88.4 R96, [R194] ;  /* 0x00000000c260783b */ /* 0x000f220000000200 */
[----:B------:R-:W-:Y:S01]  /*3c90*/  FSEL R161, R161, RZ, P5 ;  /* 0x000000ffa1a17208 */ /* 0x000fe20002800000 */
[----:B------:R-:W-:Y:S01]  /*3ca0*/  UIADD3 UR16, UPT, UPT, UR21, -0x56f99767, URZ ;  /* 0xa906689915107890 */ /* 0x000fe2000fffe0ff */
[----:B------:R-:W-:Y:S01]  /*3cb0*/  @P2 ISETP.GE.AND P5, PT, R151, R230, PT ;  /* 0x000000e69700220c */ /* 0x000fe20003fa6270 */
[C---:B-1----:R-:W-:Y:S03]  /*3cc0*/  HMMA.16816.F32.BF16 R4, R68.reuse, R72, RZ ;  /* 0x000000484404723c */ /* 0x042fe600000418ff */
[----:B------:R-:W-:Y:S01]  /*3cd0*/  IABS R155, R155 ;  /* 0x0000009b009b7213 */ /* 0x000fe20000000000 */
[----:B------:R-:W-:Y:S01]  /*3ce0*/  VIADD R154, R224, 0x20 ;  /* 0x00000020e09a7836 */ /* 0x000fe20000000000 */
[----:B------:R-:W-:Y:S02]  /*3cf0*/  IABS R152, R152 ;  /* 0x0000009800987213 */ /* 0x000fe40000000000 */
[----:B------:R-:W-:Y:S01]  /*3d00*/  I2FP.F32.S32 R155, R155 ;  /* 0x0000009b009b7245 */ /* 0x000fe20000201400 */
[C---:B------:R-:W-:Y:S01]  /*3d10*/  HMMA.16816.F32.BF16 R8, R68.reuse, R74, RZ ;  /* 0x0000004a4408723c */ /* 0x040fe200000418ff */
[----:B------:R-:W-:Y:S01]  /*3d20*/  LDSM.16.M88.4 R72, [R148] ;  /* 0x000000009448783b */ /* 0x000fe20000000200 */
[----:B------:R-:W-:Y:S02]  /*3d30*/  I2FP.F32.S32 R153, R152 ;  /* 0x0000009800997245 */ /* 0x000fe40000201400 */
[----:B------:R-:W-:Y:S02]  /*3d40*/  IABS R154, R154 ;  /* 0x0000009a009a7213 */ /* 0x000fe40000000000 */
[----:B------:R-:W-:Y:S01]  /*3d50*/  LOP3.LUT R152, R156, UR17, R171, 0x96, !PT ;  /* 0x000000119c987c12 */ /* 0x000fe2000f8e96ab */
[----:B------:R-:W-:Y:S01]  /*3d60*/  IMAD.WIDE.U32 R170, R170, -0x2daee0ad, RZ ;  /* 0xd2511f53aaaa7825 */ /* 0x000fe200078e00ff */
[C---:B--2---:R-:W-:Y:S01]  /*3d70*/  HMMA.16816.F32.BF16 R12, R68.reuse, R76, RZ ;  /* 0x0000004c440c723c */ /* 0x044fe200000418ff */
[----:B------:R-:W-:Y:S01]  /*3d80*/  UIADD3 UR17, UPT, UPT, UR21, -0x126145ec, URZ ;  /* 0xed9eba1415117890 */ /* 0x000fe2000fffe0ff */
[----:B------:R-:W-:Y:S01]  /*3d90*/  I2FP.F32.S32 R154, R154 ;  /* 0x0000009a009a7245 */ /* 0x000fe20000201400 */
[----:B------:R-:W-:Y:S04]  /*3da0*/  IMAD.WIDE.U32 R172, R152, -0x2daee0ad, RZ ;  /* 0xd2511f5398ac7825 */ /* 0x000fe800078e00ff */
[----:B------:R-:W-:Y:S01]  /*3db0*/  VIADD R156, R224, 0x18 ;  /* 0x00000018e09c7836 */ /* 0x000fe20000000000 */
[----:B------:R-:W-:Y:S01]  /*3dc0*/  HMMA.16816.F32.BF16 R16, R68, R78, RZ ;  /* 0x0000004e4410723c */ /* 0x000fe200000418ff */
[----:B------:R-:W1:Y:S01]  /*3dd0*/  LDSM.16.M88.4 R68, [R194+0x800] ;  /* 0x00080000c244783b */ /* 0x000e620000000200 */
[----:B------:R-:W-:Y:S01]  /*3de0*/  LOP3.LUT R152, R160, UR17, R173, 0x96, !PT ;  /* 0x00000011a0987c12 */ /* 0x000fe2000f8e96ad */
[----:B------:R-:W-:Y:S01]  /*3df0*/  UIADD3 UR17, UPT, UPT, UR20, 0x1715609d, URZ ;  /* 0x1715609d14117890 */ /* 0x000fe2000fffe0ff */
[----:B------:R-:W-:Y:S01]  /*3e00*/  LOP3.LUT R172, R172, UR16, R171, 0x96, !PT ;  /* 0x00000010acac7c12 */ /* 0x000fe2000f8e96ab */
[----:B------:R-:W-:Y:S01]  /*3e10*/  UIADD3 UR16, UPT, UPT, UR20, -0x4ab325aa, URZ ;  /* 0xb54cda5614107890 */ /* 0x000fe2000fffe0ff */
[----:B------:R-:W-:Y:S01]  /*3e20*/  IABS R156, R156 ;  /* 0x0000009c009c7213 */ /* 0x000fe20000000000 */
[----:B------:R-:W2:Y:S01]  /*3e30*/  LDSM.16.M88.4 R76, [R187] ;  /* 0x00000000bb4c783b */ /* 0x000ea20000000200 */
[C---:B---3--:R-:W-:Y:S05]  /*3e40*/  HMMA.16816.F32.BF16 R4, R80.reuse, R84, R4 ;  /* 0x000000545004723c */ /* 0x048fea0000041804 */
[----:B------:R-:W-:Y:S01]  /*3e50*/  IMAD.WIDE.U32 R172, R172, -0x326172a9, RZ ;  /* 0xcd9e8d57acac7825 */ /* 0x000fe200078e00ff */
[----:B------:R-:W-:Y:S02]  /*3e60*/  I2FP.F32.S32 R156, R156 ;  /* 0x0000009c009c7245 */ /* 0x000fe40000201400 */
[C---:B------:R-:W-:Y:S01]  /*3e70*/  HMMA.16816.F32.BF16 R8, R80.reuse, R86, R8 ;  /* 0x000000565008723c */ /* 0x040fe20000041808 */
[----:B------:R-:W-:Y:S02]  /*3e80*/  LDSM.16.M88.4 R84, [R190+0x2000] ;  /* 0x00200000be54783b */ /* 0x000fe40000000200 */
[----:B------:R-:W-:Y:S05]  /*3e90*/  PRMT R174, R172, 0x7771, RZ ;  /* 0x00007771acae7816 */ /* 0x000fea00000000ff */
        /* <DEDUP_REMOVED lines=31> */
[----:B------:R-:W-:Y:S01]  /*4090*/  LDSM.16.M88.4 R92, [R196+0x4000] ;  /* 0x00400000c45c783b */ /* 0x000fe20000000200 */
[C---:B---3--:R-:W-:Y:S08]  /*40a0*/  HMMA.16816.F32.BF16 R4, R76.reuse, R80, R4 ;  /* 0x000000504c04723c */ /* 0x048ff00000041804 */
[C---:B------:R-:W-:Y:S01]  /*40b0*/  HMMA.16816.F32.BF16 R8, R76.reuse, R82, R8 ;  /* 0x000000524c08723c */ /* 0x040fe20000041808 */
[----:B------:R-:W3:Y:S07]  /*40c0*/  LDSM.16.M88.4 R80, [R190+0x4000] ;  /* 0x00400000be50783b */ /* 0x000eee0000000200 */
[C---:B-1----:R-:W-:Y:S08]  /*40d0*/  HMMA.16816.F32.BF16 R12, R76.reuse, R68, R12 ;  /* 0x000000444c0c723c */ /* 0x042ff0000004180c */
[----:B------:R-:W-:Y:S01]  /*40e0*/  HMMA.16816.F32.BF16 R16, R76, R70, R16 ;  /* 0x000000464c10723c */ /* 0x000fe20000041810 */
[----:B------:R-:W1:Y:S06]  /*40f0*/  LDSM.16.M88.4 R68, [R196+0x4800] ;  /* 0x00480000c444783b */ /* 0x000e6c0000000200 */
[----:B------:R-:W-:Y:S01]  /*4100*/  LDSM.16.M88.4 R76, [R149+0x4000] ;  /* 0x00400000954c783b */ /* 0x000fe20000000200 */
[C---:B----4-:R-:W-:Y:S08]  /*4110*/  HMMA.16816.F32.BF16 R4, R84.reuse, R88, R4 ;  /* 0x000000585404723c */ /* 0x050ff00000041804 */
[C---:B------:R-:W-:Y:S01]  /*4120*/  HMMA.16816.F32.BF16 R8, R84.reuse, R90, R8 ;  /* 0x0000005a5408723c */ /* 0x040fe20000041808 */
[----:B------:R-:W4:Y:S07]  /*4130*/  LDSM.16.M88.4 R88, [R186+0x4000] ;  /* 0x00400000ba58783b */ /* 0x000f2e0000000200 */
[C---:B--2---:R-:W-:Y:S08]  /*4140*/  HMMA.16816.F32.BF16 R12, R84.reuse, R72, R12 ;  /* 0x00000048540c723c */ /* 0x044ff0000004180c */
[----:B------:R-:W-:Y:S01]  /*4150*/  HMMA.16816.F32.BF16 R16, R84, R74, R16 ;  /* 0x0000004a5410723c */ /* 0x000fe20000041810 */
[----:B------:R-:W-:Y:S06]  /*4160*/  LDSM.16.M88.4 R72, [R150+0x4000] ;  /* 0x004000009648783b */ /* 0x000fec0000000200 */
[----:B------:R-:W2:Y:S01]  /*4170*/  LDSM.16.M88.4 R84, [R194+0x4000] ;  /* 0x00400000c254783b */ /* 0x000ea20000000200 */
[C---:B---3--:R-:W-:Y:S08]  /*4180*/  HMMA.16816.F32.BF16 R4, R80.reuse, R92, R4 ;  /* 0x0000005c5004723c */ /* 0x048ff00000041804 */
[C---:B------:R-:W-:Y:S08]  /*4190*/  HMMA.16816.F32.BF16 R8, R80.reuse, R94, R8 ;  /* 0x0000005e5008723c */ /* 0x040ff00000041808 */
[C---:B-1----:R-:W-:Y:S08]  /*41a0*/  HMMA.16816.F32.BF16 R12, R80.reuse, R68, R12 ;  /* 0x00000044500c723c */ /* 0x042ff0000004180c */
[----:B------:R-:W-:Y:S01]  /*41b0*/  HMMA.16816.F32.BF16 R16, R80, R70, R16 ;  /* 0x000000465010723c */ /* 0x000fe20000041810 */
[----:B------:R-:W1:Y:S06]  /*41c0*/  LDSM.16.M88.4 R68, [R194+0x4800] ;  /* 0x00480000c244783b */ /* 0x000e6c0000000200 */
[----:B------:R-:W-:Y:S01]  /*41d0*/  LDSM.16.M88.4 R80, [R187+0x4000] ;  /* 0x00400000bb50783b */ /* 0x000fe20000000200 */
[C---:B----4-:R-:W-:Y:S08]  /*41e0*/  HMMA.16816.F32.BF16 R4, R76.reuse, R88, R4 ;  /* 0x000000584c04723c */ /* 0x050ff00000041804 */
[C---:B------:R-:W-:Y:S08]  /*41f0*/  HMMA.16816.F32.BF16 R8, R76.reuse, R90, R8 ;  /* 0x0000005a4c08723c */ /* 0x040ff00000041808 */
[C---:B------:R-:W-:Y:S08]  /*4200*/  HMMA.16816.F32.BF16 R12, R76.reuse, R96, R12 ;  /* 0x000000604c0c723c */ /* 0x040ff0000004180c */
[----:B------:R-:W-:Y:S01]  /*4210*/  HMMA.16816.F32.BF16 R16, R76, R98, R16 ;  /* 0x000000624c10723c */ /* 0x000fe20000041810 */
[----:B------:R-:W3:Y:S07]  /*4220*/  LDSM.16.M88.4 R76, [R148+0x4000] ;  /* 0x00400000944c783b */ /* 0x000eee0000000200 */
[C---:B--2---:R-:W-:Y:S08]  /*4230*/  HMMA.16816.F32.BF16 R4, R72.reuse, R84, R4 ;  /* 0x000000544804723c */ /* 0x044ff00000041804 */
[C---:B------:R-:W-:Y:S08]  /*4240*/  HMMA.16816.F32.BF16 R8, R72.reuse, R86, R8 ;  /* 0x000000564808723c */ /* 0x040ff00000041808 */
[C---:B-1----:R-:W-:Y:S08]  /*4250*/  HMMA.16816.F32.BF16 R12, R72.reuse, R68, R12 ;  /* 0x00000044480c723c */ /* 0x042ff0000004180c */
[----:B------:R-:W-:Y:S01]  /*4260*/  HMMA.16816.F32.BF16 R16, R72, R70, R16 ;  /* 0x000000464810723c */ /* 0x000fe20000041810 */
[----:B------:R-:W1:Y:S07]  /*4270*/  LDSM.16.M88.4 R68, [R187+0x4800] ;  /* 0x00480000bb44783b */ /* 0x000e6e0000000200 */
[C---:B---3--:R-:W-:Y:S08]  /*4280*/  HMMA.16816.F32.BF16 R4, R76.reuse, R80, R4 ;  /* 0x000000504c04723c */ /* 0x048ff00000041804 */
[C---:B------:R-:W-:Y:S11]  /*4290*/  HMMA.16816.F32.BF16 R8, R76.reuse, R82, R8 ;  /* 0x000000524c08723c */ /* 0x040ff60000041808 */
[----:B------:R-:W-:Y:S01]  /*42a0*/  FFMA.FTZ R6, R153, -UR18, R6 ;  /* 0x8000001299067c23 */ /* 0x000fe20008010006 */
[----:B------:R-:W-:Y:S01]  /*42b0*/  FFMA.FTZ R4, R155, -UR18, R4 ;  /* 0x800000129b047c23 */ /* 0x000fe20008010004 */
[C---:B------:R-:W-:Y:S02]  /*42c0*/  @P2 VIADD R153, R151.reuse, 0x18 ;  /* 0x0000001897992836 */ /* 0x040fe40000000000 */
[----:B------:R-:W-:Y:S01]  /*42d0*/  FFMA.FTZ R7, R154, -UR18, R7 ;  /* 0x800000129a077c23 */ /* 0x000fe20008010007 */
[----:B------:R-:W-:Y:S01]  /*42e0*/  FFMA.FTZ R5, R156, -UR18, R5 ;  /* 0x800000129c057c23 */ /* 0x000fe20008010005 */
[----:B------:R-:W-:Y:S01]  /*42f0*/  @P2 FSEL R6, R6, -INF , !P5 ;  /* 0xff80000006062808 */ /* 0x000fe20006800000 */
[----:B------:R-:W-:Y:S01]  /*4300*/  @P2 VIADD R151, R151, 0x19 ;  /* 0x0000001997972836 */ /* 0x000fe20000000000 */
[----:B------:R-:W-:Y:S01]  /*4310*/  @P2 FSEL R4, R4, -INF , !P5 ;  /* 0xff80000004042808 */ /* 0x000fe20006800000 */
[----:B------:R-:W-:Y:S01]  /*4320*/  FFMA.FTZ R10, R155, -UR18, R10 ;  /* 0x800000129b0a7c23 */ /* 0x000fe2000801000a */
[----:B------:R-:W-:Y:S01]  /*4330*/  @P2 ISETP.GE.AND P5, PT, R153, R230, PT ;  /* 0x000000e69900220c */ /* 0x000fe20003fa6270 */
[----:B------:R-:W-:Y:S01]  /*4340*/  IMAD.WIDE.U32 R152, R152, -0x326172a9, RZ ;  /* 0xcd9e8d5798987825 */ /* 0x000fe200078e00ff */
[----:B------:R-:W-:Y:S01]  /*4350*/  @P2 FSEL R7, R7, -INF , !P1 ;  /* 0xff80000007072808 */ /* 0x000fe20004800000 */
[C---:B-1----:R-:W-:Y:S03]  /*4360*/  HMMA.16816.F32.BF16 R12, R76.reuse, R68, R12 ;  /* 0x000000444c0c723c */ /* 0x042fe6000004180c */
[----:B------:R-:W-:Y:S01]  /*4370*/  LOP3.LUT R158, R158, UR17, R153, 0x96, !PT ;  /* 0x000000119e9e7c12 */ /* 0x000fe2000f8e9699 */
[----:B------:R-:W-:Y:S01]  /*4380*/  VIADD R153, R224, 0x10 ;  /* 0x00000010e0997836 */ /* 0x000fe20000000000 */
[----:B------:R-:W-:Y:S01]  /*4390*/  LOP3.LUT R163, R152, UR16, R173, 0x96, !PT ;  /* 0x0000001098a37c12 */ /* 0x000fe2000f8e96ad */
[----:B------:R-:W-:Y:S01]  /*43a0*/  UIADD3 UR16, UPT, UPT, UR21, 0x646e171e, URZ ;  /* 0x646e171e15107890 */ /* 0x000fe2000fffe0ff */
[----:B------:R-:W-:Y:S01]  /*43b0*/  VIADD R155, R224, 0x9 ;  /* 0x00000009e09b7836 */ /* 0x000fe20000000000 */
[----:B------:R-:W-:Y:S03]  /*43c0*/  HMMA.16816.F32.BF16 R16, R76, R70, R16 ;  /* 0x000000464c10723c */ /* 0x000fe60000041810 */
[----:B------:R-:W-:Y:S01]  /*43d0*/  IABS R153, R153 ;  /* 0x0000009900997213 */ /* 0x000fe20000000000 */
[----:B------:R-:W-:Y:S04]  /*43e0*/  IMAD.WIDE.U32 R158, R158, -0x2daee0ad, RZ ;  /* 0xd2511f539e9e7825 */ /* 0x000fe800078e00ff */
[----:B------:R-:W-:Y:S01]  /*43f0*/  FFMA.FTZ R11, R156, -UR18, R11 ;  /* 0x800000129c0b7c23 */ /* 0x000fe2000801000b */
[----:B------:R-:W-:Y:S01]  /*4400*/  IABS R155, R155 ;  /* 0x0000009b009b7213 */ /* 0x000fe20000000000 */
[----:B------:R-:W-:Y:S01]  /*4410*/  IMAD.MOV.U32 R160, RZ, RZ, R153 ;  /* 0x000000ffffa07224 */ /* 0x000fe200078e0099 */
[----:B------:R-:W-:Y:S01]  /*4420*/  LOP3.LUT R170, R170, UR16, R159, 0x96, !PT ;  /* 0x00000010aaaa7c12 */ /* 0x000fe2000f8e969f */
[----:B------:R-:W-:Y:S01]  /*4430*/  FFMA.FTZ R8, R157, -UR18, R8 ;  /* 0x800000129d087c23 */ /* 0x000fe20008010008 */
[----:B------:R-:W-:Y:S01]  /*4440*/  LOP3.LUT R159, R163, 0xff, RZ, 0xc0, !PT ;  /* 0x000000ffa39f7812 */ /* 0x000fe200078ec0ff */
[----:B------:R-:W-:Y:S01]  /*4450*/  FFMA.FTZ R14, R157, -UR18, R14 ;  /* 0x800000129d0e7c23 */ /* 0x000fe2000801000e */
[----:B------:R-:W-:Y:S01]  /*4460*/  I2FP.F32.S32 R160, R160 ;  /* 0x000000a000a07245 */ /* 0x000fe20000201400 */
[----:B------:R-:W-:Y:S01]  /*4470*/  FFMA.FTZ R164, R7, UR13, -R161 ;  /* 0x0000000d07a47c23 */ /* 0x000fe200080108a1 */
[----:B------:R-:W-:Y:S01]  /*4480*/  I2FP.F32.S32 R175, R155 ;  /* 0x0000009b00af7245 */ /* 0x000fe20000201400 */
[----:B------:R-:W-:Y:S01]  /*4490*/  FFMA.FTZ R152, R4, UR13, -R162 ;  /* 0x0000000d04987c23 */ /* 0x000fe200080108a2 */
[----:B------:R-:W-:Y:S01]  /*44a0*/  @P2 FSEL R11, R11, -INF , !P3 ;  /* 0xff8000000b0b2808 */ /* 0x000fe20005800000 */
[----:B------:R-:W-:Y:S01]  /*44b0*/  FFMA.FTZ R9, R160, -UR18, R9 ;  /* 0x80000012a0097c23 */ /* 0x000fe20008010009 */
[C---:B------:R-:W-:Y:S01]  /*44c0*/  PRMT R167, R158.reuse, 0x7773, RZ ;  /* 0x000077739ea77816 */ /* 0x040fe200000000ff */
[----:B------:R-:W-:Y:S01]  /*44d0*/  FFMA.FTZ R12, R175, -UR18, R12 ;  /* 0x80000012af0c7c23 */ /* 0x000fe2000801000c */
[----:B------:R-:W-:Y:S01]  /*44e0*/  PRMT R171, R158, 0x7770, RZ ;  /* 0x000077709eab7816 */ /* 0x000fe200000000ff */
[----:B------:R-:W-:Y:S01]  /*44f0*/  FFMA.FTZ R15, R160, -UR18, R15 ;  /* 0x80000012a00f7c23 */ /* 0x000fe2000801000f */
[----:B------:R-:W-:Y:S01]  /*4500*/  @P2 FSEL R9, R9, -INF , !P3 ;  /* 0xff80000009092808 */ /* 0x000fe20005800000 */
[----:B------:R-:W1:Y:S01]  /*4510*/  MUFU.EX2 R152, R152 ;  /* 0x0000009800987308 */ /* 0x000e620000000800 */
[----:B------:R-:W-:Y:S01]  /*4520*/  ISETP.LE.U32.AND P3, PT, R159, UR12, PT ;  /* 0x0000000c9f007c0c */ /* 0x000fe2000bf63070 */
[----:B------:R-:W-:Y:S01]  /*4530*/  FFMA.FTZ R18, R175, -UR18, R18 ;  /* 0x80000012af127c23 */ /* 0x000fe20008010012 */
[----:B------:R-:W-:Y:S01]  /*4540*/  PRMT R159, R163, 0x7632, R159 ;  /* 0x00007632a39f7816 */ /* 0x000fe2000000009f */
[--C-:B------:R-:W-:Y:S01]  /*4550*/  FFMA.FTZ R176, R9, UR13, -R162.reuse ;  /* 0x0000000d09b07c23 */ /* 0x100fe200080108a2 */
[C---:B------:R-:W-:Y:S02]  /*4560*/  PRMT R166, R158.reuse, 0x7771, RZ ;  /* 0x000077719ea67816 */ /* 0x040fe400000000ff */
[----:B------:R-:W-:Y:S01]  /*4570*/  PRMT R165, R158, 0x7772, RZ ;  /* 0x000077729ea57816 */ /* 0x000fe200000000ff */
[--C-:B------:R-:W-:Y:S01]  /*4580*/  FFMA.FTZ R158, R6, UR13, -R161.reuse ;  /* 0x0000000d069e7c23 */ /* 0x100fe200080108a1 */
[----:B------:R-:W-:Y:S01]  /*4590*/  LOP3.LUT R159, R159, 0xff, RZ, 0xc0, !PT ;  /* 0x000000ff9f9f7812 */ /* 0x000fe200078ec0ff */
[----:B------:R2:W-:Y:S01]  /*45a0*/  MUFU.EX2 R155, R176 ;  /* 0x000000b0009b7308 */ /* 0x0005e20000000800 */
[----:B------:R-:W-:Y:S02]  /*45b0*/  @P2 FSEL R12, R12, -INF , !P6 ;  /* 0xff8000000c0c2808 */ /* 0x000fe40007000000 */
[----:B------:R-:W-:Y:S02]  /*45c0*/  @P2 FSEL R14, R14, -INF , !P6 ;  /* 0xff8000000e0e2808 */ /* 0x000fe40007000000 */
[----:B------:R-:W-:Y:S01]  /*45d0*/  ISETP.LE.U32.AND P6, PT, R159, UR12, PT ;  /* 0x0000000c9f007c0c */ /* 0x000fe2000bfc3070 */
[----:B------:R-:W-:Y:S01]  /*45e0*/  VIADD R159, R224, 0x1 ;  /* 0x00000001e09f7836 */ /* 0x000fe20000000000 */
[----:B------:R-:W-:Y:S03]  /*45f0*/  PRMT R154, R172, 0x7770, RZ ;  /* 0x00007770ac9a7816 */ /* 0x000fe600000000ff */
[----:B------:R3:W4:Y:S01]  /*4600*/  MUFU.EX2 R153, R158 ;  /* 0x0000009e00997308 */ /* 0x0007220000000800 */
[----:B------:R-:W-:Y:S01]  /*4610*/  @P2 FSEL R8, R8, -INF , !P4 ;  /* 0xff80000008082808 */ /* 0x000fe20006000000 */
[----:B-1----:R-:W-:Y:S01]  /*4620*/  @!P3 FADD.FTZ R152, -R152, -RZ ;  /* 0x800000ff9898b221 */ /* 0x002fe20000010100 */
[----:B------:R-:W-:Y:S01]  /*4630*/  @P2 FSEL R10, R10, -INF , !P4 ;  /* 0xff8000000a0a2808 */ /* 0x000fe20006000000 */
[--C-:B------:R-:W-:Y:S01]  /*4640*/  FFMA.FTZ R178, R12, UR13, -R162.reuse ;  /* 0x0000000d0cb27c23 */ /* 0x100fe200080108a2 */
[----:B------:R-:W-:Y:S01]  /*4650*/  ISETP.LE.U32.AND P4, PT, R154, UR12, PT ;  /* 0x0000000c9a007c0c */ /* 0x000fe2000bf83070 */
[----:B------:R-:W-:Y:S01]  /*4660*/  FFMA.FTZ R156, R8, UR13, -R162 ;  /* 0x0000000d089c7c23 */ /* 0x000fe200080108a2 */
[----:B------:R-:W-:Y:S03]  /*4670*/  IABS R160, R159 ;  /* 0x0000009f00a07213 */ /* 0x000fe60000000000 */
[----:B------:R1:W-:Y:S01]  /*4680*/  MUFU.EX2 R154, R164 ;  /* 0x000000a4009a7308 */ /* 0x0003e20000000800 */
[----:B------:R-:W-:Y:S01]  /*4690*/  @P2 FSEL R5, R5, -INF , !P1 ;  /* 0xff80000005052808 */ /* 0x000fe20004800000 */
[--C-:B------:R-:W-:Y:S01]  /*46a0*/  FFMA.FTZ R157, R10, UR13, -R161.reuse ;  /* 0x0000000d0a9d7c23 */ /* 0x100fe200080108a1 */
[----:B--2---:R-:W-:Y:S01]  /*46b0*/  LOP3.LUT R176, R163, 0xffff, RZ, 0xc0, !PT ;  /* 0x0000ffffa3b07812 */ /* 0x004fe200078ec0ff */
[----:B------:R-:W-:Y:S01]  /*46c0*/  IMAD.MOV.U32 R177, RZ, RZ, R160 ;  /* 0x000000ffffb17224 */ /* 0x000fe200078e00a0 */
[----:B------:R-:W-:Y:S01]  /*46d0*/  @P2 ISETP.GE.AND P1, PT, R151, R230, PT ;  /* 0x000000e69700220c */ /* 0x000fe20003f26270 */
[----:B------:R-:W-:Y:S01]  /*46e0*/  FFMA.FTZ R151, R5, UR13, -R162 ;  /* 0x0000000d05977c23 */ /* 0x000fe200080108a2 */
[----:B------:R-:W-:Y:S03]  /*46f0*/  PRMT R173, R172, 0x7772, RZ ;  /* 0x00007772acad7816 */ /* 0x000fe600000000ff */
[----:B------:R-:W2:Y:S01]  /*4700*/  MUFU.EX2 R156, R156 ;  /* 0x0000009c009c7308 */ /* 0x000ea20000000800 */
[----:B------:R-:W-:Y:S01]  /*4710*/  I2FP.F32.S32 R177, R177 ;  /* 0x000000b100b17245 */ /* 0x000fe20000201400 */
[----:B---3--:R-:W-:Y:S01]  /*4720*/  VIADD R158, R224, 0x8 ;  /* 0x00000008e09e7836 */ /* 0x008fe20000000000 */
[----:B------:R-:W-:Y:S01]  /*4730*/  PRMT R172, R172, 0x7773, RZ ;  /* 0x00007773acac7816 */ /* 0x000fe200000000ff */
[----:B----4-:R-:W-:Y:S01]  /*4740*/  @!P6 FADD.FTZ R153, -R153, -RZ ;  /* 0x800000ff9999e221 */ /* 0x010fe20000010100 */
[----:B------:R-:W-:Y:S01]  /*4750*/  SHF.R.U32.HI R176, RZ, 0x8, R176 ;  /* 0x00000008ffb07819 */ /* 0x000fe200000116b0 */
[----:B------:R-:W-:Y:S01]  /*4760*/  FFMA.FTZ R16, R177, -UR18, R16 ;  /* 0x80000012b1107c23 */ /* 0x000fe20008010010 */
[----:B------:R-:W-:Y:S03]  /*4770*/  IABS R158, R158 ;  /* 0x0000009e009e7213 */ /* 0x000fe60000000000 */
[----:B------:R-:W3:Y:S01]  /*4780*/  MUFU.EX2 R151, R151 ;  /* 0x0000009700977308 */ /* 0x000ee20000000800 */
[----:B------:R-:W-:Y:S01]  /*4790*/  ISETP.GT.U32.AND P3, PT, R172, UR12, PT ;  /* 0x0000000cac007c0c */ /* 0x000fe2000bf64070 */
[--C-:B------:R-:W-:Y:S01]  /*47a0*/  FFMA.FTZ R175, R14, UR13, -R161.reuse ;  /* 0x0000000d0eaf7c23 */ /* 0x100fe200080108a1 */
[----:B-1----:R-:W-:Y:S01]  /*47b0*/  I2FP.F32.S32 R164, R158 ;  /* 0x0000009e00a47245 */ /* 0x002fe20000201400 */
[----:B------:R-:W-:Y:S01]  /*47c0*/  FFMA.FTZ R158, R11, UR13, -R161 ;  /* 0x0000000d0b9e7c23 */ /* 0x000fe200080108a1 */
[----:B------:R-:W-:Y:S02]  /*47d0*/  @P2 FSEL R16, R16, -INF , !P5 ;  /* 0xff80000010102808 */ /* 0x000fe40006800000 */
[----:B------:R-:W-:Y:S01]  /*47e0*/  IABS R159, R224 ;  /* 0x000000e0009f7213 */ /* 0x000fe20000000000 */
[----:B------:R-:W-:Y:S01]  /*47f0*/  FFMA.FTZ R13, R164, -UR18, R13 ;  /* 0x80000012a40d7c23 */ /* 0x000fe2000801000d */
[----:B------:R-:W-:Y:S01]  /*4800*/  LOP3.LUT R176, R176, 0xffff, RZ, 0xc0, !PT ;  /* 0x0000ffffb0b07812 */ /* 0x000fe200078ec0ff */
[--C-:B------:R-:W-:Y:S01]  /*4810*/  FFMA.FTZ R172, R16, UR13, -R162.reuse ;  /* 0x0000000d10ac7c23 */ /* 0x100fe200080108a2 */
[----:B------:R-:W-:Y:S01]  /*4820*/  ISETP.GT.U32.AND P6, PT, R166, UR12, PT ;  /* 0x0000000ca6007c0c */ /* 0x000fe2000bfc4070 */
[----:B------:R-:W-:Y:S01]  /*4830*/  FFMA.FTZ R19, R164, -UR18, R19 ;  /* 0x80000012a4137c23 */ /* 0x000fe20008010013 */
[----:B------:R-:W-:Y:S01]  /*4840*/  @P2 FSEL R13, R13, -INF , !P0 ;  /* 0xff8000000d0d2808 */ /* 0x000fe20004000000 */
[----:B------:R1:W-:Y:S01]  /*4850*/  MUFU.EX2 R166, R172 ;  /* 0x000000ac00a67308 */ /* 0x0003e20000000800 */
[----:B------:R-:W-:Y:S01]  /*4860*/  @P2 FSEL R15, R15, -INF , !P0 ;  /* 0xff8000000f0f2808 */ /* 0x000fe20004000000 */
[----:B--2---:R-:W-:Y:S01]  /*4870*/  @!P4 FADD.FTZ R156, -R156, -RZ ;  /* 0x800000ff9c9cc221 */ /* 0x004fe20000010100 */
[----:B------:R-:W-:Y:S01]  /*4880*/  SHF.R.U32.HI R163, RZ, 0x18, R163 ;  /* 0x00000018ffa37819 */ /* 0x000fe200000116a3 */
[--C-:B------:R-:W-:Y:S01]  /*4890*/  FFMA.FTZ R179, R13, UR13, -R162.reuse ;  /* 0x0000000d0db37c23 */ /* 0x100fe200080108a2 */
[----:B------:R-:W-:Y:S02]  /*48a0*/  I2FP.F32.S32 R180, R159 ;  /* 0x0000009f00b47245 */ /* 0x000fe40000201400 */
[----:B------:R-:W-:Y:S03]  /*48b0*/  ISETP.LE.U32.AND P0, PT, R176, UR12, PT ;  /* 0x0000000cb0007c0c */ /* 0x000fe6000bf03070 */
[----:B------:R-:W2:Y:S01]  /*48c0*/  MUFU.EX2 R158, R158 ;  /* 0x0000009e009e7308 */ /* 0x000ea20000000800 */
[----:B------:R-:W-:Y:S01]  /*48d0*/  @P2 FSEL R18, R18, -INF , !P5 ;  /* 0xff80000012122808 */ /* 0x000fe20006800000 */
[----:B------:R-:W-:Y:S01]  /*48e0*/  FFMA.FTZ R17, R180, -UR18, R17 ;  /* 0x80000012b4117c23 */ /* 0x000fe20008010011 */
[----:B------:R-:W-:Y:S01]  /*48f0*/  ISETP.LE.U32.AND P5, PT, R163, UR12, PT ;  /* 0x0000000ca3007c0c */ /* 0x000fe2000bfa3070 */
[--C-:B------:R-:W-:Y:S01]  /*4900*/  FFMA.FTZ R176, R15, UR13, -R161.reuse ;  /* 0x0000000d0fb07c23 */ /* 0x100fe200080108a1 */
[----:B------:R-:W-:Y:S02]  /*4910*/  @P2 FSEL R19, R19, -INF , !P1 ;  /* 0xff80000013132808 */ /* 0x000fe40004800000 */
[----:B------:R-:W-:Y:S03]  /*4920*/  @P2 FSEL R17, R17, -INF , !P1 ;  /* 0xff80000011112808 */ /* 0x000fe60004800000 */
[----:B------:R-:W4:Y:S01]  /*4930*/  MUFU.EX2 R157, R157 ;  /* 0x0000009d009d7308 */ /* 0x000f220000000800 */
[--C-:B-1----:R-:W-:Y:S01]  /*4940*/  FFMA.FTZ R172, R18, UR13, -R161.reuse ;  /* 0x0000000d12ac7c23 */ /* 0x102fe200080108a1 */
[----:B------:R-:W-:Y:S01]  /*4950*/  ISETP.GT.U32.AND P1, PT, R174, UR12, PT ;  /* 0x0000000cae007c0c */ /* 0x000fe2000bf24070 */
[----:B------:R-:W-:Y:S01]  /*4960*/  FFMA.FTZ R161, R19, UR13, -R161 ;  /* 0x0000000d13a17c23 */ /* 0x000fe200080108a1 */
[----:B---3--:R-:W-:Y:S01]  /*4970*/  @!P0 FADD.FTZ R151, -R151, -RZ ;  /* 0x800000ff97978221 */ /* 0x008fe20000010100 */
[----:B------:R-:W-:Y:S01]  /*4980*/  FFMA.FTZ R162, R17, UR13, -R162 ;  /* 0x0000000d11a27c23 */ /* 0x000fe200080108a2 */
[----:B------:R-:W-:Y:S02]  /*4990*/  ISETP.LE.U32.AND P0, PT, R171, UR12, PT ;  /* 0x0000000cab007c0c */ /* 0x000fe4000bf03070 */
[----:B------:R-:W-:Y:S01]  /*49a0*/  LOP3.LUT R171, R170, 0xff, RZ, 0xc0, !PT ;  /* 0x000000ffaaab7812 */ /* 0x000fe200078ec0ff */
[----:B------:R-:W-:Y:S01]  /*49b0*/  @!P5 FADD.FTZ R154, -R154, -RZ ;  /* 0x800000ff9a9ad221 */ /* 0x000fe20000010100 */
[----:B------:R-:W-:Y:S01]  /*49c0*/  ISETP.GT.U32.AND P5, PT, R165, UR12, PT ;  /* 0x0000000ca5007c0c */ /* 0x000fe2000bfa4070 */
[----:B--2---:R-:W-:Y:S01]  /*49d0*/  @P3 FADD.FTZ R158, -R158, -RZ ;  /* 0x800000ff9e9e3221 */ /* 0x004fe20000010100 */
[----:B------:R-:W-:Y:S01]  /*49e0*/  ISETP.LE.U32.AND P4, PT, R171, UR12, PT ;  /* 0x0000000cab007c0c */ /* 0x000fe2000bf83070 */
[----:B------:R-:W1:Y:S01]  /*49f0*/  MUFU.EX2 R165, R162 ;  /* 0x000000a200a57308 */ /* 0x000e620000000800 */
[----:B------:R-:W-:Y:S01]  /*4a00*/  LOP3.LUT R171, R170, 0xffff, RZ, 0xc0, !PT ;  /* 0x0000ffffaaab7812 */ /* 0x000fe200078ec0ff */
[----:B------:R-:W-:Y:S01]  /*4a10*/  @P1 FADD.FTZ R155, -R155, -RZ ;  /* 0x800000ff9b9b1221 */ /* 0x000fe20000010100 */
[----:B------:R-:W-:Y:S02]  /*4a20*/  ISETP.GT.U32.AND P2, PT, R173, UR12, PT ;  /* 0x0000000cad007c0c */ /* 0x000fe4000bf44070 */
[----:B------:R-:W-:Y:S01]  /*4a30*/  SHF.R.U32.HI R171, RZ, 0x8, R171 ;  /* 0x00000008ffab7819 */ /* 0x000fe200000116ab */
[----:B------:R-:W-:Y:S01]  /*4a40*/  @!P0 FADD.FTZ R166, -R166, -RZ ;  /* 0x800000ffa6a68221 */ /* 0x000fe20000010100 */
[--C-:B------:R-:W-:Y:S03]  /*4a50*/  SHF.R.U32.HI R173, RZ, 0x18, R170.reuse ;  /* 0x00000018ffad7819 */ /* 0x100fe600000116aa */
[----:B------:R2:W3:Y:S01]  /*4a60*/  MUFU.EX2 R162, R172 ;  /* 0x000000ac00a27308 */ /* 0x0004e20000000800 */
[----:B------:R-:W-:Y:S02]  /*4a70*/  LOP3.LUT R171, R171, 0xffff, RZ, 0xc0, !PT ;  /* 0x0000ffffabab7812 */ /* 0x000fe400078ec0ff */
[----:B------:R-:W-:Y:S02]  /*4a80*/  ISETP.LE.U32.AND P1, PT, R173, UR12, PT ;  /* 0x0000000cad007c0c */ /* 0x000fe4000bf23070 */
[----:B------:R-:W-:Y:S02]  /*4a90*/  ISETP.LE.U32.AND P3, PT, R171, UR12, PT ;  /* 0x0000000cab007c0c */ /* 0x000fe4000bf63070 */
[----:B------:R-:W-:Y:S03]  /*4aa0*/  F2FP.RELU.BF16.F32.PACK_AB R173, R151, R152 ;  /* 0x0000009897ad723e */ /* 0x000fe600000018ff */
[----:B------:R-:W3:Y:S01]  /*4ab0*/  MUFU.EX2 R160, R178 ;  /* 0x000000b200a07308 */ /* 0x000ee20000000800 */
[----:B------:R-:W-:Y:S01]  /*4ac0*/  F2FP.RELU.BF16.F32.PACK_AB R171, R154, R153 ;  /* 0x000000999aab723e */ /* 0x000fe200000018ff */
[----:B----4-:R-:W-:Y:S01]  /*4ad0*/  @P2 FADD.FTZ R157, -R157, -RZ ;  /* 0x800000ff9d9d2221 */ /* 0x010fe20000010100 */
[----:B------:R-:W-:Y:S01]  /*4ae0*/  PRMT R170, R170, 0x7632, R170 ;  /* 0x00007632aaaa7816 */ /* 0x000fe200000000aa */
[----:B------:R-:W-:Y:S01]  /*4af0*/  STS [R212], R173 ;  /* 0x000000add4007388 */ /* 0x000fe20000000800 */
[----:B-1----:R-:W-:Y:S01]  /*4b00*/  @P6 FADD.FTZ R165, -R165, -RZ ;  /* 0x800000ffa5a56221 */ /* 0x002fe20000010100 */
[----:B------:R-:W-:Y:S04]  /*4b10*/  FSETP.GE.FTZ.AND P0, PT, R151, RZ, PT ;  /* 0x000000ff9700720b */ /* 0x000fe80003f16000 */
[----:B------:R1:W-:Y:S01]  /*4b20*/  STS [R212+0x400], R171 ;  /* 0x000400abd4007388 */ /* 0x0003e20000000800 */
[----:B--2---:R-:W-:Y:S01]  /*4b30*/  F2FP.RELU.BF16.F32.PACK_AB R172, R155, R156 ;  /* 0x0000009c9bac723e */ /* 0x004fe200000018ff */
[----:B------:R-:W2:Y:S01]  /*4b40*/  MUFU.EX2 R163, R176 ;  /* 0x000000b000a37308 */ /* 0x000ea20000000800 */
[----:B------:R-:W-:Y:S01]  /*4b50*/  LOP3.LUT R170, R170, 0xff, RZ, 0xc0, !PT ;  /* 0x000000ffaaaa7812 */ /* 0x000fe200078ec0ff */
[----:B---3--:R-:W-:Y:S01]  /*4b60*/  @P5 FADD.FTZ R162, -R162, -RZ ;  /* 0x800000ffa2a25221 */ /* 0x008fe20000010100 */
[----:B------:R-:W-:Y:S01]  /*4b70*/  FSETP.GE.FTZ.AND P6, PT, R153, RZ, PT ;  /* 0x000000ff9900720b */ /* 0x000fe20003fd6000 */
[----:B------:R3:W-:Y:S01]  /*4b80*/  STS [R233], R172 ;  /* 0x000000ace9007388 */ /* 0x0007e20000000800 */
[----:B------:R-:W-:Y:S01]  /*4b90*/  ISETP.LE.U32.AND P2, PT, R170, UR12, PT ;  /* 0x0000000caa007c0c */ /* 0x000fe2000bf43070 */
[----:B------:R-:W-:Y:S04]  /*4ba0*/  @!P4 FADD.FTZ R160, -R160, -RZ ;  /* 0x800000ffa0a0c221 */ /* 0x000fe80000010100 */
[----:B------:R-:W4:Y:S01]  /*4bb0*/  MUFU.EX2 R159, R179 ;  /* 0x000000b3009f7308 */ /* 0x000f220000000800 */
[----:B------:R-:W-:Y:S01]  /*4bc0*/  ISETP.GT.U32.AND P4, PT, R167, UR12, PT ;  /* 0x0000000ca7007c0c */ /* 0x000fe2000bf84070 */
[----:B------:R-:W3:Y:S01]  /*4bd0*/  LDG.E R170, desc[UR24][R168.64] ;  /* 0x00000018a8aa7981 */ /* 0x000ee2000c1e1900 */
[----:B------:R-:W-:Y:S07]  /*4be0*/  FSETP.GE.FTZ.AND P5, PT, R154, RZ, PT ;  /* 0x000000ff9a00720b */ /* 0x000fee0003fb6000 */
[----:B------:R-:W1:Y:S01]  /*4bf0*/  MUFU.EX2 R164, R175 ;  /* 0x000000af00a47308 */ /* 0x000e620000000800 */
[----:B--2---:R-:W-:Y:S01]  /*4c00*/  @!P1 FADD.FTZ R163, -R163, -RZ ;  /* 0x800000ffa3a39221 */ /* 0x004fe20000010100 */
[----:B------:R-:W-:Y:S02]  /*4c10*/  F2FP.RELU.BF16.F32.PACK_AB R176, R158, R157 ;  /* 0x0000009d9eb0723e */ /* 0x000fe400000018ff */
[----:B------:R-:W-:Y:S03]  /*4c20*/  FSETP.GE.FTZ.AND P1, PT, R152, RZ, PT ;  /* 0x000000ff9800720b */ /* 0x000fe60003f36000 */
[----:B------:R-:W-:Y:S03]  /*4c30*/  STS [R233+0x400], R176 ;  /* 0x000400b0e9007388 */ /* 0x000fe60000000800 */
[----:B------:R-:W2:Y:S01]  /*4c40*/  MUFU.EX2 R161, R161 ;  /* 0x000000a100a17308 */ /* 0x000ea20000000800 */
[----:B----4-:R-:W-:Y:S01]  /*4c50*/  @!P3 FADD.FTZ R159, -R159, -RZ ;  /* 0x800000ff9f9fb221 */ /* 0x010fe20000010100 */
[----:B-1----:R-:W-:Y:S02]  /*4c60*/  F2FP.RELU.BF16.F32.PACK_AB R171, R165, R166 ;  /* 0x000000a6a5ab723e */ /* 0x002fe400000018ff */
[----:B------:R-:W-:Y:S02]  /*4c70*/  FSETP.GE.FTZ.AND P3, PT, R156, RZ, PT ;  /* 0x000000ff9c00720b */ /* 0x000fe40003f76000 */
[----:B------:R-:W-:Y:S01]  /*4c80*/  F2FP.RELU.BF16.F32.PACK_AB R174, R159, R160 ;  /* 0x000000a09fae723e */ /* 0x000fe200000018ff */
[----:B------:R-:W-:Y:S01]  /*4c90*/  @!P2 FADD.FTZ R164, -R164, -RZ ;  /* 0x800000ffa4a4a221 */ /* 0x000fe20000010100 */
[----:B------:R-:W-:Y:S03]  /*4ca0*/  FSETP.GE.FTZ.AND P2, PT, R155, RZ, PT ;  /* 0x000000ff9b00720b */ /* 0x000fe60003f56000 */
[----:B------:R-:W-:Y:S01]  /*4cb0*/  STS [R231], R174 ;  /* 0x000000aee7007388 */ /* 0x000fe20000000800 */
[----:B---3--:R-:W-:Y:S05]  /*4cc0*/  F2FP.RELU.BF16.F32.PACK_AB R172, R163, R164 ;  /* 0x000000a4a3ac723e */ /* 0x008fea00000018ff */
[----:B------:R1:W3:Y:S01]  /*4cd0*/  LDG.E R168, desc[UR24][R168.64+0x20] ;  /* 0x00002018a8a87981 */ /* 0x0002e2000c1e1900 */
[----:B--2---:R-:W-:Y:S01]  /*4ce0*/  @P4 FADD.FTZ R161, -R161, -RZ ;  /* 0x800000ffa1a14221 */ /* 0x004fe20000010100 */
[----:B------:R-:W-:Y:S04]  /*4cf0*/  ISETP.NE.AND P4, PT, R228, RZ, PT ;  /* 0x000000ffe400720c */ /* 0x000fe80003f85270 */
[----:B------:R-:W-:Y:S01]  /*4d00*/  STS [R231+0x400], R172 ;  /* 0x000400ace7007388 */ /* 0x000fe20000000800 */
[----:B------:R-:W-:Y:S05]  /*4d10*/  F2FP.RELU.BF16.F32.PACK_AB R167, R161, R162 ;  /* 0x000000a2a1a7723e */ /* 0x000fea00000018ff */
[----:B------:R-:W-:Y:S06]  /*4d20*/  STS [R216], R171 ;  /* 0x000000abd8007388 */ /* 0x000fec0000000800 */
[----:B------:R-:W-:Y:S06]  /*4d30*/  STS [R216+0x400], R167 ;  /* 0x000400a7d8007388 */ /* 0x000fec0000000800 */
[----:B------:R-:W-:Y:S06]  /*4d40*/  LDSM.16.M88.4 R68, [R200+0xc000] ;  /* 0x00c00000c844783b */ /* 0x000fec0000000200 */
[----:B------:R-:W2:Y:S06]  /*4d50*/  LDSM.16.M88.4 R72, [R196+0x6000] ;  /* 0x00600000c448783b */ /* 0x000eac0000000200 */
[----:B------:R-:W4:Y:S06]  /*4d60*/  LDSM.16.M88.4 R76, [R196+0x6800] ;  /* 0x00680000c44c783b */ /* 0x000f2c0000000200 */
[----:B------:R-:W-:Y:S06]  /*4d70*/  LDSM.16.M88.4 R80, [R185+0xc000] ;  /* 0x00c00000b950783b */ /* 0x000fec0000000200 */
[----:B------:R-:W1:Y:S06]  /*4d80*/  LDSM.16.M88.4 R84, [R186+0x6000] ;  /* 0x00600000ba54783b */ /* 0x000e6c0000000200 */
[----:B------:R-:W1:Y:S06]  /*4d90*/  LDSM.16.M88.4 R88, [R186+0x6800] ;  /* 0x00680000ba58783b */ /* 0x000e6c0000000200 */
[----:B------:R-:W-:Y:S06]  /*4da0*/  LDSM.16.M88.4 R92, [R198+0xc000] ;  /* 0x00c00000c65c783b */ /* 0x000fec0000000200 */
[----:B------:R-:W1:Y:S01]  /*4db0*/  LDSM.16.M88.4 R96, [R194+0x6000] ;  /* 0x00600000c260783b */ /* 0x000e620000000200 */
[C---:B--2---:R-:W-:Y:S08]  /*4dc0*/  HMMA.16816.F32.BF16 R4, R68.reuse, R72, RZ ;  /* 0x000000484404723c */ /* 0x044ff000000418ff */
[C---:B------:R-:W-:Y:S01]  /*4dd0*/  HMMA.16816.F32.BF16 R8, R68.reuse, R74, RZ ;  /* 0x0000004a4408723c */ /* 0x040fe200000418ff */
[----:B------:R-:W-:Y:S07]  /*4de0*/  LDSM.16.M88.4 R72, [R184+0xc000] ;  /* 0x00c00000b848783b */ /* 0x000fee0000000200 */
[C---:B----4-:R-:W-:Y:S08]  /*4df0*/  HMMA.16816.F32.BF16 R12, R68.reuse, R76, RZ ;  /* 0x0000004c440c723c */ /* 0x050ff000000418ff */
[----:B------:R-:W-:Y:S01]  /*4e00*/  HMMA.16816.F32.BF16 R16, R68, R78, RZ ;  /* 0x0000004e4410723c */ /* 0x000fe200000418ff */
[----:B------:R-:W2:Y:S06]  /*4e10*/  LDSM.16.M88.4 R68, [R194+0x6800] ;  /* 0x00680000c244783b */ /* 0x000eac0000000200 */
[----:B------:R-:W4:Y:S01]  /*4e20*/  LDSM.16.M88.4 R76, [R187+0x6000] ;  /* 0x00600000bb4c783b */ /* 0x000f220000000200 */
        /* <DEDUP_REMOVED lines=28> */
[C---:B------:R-:W-:Y:S08]  /*4ff0*/  HMMA.16816.F32.BF16 R4, R92.reuse, R96, R4 ;  /* 0x000000605c04723c */ /* 0x040ff00000041804 */
        /* <DEDUP_REMOVED lines=28> */
[C---:B------:R-:W-:Y:S08]  /*51c0*/  HMMA.16816.F32.BF16 R8, R76.reuse, R82, R8 ;  /* 0x000000524c08723c */ /* 0x040ff00000041808 */
[C---:B-1----:R-:W-:Y:S08]  /*51d0*/  HMMA.16816.F32.BF16 R12, R76.reuse, R72, R12 ;  /* 0x000000484c0c723c */ /* 0x042ff0000004180c */
[----:B------:R-:W-:Y:S01]  /*51e0*/  HMMA.16816.F32.BF16 R16, R76, R74, R16 ;  /* 0x0000004a4c10723c */ /* 0x000fe20000041810 */
[----:B------:R-:W1:Y:S07]  /*51f0*/  LDSM.16.M88.4 R72, [R187+0xa800] ;  /* 0x00a80000bb48783b */ /* 0x000e6e0000000200 */
[C---:B------:R-:W-:Y:S08]  /*5200*/  HMMA.16816.F32.BF16 R4, R84.reuse, R88, R4 ;  /* 0x000000585404723c */ /* 0x040ff00000041804 */
[C---:B------:R-:W-:Y:S08]  /*5210*/  HMMA.16816.F32.BF16 R8, R84.reuse, R90, R8 ;  /* 0x0000005a5408723c */ /* 0x040ff00000041808 */
[C---:B--2---:R-:W-:Y:S08]  /*5220*/  HMMA.16816.F32.BF16 R12, R84.reuse, R68, R12 ;  /* 0x00000044540c723c */ /* 0x044ff0000004180c */
[----:B------:R-:W-:Y:S08]  /*5230*/  HMMA.16816.F32.BF16 R16, R84, R70, R16 ;  /* 0x000000465410723c */ /* 0x000ff00000041810 */
[C---:B---3--:R-:W-:Y:S08]  /*5240*/  HMMA.16816.F32.BF16 R4, R92.reuse, R96, R4 ;  /* 0x000000605c04723c */ /* 0x048ff00000041804 */
[C---:B------:R-:W-:Y:S08]  /*5250*/  HMMA.16816.F32.BF16 R8, R92.reuse, R98, R8 ;  /* 0x000000625c08723c */ /* 0x040ff00000041808 */
[C---:B-1----:R-:W-:Y:S03]  /*5260*/  HMMA.16816.F32.BF16 R12, R92.reuse, R72, R12 ;  /* 0x000000485c0c723c */ /* 0x042fe6000004180c */
[C---:B------:R-:W-:Y:S01]  /*5270*/  FADD.FTZ R169, -R170.reuse, R5 ;  /* 0x00000005aaa97221 */ /* 0x040fe20000010100 */
[C---:B------:R-:W-:Y:S04]  /*5280*/  FADD.FTZ R167, -R170.reuse, R4 ;  /* 0x00000004aaa77221 */ /* 0x040fe80000010100 */
[-C--:B------:R-:W-:Y:S01]  /*5290*/  FSEL R172, R169, R170.reuse, P0 ;  /* 0x000000aaa9ac7208 */ /* 0x080fe20000000000 */
[----:B------:R-:W-:Y:S03]  /*52a0*/  HMMA.16816.F32.BF16 R16, R92, R74, R16 ;  /* 0x0000004a5c10723c */ /* 0x000fe60000041810 */
[----:B------:R-:W-:Y:S01]  /*52b0*/  FSEL R167, R167, R170, P1 ;  /* 0x000000aaa7a77208 */ /* 0x000fe20000800000 */
[----:B------:R-:W-:Y:S01]  /*52c0*/  FMUL.FTZ R172, R151, R172 ;  /* 0x000000ac97ac7220 */ /* 0x000fe20000410000 */
[----:B------:R-:W-:Y:S01]  /*52d0*/  FSETP.GE.FTZ.AND P0, PT, R165, RZ, PT ;  /* 0x000000ffa500720b */ /* 0x000fe20003f16000 */
[----:B------:R-:W-:Y:S01]  /*52e0*/  FADD.FTZ R151, -R170, R8 ;  /* 0x00000008aa977221 */ /* 0x000fe20000010100 */
        /* <DEDUP_REMOVED lines=20> */
[C---:B------:R-:W-:Y:S01]  /*5430*/  FADD.FTZ R151, -R168.reuse, R6 ;  /* 0x00000006a8977221 */ /* 0x040fe20000010100 */
[----:B------:R-:W-:Y:S01]  /*5440*/  FADD.FTZ R159, -R168, R7 ;  /* 0x00000007a89f7221 */ /* 0x000fe20000010100 */
[----:B------:R-:W-:Y:S01]  /*5450*/  F2FP.BF16.F32.PACK_AB R156, R156, R169 ;  /* 0x000000a99c9c723e */ /* 0x000fe200000010ff */
[----:B------:R-:W-:Y:S01]  /*5460*/  FMUL.FTZ R155, R166, R155 ;  /* 0x0000009ba69b7220 */ /* 0x000fe20000410000 */
[----:B------:R-:W-:Y:S01]  /*5470*/  FMUL.FTZ R170, R165, R170 ;  /* 0x000000aaa5aa7220 */ /* 0x000fe20000410000 */
        /* <DEDUP_REMOVED lines=58> */
.L_x_1831:
[C---:B------:R-:W-:Y:S01]  /*5820*/  FADD.FTZ R5, -R168.reuse, R10 ;  /* 0x0000000aa8057221 */ /* 0x040fe20000010100 */
[----:B------:R-:W-:Y:S01]  /*5830*/  FSETP.GE.FTZ.AND P0, PT, R157, RZ, PT ;  /* 0x000000ff9d00720b */ /* 0x000fe20003f16000 */
[C---:B------:R-:W-:Y:S01]  /*5840*/  FADD.FTZ R11, -R168.reuse, R11 ;  /* 0x0000000ba80b7221 */ /* 0x040fe20000010100 */
[-C--:B------:R-:W-:Y:S01]  /*5850*/  FSEL R4, R151, R168.reuse, P6 ;  /* 0x000000a897047208 */ /* 0x080fe20003000000 */
[C---:B------:R-:W-:Y:S01]  /*5860*/  FADD.FTZ R15, -R168.reuse, R15 ;  /* 0x0000000fa80f7221 */ /* 0x040fe20000010100 */
[-C--:B-1----:R-:W-:Y:S01]  /*5870*/  FSEL R6, R5, R168.reuse, P0 ;  /* 0x000000a805067208 */ /* 0x082fe20000000000 */
[C---:B------:R-:W-:Y:S01]  /*5880*/  FADD.FTZ R5, -R168.reuse, R14 ;  /* 0x0000000ea8057221 */ /* 0x040fe20000010100 */
[----:B------:R-:W-:Y:S01]  /*5890*/  FSEL R159, R159, R168, P5 ;  /* 0x000000a89f9f7208 */ /* 0x000fe20002800000 */
[----:B------:R-:W-:Y:S01]  /*58a0*/  FMUL.FTZ R4, R153, R4 ;  /* 0x0000000499047220 */ /* 0x000fe20000410000 */
[----:B------:R-:W-:Y:S01]  /*58b0*/  FSETP.GE.FTZ.AND P0, PT, R161, RZ, PT ;  /* 0x000000ffa100720b */ /* 0x000fe20003f16000 */
[----:B------:R-:W-:Y:S01]  /*58c0*/  FADD.FTZ R7, -R168, R18 ;  /* 0x00000012a8077221 */ /* 0x000fe20000010100 */
[----:B------:R-:W-:Y:S01]  /*58d0*/  FSETP.GE.FTZ.AND P1, PT, R158, RZ, PT ;  /* 0x000000ff9e00720b */ /* 0x000fe20003f36000 */
[----:B------:R-:W-:Y:S01]  /*58e0*/  FMUL.FTZ R159, R154, R159 ;  /* 0x0000009f9a9f7220 */ /* 0x000fe20000410000 */
[----:B------:R-:W-:Y:S01]  /*58f0*/  FSETP.GE.FTZ.AND P2, PT, R163, RZ, PT ;  /* 0x000000ffa300720b */ /* 0x000fe20003f56000 */
[----:B------:R-:W-:Y:S01]  /*5900*/  FMUL.FTZ R6, R157, R6 ;  /* 0x000000069d067220 */ /* 0x000fe20000410000 */
[-C--:B------:R-:W-:Y:S01]  /*5910*/  FSEL R11, R11, R168.reuse, P1 ;  /* 0x000000a80b0b7208 */ /* 0x080fe20000800000 */
[----:B------:R-:W-:Y:S01]  /*5920*/  STS [R212+-0x2000], R167 ;  /* 0xffe000a7d4007388 */ /* 0x000fe20000000800 */
[----:B------:R-:W-:Y:S01]  /*5930*/  FSETP.GE.FTZ.AND P3, PT, R164, RZ, PT ;  /* 0x000000ffa400720b */ /* 0x000fe20003f76000 */
[----:B------:R-:W-:Y:S01]  /*5940*/  IMAD R244, R214, UR5, RZ ;  /* 0x00000005d6f47c24 */ /* 0x000fe2000f8e02ff */
[-C--:B------:R-:W-:Y:S01]  /*5950*/  FSEL R8, R15, R168.reuse, P2 ;  /* 0x000000a80f087208 */ /* 0x080fe20001000000 */
[----:B------:R-:W-:Y:S01]  /*5960*/  FMUL.FTZ R11, R158, R11 ;  /* 0x0000000b9e0b7220 */ /* 0x000fe20000410000 */
        /* <DEDUP_REMOVED lines=139> */
.L_x_1832:
        /* <DEDUP_REMOVED lines=205> */
[----:B------:R-:W-:Y:S01]  /*6ef0*/  LDSM.16.MT88.4 R84, [R188+0x3000] ;  /* 0x00300000bc54783b */ /* 0x000fe20000004200 */
        /* <DEDUP_REMOVED lines=16> */
[----:B------:R-:W-:Y:S04]  /*7000*/  LDSM.16.MT88.4 R16, [R188+0x1000] ;  /* 0x00100000bc10783b */ /* 0x000fe80000004200 */
[----:B------:R-:W-:Y:S01]  /*7010*/  LDSM.16.MT88.4 R92, [R191+-0x800] ;  /* 0xfff80000bf5c783b */ /* 0x000fe20000004200 */
[-C--:B----4-:R-:W-:Y:S08]  /*7020*/  HMMA.16816.F32.BF16 R132, R4, R68.reuse, R132 ;  /* 0x000000440484723c */ /* 0x090ff00000041884 */
[C---:B------:R-:W-:Y:S08]  /*7030*/  HMMA.16816.F32.BF16 R136, R12.reuse, R68, R136 ;  /* 0x000000440c88723c */ /* 0x040ff00000041888 */
[-C--:B------:R-:W-:Y:S01]  /*7040*/  HMMA.16816.F32.BF16 R140, R12, R70.reuse, R140 ;  /* 0x000000460c8c723c */ /* 0x080fe2000004188c */
[----:B------:R-:W1:Y:S07]  /*7050*/  LDSM.16.MT88.4 R12, [R188+0x4800] ;  /* 0x00480000bc0c783b */ /* 0x000e6e0000004200 */
[----:B------:R-:W-:Y:S01]  /*7060*/  HMMA.16816.F32.BF16 R144, R4, R70, R144 ;  /* 0x000000460490723c */ /* 0x000fe20000041890 */
[----:B------:R-:W4:Y:S04]  /*7070*/  LDSM.16.MT88.4 R4, [R193+-0x1000] ;  /* 0xfff00000c104783b */ /* 0x000f280000004200 */
[----:B------:R-:W4:Y:S03]  /*7080*/  LDSM.16.MT88.4 R68, [R191+-0x1000] ;  /* 0xfff00000bf44783b */ /* 0x000f260000004200 */
        /* <DEDUP_REMOVED lines=10> */
[-C--:B-1----:R-:W-:Y:S08]  /*7130*/  HMMA.16816.F32.BF16 R132, R72, R12.reuse, R132 ;  /* 0x0000000c4884723c */ /* 0x082ff00000041884 */
        /* <DEDUP_REMOVED lines=251> */
.L_x_1834:
[----:B------:R-:W2:Y:S01]  /*80f0*/  LDCU.64 UR10, c[0x0][0x5c0] ;  /* 0x0000b800ff0a77ac */ /* 0x000ea20008000a00 */
[----:B-1----:R-:W-:-:S05]  /*8100*/  IADD3 R40, PT, PT, R229, R232, RZ ;  /* 0x000000e8e5287210 */ /* 0x002fca0007ffe0ff */
[C---:B--2---:R-:W-:Y:S02]  /*8110*/  IMAD R3, R40.reuse, UR11, RZ ;  /* 0x0000000b28037c24 */ /* 0x044fe4000f8e02ff */
[----:B------:R-:W-:-:S05]  /*8120*/  IMAD.WIDE.U32 R40, R40, UR10, RZ ;  /* 0x0000000a28287c25 */ /* 0x000fca000f8e00ff */
[----:B------:R-:W-:Y:S02]  /*8130*/  IADD3 R3, PT, PT, R41, R3, RZ ;  /* 0x0000000329037210 */ /* 0x000fe40007ffe0ff */
.L_x_1835:
        /* <DEDUP_REMOVED lines=11> */
.L_x_1836:
[----:B------:R-:W1:Y:S01]  /*81f0*/  LDCU.64 UR6, c[0x0][0x5c8] ;  /* 0x0000b900ff0677ac */ /* 0x000e620008000a00 */
[----:B------:R-:W-:-:S05]  /*8200*/  IADD3 R52, PT, PT, R229, R232, RZ ;  /* 0x000000e8e5347210 */ /* 0x000fca0007ffe0ff */
[C---:B-1----:R-:W-:Y:S02]  /*8210*/  IMAD R0, R52.reuse, UR7, RZ ;  /* 0x0000000734007c24 */ /* 0x042fe4000f8e02ff */
[----:B------:R-:W-:-:S05]  /*8220*/  IMAD.WIDE.U32 R52, R52, UR6, RZ ;  /* 0x0000000634347c25 */ /* 0x000fca000f8e00ff */
[----:B------:R-:W-:-:S07]  /*8230*/  IADD3 R0, PT, PT, R53, R0, RZ ;  /* 0x0000000035007210 */ /* 0x000fce0007ffe0ff */
.L_x_1837:
[----:B------:R-:W-:Y:S01]  /*8240*/  BAR.SYNC.DEFER_BLOCKING 0x0 ;  /* 0x0000000000007b1d */ /* 0x000fe20000010000 */
[----:B------:R-:W-:Y:S01]  /*8250*/  USHF.L.U32 UR12, UR23, 0x6, URZ ;  /* 0x00000006170c7899 */ /* 0x000fe200080006ff */
[----:B------:R-:W-:-:S03]  /*8260*/  ISETP.GE.AND P3, PT, R206, R217, PT ;  /* 0x000000d9ce00720c */ /* 0x000fc60003f66270 */
        /* <DEDUP_REMOVED lines=8> */
[----:B------:R-:W-:Y:S01]  /*82f0*/  UIMAD UR14, UR12, UR11, UR14 ;  /* 0x0000000b0c0e72a4 */ /* 0x000fe2000f8e020e */
[----:B------:R-:W-:Y:S02]  /*8300*/  IADD3 R42, PT, PT, R206, 0x20, RZ ;  /* 0x00000020ce2a7810 */ /* 0x000fe40007ffe0ff */
[----:B------:R-:W-:Y:S02]  /*8310*/  IADD3 R58, P0, PT, R40, R41, RZ ;  /* 0x00000029283a7210 */ /* 0x000fe40007f1e0ff */
[----:B------:R-:W-:Y:S01]  /*8320*/  ISETP.GE.AND P5, PT, R42, R217, PT ;  /* 0x000000d92a00720c */ /* 0x000fe20003fa6270 */
[----:B------:R-:W-:Y:S01]  /*8330*/  IMAD.U32 R40, RZ, RZ, UR14 ;  /* 0x0000000eff287e24 */ /* 0x000fe2000f8e00ff */
[----:B------:R2:W3:Y:S04]  /*8340*/  LDS.128 R36, [R213+0x13000] ;  /* 0x01300000d5247984 */ /* 0x0004e80000000c00 */
[----:B------:R2:W4:Y:S01]  /*8350*/  LDS.128 R32, [R213+0x15000] ;  /* 0x01500000d5207984 */ /* 0x0005220000000c00 */
[----:B------:R-:W-:Y:S01]  /*8360*/  IADD3.X R59, PT, PT, R3, UR17, R40, P0, !PT ;  /* 0x00000011033b7c10 */ /* 0x000fe200087fe428 */
[----:B------:R-:W-:Y:S01]  /*8370*/  IMAD.U32 R3, RZ, RZ, UR6 ;  /* 0x00000006ff037e24 */ /* 0x000fe2000f8e00ff */
        /* <DEDUP_REMOVED lines=29> */
.L_x_1839:
[----:B------:R-:W-:Y:S05]  /*8550*/  BSYNC.RECONVERGENT B0 ;  /* 0x0000000000007941 */ /* 0x000fea0003800200 */
.L_x_1838:
[----:B------:R-:W-:Y:S04]  /*8560*/  BSSY.RECONVERGENT B0, `(.L_x_1840) ;  /* 0x0000012000007945 */ /* 0x000fe80003800200 */
[----:B------:R-:W-:Y:S05]  /*8570*/  @P5 BRA `(.L_x_1841) ;  /* 0x0000000000405947 */ /* 0x000fea0003800000 */
[----:B------:R-:W2:Y:S01]  /*8580*/  LDCU UR14, c[0x0][0x440] ;  /* 0x00008800ff0e77ac */ /* 0x000ea20008000800 */
[----:B---3--:R-:W-:Y:S01]  /*8590*/  MOV R43, R55 ;  /* 0x00000037002b7202 */ /* 0x008fe20000000f00 */
        /* <DEDUP_REMOVED lines=11> */
[----:B------:R2:W-:Y:S04]  /*8650*/  @!P2 STG.E.128 desc[UR24][R40.64], R36 ;  /* 0x000000242800a986 */ /* 0x0005e8000c101d18 */
[----:B----4-:R2:W-:Y:S04]  /*8660*/  @!P1 STG.E.128 desc[UR24][R40.64+0x80], R32 ;  /* 0x0000802028009986 */ /* 0x0105e8000c101d18 */
[----:B------:R2:W-:Y:S02]  /*8670*/  @!P0 STG.E.128 desc[UR24][R40.64+0x100], R28 ;  /* 0x0001001c28008986 */ /* 0x0005e4000c101d18 */
.L_x_1841:
[----:B------:R-:W-:Y:S05]  /*8680*/  BSYNC.RECONVERGENT B0 ;  /* 0x0000000000007941 */ /* 0x000fea0003800200 */
.L_x_1840:
[----:B--2---:R-:W-:Y:S01]  /*8690*/  MOV R28, R204 ;  /* 0x000000cc001c7202 */ /* 0x004fe20000000f00 */
[----:B------:R-:W2:Y:S01]  /*86a0*/  LDCU.64 UR4, c[0x0][0x5e0] ;  /* 0x0000bc00ff0477ac */ /* 0x000ea20008000a00 */
[----:B------:R-:W-:Y:S01]  /*86b0*/  MOV R29, RZ ;  /* 0x000000ff001d7202 */ /* 0x000fe20000000f00 */
[----:B------:R-:W-:Y:S01]  /*86c0*/  BSSY.RECONVERGENT B0, `(.L_x_1842) ;  /* 0x0000017000007945 */ /* 0x000fe20003800200 */
[----:B------:R-:W-:Y:S01]  /*86d0*/  UIMAD UR13, UR13, UR6, URZ ;  /* 0x000000060d0d72a4 */ /* 0x000fe2000f8e02ff */
[----:B------:R-:W-:-:S03]  /*86e0*/  IMAD.WIDE.U32 R28, R3, UR12, R28 ;  /* 0x0000000c031c7c25 */ /* 0x000fc6000f8e001c */
[----:B------:R-:W-:Y:S01]  /*86f0*/  UIMAD UR13, UR12, UR7, UR13 ;  /* 0x000000070c0d72a4 */ /* 0x000fe2000f8e020d */
[----:B------:R-:W-:-:S05]  /*8700*/  IADD3 R30, P0, PT, R52, R28, RZ ;  /* 0x0000001c341e7210 */ /* 0x000fca0007f1e0ff */
[----:B------:R-:W-:-:S03]  /*8710*/  IADD3.X R31, PT, PT, R0, UR13, R29, P0, !PT ;  /* 0x0000000d001f7c10 */ /* 0x000fc600087fe41d */
[----:B--2---:R-:W-:-:S04]  /*8720*/  IMAD.WIDE.U32 R30, R202, UR4, R30 ;  /* 0x00000004ca1e7c25 */ /* 0x004fc8000f8e001e */
[----:B------:R-:W-:Y:S01]  /*8730*/  IMAD R3, R202, UR5, R31 ;  /* 0x00000005ca037c24 */ /* 0x000fe2000f8e021f */
[----:B------:R-:W-:Y:S06]  /*8740*/  @P3 BRA `(.L_x_1843) ;  /* 0x0000000000383947 */ /* 0x000fec0003800000 */
[----:B------:R-:W2:Y:S01]  /*8750*/  LDCU UR10, c[0x0][0x440] ;  /* 0x00008800ff0a77ac */ /* 0x000ea20008000800 */
[----:B------:R-:W-:Y:S02]  /*8760*/  IMAD.MOV.U32 R28, RZ, RZ, R30 ;  /* 0x000000ffff1c7224 */ /* 0x000fe400078e001e */
[----:B------:R-:W-:Y:S01]  /*8770*/  IMAD.MOV.U32 R29, RZ, RZ, R3 ;  /* 0x000000ffff1d7224 */ /* 0x000fe200078e0003 */
[----:B------:R-:W1:Y:S01]  /*8780*/  LDCU.64 UR4, c[0x0][0x568] ;  /* 0x0000ad00ff0477ac */ /* 0x000e620008000a00 */
[----:B----4-:R-:W-:-:S04]  /*8790*/  IMAD.WIDE.U32 R32, R206, UR6, R28 ;  /* 0x00000006ce207c25 */ /* 0x010fc8000f8e001c */
[----:B------:R-:W-:Y:S01]  /*87a0*/  IMAD R0, R206, UR7, R33 ;  /* 0x00000007ce007c24 */ /* 0x000fe2000f8e0221 */
        /* <DEDUP_REMOVED lines=8> */
.L_x_1843:
[----:B------:R-:W-:Y:S05]  /*8830*/  BSYNC.RECONVERGENT B0 ;  /* 0x0000000000007941 */ /* 0x000fea0003800200 */
.L_x_1842:
        /* <DEDUP_REMOVED lines=14> */
[----:B------:R1:W-:Y:S04]  /*8920*/  @!P2 STG.E.128 desc[UR24][R10.64], R20 ;  /* 0x000000140a00a986 */ /* 0x0003e8000c101d18 */
[----:B------:R1:W-:Y:S04]  /*8930*/  @!P1 STG.E.128 desc[UR24][R10.64+0x80], R12 ;  /* 0x0000800c0a009986 */ /* 0x0003e8000c101d18 */
[----:B------:R1:W-:Y:S02]  /*8940*/  @!P0 STG.E.128 desc[UR24][R10.64+0x100], R4 ;  /* 0x000100040a008986 */ /* 0x0003e4000c101d18 */
.L_x_1803:
[----:B------:R-:W-:Y:S05]  /*8950*/  BSYNC.RECONVERGENT B1 ;  /* 0x0000000000017941 */ /* 0x000fea0003800200 */
.L_x_1781:
[----:B------:R-:W4:Y:S01]  /*8960*/  LDCU UR5, c[0x0][0x438] ;  /* 0x00008700ff0577ac */ /* 0x000f220008000800 */
[----:B-123--:R-:W1:Y:S01]  /*8970*/  LDC R8, c[0x0][0x438] ;  /* 0x00010e00ff087b82 */ /* 0x00ee620000000800 */
[----:B------:R-:W2:Y:S01]  /*8980*/  LDCU UR6, c[0x0][0x370] ;  /* 0x00006e00ff0677ac */ /* 0x000ea20008000800 */
[----:B----4-:R-:W-:-:S04]  /*8990*/  UIADD3 UR5, UPT, UPT, UR5, 0x3f, URZ ;  /* 0x0000003f05057890 */ /* 0x010fc8000fffe0ff */
[----:B------:R-:W-:Y:S02]  /*89a0*/  USHF.R.S32.HI UR4, URZ, 0x1f, UR5 ;  /* 0x0000001fff047899 */ /* 0x000fe40008011405 */
[----:B--2---:R-:W-:Y:S02]  /*89b0*/  UIADD3 UR23, UPT, UPT, UR6, UR23, URZ ;  /* 0x0000001706177290 */ /* 0x004fe4000fffe0ff */
[----:B------:R-:W-:-:S04]  /*89c0*/  ULEA.HI UR4, UR4, UR5, URZ, 0x6 ;  /* 0x0000000504047291 */ /* 0x000fc8000f8f30ff */
[----:B------:R-:W-:-:S04]  /*89d0*/  USHF.R.S32.HI UR4, URZ, 0x6, UR4 ;  /* 0x00000006ff047899 */ /* 0x000fc80008011404 */
[----:B------:R-:W-:-:S09]  /*89e0*/  UISETP.GE.AND UP0, UPT, UR23, UR4, UPT ;  /* 0x000000041700728c */ /* 0x000fd2000bf06270 */
[----:B------:R-:W-:Y:S05]  /*89f0*/  BRA.U !UP0, `(.L_x_1844) ;  /* 0xffffff7d08107547 */ /* 0x000fea000b83ffff */
[----:B------:R-:W-:Y:S05]  /*8a00*/  EXIT ;  /* 0x000000000000794d */ /* 0x000fea0003800000 */
.L_x_1845:
        /* <DEDUP_REMOVED lines=15> */
.L_x_2186:


//--------------------- .text._ZN5flash44flash_bwd_dq_dk_dv_loop_seqk_parallel_kernelI23Flash_bwd_kernel_traitsILi192ELi64ELi64ELi8ELi4ELi2ELi2ELb0ELb0EN7cutlass10bfloat16_tE19Flash_kernel_traitsILi192ELi64ELi64ELi8ES3_EELb0ELb0ELb0ELb1ELb0ELb0ELb1EEEvNS_16Flash_bwd_paramsE --------------------------
	.section	.text._ZN5flash44flash_bwd_dq_dk_dv_loop_seqk_parallel_kernelI23Flash_bwd_kernel_traitsILi192ELi64ELi64ELi8ELi4ELi2ELi2ELb0ELb0EN7cutlass10bfloat16_tE19Flash_kernel_traitsILi192ELi64ELi64ELi8ES3_EELb0ELb0ELb0ELb1ELb0ELb0ELb1EEEvNS_16Flash_bwd_paramsE,"ax",@progbits
	.align	128
        .global         _ZN5flash44flash_bwd_dq_dk_dv_loop_seqk_parallel_kernelI23Flash_bwd_kernel_traitsILi192ELi64ELi64ELi8ELi4ELi2ELi2ELb0ELb0EN7cutlass10bfloat16_tE19Flash_kernel_traitsILi192ELi64ELi64ELi8ES3_EELb0ELb0ELb0ELb1ELb0ELb0ELb1EEEvNS_16Flash_bwd_paramsE
        .type           _ZN5flash44flash_bwd_dq_dk_dv_loop_seqk_parallel_kernelI23Flash_bwd_kernel_traitsILi192ELi64ELi64ELi8ELi4ELi2ELi2ELb0ELb0EN7cutlass10bfloat16_tE19Flash_kernel_traitsILi192ELi64ELi64ELi8ES3_EELb0ELb0ELb0ELb1ELb0ELb0ELb1EEEvNS_16Flash_bwd_paramsE,@function
        .size           _ZN5flash44flash_bwd_dq_dk_dv_loop_seqk_parallel_kernelI23Flash_bwd_kernel_traitsILi192ELi64ELi64ELi8ELi4ELi2ELi2ELb0ELb0EN7cutlass10bfloat16_tE19Flash_kernel_traitsILi192ELi64ELi64ELi8ES3_EELb0ELb0ELb0ELb1ELb0ELb0ELb1EEEvNS_16Flash_bwd_paramsE,(.L_x_2187 - _ZN5flash44flash_bwd_dq_dk_dv_loop_seqk_parallel_kernelI23Flash_bwd_kernel_traitsILi192ELi64ELi64ELi8ELi4ELi2ELi2ELb0ELb0EN7cutlass10bfloat16_tE19Flash_kernel_traitsILi192ELi64ELi64ELi8ES3_EELb0ELb0ELb0ELb1ELb0ELb0ELb1EEEvNS_16Flash_bwd_paramsE)
        .other          _ZN5flash44flash_bwd_dq_dk_dv_loop_seqk_parallel_kernelI23Flash_bwd_kernel_traitsILi192ELi64ELi64ELi8ELi4ELi2ELi2ELb0ELb0EN7cutlass10bfloat16_tE19Flash_kernel_traitsILi192ELi64ELi64ELi8ES3_EELb0ELb0ELb0ELb1ELb0ELb0ELb1EEEvNS_16Flash_bwd_paramsE,@"STO_CUDA_ENTRY STV_DEFAULT"
_ZN5flash44flash_bwd_dq_dk_dv_loop_seqk_parallel_kernelI23Flash_bwd_kernel_traitsILi192ELi64ELi64ELi8ELi4ELi2ELi2ELb0ELb0EN7cutlass10bfloat16_tE19Flash_kernel_traitsILi192ELi64ELi64ELi8ES3_EELb0ELb0ELb0ELb1ELb0ELb0ELb1EEEvNS_16Flash_bwd_paramsE:
.text._ZN5flash44flash_bwd_dq_dk_dv_loop_seqk_parallel_kernelI23Flash_bwd_kernel_traitsILi192ELi64ELi64ELi8ELi4ELi2ELi2ELb0ELb0EN7cutlass10bfloat16_tE19Flash_kernel_traitsILi192ELi64ELi64ELi8ES3_EELb0ELb0ELb0ELb1ELb0ELb0ELb1EEEvNS_16Flash_bwd_paramsE:
        /* <DEDUP_REMOVED lines=100> */
[----:B---34-:R-:W-:-:S07]  /*0640*/  LEA R197, R197, UR6, 0x1 ;  /* 0x00000006c5c57c11 */ /* 0x018fce000f8e08ff */
.L_x_1911:
        /* <DEDUP_REMOVED lines=44> */
.L_x_1846:
        /* <DEDUP_REMOVED lines=11> */
[----:B-1----:R-:W-:-:S04]  /*09c0*/  SHF.R.S32.HI R12, RZ, 0x6, R9 ;  /* 0x00000006ff0c7819 */ /* 0x002fc80000011409 */
[----:B------:R-:W-:-:S03]  /*09d0*/  LEA R25, R12, 0xffffffc0, 0x6 ;  /* 0xffffffc00c197811 */ /* 0x000fc600078e30ff */
[----:B------:R-:W1:Y:S01]  /*09e0*/  @P3 LDC.64 R4, c[0x0][0x3b0] ;  /* 0x0000ec00ff043b82 */ /* 0x000e620000000a00 */
[----:B--2---:R-:W-:-:S04]  /*09f0*/  @!P3 IMAD.WIDE.U32 R26, R201, R6, RZ ;  /* 0x00000006c91ab225 */ /* 0x004fc800078e00ff */
[----:B------:R-:W-:Y:S01]  /*0a00*/  @!P3 IMAD R21, R201, R7, R27 ;  /* 0x00000007c915b224 */ /* 0x000fe200078e021b */
[----:B------:R-:W-:Y:S01]  /*0a10*/  SHF.R.S32.HI R27, RZ, 0x1f, R25 ;  /* 0x0000001fff1b7819 */ /* 0x000fe20000011419 */
        /* <DEDUP_REMOVED lines=15> */
.L_x_1848:
[----:B------:R-:W1:Y:S01]  /*0b10*/  LDCU.64 UR14, c[0x0][0x3b8] ;  /* 0x00007700ff0e77ac */ /* 0x000e620008000a00 */
[----:B------:R-:W-:-:S05]  /*0b20*/  IADD3 R4, PT, PT, R235, R236, RZ ;  /* 0x000000eceb047210 */ /* 0x000fca0007ffe0ff */
[C---:B-1----:R-:W-:Y:S02]  /*0b30*/  IMAD R17, R4.reuse, UR15, RZ ;  /* 0x0000000f04117c24 */ /* 0x042fe4000f8e02ff */
[----:B------:R-:W-:-:S05]  /*0b40*/  IMAD.WIDE.U32 R4, R4, UR14, RZ ;  /* 0x0000000e04047c25 */ /* 0x000fca000f8e00ff */
[----:B------:R-:W-:Y:S02]  /*0b50*/  IADD3 R17, PT, PT, R5, R17, RZ ;  /* 0x0000001105117210 */ /* 0x000fe40007ffe0ff */
[----:B------:R-:W-:-:S07]  /*0b60*/  MOV R20, R4 ;  /* 0x0000000400147202 */ /* 0x000fce0000000f00 */
.L_x_1849:
        /* <DEDUP_REMOVED lines=38> */
.L_x_1850:
[----:B------:R-:W1:Y:S01]  /*0dd0*/  LDCU.64 UR12, c[0x0][0x3c0] ;  /* 0x00007800ff0c77ac */ /* 0x000e620008000a00 */
[----:B------:R-:W-:-:S05]  /*0de0*/  IADD3 R4, PT, PT, R235, R236, RZ ;  /* 0x000000eceb047210 */ /* 0x000fca0007ffe0ff */
[C---:B-1----:R-:W-:Y:S02]  /*0df0*/  IMAD R16, R4.reuse, UR13, RZ ;  /* 0x0000000d04107c24 */ /* 0x042fe4000f8e02ff */
[----:B------:R-:W-:-:S05]  /*0e00*/  IMAD.WIDE.U32 R18, R4, UR12, RZ ;  /* 0x0000000c04127c25 */ /* 0x000fca000f8e00ff */
[----:B------:R-:W-:-:S07]  /*0e10*/  IADD3 R16, PT, PT, R19, R16, RZ ;  /* 0x0000001013107210 */ /* 0x000fce0007ffe0ff */
.L_x_1851:
        /* <DEDUP_REMOVED lines=19> */
[----:B------:R-:W-:-:S05]  /*0f50*/  IMAD R7, R6, UR4, R7 ;  /* 0x0000000406077c24 */ /* 0x000fca000f8e0207 */
[----:B------:R-:W-:Y:S01]  /*0f60*/  IADD3 R10, PT, PT, R5, R7, RZ ;  /* 0x00000007050a7210 */ /* 0x000fe20007ffe0ff */
[----:B------:R-:W-:Y:S01]  /*0f70*/  IMAD.WIDE.U32 R6, R4, R31, RZ ;  /* 0x0000001f04067225 */ /* 0x000fe200078e00ff */
[----:B------:R-:W-:-:S03]  /*0f80*/  SHF.R.S32.HI R5, RZ, 0x1f, R31 ;  /* 0x0000001fff057819 */ /* 0x000fc6000001141f */
[----:B------:R-:W-:Y:S01]  /*0f90*/  IMAD R10, R10, R31, RZ ;  /* 0x0000001f0a0a7224 */ /* 0x000fe200078e02ff */
[----:B------:R-:W-:-:S03]  /*0fa0*/  MOV R30, R6 ;  /* 0x00000006001e7202 */ /* 0x000fc60000000f00 */
[----:B------:R-:W-:-:S05]  /*0fb0*/  IMAD R10, R5, R4, R10 ;  /* 0x00000004050a7224 */ /* 0x000fca00078e020a */
[----:B------:R-:W-:Y:S01]  /*0fc0*/  IADD3 R10, PT, PT, R7, R10, RZ ;  /* 0x0000000a070a7210 */ /* 0x000fe20007ffe0ff */
[----:B------:R-:W-:Y:S06]  /*0fd0*/  BRA `(.L_x_1853) ;  /* 0x0000000000107947 */ /* 0x000fec0003800000 */
.L_x_1852:
[-C--:B------:R-:W-:Y:S02]  /*0fe0*/  IMAD R10, R33, R8.reuse, RZ ;  /* 0x00000008210a7224 */ /* 0x080fe400078e02ff */
[----:B------:R-:W-:-:S05]  /*0ff0*/  IMAD.WIDE.U32 R4, R32, R8, RZ ;  /* 0x0000000820047225 */ /* 0x000fca00078e00ff */
[----:B------:R-:W-:Y:S02]  /*1000*/  IADD3 R10, PT, PT, R5, R10, RZ ;  /* 0x0000000a050a7210 */ /* 0x000fe40007ffe0ff */
[----:B------:R-:W-:-:S07]  /*1010*/  MOV R30, R4 ;  /* 0x00000004001e7202 */ /* 0x000fce0000000f00 */
.L_x_1853:
        /* <DEDUP_REMOVED lines=20> */
.L_x_1854:
[----:B------:R-:W1:Y:S01]  /*1160*/  LDC R24, c[0x0][0x434] ;  /* 0x00010d00ff187b82 */ /* 0x000e620000000800 */
[----:B------:R-:W-:-:S04]  /*1170*/  IMAD R5, R201, UR6, R202 ;  /* 0x00000006c9057c24 */ /* 0x000fc8000f8e02ca */
[----:B-1----:R-:W-:-:S03]  /*1180*/  IMAD R24, R5, R24, RZ ;  /* 0x0000001805187224 */ /* 0x002fc600078e02ff */
.L_x_1855:
        /* <DEDUP_REMOVED lines=11> */
.L_x_1856:
[----:B------:R-:W1:Y:S01]  /*1240*/  LDC R32, c[0x0][0x444] ;  /* 0x00011100ff207b82 */ /* 0x000e620000000800 */
[----:B------:R-:W-:-:S04]  /*1250*/  IMAD R5, R201, UR6, R202 ;  /* 0x00000006c9057c24 */ /* 0x000fc8000f8e02ca */
[----:B-1----:R-:W-:-:S07]  /*1260*/  IMAD R32, R5, R32, RZ ;  /* 0x0000002005207224 */ /* 0x002fce00078e02ff */
.L_x_1857:
[----:B------:R-:W1:Y:S01]  /*1270*/  S2R R19, SR_TID.X ;  /* 0x0000000000137919 */ /* 0x000e620000002100 */
[----:B------:R-:W2:Y:S01]  /*1280*/  LDC.64 R4, c[0x0][0x590] ;  /* 0x00016400ff047b82 */ /* 0x000ea20000000a00 */
[--C-:B------:R-:W-:Y:S01]  /*1290*/  IADD3 R30, P1, P0, R22, R30, R11.reuse ;  /* 0x0000001e161e7210 */ /* 0x100fe2000783e00b */
[----:B------:R-:W-:Y:S01]  /*12a0*/  IMAD R31, R31, UR6, RZ ;  /* 0x000000061f1f7c24 */ /* 0x000fe2000f8e02ff */
[----:B------:R-:W-:Y:S01]  /*12b0*/  SHF.R.S32.HI R11, RZ, 0x1f, R11 ;  /* 0x0000001fff0b7819 */ /* 0x000fe2000001140b */
[----:B------:R-:W-:Y:S01]  /*12c0*/  IMAD.MOV.U32 R22, RZ, RZ, R212 ;  /* 0x000000ffff167224 */ /* 0x000fe200078e00d4 */
[----:B------:R-:W-:Y:S01]  /*12d0*/  ISETP.NE.AND P4, PT, RZ, UR5, PT ;  /* 0x00000005ff007c0c */ /* 0x000fe2000bf85270 */
[----:B------:R-:W-:Y:S01]  /*12e0*/  IMAD.MOV.U32 R23, RZ, RZ, RZ ;  /* 0x000000ffff177224 */ /* 0x000fe200078e00ff */
[----:B------:R-:W-:Y:S01]  /*12f0*/  IADD3.X R29, PT, PT, R29, R10, R11, P1, P0 ;  /* 0x0000000a1d1d7210 */ /* 0x000fe20000fe040b */
[----:B------:R-:W3:Y:S01]  /*1300*/  LDC.64 R6, c[0x0][0x3b0] ;  /* 0x0000ec00ff067b82 */ /* 0x000ee20000000a00 */
[----:B------:R-:W-:Y:S01]  /*1310*/  IADD3 R36, P0, PT, R212, R36, RZ ;  /* 0x00000024d4247210 */ /* 0x000fe20007f1e0ff */
[----:B------:R-:W4:Y:S01]  /*1320*/  LDCU.64 UR10, c[0x0][0x3c8] ;  /* 0x00007900ff0a77ac */ /* 0x000f220008000a00 */
[----:B------:R-:W-:Y:S02]  /*1330*/  BSSY.RECONVERGENT B1, `(.L_x_1847) ;  /* 0x00006da000017945 */ /* 0x000fe40003800200 */
[----:B------:R-:W-:Y:S01]  /*1340*/  IADD3.X R37, PT, PT, RZ, R28, RZ, P0, !PT ;  /* 0x0000001cff257210 */ /* 0x000fe200007fe4ff */
[----:B------:R-:W5:Y:S02]  /*1350*/  LDCU.64 UR6, c[0x0][0x550] ;  /* 0x0000aa00ff0677ac */ /* 0x000f640008000a00 */
[----:B------:R-:W4:Y:S01]  /*1360*/  LDC.64 R8, c[0x0][0x5f8] ;  /* 0x00017e00ff087b82 */ /* 0x000f220000000a00 */
[----:B------:R-:W5:Y:S01]  /*1370*/  LDCU.64 UR4, c[0x0][0x570] ;  /* 0x0000ae00ff0477ac */ /* 0x000f620008000a00 */
[----:B------:R-:W5:Y:S06]  /*1380*/  LDCU.64 UR8, c[0x0][0x380] ;  /* 0x00007000ff0877ac */ /* 0x000f6c0008000a00 */
[----:B------:R-:W5:Y:S01]  /*1390*/  LDC.64 R10, c[0x0][0x598] ;  /* 0x00016600ff0a7b82 */ /* 0x000f620000000a00 */
[-C--:B--2---:R-:W-:Y:S01]  /*13a0*/  IMAD R34, R27, R4.reuse, RZ ;  /* 0x000000041b227224 */ /* 0x084fe200078e02ff */
[----:B------:R-:W-:Y:S01]  /*13b0*/  SHF.L.U64.HI R221, R4, 0x5, R5 ;  /* 0x0000000504dd7819 */ /* 0x000fe20000010205 */
[----:B------:R-:W-:Y:S01]  /*13c0*/  IMAD.WIDE.U32 R36, R25, R4, R36 ;  /* 0x0000000419247225 */ /* 0x000fe200078e0024 */
[----:B-1----:R-:W-:-:S03]  /*13d0*/  LOP3.LUT R33, R19, 0x1f, RZ, 0xc0, !PT ;  /* 0x0000001f13217812 */ /* 0x002fc600078ec0ff */
[----:B------:R-:W-:Y:S01]  /*13e0*/  IMAD R34, R25, R5, R34 ;  /* 0x0000000519227224 */ /* 0x000fe200078e0222 */
[----:B------:R-:W1:Y:S01]  /*13f0*/  LDC.64 R40, c[0x0][0x5e8] ;  /* 0x00017a00ff287b82 */ /* 0x000e620000000a00 */
[-C--:B---3--:R-:W-:Y:S02]  /*1400*/  IMAD R28, R27, R6.reuse, RZ ;  /* 0x000000061b1c7224 */ /* 0x088fe400078e02ff */
[----:B------:R-:W-:Y:S02]  /*1410*/  IMAD.IADD R37, R37, 0x1, R34 ;  /* 0x0000000125257824 */ /* 0x000fe400078e0222 */
[C---:B------:R-:W-:Y:S02]  /*1420*/  IMAD R28, R25.reuse, R7, R28 ;  /* 0x00000007191c7224 */ /* 0x040fe400078e021c */
[----:B----4-:R-:W-:Y:S01]  /*1430*/  IMAD.WIDE.U32 R38, R8, UR16, RZ ;  /* 0x0000001008267c25 */ /* 0x010fe2000f8e00ff */
[----:B------:R-:W2:Y:S03]  /*1440*/  LDC.64 R244, c[0x0][0x420] ;  /* 0x00010800fff47b82 */ /* 0x000ea60000000a00 */
[----:B------:R-:W-:Y:S01]  /*1450*/  IMAD.WIDE.U32 R42, R25, R6, R22 ;  /* 0x00000006192a7225 */ /* 0x000fe200078e0016 */
[----:B------:R-:W-:-:S03]  /*1460*/  SEL R25, R38, RZ, P4 ;  /* 0x000000ff26197207 */ /* 0x000fc60002000000 */
[----:B------:R-:W-:Y:S01]  /*1470*/  IMAD R33, R204, R31, R33 ;  /* 0x0000001fcc217224 */ /* 0x000fe200078e0221 */
[----:B------:R-:W-:Y:S01]  /*1480*/  IADD3 R26, P3, PT, R26, R42, RZ ;  /* 0x0000002a1a1a7210 */ /* 0x000fe20007f7e0ff */
[----:B------:R-:W-:Y:S02]  /*1490*/  IMAD R9, R9, UR16, R39 ;  /* 0x0000001009097c24 */ /* 0x000fe4000f8e0227 */
[C---:B-----5:R-:W-:Y:S01]  /*14a0*/  IMAD.WIDE.U32 R36, R202.reuse, R10, R36 ;  /* 0x0000000aca247225 */ /* 0x060fe200078e0024 */
        /* <DEDUP_REMOVED lines=8> */
[----:B------:R-:W-:Y:S02]  /*1530*/  IADD3 R25, P0, PT, R10, R25, RZ ;  /* 0x000000190a197210 */ /* 0x000fe40007f1e0ff */
        /* <DEDUP_REMOVED lines=15> */
[----:B------:R-:W-:-:S02]  /*1630*/  IMAD R11, R233, 0x40, R24 ;  /* 0x00000040e90b7824 */ /* 0x000fc400078e0218 */
[----:B------:R-:W-:Y:S01]  /*1640*/  IMAD.MOV.U32 R224, RZ, RZ, R222 ;  /* 0x000000ffffe07224 */ /* 0x000fe200078e00de */
[----:B------:R-:W-:Y:S01]  /*1650*/  LEA.HI.X R243, R26, UR9, R9, 0x1, P3 ;  /* 0x000000091af37c11 */ /* 0x000fe200098f0c09 */
[----:B--2---:R-:W-:Y:S01]  /*1660*/  IMAD.WIDE R244, R11, 0x4, R244 ;  /* 0x000000040bf47825 */ /* 0x004fe200078e02f4 */
[C---:B------:R-:W-:Y:S02]  /*1670*/  SHF.L.U64.HI R9, R6.reuse, 0x5, R7 ;  /* 0x0000000506097819 */ /* 0x040fe40000010207 */
[----:B------:R-:W-:Y:S01]  /*1680*/  SHF.L.U32 R11, R6, 0x5, RZ ;  /* 0x00000005060b7819 */ /* 0x000fe200000006ff */
        /* <DEDUP_REMOVED lines=14> */
.L_x_1859:
[----:B------:R-:W1:Y:S01]  /*1770*/  LDCU.64 UR8, c[0x0][0x5c0] ;  /* 0x0000b800ff0877ac */ /* 0x000e620008000a00 */
[----:B------:R-:W-:-:S05]  /*1780*/  IADD3 R0, PT, PT, R235, R236, RZ ;  /* 0x000000eceb007210 */ /* 0x000fca0007ffe0ff */
[C---:B-1----:R-:W-:Y:S02]  /*1790*/  IMAD R5, R0.reuse, UR9, RZ ;  /* 0x0000000900057c24 */ /* 0x042fe4000f8e02ff */
[----:B------:R-:W-:-:S05]  /*17a0*/  IMAD.WIDE.U32 R6, R0, UR8, RZ ;  /* 0x0000000800067c25 */ /* 0x000fca000f8e00ff */
[----:B------:R-:W-:Y:S02]  /*17b0*/  IADD3 R0, PT, PT, R7, R5, RZ ;  /* 0x0000000507007210 */ /* 0x000fe40007ffe0ff */
.L_x_1860:
        /* <DEDUP_REMOVED lines=11> */
.L_x_1861:
[----:B------:R-:W1:Y:S01]  /*1870*/  LDCU.64 UR6, c[0x0][0x5c8] ;  /* 0x0000b900ff0677ac */ /* 0x000e620008000a00 */
[----:B------:R-:W-:-:S05]  /*1880*/  IADD3 R235, PT, PT, R235, R236, RZ ;  /* 0x000000ecebeb7210 */ /* 0x000fca0007ffe0ff */
[C---:B-1----:R-:W-:Y:S02]  /*1890*/  IMAD R7, R235.reuse, UR7, RZ ;  /* 0x00000007eb077c24 */ /* 0x042fe4000f8e02ff */
[----:B------:R-:W-:-:S05]  /*18a0*/  IMAD.WIDE.U32 R10, R235, UR6, RZ ;  /* 0x00000006eb0a7c25 */ /* 0x000fca000f8e00ff */
[----:B------:R-:W-:Y:S02]  /*18b0*/  IADD3 R7, PT, PT, R11, R7, RZ ;  /* 0x000000070b077210 */ /* 0x000fe40007ffe0ff */
.L_x_1862:
        /* <DEDUP_REMOVED lines=27> */
.L_x_1864:
[----:B------:R-:W-:Y:S05]  /*1a70*/  BSYNC.RECONVERGENT B0 ;  /* 0x0000000000007941 */ /* 0x000fea0003800200 */
.L_x_1863:
        /* <DEDUP_REMOVED lines=17> */
.L_x_1866:
[----:B------:R-:W-:Y:S05]  /*1b90*/  BSYNC.RECONVERGENT B0 ;  /* 0x0000000000007941 */ /* 0x000fea0003800200 */
.L_x_1865:
        /* <DEDUP_REMOVED lines=24> */
.L_x_1868:
[----:B------:R-:W-:Y:S05]  /*1d20*/  BSYNC.RECONVERGENT B0 ;  /* 0x0000000000007941 */ /* 0x000fea0003800200 */
.L_x_1867:
        /* <DEDUP_REMOVED lines=19> */
.L_x_1858:
        /* <DEDUP_REMOVED lines=28> */
.L_x_1872:
[----:B------:R2:W-:Y:S01]  /*2020*/  STS.128 [R216+0x10000], RZ ;  /* 0x010000ffd8007388 */ /* 0x0005e20000000c00 */
[----:B------:R-:W-:Y:S05]  /*2030*/  BRA `(.L_x_1873) ;  /* 0x00000000000c7947 */ /* 0x000fea0003800000 */
.L_x_1871:
[----:B------:R1:W-:Y:S04]  /*2040*/  STS.128 [R216+0xc000], RZ ;  /* 0x00c000ffd8007388 */ /* 0x0003e80000000c00 */
[----:B------:R1:W-:Y:S04]  /*2050*/  STS.128 [R216+0xe000], RZ ;  /* 0x00e000ffd8007388 */ /* 0x0003e80000000c00 */
[----:B------:R1:W-:Y:S02]  /*2060*/  STS.128 [R216+0x10000], RZ ;  /* 0x010000ffd8007388 */ /* 0x0003e40000000c00 */
.L_x_1873:
[----:B------:R-:W-:Y:S05]  /*2070*/  BSYNC.RECONVERGENT B0 ;  /* 0x0000000000007941 */ /* 0x000fea0003800200 */
.L_x_1870:
        /* <DEDUP_REMOVED lines=28> */
.L_x_1876:
[----:B------:R1:W-:Y:S02]  /*2240*/  STS.128 [R216+0x11000], RZ ;  /* 0x011000ffd8007388 */ /* 0x0003e40000000c00 */
.L_x_1875:
[----:B------:R-:W-:Y:S05]  /*2250*/  BSYNC.RECONVERGENT B0 ;  /* 0x0000000000007941 */ /* 0x000fea0003800200 */
.L_x_1874:
        /* <DEDUP_REMOVED lines=23> */
.L_x_1879:
[----:B------:R1:W-:Y:S01]  /*23d0*/  STS.128 [R232+0x4000], RZ ;  /* 0x004000ffe8007388 */ /* 0x0003e20000000c00 */
[----:B------:R-:W-:Y:S05]  /*23e0*/  BRA `(.L_x_1880) ;  /* 0x00000000000c7947 */ /* 0x000fea0003800000 */
.L_x_1878:
[----:B------:R1:W-:Y:S04]  /*23f0*/  STS.128 [R232], RZ ;  /* 0x000000ffe8007388 */ /* 0x0003e80000000c00 */
[----:B------:R1:W-:Y:S04]  /*2400*/  STS.128 [R232+0x2000], RZ ;  /* 0x002000ffe8007388 */ /* 0x0003e80000000c00 */
[----:B------:R1:W-:Y:S02]  /*2410*/  STS.128 [R232+0x4000], RZ ;  /* 0x004000ffe8007388 */ /* 0x0003e40000000c00 */
.L_x_1880:
[----:B------:R-:W-:Y:S05]  /*2420*/  BSYNC.RECONVERGENT B0 ;  /* 0x0000000000007941 */ /* 0x000fea0003800200 */
.L_x_1877:
        /* <DEDUP_REMOVED lines=27> */
.L_x_1883:
[----:B------:R1:W-:Y:S02]  /*25e0*/  STS.128 [R232+0x5000], RZ ;  /* 0x005000ffe8007388 */ /* 0x0003e40000000c00 */
.L_x_1882:
[----:B------:R-:W-:Y:S05]  /*25f0*/  BSYNC.RECONVERGENT B0 ;  /* 0x0000000000007941 */ /* 0x000fea0003800200 */
.L_x_1881:
        /* <DEDUP_REMOVED lines=15> */
[----:B-1----:R-:W-:Y:S01]  /*26f0*/  IMAD R5, R13, UR4, RZ ;  /* 0x000000040d057c24 */ /* 0x002fe2000f8e02ff */
        /* <DEDUP_REMOVED lines=33> */
.L_x_1886:
[----:B------:R2:W-:Y:S01]  /*2910*/  STS.128 [R216+0x16000], RZ ;  /* 0x016000ffd8007388 */ /* 0x0005e20000000c00 */
[----:B------:R-:W-:Y:S05]  /*2920*/  BRA `(.L_x_1887) ;  /* 0x00000000000c7947 */ /* 0x000fea0003800000 */
.L_x_1885:
[----:B------:R1:W-:Y:S04]  /*2930*/  STS.128 [R216+0x12000], RZ ;  /* 0x012000ffd8007388 */ /* 0x0003e80000000c00 */
[----:B------:R1:W-:Y:S04]  /*2940*/  STS.128 [R216+0x14000], RZ ;  /* 0x014000ffd8007388 */ /* 0x0003e80000000c00 */
[----:B------:R1:W-:Y:S02]  /*2950*/  STS.128 [R216+0x16000], RZ ;  /* 0x016000ffd8007388 */ /* 0x0003e40000000c00 */
.L_x_1887:
[----:B------:R-:W-:Y:S05]  /*2960*/  BSYNC.RECONVERGENT B0 ;  /* 0x0000000000007941 */ /* 0x000fea0003800200 */
.L_x_1884:
        /* <DEDUP_REMOVED lines=34> */
.L_x_1890:
[----:B------:R2:W-:Y:S02]  /*2b90*/  STS.128 [R216+0x17000], RZ ;  /* 0x017000ffd8007388 */ /* 0x0005e40000000c00 */
.L_x_1889:
[----:B------:R-:W-:Y:S05]  /*2ba0*/  BSYNC.RECONVERGENT B0 ;  /* 0x0000000000007941 */ /* 0x000fea0003800200 */
.L_x_1888:
        /* <DEDUP_REMOVED lines=13> */
[----:B------:R-:W-:Y:S02]  /*2c80*/  IMAD.MOV.U32 R14, RZ, RZ, R10 ;  /* 0x000000ffff0e7224 */ /* 0x000fe400078e000a */
[----:B------:R-:W-:Y:S01]  /*2c90*/  IMAD.MOV.U32 R15, RZ, RZ, R13 ;  /* 0x000000ffff0f7224 */ /* 0x000fe200078e000d */
[----:B------:R-:W1:Y:S01]  /*2ca0*/  LDCU.64 UR4, c[0x0][0x390] ;  /* 0x00007200ff0477ac */ /* 0x000e620008000a00 */
        /* <DEDUP_REMOVED lines=23> */
.L_x_1893:
[----:B------:R3:W-:Y:S01]  /*2e20*/  STS.128 [R216+0x1c000], RZ ;  /* 0x01c000ffd8007388 */ /* 0x0007e20000000c00 */
[----:B------:R-:W-:Y:S05]  /*2e30*/  BRA `(.L_x_1894) ;  /* 0x00000000000c7947 */ /* 0x000fea0003800000 */
.L_x_1892:
[----:B------:R3:W-:Y:S04]  /*2e40*/  STS.128 [R216+0x18000], RZ ;  /* 0x018000ffd8007388 */ /* 0x0007e80000000c00 */
[----:B------:R3:W-:Y:S04]  /*2e50*/  STS.128 [R216+0x1a000], RZ ;  /* 0x01a000ffd8007388 */ /* 0x0007e80000000c00 */
[----:B------:R3:W-:Y:S02]  /*2e60*/  STS.128 [R216+0x1c000], RZ ;  /* 0x01c000ffd8007388 */ /* 0x0007e40000000c00 */
.L_x_1894:
[----:B------:R-:W-:Y:S05]  /*2e70*/  BSYNC.RECONVERGENT B0 ;  /* 0x0000000000007941 */ /* 0x000fea0003800200 */
.L_x_1891:
        /* <DEDUP_REMOVED lines=10> */
[----:B------:R-:W-:-:S04]  /*2f20*/  IMAD.WIDE.U32 R10, R8, UR12, R10 ;  /* 0x0000000c080a7c25 */ /* 0x000fc8000f8e000a */
        /* <DEDUP_REMOVED lines=22> */
.L_x_1897:
[----:B------:R4:W-:Y:S02]  /*3090*/  STS.128 [R216+0x1d000], RZ ;  /* 0x01d000ffd8007388 */ /* 0x0009e40000000c00 */
.L_x_1896:
[----:B------:R-:W-:Y:S05]  /*30a0*/  BSYNC.RECONVERGENT B0 ;  /* 0x0000000000007941 */ /* 0x000fea0003800200 */
.L_x_1895:
[----:B------:R-:W2:Y:S01]  /*30b0*/  LDCU.64 UR4, c[0x0][0x538] ;  /* 0x0000a700ff0477ac */ /* 0x000ea20008000a00 */
[----:B------:R-:W0:Y:S01]  /*30c0*/  LDGDEPBAR ;  /* 0x00000000000079af */ /* 0x000e220000000000 */
[----:B------:R-:W1:Y:S01]  /*30d0*/  LDC R218, c[0x0][0x44c] ;  /* 0x00011300ffda7b82 */ /* 0x000e620000000800 */
[----:B------:R-:W-:Y:S01]  /*30e0*/  IMAD.SHL.U32 R6, R19, 0x2, RZ ;  /* 0x0000000213067824 */ /* 0x000fe200078e00ff */
[----:B------:R-:W1:Y:S01]  /*30f0*/  LDCU UR6, c[0x0][0x3e0] ;  /* 0x00007c00ff0677ac */ /* 0x000e620008000800 */
[----:B------:R-:W-:Y:S01]  /*3100*/  IMAD.MOV.U32 R229, RZ, RZ, RZ ;  /* 0x000000ffffe57224 */ /* 0x000fe200078e00ff */
[----:B------:R-:W1:Y:S01]  /*3110*/  LDCU UR8, c[0x0][0x50c] ;  /* 0x0000a180ff0877ac */ /* 0x000e620008000800 */
[----:B------:R-:W1:Y:S01]  /*3120*/  LDCU UR7, c[0x0][0x45c] ;  /* 0x00008b80ff0777ac */ /* 0x000e620008000800 */
[----:B--2---:R-:W-:-:S04]  /*3130*/  ISETP.NE.U32.AND P1, PT, RZ, UR4, PT ;  /* 0x00000004ff007c0c */ /* 0x004fc8000bf25070 */
[----:B------:R-:W-:-:S13]  /*3140*/  ISETP.NE.AND.EX P1, PT, RZ, UR5, PT, P1 ;  /* 0x00000005ff007c0c */ /* 0x000fda000bf25310 */
[----:B----4-:R-:W2:Y:S01]  /*3150*/  @P1 LDC.64 R4, c[0x0][0x540] ;  /* 0x00015000ff041b82 */ /* 0x010ea20000000a00 */
[----:B------:R-:W-:Y:S02]  /*3160*/  @P1 IMAD.MOV.U32 R8, RZ, RZ, R202 ;  /* 0x000000ffff081224 */ /* 0x000fe400078e00ca */
[----:B------:R-:W-:Y:S02]  /*3170*/  @P1 IMAD.MOV.U32 R9, RZ, RZ, RZ ;  /* 0x000000ffff091224 */ /* 0x000fe400078e00ff */
[----:B--2---:R-:W-:-:S03]  /*3180*/  @P1 IMAD.WIDE.U32 R8, R201, R4, R8 ;  /* 0x00000004c9081225 */ /* 0x004fc600078e0008 */
[----:B------:R-:W2:Y:S01]  /*3190*/  @P1 LDC R4, c[0x0][0x458] ;  /* 0x00011600ff041b82 */ /* 0x000ea20000000800 */
[----:B------:R-:W-:Y:S01]  /*31a0*/  @P1 IMAD R5, R201, R5, R9 ;  /* 0x00000005c9051224 */ /* 0x000fe200078e0209 */
[C---:B------:R-:W-:Y:S01]  /*31b0*/  @P1 LEA R10, P0, R8.reuse, UR4, 0x2 ;  /* 0x00000004080a1c11 */ /* 0x040fe2000f8010ff */
[----:B------:R-:W4:Y:S03]  /*31c0*/  LDCU UR4, c[0x0][0x590] ;  /* 0x0000b200ff0477ac */ /* 0x000f260008000800 */
[----:B------:R-:W-:Y:S02]  /*31d0*/  @P1 LEA.HI.X R11, R8, UR5, R5, 0x2, P0 ;  /* 0x00000005080b1c11 */ /* 0x000fe400080f1405 */
[----:B------:R-:W-:Y:S02]  /*31e0*/  SHF.R.U32.HI R19, RZ, 0x2, R19 ;  /* 0x00000002ff137819 */ /* 0x000fe40000011613 */
[----:B------:R-:W-:Y:S01]  /*31f0*/  LOP3.LUT R6, R6, 0x6, RZ, 0xc0, !PT ;  /* 0x0000000606067812 */ /* 0x000fe200078ec0ff */
[----:B------:R-:W3:Y:S01]  /*3200*/  @P1 LDG.E R5, desc[UR18][R10.64] ;  /* 0x000000120a051981 */ /* 0x000ee2000c1e1900 */
[----:B------:R-:W-:Y:S01]  /*3210*/  IMAD.IADD R9, R203, 0x1, R234 ;  /* 0x00000001cb097824 */ /* 0x000fe200078e02ea */
[----:B------:R-:W-:-:S02]  /*3220*/  CS2R R142, SRZ ;  /* 0x00000000008e7805 */ /* 0x000fc4000001ff00 */
[----:B------:R-:W-:Y:S01]  /*3230*/  LOP3.LUT R6, R6, 0xe0, R19, 0xf8, !PT ;  /* 0x000000e006067812 */ /* 0x000fe200078ef813 */
[----:B------:R-:W-:Y:S01]  /*3240*/  IMAD.IADD R185, R200, 0x1, R195 ;  /* 0x00000001c8b97824 */ /* 0x000fe200078e02c3 */
[----:B------:R-:W-:Y:S01]  /*3250*/  CS2R R140, SRZ ;  /* 0x00000000008c7805 */ /* 0x000fe2000001ff00 */
[----:B------:R-:W-:Y:S01]  /*3260*/  IMAD R9, R12, 0x40, R9 ;  /* 0x000000400c097824 */ /* 0x000fe200078e0209 */
[----:B------:R-:W-:Y:S01]  /*3270*/  IADD3 R6, PT, PT, R0, R6, R3 ;  /* 0x0000000600067210 */ /* 0x000fe20007ffe003 */
[----:B------:R-:W-:Y:S01]  /*3280*/  VIADD R226, R3, 0x40 ;  /* 0x0000004003e27836 */ /* 0x000fe20000000000 */
[----:B------:R-:W-:Y:S01]  /*3290*/  CS2R R146, SRZ ;  /* 0x0000000000927805 */ /* 0x000fe2000001ff00 */
[--C-:B------:R-:W-:Y:S01]  /*32a0*/  IMAD.IADD R192, R200, 0x1, R7.reuse ;  /* 0x00000001c8c07824 */ /* 0x100fe200078e0207 */
[----:B------:R-:W-:Y:S01]  /*32b0*/  IADD3 R228, PT, PT, R9, -0x59, -R6 ;  /* 0xffffffa709e47810 */ /* 0x000fe20007ffe806 */
[----:B--2---:R-:W3:Y:S01]  /*32c0*/  @P1 MUFU.RCP R4, R4 ;  /* 0x0000000400041308 */ /* 0x004ee20000001000 */
        /* <DEDUP_REMOVED lines=51> */
[----:B-1----:R-:W-:Y:S01]  /*3600*/  CS2R R20, SRZ ;  /* 0x0000000000147805 */ /* 0x002fe2000001ff00 */
[----:B------:R-:W-:Y:S01]  /*3610*/  IMAD.IADD R184, R189, 0x1, R185 ;  /* 0x00000001bdb87824 */ /* 0x000fe200078e02b9 */
[----:B------:R-:W1:Y:S01]  /*3620*/  LDCU UR5, c[0x0][0x440] ;  /* 0x00008800ff0577ac */ /* 0x000e620008000800 */
[----:B----4-:R-:W-:Y:S01]  /*3630*/  USHF.L.U32 UR4, UR4, 0x6, URZ ;  /* 0x0000000604047899 */ /* 0x010fe200080006ff */
[----:B-1-3--:R-:W-:-:S11]  /*3640*/  @P1 FMUL.FTZ R229, R5, R4 ;  /* 0x0000000405e51220 */ /* 0x00afd60000410000 */
.L_x_1900:
[----:B------:R-:W0:Y:S01]  /*3650*/  LDGDEPBAR ;  /* 0x00000000000079af */ /* 0x000e220000000000 */
[----:B------:R-:W-:Y:S02]  /*3660*/  IADD3 R149, PT, PT, R192, R189, RZ ;  /* 0x000000bdc0957210 */ /* 0x000fe40007ffe0ff */
[----:B------:R-:W-:Y:S02]  /*3670*/  IADD3 R150, PT, PT, R195, R192, RZ ;  /* 0x000000c0c3967210 */ /* 0x000fe40007ffe0ff */
[----:B------:R-:W-:Y:S02]  /*3680*/  ISETP.GE.AND P4, PT, R226, R234, PT ;  /* 0x000000eae200720c */ /* 0x000fe40003f86270 */
[----:B------:R-:W-:Y:S02]  /*3690*/  IADD3 R148, PT, PT, R189, R150, RZ ;  /* 0x00000096bd947210 */ /* 0x000fe40007ffe0ff */
[----:B------:R-:W-:Y:S02]  /*36a0*/  MOV R225, R223 ;  /* 0x000000df00e17202 */ /* 0x000fe40000000f00 */
[----:B-----5:R-:W-:Y:S02]  /*36b0*/  FSETP.NEU.FTZ.AND P0, PT, R230, -INF , PT ;  /* 0xff800000e600780b */ /* 0x020fe40003f1d000 */
[----:B------:R-:W-:Y:S02]  /*36c0*/  FSETP.NEU.FTZ.AND P1, PT, R231, -INF , PT ;  /* 0xff800000e700780b */ /* 0x000fe40003f3d000 */
[C---:B------:R-:W-:Y:S02]  /*36d0*/  IADD3 R246, PT, PT, R228.reuse, 0x9, RZ ;  /* 0x00000009e4f67810 */ /* 0x040fe40007ffe0ff */
[C---:B------:R-:W-:Y:S01]  /*36e0*/  IADD3 R165, PT, PT, R228.reuse, 0x21, RZ ;  /* 0x00000021e4a57810 */ /* 0x040fe20007ffe0ff */
[----:B------:R-:W1:Y:S01]  /*36f0*/  @P4 S2R R151, SR_TID.X ;  /* 0x0000000000974919 */ /* 0x000e620000002100 */
[----:B------:R-:W-:Y:S02]  /*3700*/  IABS R246, R246 ;  /* 0x000000f600f67213 */ /* 0x000fe40000000000 */
[----:B------:R-:W-:Y:S02]  /*3710*/  IABS R165, R165 ;  /* 0x000000a500a57213 */ /* 0x000fe40000000000 */
[----:B------:R-:W-:Y:S02]  /*3720*/  I2FP.F32.S32 R246, R246 ;  /* 0x000000f600f67245 */ /* 0x000fe40000201400 */
[----:B------:R-:W-:Y:S02]  /*3730*/  I2FP.F32.S32 R165, R165 ;  /* 0x000000a500a57245 */ /* 0x000fe40000201400 */
[C---:B------:R-:W-:Y:S02]  /*3740*/  IADD3 R157, PT, PT, R228.reuse, 0x18, RZ ;  /* 0x00000018e49d7810 */ /* 0x040fe40007ffe0ff */
[C---:B------:R-:W-:Y:S02]  /*3750*/  IADD3 R159, PT, PT, R228.reuse, 0x19, RZ ;  /* 0x00000019e49f7810 */ /* 0x040fe40007ffe0ff */
[----:B------:R-:W-:Y:S02]  /*3760*/  IABS R157, R157 ;  /* 0x0000009d009d7213 */ /* 0x000fe40000000000 */
[----:B------:R-:W-:Y:S02]  /*3770*/  IABS R159, R159 ;  /* 0x0000009f009f7213 */ /* 0x000fe40000000000 */
[----:B------:R-:W-:Y:S02]  /*3780*/  I2FP.F32.S32 R157, R157 ;  /* 0x0000009d009d7245 */ /* 0x000fe40000201400 */
[----:B------:R-:W-:Y:S02]  /*3790*/  I2FP.F32.S32 R159, R159 ;  /* 0x0000009f009f7245 */ /* 0x000fe40000201400 */
[C---:B------:R-:W-:Y:S02]  /*37a0*/  IADD3 R179, PT, PT, R228.reuse, 0x11, RZ ;  /* 0x00000011e4b37810 */ /* 0x040fe40007ffe0ff */
[----:B------:R-:W-:Y:S02]  /*37b0*/  IADD3 R163, PT, PT, R228, 0x10, RZ ;  /* 0x00000010e4a37810 */ /* 0x000fe40007ffe0ff */
[----:B------:R-:W-:Y:S02]  /*37c0*/  IABS R179, R179 ;  /* 0x000000b300b37213 */ /* 0x000fe40000000000 */
[----:B------:R-:W-:Y:S02]  /*37d0*/  IABS R163, R163 ;  /* 0x000000a300a37213 */ /* 0x000fe40000000000 */
[----:B------:R-:W-:Y:S02]  /*37e0*/  I2FP.F32.S32 R179, R179 ;  /* 0x000000b300b37245 */ /* 0x000fe40000201400 */
[----:B------:R-:W-:Y:S01]  /*37f0*/  I2FP.F32.S32 R163, R163 ;  /* 0x000000a300a37245 */ /* 0x000fe20000201400 */
[----:B------:R-:W-:Y:S04]  /*3800*/  DEPBAR.LE SB0, 0x0 ;  /* 0x000080000000791a */ /* 0x000fe80000000000 */
[----:B------:R-:W-:Y:S01]  /*3810*/  BAR.SYNC.DEFER_BLOCKING 0x0 ;  /* 0x0000000000007b1d */ /* 0x000fe20000010000 */
[----:B-1----:R-:W-:Y:S02]  /*3820*/  @P4 SHF.L.U32 R153, R151, 0x1, RZ ;  /* 0x0000000197994819 */ /* 0x002fe400000006ff */
[----:B------:R-:W-:Y:S02]  /*3830*/  @P4 SHF.R.U32.HI R151, RZ, 0x2, R151 ;  /* 0x00000002ff974819 */ /* 0x000fe40000011697 */
[----:B------:R-:W-:Y:S04]  /*3840*/  @P4 LOP3.LUT R172, R153, 0x6, RZ, 0xc0, !PT ;  /* 0x0000000699ac4812 */ /* 0x000fe800078ec0ff */
[----:B------:R-:W-:Y:S04]  /*3850*/  @P4 LOP3.LUT R174, R172, 0xe0, R151, 0xf8, !PT ;  /* 0x000000e0acae4812 */ /* 0x000fe800078ef897 */
[----:B------:R-:W-:Y:S04]  /*3860*/  @P4 LEA R153, R207, R174, 0x6 ;  /* 0x000000aecf994211 */ /* 0x000fe800078e30ff */
[CC--:B------:R-:W-:Y:S02]  /*3870*/  @P4 ISETP.GE.AND P2, PT, R153.reuse, R234.reuse, PT ;  /* 0x000000ea9900420c */ /* 0x0c0fe40003f46270 */
[----:B------:R-:W-:Y:S04]  /*3880*/  @P4 IADD3 R151, PT, PT, R153, 0x1, RZ ;  /* 0x0000000199974810 */ /* 0x000fe80007ffe0ff */
[----:B------:R-:W-:Y:S01]  /*3890*/  @P4 ISETP.GE.AND P3, PT, R151, R234, PT ;  /* 0x000000ea9700420c */ /* 0x000fe20003f66270 */
[----:B------:R-:W-:Y:S01]  /*38a0*/  LDSM.16.M88.4 R68, [R192] ;  /* 0x00000000c044783b */ /* 0x000fe20000000200 */
[----:B------:R-:W-:Y:S05]  /*38b0*/  FMUL.FTZ R151, R230, 1.4426950216293334961 ;  /* 0x3fb8aa3be6977820 */ /* 0x000fea0000410000 */
[----:B------:R-:W1:Y:S01]  /*38c0*/  LDSM.16.M88.4 R72, [R198] ;  /* 0x00000000c648783b */ /* 0x000e620000000200 */
[----:B------:R-:W-:Y:S05]  /*38d0*/  FSEL R151, R151, RZ, P0 ;  /* 0x000000ff97977208 */ /* 0x000fea0000000000 */
        /* <DEDUP_REMOVED lines=90> */
[----:B------:R-:W-:Y:S04]  /*3e80*/  MUFU.TANH R156, R156 ;  /* 0x0000009c009c7308 */ /* 0x000fe80000002400 */
[----:B------:R-:W-:Y:S06]  /*3e90*/  HMMA.16816.F32.BF16 R16, R92, R70, R16 ;  /* 0x000000465c10723c */ /* 0x000fec0000041810 */
[----:B------:R-:W1:Y:S01]  /*3ea0*/  MUFU.TANH R154, R154 ;  /* 0x0000009a009a7308 */ /* 0x000e620000002400 */
[-C--:B--2---:R-:W-:Y:S01]  /*3eb0*/  FFMA.FTZ R178, R159, -R229.reuse, R152 ;  /* 0x800000e59fb27223 */ /* 0x084fe20000010098 */
[----:B------:R-:W-:Y:S04]  /*3ec0*/  FFMA.FTZ R152, -R152, R152, 1 ;  /* 0x3f80000098987423 */ /* 0x000fe80000010198 */
[----:B------:R-:W-:Y:S04]  /*3ed0*/  @P4 FSEL R178, R178, -INF , !P2 ;  /* 0xff800000b2b24808 */ /* 0x000fe80005000000 */
[----:B------:R-:W2:Y:S01]  /*3ee0*/  MUFU.TANH R160, R160 ;  /* 0x000000a000a07308 */ /* 0x000ea20000002400 */
[----:B------:R-:W-:Y:S01]  /*3ef0*/  FMUL.FTZ R152, R152, UR8 ;  /* 0x0000000898987c20 */ /* 0x000fe20008410000 */
[----:B------:R-:W-:Y:S01]  /*3f00*/  FMUL.FTZ R155, R14, UR8 ;  /* 0x000000080e9b7c20 */ /* 0x000fe20008410000 */
[----:B------:R-:W-:Y:S01]  /*3f10*/  FMUL.FTZ R161, R15, UR8 ;  /* 0x000000080fa17c20 */ /* 0x000fe20008410000 */
[----:B------:R-:W-:Y:S01]  /*3f20*/  FMUL.FTZ R168, R12, UR8 ;  /* 0x000000080ca87c20 */ /* 0x000fe20008410000 */
[----:B------:R-:W-:Y:S05]  /*3f30*/  FMUL.FTZ R170, R13, UR8 ;  /* 0x000000080daa7c20 */ /* 0x000fea0008410000 */
[----:B------:R3:W-:Y:S01]  /*3f40*/  MUFU.TANH R172, R155 ;  /* 0x0000009b00ac7308 */ /* 0x0007e20000002400 */
[-C--:B-1----:R-:W-:Y:S01]  /*3f50*/  FFMA.FTZ R176, R157, -R229.reuse, R154 ;  /* 0x800000e59db07223 */ /* 0x082fe2000001009a */
[----:B------:R-:W-:Y:S01]  /*3f60*/  FMUL.FTZ R177, R16, UR8 ;  /* 0x0000000810b17c20 */ /* 0x000fe20008410000 */
[----:B------:R-:W-:Y:S01]  /*3f70*/  FMUL.FTZ R175, R17, UR8 ;  /* 0x0000000811af7c20 */ /* 0x000fe20008410000 */
[----:B------:R-:W-:Y:S01]  /*3f80*/  FMUL.FTZ R173, R18, UR8 ;  /* 0x0000000812ad7c20 */ /* 0x000fe20008410000 */
[----:B------:R-:W-:Y:S01]  /*3f90*/  FMUL.FTZ R171, R19, UR8 ;  /* 0x0000000813ab7c20 */ /* 0x000fe20008410000 */
[----:B------:R-:W-:Y:S01]  /*3fa0*/  @P4 FSEL R176, R176, -INF , !P3 ;  /* 0xff800000b0b04808 */ /* 0x000fe20005800000 */
[----:B------:R-:W-:Y:S03]  /*3fb0*/  FFMA.FTZ R154, -R154, R154, 1 ;  /* 0x3f8000009a9a7423 */ /* 0x000fe6000001019a */
[----:B------:R1:W-:Y:S01]  /*3fc0*/  MUFU.TANH R174, R161 ;  /* 0x000000a100ae7308 */ /* 0x0003e20000002400 */
[----:B------:R-:W-:Y:S09]  /*3fd0*/  FMUL.FTZ R154, R154, UR8 ;  /* 0x000000089a9a7c20 */ /* 0x000ff20008410000 */
[----:B------:R-:W4:Y:S01]  /*3fe0*/  MUFU.TANH R158, R158 ;  /* 0x0000009e009e7308 */ /* 0x000f220000002400 */
[----:B---3--:R-:W-:Y:S05]  /*3ff0*/  FMUL.FTZ R155, R231, 1.4426950216293334961 ;  /* 0x3fb8aa3be79b7820 */ /* 0x008fea0000410000 */
[----:B------:R-:W-:Y:S04]  /*4000*/  FSEL R155, R155, RZ, P1 ;  /* 0x000000ff9b9b7208 */ /* 0x000fe80000800000 */
[----:B------:R-:W3:Y:S01]  /*4010*/  MUFU.TANH R164, R164 ;  /* 0x000000a400a47308 */ /* 0x000ee20000002400 */
[----:B-1----:R-:W-:Y:S01]  /*4020*/  IADD3 R161, PT, PT, R228, 0x20, RZ ;  /* 0x00000020e4a17810 */ /* 0x002fe20007ffe0ff */
[--C-:B------:R-:W-:Y:S01]  /*4030*/  FFMA.FTZ R252, R178, UR7, -R155.reuse ;  /* 0x00000007b2fc7c23 */ /* 0x100fe2000801089b */
[----:B------:R-:W-:Y:S02]  /*4040*/  FFMA.FTZ R178, R165, -R229, R156 ;  /* 0x800000e5a5b27223 */ /* 0x000fe4000001009c */
[----:B------:R-:W-:Y:S01]  /*4050*/  IABS R161, R161 ;  /* 0x000000a100a17213 */ /* 0x000fe20000000000 */
[----:B------:R-:W-:Y:S01]  /*4060*/  FFMA.FTZ R169, R176, UR7, -R155 ;  /* 0x00000007b0a97c23 */ /* 0x000fe2000801089b */
[----:B------:R-:W-:Y:S03]  /*4070*/  @P4 IADD3 R165, PT, PT, R153, 0x8, RZ ;  /* 0x0000000899a54810 */ /* 0x000fe60007ffe0ff */
[----:B------:R-:W1:Y:S01]  /*4080*/  MUFU.TANH R162, R162 ;  /* 0x000000a200a27308 */ /* 0x000e620000002400 */
[----:B------:R-:W-:Y:S01]  /*4090*/  @P4 FSEL R178, R178, -INF , !P2 ;  /* 0xff800000b2b24808 */ /* 0x000fe20005000000 */
[----:B------:R-:W-:Y:S01]  /*40a0*/  FFMA.FTZ R156, -R156, R156, 1 ;  /* 0x3f8000009c9c7423 */ /* 0x000fe2000001019c */
[----:B------:R-:W-:Y:S02]  /*40b0*/  I2FP.F32.S32 R161, R161 ;  /* 0x000000a100a17245 */ /* 0x000fe40000201400 */
[----:B------:R-:W-:Y:S01]  /*40c0*/  @P4 ISETP.GE.AND P0, PT, R165, R234, PT ;  /* 0x000000eaa500420c */ /* 0x000fe20003f06270 */
[----:B------:R-:W-:Y:S01]  /*40d0*/  FFMA.FTZ R182, R178, UR7, -R151 ;  /* 0x00000007b2b67c23 */ /* 0x000fe20008010897 */
[-C--:B--2---:R-:W-:Y:S03]  /*40e0*/  FFMA.FTZ R178, R179, -R229.reuse, R160 ;  /* 0x800000e5b3b27223 */ /* 0x084fe600000100a0 */
[----:B------:R-:W2:Y:S01]  /*40f0*/  MUFU.TANH R166, R166 ;  /* 0x000000a600a67308 */ /* 0x000ea20000002400 */
[-C--:B----4-:R-:W-:Y:S01]  /*4100*/  FFMA.FTZ R176, R161, -R229.reuse, R158 ;  /* 0x800000e5a1b07223 */ /* 0x090fe2000001009e */
[----:B------:R-:W-:Y:S01]  /*4110*/  @P4 IADD3 R165, PT, PT, R153, 0x9, RZ ;  /* 0x0000000999a54810 */ /* 0x000fe20007ffe0ff */
[-C--:B------:R-:W-:Y:S01]  /*4120*/  FFMA.FTZ R179, R179, -R229.reuse, R172 ;  /* 0x800000e5b3b37223 */ /* 0x080fe200000100ac */
[----:B------:R-:W-:Y:S01]  /*4130*/  @P4 FSEL R178, R178, -INF , !P0 ;  /* 0xff800000b2b24808 */ /* 0x000fe20004000000 */
[----:B------:R-:W-:Y:S01]  /*4140*/  FFMA.FTZ R160, -R160, R160, 1 ;  /* 0x3f800000a0a07423 */ /* 0x000fe200000101a0 */
[----:B------:R-:W-:Y:S01]  /*4150*/  @P4 FSEL R176, R176, -INF , !P3 ;  /* 0xff800000b0b04808 */ /* 0x000fe20005800000 */
[----:B------:R-:W-:Y:S03]  /*4160*/  FFMA.FTZ R158, -R158, R158, 1 ;  /* 0x3f8000009e9e7423 */ /* 0x000fe6000001019e */
[----:B------:R-:W4:Y:S01]  /*4170*/  MUFU.TANH R168, R168 ;  /* 0x000000a800a87308 */ /* 0x000f220000002400 */
[----:B------:R-:W-:Y:S01]  /*4180*/  FFMA.FTZ R250, R178, UR7, -R155 ;  /* 0x00000007b2fa7c23 */ /* 0x000fe2000801089b */
[-C--:B---3--:R-:W-:Y:S01]  /*4190*/  FFMA.FTZ R178, R159, -R229.reuse, R164 ;  /* 0x800000e59fb27223 */ /* 0x088fe200000100a4 */
[--C-:B------:R-:W-:Y:S01]  /*41a0*/  FFMA.FTZ R161, R176, UR7, -R151.reuse ;  /* 0x00000007b0a17c23 */ /* 0x100fe20008010897 */
[-C--:B-1----:R-:W-:Y:S01]  /*41b0*/  FFMA.FTZ R176, R163, -R229.reuse, R162 ;  /* 0x800000e5a3b07223 */ /* 0x082fe200000100a2 */
[----:B------:R-:W-:Y:S01]  /*41c0*/  @P4 ISETP.GE.AND P1, PT, R165, R234, PT ;  /* 0x000000eaa500420c */ /* 0x000fe20003f26270 */
[-C--:B------:R-:W-:Y:S01]  /*41d0*/  FFMA.FTZ R163, R163, -R229.reuse, R174 ;  /* 0x800000e5a3a37223 */ /* 0x080fe200000100ae */
[----:B------:R-:W-:Y:S03]  /*41e0*/  @P4 FSEL R178, R178, -INF , !P0 ;  /* 0xff800000b2b24808 */ /* 0x000fe60004000000 */
[----:B------:R-:W1:Y:S01]  /*41f0*/  MUFU.TANH R170, R170 ;  /* 0x000000aa00aa7308 */ /* 0x000e620000002400 */
[-C--:B--2---:R-:W-:Y:S01]  /*4200*/  FFMA.FTZ R248, R157, -R229.reuse, R166 ;  /* 0x800000e59df87223 */ /* 0x084fe200000100a6 */
[----:B------:R-:W-:Y:S01]  /*4210*/  @P4 FSEL R176, R176, -INF , !P1 ;  /* 0xff800000b0b04808 */ /* 0x000fe20004800000 */
[----:B------:R-:W-:Y:S01]  /*4220*/  FFMA.FTZ R162, -R162, R162, 1 ;  /* 0x3f800000a2a27423 */ /* 0x000fe200000101a2 */
[----:B------:R-:W-:Y:S01]  /*4230*/  @P4 IADD3 R157, PT, PT, R153, 0x10, RZ ;  /* 0x00000010999d4810 */ /* 0x000fe20007ffe0ff */
[----:B------:R-:W-:Y:S01]  /*4240*/  FFMA.FTZ R180, R178, UR7, -R151 ;  /* 0x00000007b2b47c23 */ /* 0x000fe20008010897 */
[----:B------:R-:W-:Y:S01]  /*4250*/  @P4 FSEL R248, R248, -INF , !P1 ;  /* 0xff800000f8f84808 */ /* 0x000fe20004800000 */
[----:B------:R-:W-:Y:S01]  /*4260*/  FFMA.FTZ R167, R176, UR7, -R155 ;  /* 0x00000007b0a77c23 */ /* 0x000fe2000801089b */
[----:B------:R-:W-:Y:S01]  /*4270*/  @P4 ISETP.GE.AND P0, PT, R157, R234, PT ;  /* 0x000000ea9d00420c */ /* 0x000fe20003f06270 */
[-C--:B----4-:R-:W-:Y:S01]  /*4280*/  FFMA.FTZ R178, R246, -R229.reuse, R168 ;  /* 0x800000e5f6b27223 */ /* 0x090fe200000100a8 */
[C---:B------:R-:W-:Y:S01]  /*4290*/  IADD3 R176, PT, PT, R228.reuse, 0x8, RZ ;  /* 0x00000008e4b07810 */ /* 0x040fe20007ffe0ff */
[----:B------:R-:W2:Y:S01]  /*42a0*/  MUFU.TANH R177, R177 ;  /* 0x000000b100b17308 */ /* 0x000ea20000002400 */
[----:B------:R-:W-:Y:S01]  /*42b0*/  IADD3 R157, PT, PT, R228, 0x1, RZ ;  /* 0x00000001e49d7810 */ /* 0x000fe20007ffe0ff */
[----:B------:R-:W-:Y:S01]  /*42c0*/  FFMA.FTZ R159, R248, UR7, -R151 ;  /* 0x00000007f89f7c23 */ /* 0x000fe20008010897 */
[----:B------:R-:W-:Y:S01]  /*42d0*/  @P4 FSEL R178, R178, -INF , !P0 ;  /* 0xff800000b2b24808 */ /* 0x000fe20004000000 */
[----:B------:R-:W-:Y:S01]  /*42e0*/  FMUL.FTZ R160, R160, UR8 ;  /* 0x00000008a0a07c20 */ /* 0x000fe20008410000 */
[----:B------:R-:W-:Y:S01]  /*42f0*/  IABS R176, R176 ;  /* 0x000000b000b07213 */ /* 0x000fe20000000000 */
[----:B------:R-:W-:Y:S01]  /*4300*/  FFMA.FTZ R168, -R168, R168, 1 ;  /* 0x3f800000a8a87423 */ /* 0x000fe200000101a8 */
[----:B------:R-:W-:Y:S03]  /*4310*/  @P4 FSEL R179, R179, -INF , !P0 ;  /* 0xff800000b3b34808 */ /* 0x000fe60004000000 */
[----:B------:R-:W3:Y:S01]  /*4320*/  MUFU.TANH R175, R175 ;  /* 0x000000af00af7308 */ /* 0x000ee20000002400 */
[----:B------:R-:W-:Y:S01]  /*4330*/  I2FP.F32.S32 R176, R176 ;  /* 0x000000b000b07245 */ /* 0x000fe20000201400 */
[----:B------:R-:W-:Y:S01]  /*4340*/  FFMA.FTZ R248, R178, UR7, -R155 ;  /* 0x00000007b2f87c23 */ /* 0x000fe2000801089b */
[----:B------:R-:W-:Y:S01]  /*4350*/  IABS R178, R228 ;  /* 0x000000e400b27213 */ /* 0x000fe20000000000 */
[----:B------:R-:W-:Y:S01]  /*4360*/  FMUL.FTZ R168, R168, UR8 ;  /* 0x00000008a8a87c20 */ /* 0x000fe20008410000 */
[----:B------:R-:W-:Y:S01]  /*4370*/  @P4 IADD3 R165, PT, PT, R153, 0x11, RZ ;  /* 0x0000001199a54810 */ /* 0x000fe20007ffe0ff */
[----:B-1----:R-:W-:Y:S01]  /*4380*/  FFMA.FTZ R181, R176, -R229, R170 ;  /* 0x800000e5b0b57223 */ /* 0x002fe200000100aa */
[----:B------:R-:W-:Y:S03]  /*4390*/  IABS R157, R157 ;  /* 0x0000009d009d7213 */ /* 0x000fe60000000000 */
[----:B------:R-:W1:Y:S01]  /*43a0*/  MUFU.TANH R173, R173 ;  /* 0x000000ad00ad7308 */ /* 0x000e620000002400 */
[----:B------:R-:W-:Y:S01]  /*43b0*/  I2FP.F32.S32 R94, R178 ;  /* 0x000000b2005e7245 */ /* 0x000fe20000201400 */
[----:B------:R-:W-:Y:S01]  /*43c0*/  FFMA.FTZ R178, R179, UR7, -R151 ;  /* 0x00000007b3b27c23 */ /* 0x000fe20008010897 */
[----:B------:R-:W-:Y:S01]  /*43d0*/  I2FP.F32.S32 R98, R157 ;  /* 0x0000009d00627245 */ /* 0x000fe20000201400 */
[----:B------:R-:W-:Y:S01]  /*43e0*/  FFMA.FTZ R170, -R170, R170, 1 ;  /* 0x3f800000aaaa7423 */ /* 0x000fe200000101aa */
[----:B------:R-:W-:Y:S01]  /*43f0*/  @P4 ISETP.GE.AND P1, PT, R165, R234, PT ;  /* 0x000000eaa500420c */ /* 0x000fe20003f26270 */
[----:B------:R-:W-:Y:S01]  /*4400*/  FMUL.FTZ R156, R156, UR8 ;  /* 0x000000089c9c7c20 */ /* 0x000fe20008410000 */
[C---:B------:R-:W-:Y:S03]  /*4410*/  @P4 IADD3 R179, PT, PT, R153.reuse, 0x19, RZ ;  /* 0x0000001999b34810 */ /* 0x040fe60007ffe0ff */
[----:B------:R-:W4:Y:S01]  /*4420*/  MUFU.TANH R171, R171 ;  /* 0x000000ab00ab7308 */ /* 0x000f220000002400 */
[----:B------:R-:W-:Y:S01]  /*4430*/  @P4 IADD3 R157, PT, PT, R153, 0x18, RZ ;  /* 0x00000018999d4810 */ /* 0x000fe20007ffe0ff */
[----:B--2---:R-:W-:Y:S01]  /*4440*/  FFMA.FTZ R153, R98, -R229, R177 ;  /* 0x800000e562997223 */ /* 0x004fe200000100b1 */
[----:B------:R-:W-:Y:S01]  /*4450*/  @P4 FSEL R181, R181, -INF , !P1 ;  /* 0xff800000b5b54808 */ /* 0x000fe20004800000 */
[----:B------:R-:W-:Y:S01]  /*4460*/  FFMA.FTZ R177, -R177, R177, 1 ;  /* 0x3f800000b1b17423 */ /* 0x000fe200000101b1 */
[----:B------:R-:W-:Y:S01]  /*4470*/  @P4 FSEL R163, R163, -INF , !P1 ;  /* 0xff800000a3a34808 */ /* 0x000fe20004800000 */
[----:B------:R-:W-:Y:S01]  /*4480*/  FFMA.FTZ R164, -R164, R164, 1 ;  /* 0x3f800000a4a47423 */ /* 0x000fe200000101a4 */
[-C--:B------:R-:W-:Y:S01]  /*4490*/  @P4 ISETP.GE.AND P1, PT, R179, R234.reuse, PT ;  /* 0x000000eab300420c */ /* 0x080fe20003f26270 */
[----:B---3--:R-:W-:Y:S01]  /*44a0*/  FFMA.FTZ R179, R94, -R229, R175 ;  /* 0x800000e55eb37223 */ /* 0x008fe200000100af */
[----:B------:R-:W-:Y:S01]  /*44b0*/  @P4 ISETP.GE.AND P0, PT, R157, R234, PT ;  /* 0x000000ea9d00420c */ /* 0x000fe20003f06270 */
[----:B------:R-:W-:Y:S01]  /*44c0*/  FFMA.FTZ R165, R181, UR7, -R155 ;  /* 0x00000007b5a57c23 */ /* 0x000fe2000801089b */
[----:B------:R-:W-:Y:S01]  /*44d0*/  FFMA.FTZ R157, R163, UR7, -R151 ;  /* 0x00000007a39d7c23 */ /* 0x000fe20008010897 */
[----:B------:R-:W-:Y:S01]  /*44e0*/  MUFU.EX2 R252, R252 ;  /* 0x000000fc00fc7308 */ /* 0x000fe20000000800 */
[----:B------:R-:W-:Y:S01]  /*44f0*/  @P4 FSEL R153, R153, -INF , !P0 ;  /* 0xff80000099994808 */ /* 0x000fe20004000000 */
[----:B------:R-:W-:Y:S01]  /*4500*/  FFMA.FTZ R175, -R175, R175, 1 ;  /* 0x3f800000afaf7423 */ /* 0x000fe200000101af */
[----:B------:R-:W-:Y:S01]  /*4510*/  @P4 FSEL R179, R179, -INF , !P1 ;  /* 0xff800000b3b34808 */ /* 0x000fe20004800000 */
[----:B------:R-:W-:Y:S01]  /*4520*/  FFMA.FTZ R166, -R166, R166, 1 ;  /* 0x3f800000a6a67423 */ /* 0x000fe200000101a6 */
[----:B------:R-:W-:Y:S01]  /*4530*/  FMUL.FTZ R164, R164, UR8 ;  /* 0x00000008a4a47c20 */ /* 0x000fe20008410000 */
[----:B------:R-:W-:Y:S01]  /*4540*/  FFMA.FTZ R181, R153, UR7, -R155 ;  /* 0x0000000799b57c23 */ /* 0x000fe2000801089b */
[-C--:B-1----:R-:W-:Y:S01]  /*4550*/  FFMA.FTZ R153, R246, -R229.reuse, R173 ;  /* 0x800000e5f6997223 */ /* 0x082fe200000100ad */
[----:B------:R-:W-:Y:S01]  /*4560*/  FFMA.FTZ R155, R179, UR7, -R155 ;  /* 0x00000007b39b7c23 */ /* 0x000fe2000801089b */
[----:B----4-:R-:W-:Y:S01]  /*4570*/  FFMA.FTZ R179, R176, -R229, R171 ;  /* 0x800000e5b0b37223 */ /* 0x010fe200000100ab */
[----:B------:R-:W1:Y:S01]  /*4580*/  MUFU.EX2 R169, R169 ;  /* 0x000000a900a97308 */ /* 0x000e620000000800 */
[----:B------:R-:W-:Y:S01]  /*4590*/  FMUL.FTZ R175, R175, UR8 ;  /* 0x00000008afaf7c20 */ /* 0x000fe20008410000 */
[----:B------:R-:W-:Y:S01]  /*45a0*/  @P4 FSEL R153, R153, -INF , !P0 ;  /* 0xff80000099994808 */ /* 0x000fe20004000000 */
[----:B------:R-:W-:Y:S01]  /*45b0*/  FFMA.FTZ R172, -R172, R172, 1 ;  /* 0x3f800000acac7423 */ /* 0x000fe200000101ac */
[----:B------:R-:W-:Y:S01]  /*45c0*/  @P4 FSEL R179, R179, -INF , !P1 ;  /* 0xff800000b3b34808 */ /* 0x000fe20004800000 */
[----:B------:R-:W-:Y:S01]  /*45d0*/  FFMA.FTZ R174, -R174, R174, 1 ;  /* 0x3f800000aeae7423 */ /* 0x000fe200000101ae */
[----:B------:R-:W-:Y:S01]  /*45e0*/  LEA R94, P0, R203, R224, 0x2 ;  /* 0x000000e0cb5e7211 */ /* 0x000fe200078010ff */
[--C-:B------:R-:W-:Y:S03]  /*45f0*/  FFMA.FTZ R176, R153, UR7, -R151.reuse ;  /* 0x0000000799b07c23 */ /* 0x100fe60008010897 */
[----:B------:R-:W-:Y:S01]  /*4600*/  MUFU.EX2 R182, R182 ;  /* 0x000000b600b67308 */ /* 0x000fe20000000800 */
[----:B------:R-:W-:Y:S01]  /*4610*/  FFMA.FTZ R151, R179, UR7, -R151 ;  /* 0x00000007b3977c23 */ /* 0x000fe20008010897 */
[----:B------:R-:W-:Y:S01]  /*4620*/  LEA.HI.X R95, R203, R225, RZ, 0x2, P0 ;  /* 0x000000e1cb5f7211 */ /* 0x000fe200000f14ff */
[----:B------:R-:W-:Y:S01]  /*4630*/  FFMA.FTZ R173, -R173, R173, 1 ;  /* 0x3f800000adad7423 */ /* 0x000fe200000101ad */
[----:B------:R-:W-:Y:S01]  /*4640*/  ISETP.NE.AND P4, PT, R233, RZ, PT ;  /* 0x000000ffe900720c */ /* 0x000fe20003f85270 */
[----:B------:R-:W-:Y:S01]  /*4650*/  FFMA.FTZ R171, -R171, R171, 1 ;  /* 0x3f800000abab7423 */ /* 0x000fe200000101ab */
[----:B------:R-:W-:Y:S01]  /*4660*/  FMUL.FTZ R172, R172, UR8 ;  /* 0x00000008acac7c20 */ /* 0x000fe20008410000 */
[----:B------:R-:W2:Y:S03]  /*4670*/  LDG.E R153, desc[UR18][R94.64] ;  /* 0x000000125e997981 */ /* 0x000ea6000c1e1900 */
[----:B------:R-:W3:Y:S01]  /*4680*/  MUFU.EX2 R161, R161 ;  /* 0x000000a100a17308 */ /* 0x000ee20000000800 */
[----:B-1----:R-:W-:Y:S01]  /*4690*/  F2FP.BF16.F32.PACK_AB R251, R169, R252 ;  /* 0x000000fca9fb723e */ /* 0x002fe200000010ff */
[----:B------:R-:W-:Y:S04]  /*46a0*/  FMUL.FTZ R171, R171, UR8 ;  /* 0x00000008abab7c20 */ /* 0x000fe80008410000 */
[----:B------:R-:W-:Y:S04]  /*46b0*/  STS [R215], R251 ;  /* 0x000000fbd7007388 */ /* 0x000fe80000000800 */
[----:B------:R-:W-:Y:S10]  /*46c0*/  MUFU.EX2 R163, R155 ;  /* 0x0000009b00a37308 */ /* 0x000ff40000000800 */
[----:B------:R-:W-:Y:S01]  /*46d0*/  MUFU.EX2 R180, R180 ;  /* 0x000000b400b47308 */ /* 0x000fe20000000800 */
[----:B---3--:R-:W-:Y:S05]  /*46e0*/  F2FP.BF16.F32.PACK_AB R249, R161, R182 ;  /* 0x000000b6a1f9723e */ /* 0x008fea00000010ff */
[----:B------:R-:W-:Y:S04]  /*46f0*/  STS [R215+0x400], R249 ;  /* 0x000400f9d7007388 */ /* 0x000fe80000000800 */
[----:B------:R-:W1:Y:S10]  /*4700*/  MUFU.EX2 R159, R159 ;  /* 0x0000009f009f7308 */ /* 0x000e740000000800 */
[----:B------:R1:W-:Y:S10]  /*4710*/  MUFU.EX2 R155, R151 ;  /* 0x00000097009b7308 */ /* 0x0003f40000000800 */
[----:B------:R-:W-:Y:S10]  /*4720*/  MUFU.EX2 R250, R250 ;  /* 0x000000fa00fa7308 */ /* 0x000ff40000000800 */
[----:B------:R-:W3:Y:S01]  /*4730*/  MUFU.EX2 R167, R167 ;  /* 0x000000a700a77308 */ /* 0x000ee20000000800 */
[----:B-1----:R-:W-:Y:S05]  /*4740*/  F2FP.BF16.F32.PACK_AB R151, R159, R180 ;  /* 0x000000b49f97723e */ /* 0x002fea00000010ff */
[----:B------:R1:W-:Y:S04]  /*4750*/  STS [R237+0x400], R151 ;  /* 0x00040097ed007388 */ /* 0x0003e80000000800 */
[----:B------:R-:W-:Y:S10]  /*4760*/  MUFU.EX2 R248, R248 ;  /* 0x000000f800f87308 */ /* 0x000ff40000000800 */
[----:B------:R-:W4:Y:S01]  /*4770*/  MUFU.EX2 R165, R165 ;  /* 0x000000a500a57308 */ /* 0x000f220000000800 */
[----:B---3--:R-:W-:Y:S05]  /*4780*/  F2FP.BF16.F32.PACK_AB R247, R167, R250 ;  /* 0x000000faa7f7723e */ /* 0x008fea00000010ff */
[----:B------:R-:W-:Y:S04]  /*4790*/  STS [R237], R247 ;  /* 0x000000f7ed007388 */ /* 0x000fe80000000800 */
[----:B------:R-:W-:Y:S02]  /*47a0*/  MUFU.EX2 R178, R178 ;  /* 0x000000b200b27308 */ /* 0x000fe40000000800 */
[----:B-1----:R1:W3:Y:S08]  /*47b0*/  LDG.E R151, desc[UR18][R94.64+0x20] ;  /* 0x000020125e977981 */ /* 0x0022f0000c1e1900 */
[----:B------:R-:W1:Y:S01]  /*47c0*/  MUFU.EX2 R157, R157 ;  /* 0x0000009d009d7308 */ /* 0x000e620000000800 */
[----:B----4-:R-:W-:Y:S05]  /*47d0*/  F2FP.BF16.F32.PACK_AB R225, R165, R248 ;  /* 0x000000f8a5e1723e */ /* 0x010fea00000010ff */
[----:B------:R-:W-:Y:S04]  /*47e0*/  STS [R217], R225 ;  /* 0x000000e1d9007388 */ /* 0x000fe80000000800 */
[----:B------:R-:W4:Y:S10]  /*47f0*/  MUFU.EX2 R246, R181 ;  /* 0x000000b500f67308 */ /* 0x000f340000000800 */
[----:B------:R-:W4:Y:S01]  /*4800*/  MUFU.EX2 R176, R176 ;  /* 0x000000b000b07308 */ /* 0x000f220000000800 */
[----:B-1----:R-:W-:Y:S05]  /*4810*/  F2FP.BF16.F32.PACK_AB R183, R157, R178 ;  /* 0x000000b29db7723e */ /* 0x002fea00000010ff */
[----:B------:R-:W-:Y:S01]  /*4820*/  STS [R217+0x400], R183 ;  /* 0x000400b7d9007388 */ /* 0x000fe20000000800 */
[----:B----4-:R-:W-:Y:S05]  /*4830*/  F2FP.BF16.F32.PACK_AB R181, R163, R246 ;  /* 0x000000f6a3b5723e */ /* 0x010fea00000010ff */
[----:B------:R-:W-:Y:S01]  /*4840*/  STS [R220], R181 ;  /* 0x000000b5dc007388 */ /* 0x000fe20000000800 */
[----:B------:R-:W-:Y:S05]  /*4850*/  F2FP.BF16.F32.PACK_AB R179, R155, R176 ;  /* 0x000000b09bb3723e */ /* 0x000fea00000010ff */
[----:B------:R-:W-:Y:S06]  /*4860*/  STS [R220+0x400], R179 ;  /* 0x000400b3dc007388 */ /* 0x000fec0000000800 */
[----:B------:R-:W-:Y:S06]  /*4870*/  LDSM.16.M88.4 R68, [R200+0xc000] ;  /* 0x00c00000c844783b */ /* 0x000fec0000000200 */
[----:B------:R-:W1:Y:S06]  /*4880*/  LDSM.16.M88.4 R72, [R198+0x6000] ;  /* 0x00600000c648783b */ /* 0x000e6c0000000200 */
[----:B------:R-:W4:Y:S06]  /*4890*/  LDSM.16.M88.4 R76, [R198+0x6800] ;  /* 0x00680000c64c783b */ /* 0x000f2c0000000200 */
[----:B------:R-:W-:Y:S06]  /*48a0*/  LDSM.16.M88.4 R80, [R186+0xc000] ;  /* 0x00c00000ba50783b */ /* 0x000fec0000000200 */
[----:B------:R-:W4:Y:S06]  /*48b0*/  LDSM.16.M88.4 R84, [R187+0x6000] ;  /* 0x00600000bb54783b */ /* 0x000f2c0000000200 */
[----:B------:R-:W4:Y:S06]  /*48c0*/  LDSM.16.M88.4 R88, [R187+0x6800] ;  /* 0x00680000bb58783b */ /* 0x000f2c0000000200 */
[----:B------:R-:W-:Y:S06]  /*48d0*/  LDSM.16.M88.4 R92, [R185+0xc000] ;  /* 0x00c00000b95c783b */ /* 0x000fec0000000200 */
[----:B------:R-:W4:Y:S01]  /*48e0*/  LDSM.16.M88.4 R96, [R196+0x6000] ;  /* 0x00600000c460783b */ /* 0x000f220000000200 */
[C---:B-1----:R-:W-:Y:S08]  /*48f0*/  HMMA.16816.F32.BF16 R4, R68.reuse, R72, RZ ;  /* 0x000000484404723c */ /* 0x042ff000000418ff */
[C---:B------:R-:W-:Y:S01]  /*4900*/  HMMA.16816.F32.BF16 R8, R68.reuse, R74, RZ ;  /* 0x0000004a4408723c */ /* 0x040fe200000418ff */
[----:B------:R-:W-:Y:S07]  /*4910*/  LDSM.16.M88.4 R72, [R184+0xc000] ;  /* 0x00c00000b848783b */ /* 0x000fee0000000200 */
[C---:B----4-:R-:W-:Y:S08]  /*4920*/  HMMA.16816.F32.BF16 R12, R68.reuse, R76, RZ ;  /* 0x0000004c440c723c */ /* 0x050ff000000418ff */
[----:B------:R-:W-:Y:S01]  /*4930*/  HMMA.16816.F32.BF16 R16, R68, R78, RZ ;  /* 0x0000004e4410723c */ /* 0x000fe200000418ff */
[----:B------:R-:W1:Y:S06]  /*4940*/  LDSM.16.M88.4 R68, [R196+0x6800] ;  /* 0x00680000c444783b */ /* 0x000e6c0000000200 */
[----:B------:R-:W4:Y:S01]  /*4950*/  LDSM.16.M88.4 R76, [R188+0x6000] ;  /* 0x00600000bc4c783b */ /* 0x000f220000000200 */
[C---:B------:R-:W-:Y:S08]  /*4960*/  HMMA.16816.F32.BF16 R4, R80.reuse, R84, R4 ;  /* 0x000000545004723c */ /* 0x040ff00000041804 */
[C---:B------:R-:W-:Y:S01]  /*4970*/  HMMA.16816.F32.BF16 R8, R80.reuse, R86, R8 ;  /* 0x000000565008723c */ /* 0x040fe20000041808 */
[----:B------:R-:W-:Y:S07]  /*4980*/  LDSM.16.M88.4 R84, [R200+0xe000] ;  /* 0x00e00000c854783b */ /* 0x000fee0000000200 */
[C---:B------:R-:W-:Y:S08]  /*4990*/  HMMA.16816.F32.BF16 R12, R80.reuse, R88, R12 ;  /* 0x00000058500c723c */ /* 0x040ff0000004180c */
        /* <DEDUP_REMOVED lines=9> */
[----:B------:R-:W1:Y:S01]  /*4a30*/  LDSM.16.M88.4 R92, [R186+0xe000] ;  /* 0x00e00000ba5c783b */ /* 0x000e620000000200 */
        /* <DEDUP_REMOVED lines=51> */
[C---:B------:R-:W-:Y:S08]  /*4d70*/  HMMA.16816.F32.BF16 R4, R92.reuse, R96, R4 ;  /* 0x000000605c04723c */ /* 0x040ff00000041804 */
[C---:B------:R-:W-:Y:S08]  /*4d80*/  HMMA.16816.F32.BF16 R8, R92.reuse, R98, R8 ;  /* 0x000000625c08723c */ /* 0x040ff00000041808 */
[C---:B--2---:R-:W-:Y:S03]  /*4d90*/  HMMA.16816.F32.BF16 R12, R92.reuse, R72, R12 ;  /* 0x000000485c0c723c */ /* 0x044fe6000004180c */
        /* <DEDUP_REMOVED lines=11> */
[----:B------:R-:W-:Y:S01]  /*4e50*/  FADD.FTZ R167, -R153, R12 ;  /* 0x0000000c99a77221 */ /* 0x000fe20000010100 */
[----:B------:R-:W-:Y:S01]  /*4e60*/  F2FP.BF16.F32.PACK_AB R152, R181, R152 ;  /* 0x00000098b598723e */ /* 0x000fe200000010ff */
[----:B------:R-:W-:Y:S01]  /*4e70*/  FADD.FTZ R154, -R153, R13 ;  /* 0x0000000d999a7221 */ /* 0x000fe20000010100 */
[----:B------:R-:W-:Y:S01]  /*4e80*/  FMUL.FTZ R160, R160, R169 ;  /* 0x000000a9a0a07220 */ /* 0x000fe20000410000 */
[----:B------:R-:W-:Y:S02]  /*4e90*/  FMUL.FTZ R167, R248, R167 ;  /* 0x000000a7f8a77220 */ /* 0x000fe40000410000 */
[----:B------:R-:W-:Y:S02]  /*4ea0*/  FMUL.FTZ R154, R165, R154 ;  /* 0x0000009aa59a7220 */ /* 0x000fe40000410000 */
[C---:B------:R-:W-:Y:S01]  /*4eb0*/  FADD.FTZ R179, -R153.reuse, R16 ;  /* 0x0000001099b37221 */ /* 0x040fe20000010100 */
[----:B------:R-:W-:Y:S01]  /*4ec0*/  FADD.FTZ R250, -R153, R17 ;  /* 0x0000001199fa7221 */ /* 0x000fe20000010100 */
[----:B------:R-:W-:Y:S01]  /*4ed0*/  FMUL.FTZ R153, R162, UR8 ;  /* 0x00000008a2997c20 */ /* 0x000fe20008410000 */
[----:B------:R-:W-:Y:S01]  /*4ee0*/  FMUL.FTZ R162, R177, UR8 ;  /* 0x00000008b1a27c20 */ /* 0x000fe20008410000 */
[----:B------:R-:W-:Y:S01]  /*4ef0*/  FMUL.FTZ R179, R246, R179 ;  /* 0x000000b3f6b37220 */ /* 0x000fe20000410000 */
[----:B------:R-:W-:Y:S01]  /*4f00*/  FMUL.FTZ R250, R163, R250 ;  /* 0x000000faa3fa7220 */ /* 0x000fe20000410000 */
[----:B------:R-:W-:Y:S01]  /*4f10*/  FMUL.FTZ R153, R153, R252 ;  /* 0x000000fc99997220 */ /* 0x000fe20000410000 */
[----:B------:R-:W-:Y:S01]  /*4f20*/  FMUL.FTZ R163, R170, UR8 ;  /* 0x00000008aaa37c20 */ /* 0x000fe20008410000 */
[----:B------:R-:W-:Y:S01]  /*4f30*/  FMUL.FTZ R162, R162, R179 ;  /* 0x000000b3a2a27220 */ /* 0x000fe20000410000 */
[----:B------:R-:W-:Y:S01]  /*4f40*/  FMUL.FTZ R175, R175, R250 ;  /* 0x000000faafaf7220 */ /* 0x000fe20000410000 */
[----:B------:R-:W-:Y:S01]  /*4f50*/  FMUL.FTZ R167, R168, R167 ;  /* 0x000000a7a8a77220 */ /* 0x000fe20000410000 */
[----:B------:R-:W-:Y:S01]  /*4f60*/  F2FP.BF16.F32.PACK_AB R160, R153, R160 ;  /* 0x000000a099a0723e */ /* 0x000fe200000010ff */
[C---:B------:R-:W-:Y:S01]  /*4f70*/  FADD.FTZ R153, -R151.reuse, R6 ;  /* 0x0000000697997221 */ /* 0x040fe20000010100 */
[----:B------:R-:W-:Y:S01]  /*4f80*/  FADD.FTZ R168, -R151, R7 ;  /* 0x0000000797a87221 */ /* 0x000fe20000010100 */
[----:B------:R-:W-:Y:S01]  /*4f90*/  FMUL.FTZ R154, R163, R154 ;  /* 0x0000009aa39a7220 */ /* 0x000fe20000410000 */
[----:B------:R-:W-:Y:S01]  /*4fa0*/  F2FP.BF16.F32.PACK_AB R175, R175, R162 ;  /* 0x000000a2afaf723e */ /* 0x000fe200000010ff */
[----:B------:R-:W-:Y:S01]  /*4fb0*/  FMUL.FTZ R153, R182, R153 ;  /* 0x00000099b6997220 */ /* 0x000fe20000410000 */
[----:B------:R-:W-:Y:S01]  /*4fc0*/  FMUL.FTZ R168, R161, R168 ;  /* 0x000000a8a1a87220 */ /* 0x000fe20000410000 */
[C---:B------:R-:W-:Y:S01]  /*4fd0*/  FADD.FTZ R162, -R151.reuse, R11 ;  /* 0x0000000b97a27221 */ /* 0x040fe20000010100 */
[----:B------:R-:W-:Y:S01]  /*4fe0*/  FMUL.FTZ R163, R158, UR8 ;  /* 0x000000089ea37c20 */ /* 0x000fe20008410000 */
[----:B------:R-:W-:Y:S01]  /*4ff0*/  FADD.FTZ R161, -R151, R10 ;  /* 0x0000000a97a17221 */ /* 0x000fe20000010100 */
        /* <DEDUP_REMOVED lines=8> */
[----:B------:R-:W-:Y:S01]  /*5080*/  FMUL.FTZ R151, R166, UR8 ;  /* 0x00000008a6977c20 */ /* 0x000fe20008410000 */
[----:B------:R-:W-:Y:S01]  /*5090*/  FMUL.FTZ R159, R178, R159 ;  /* 0x0000009fb29f7220 */ /* 0x000fe20000410000 */
[----:B------:R-:W-:Y:S01]  /*50a0*/  FMUL.FTZ R156, R157, R156 ;  /* 0x0000009c9d9c7220 */ /* 0x000fe20000410000 */
[----:B------:R-:W-:Y:S01]  /*50b0*/  FMUL.FTZ R161, R164, R161 ;  /* 0x000000a1a4a17220 */ /* 0x000fe20000410000 */
[----:B------:R-:W-:Y:S01]  /*50c0*/  FMUL.FTZ R162, R151, R162 ;  /* 0x000000a297a27220 */ /* 0x000fe20000410000 */
[----:B------:R-:W-:Y:S01]  /*50d0*/  FMUL.FTZ R163, R176, R163 ;  /* 0x000000a3b0a37220 */ /* 0x000fe20000410000 */
[----:B------:R-:W-:Y:S01]  /*50e0*/  FMUL.FTZ R158, R155, R158 ;  /* 0x0000009e9b9e7220 */ /* 0x000fe20000410000 */
[----:B------:R-:W-:Y:S01]  /*50f0*/  FMUL.FTZ R151, R174, UR8 ;  /* 0x00000008ae977c20 */ /* 0x000fe20008410000 */
[----:B------:R-:W-:Y:S01]  /*5100*/  FMUL.FTZ R164, R173, UR8 ;  /* 0x00000008ada47c20 */ /* 0x000fe20008410000 */
[----:B------:R-:W-:Y:S01]  /*5110*/  F2FP.BF16.F32.PACK_AB R154, R154, R167 ;  /* 0x000000a79a9a723e */ /* 0x000fe200000010ff */
[----:B------:R-:W-:Y:S01]  /*5120*/  FMUL.FTZ R159, R172, R159 ;  /* 0x0000009fac9f7220 */ /* 0x000fe20000410000 */
[----:B------:R-:W-:Y:S01]  /*5130*/  F2FP.BF16.F32.PACK_AB R168, R168, R153 ;  /* 0x00000099a8a8723e */ /* 0x000fe200000010ff */
        /* <DEDUP_REMOVED lines=61> */
.L_x_1898:
        /* <DEDUP_REMOVED lines=128> */
.L_x_1899:
        /* <DEDUP_REMOVED lines=206> */
[----:B------:R-:W-:Y:S01]  /*69f0*/  LDSM.16.MT88.4 R84, [R190+0x3000] ;  /* 0x00300000be54783b */ /* 0x000fe20000004200 */
        /* <DEDUP_REMOVED lines=16> */
[----:B------:R-:W-:Y:S05]  /*6b00*/  LDSM.16.MT88.4 R16, [R190+0x1000] ;  /* 0x00100000be10783b */ /* 0x000fea0000004200 */
[-C--:B----4-:R-:W-:Y:S08]  /*6b10*/  HMMA.16816.F32.BF16 R132, R4, R68.reuse, R132 ;  /* 0x000000440484723c */ /* 0x090ff00000041884 */
[C---:B------:R-:W-:Y:S08]  /*6b20*/  HMMA.16816.F32.BF16 R136, R12.reuse, R68, R136 ;  /* 0x000000440c88723c */ /* 0x040ff00000041888 */
[-C--:B------:R-:W-:Y:S01]  /*6b30*/  HMMA.16816.F32.BF16 R140, R12, R70.reuse, R140 ;  /* 0x000000460c8c723c */ /* 0x080fe2000004188c */
[----:B------:R-:W3:Y:S07]  /*6b40*/  LDSM.16.MT88.4 R12, [R190+0x4800] ;  /* 0x00480000be0c783b */ /* 0x000eee0000004200 */
[----:B------:R-:W-:Y:S01]  /*6b50*/  HMMA.16816.F32.BF16 R144, R4, R70, R144 ;  /* 0x000000460490723c */ /* 0x000fe20000041890 */
[----:B------:R-:W4:Y:S04]  /*6b60*/  LDSM.16.MT88.4 R4, [R193+-0x1000] ;  /* 0xfff00000c104783b */ /* 0x000f280000004200 */
[----:B------:R-:W4:Y:S03]  /*6b70*/  LDSM.16.MT88.4 R68, [R191+-0x1000] ;  /* 0xfff00000bf44783b */ /* 0x000f260000004200 */
        /* <DEDUP_REMOVED lines=10> */
[-C--:B---3--:R-:W-:Y:S08]  /*6c20*/  HMMA.16816.F32.BF16 R132, R72, R12.reuse, R132 ;  /* 0x0000000c4884723c */ /* 0x088ff00000041884 */
        /* <DEDUP_REMOVED lines=14> */
[----:B------:R-:W-:Y:S04]  /*6d10*/  HMMA.16816.F32.BF16 R144, R4, R78, R144 ;  /* 0x0000004e0490723c */ /* 0x000fe80000041890 */
[C---:B------:R-:W-:Y:S01]  /*6d20*/  LOP3.LUT R4, R233.reuse, 0x1, RZ, 0xc0, !PT ;  /* 0x00000001e9047812 */ /* 0x040fe200078ec0ff */
        /* <DEDUP_REMOVED lines=187> */
.L_x_1901:
[----:B------:R-:W2:Y:S01]  /*78e0*/  LDCU.64 UR8, c[0x0][0x5c0] ;  /* 0x0000b800ff0877ac */ /* 0x000ea20008000a00 */
[----:B------:R-:W-:-:S05]  /*78f0*/  IADD3 R42, PT, PT, R235, R236, RZ ;  /* 0x000000eceb2a7210 */ /* 0x000fca0007ffe0ff */
[C---:B--2---:R-:W-:Y:S02]  /*7900*/  IMAD R40, R42.reuse, UR9, RZ ;  /* 0x000000092a287c24 */ /* 0x044fe4000f8e02ff */
[----:B-1----:R-:W-:-:S05]  /*7910*/  IMAD.WIDE.U32 R42, R42, UR8, RZ ;  /* 0x000000082a2a7c25 */ /* 0x002fca000f8e00ff */
[----:B------:R-:W-:Y:S02]  /*7920*/  IADD3 R40, PT, PT, R43, R40, RZ ;  /* 0x000000282b287210 */ /* 0x000fe40007ffe0ff */
.L_x_1902:
        /* <DEDUP_REMOVED lines=11> */
.L_x_1903:
[----:B------:R-:W1:Y:S01]  /*79e0*/  LDCU.64 UR6, c[0x0][0x5c8] ;  /* 0x0000b900ff0677ac */ /* 0x000e620008000a00 */
[----:B------:R-:W-:-:S05]  /*79f0*/  IADD3 R54, PT, PT, R235, R236, RZ ;  /* 0x000000eceb367210 */ /* 0x000fca0007ffe0ff */
[C---:B-1----:R-:W-:Y:S02]  /*7a00*/  IMAD R52, R54.reuse, UR7, RZ ;  /* 0x0000000736347c24 */ /* 0x042fe4000f8e02ff */
[----:B------:R-:W-:-:S05]  /*7a10*/  IMAD.WIDE.U32 R54, R54, UR6, RZ ;  /* 0x0000000636367c25 */ /* 0x000fca000f8e00ff */
[----:B------:R-:W-:-:S07]  /*7a20*/  IADD3 R52, PT, PT, R55, R52, RZ ;  /* 0x0000003437347210 */ /* 0x000fce0007ffe0ff */
.L_x_1904:
        /* <DEDUP_REMOVED lines=43> */
.L_x_1906:
[----:B------:R-:W-:Y:S05]  /*7ce0*/  BSYNC.RECONVERGENT B0 ;  /* 0x0000000000007941 */ /* 0x000fea0003800200 */
.L_x_1905:
        /* <DEDUP_REMOVED lines=17> */
.L_x_1908:
[----:B------:R-:W-:Y:S05]  /*7e00*/  BSYNC.RECONVERGENT B0 ;  /* 0x0000000000007941 */ /* 0x000fea0003800200 */
.L_x_1907:
        /* <DEDUP_REMOVED lines=26> */
.L_x_1910:
[----:B------:R-:W-:Y:S05]  /*7fb0*/  BSYNC.RECONVERGENT B0 ;  /* 0x0000000000007941 */ /* 0x000fea0003800200 */
.L_x_1909:
        /* <DEDUP_REMOVED lines=17> */
.L_x_1869:
[----:B------:R-:W-:Y:S05]  /*80d0*/  BSYNC.RECONVERGENT B1 ;  /* 0x0000000000017941 */ /* 0x000fea0003800200 */
.L_x_1847:
        /* <DEDUP_REMOVED lines=11> */
.L_x_1912:
        /* <DEDUP_REMOVED lines=15> */
.L_x_2187:


//--------------------- .text._ZN5flash44flash_bwd_dq_dk_dv_loop_seqk_parallel_kernelI23Flash_bwd_kernel_traitsILi192ELi64ELi64ELi8ELi4ELi2ELi2ELb0ELb0EN7cutlass10bfloat16_tE19Flash_kernel_traitsILi192ELi64ELi64ELi8ES3_EELb1ELb0ELb1ELb0ELb0ELb1ELb0EEEvNS_16Flash_bwd_paramsE --------------------------
	.section	.text._ZN5flash44flash_bwd_dq_dk_dv_loop_seqk_parallel_kernelI23Flash_bwd_kernel_traitsILi192ELi64ELi64ELi8ELi4ELi2ELi2ELb0ELb0EN7cutlass10bfloat16_tE19Flash_kernel_traitsILi192ELi64ELi64ELi8ES3_EELb1ELb0ELb1ELb0ELb0ELb1ELb0EEEvNS_16Flash_bwd_paramsE,"ax",@progbits
	.align	128
        .global         _ZN5flash44flash_bwd_dq_dk_dv_loop_seqk_parallel_kernelI23Flash_bwd_kernel_traitsILi192ELi64ELi64ELi8ELi4ELi2ELi2ELb0ELb0EN7cutlass10bfloat16_tE19Flash_kernel_traitsILi192ELi64ELi64ELi8ES3_EELb1ELb0ELb1ELb0ELb0ELb1ELb0EEEvNS_16Flash_bwd_paramsE
        .type           _ZN5flash44flash_bwd_dq_dk_dv_loop_seqk_parallel_kernelI23Flash_bwd_kernel_traitsILi192ELi64ELi64ELi8ELi4ELi2ELi2ELb0ELb0EN7cutlass10bfloat16_tE19Flash_kernel_traitsILi192ELi64ELi64ELi8ES3_EELb1ELb0ELb1ELb0ELb0ELb1ELb0EEEvNS_16Flash_bwd_paramsE,@function
        .size           _ZN5flash44flash_bwd_dq_dk_dv_loop_seqk_parallel_kernelI23Flash_bwd_kernel_traitsILi192ELi64ELi64ELi8ELi4ELi2ELi2ELb0ELb0EN7cutlass10bfloat16_tE19Flash_kernel_traitsILi192ELi64ELi64ELi8ES3_EELb1ELb0ELb1ELb0ELb0ELb1ELb0EEEvNS_16Flash_bwd_paramsE,(.L_x_2188 - _ZN5flash44flash_bwd_dq_dk_dv_loop_seqk_parallel_kernelI23Flash_bwd_kernel_traitsILi192ELi64ELi64ELi8ELi4ELi2ELi2ELb0ELb0EN7cutlass10bfloat16_tE19Flash_kernel_traitsILi192ELi64ELi64ELi8ES3_EELb1ELb0ELb1ELb0ELb0ELb1ELb0EEEvNS_16Flash_bwd_paramsE)
        .other          _ZN5flash44flash_bwd_dq_dk_dv_loop_seqk_parallel_kernelI23Flash_bwd_kernel_traitsILi192ELi64ELi64ELi8ELi4ELi2ELi2ELb0ELb0EN7cutlass10bfloat16_tE19Flash_kernel_traitsILi192ELi64ELi64ELi8ES3_EELb1ELb0ELb1ELb0ELb0ELb1ELb0EEEvNS_16Flash_bwd_paramsE,@"STO_CUDA_ENTRY STV_DEFAULT"
_ZN5flash44flash_bwd_dq_dk_dv_loop_seqk_parallel_kernelI23Flash_bwd_kernel_traitsILi192ELi64ELi64ELi8ELi4ELi2ELi2ELb0ELb0EN7cutlass10bfloat16_tE19Flash_kernel_traitsILi192ELi64ELi64ELi8ES3_EELb1ELb0ELb1ELb0ELb0ELb1ELb0EEEvNS_16Flash_bwd_paramsE:
.text._ZN5flash44flash_bwd_dq_dk_dv_loop_seqk_parallel_kernelI23Flash_bwd_kernel_traitsILi192ELi64ELi64ELi8ELi4ELi2ELi2ELb0ELb0EN7cutlass10bfloat16_tE19Flash_kernel_traitsILi192ELi64ELi64ELi8ES3_EELb1ELb0ELb1ELb0ELb0ELb1ELb0EEEvNS_16Flash_bwd_paramsE:
        /* <DEDUP_REMOVED lines=11> */
[----:B------:R-:W-:Y:S01]  /*00b0*/  UMOV UR5, 0x400 ;  /* 0x0000040000057882 */ /* 0x000fe20000000000 */
[----:B------:R-:W-:Y:S01]  /*00c0*/  IMAD.U32 R208, RZ, RZ, UR4 ;  /* 0x00000004ffd07e24 */ /* 0x000fe2000f8e00ff */
[----:B------:R-:W3:Y:S01]  /*00d0*/  S2R R203, SR_CTAID.Y ;  /* 0x0000000000cb7919 */ /* 0x000ee20000002600 */
[----:B------:R-:W-:Y:S01]  /*00e0*/  IMAD.MOV.U32 R194, RZ, RZ, 0x40 ;  /* 0x00000040ffc27424 */ /* 0x000fe200078e00ff */
[----:B------:R-:W4:Y:S01]  /*00f0*/  LDCU.64 UR20, c[0x0][0x358] ;  /* 0x00006b00ff1477ac */ /* 0x000f220008000a00 */
[----:B------:R-:W-:Y:S01]  /*0100*/  IMAD.MOV.U32 R196, RZ, RZ, 0x20 ;  /* 0x00000020ffc47424 */ /* 0x000fe200078e00ff */
[----:B------:R-:W3:Y:S01]  /*0110*/  S2R R202, SR_CTAID.Z ;  /* 0x0000000000ca7919 */ /* 0x000ee20000002700 */
[----:B------:R-:W3:Y:S01]  /*0120*/  LDC.64 R210, c[0x0][0x460] ;  /* 0x00011800ffd27b82 */ /* 0x000ee20000000a00 */
[----:B------:R-:W1:Y:S01]  /*0130*/  LDCU.64 UR8, c[0x0][0x470] ;  /* 0x00008e00ff0877ac */ /* 0x000e620008000a00 */
[----:B------:R-:W-:Y:S01]  /*0140*/  UMOV UR19, URZ ;  /* 0x000000ff00137c82 */ /* 0x000fe20008000000 */
[----:B------:R-:W-:-:S05]  /*0150*/  UMOV UR22, URZ ;  /* 0x000000ff00167c82 */ /* 0x000fca0008000000 */
[----:B------:R-:W3:Y:S01]  /*0160*/  S2UR UR18, SR_CTAID.X ;  /* 0x00000000001279c3 */ /* 0x000ee20000002500 */
[----:B--2---:R-:W-:-:S04]  /*0170*/  ULEA UR6, UR6, UR5, 0x18 ;  /* 0x0000000506067291 */ /* 0x004fc8000f8ec0ff */
[----:B------:R-:W-:Y:S02]  /*0180*/  UIADD3 UR4, UPT, UPT, UR6, 0x12000, URZ ;  /* 0x0001200006047890 */ /* 0x000fe4000fffe0ff */
        /* <DEDUP_REMOVED lines=8> */
[----:B------:R-:W-:-:S02]  /*0210*/  LOP3.LUT R5, R2, 0xc00, RZ, 0xc0, !PT ;  /* 0x00000c0002057812 */ /* 0x000fc400078ec0ff */
[----:B------:R-:W-:Y:S02]  /*0220*/  LOP3.LUT R213, R0, 0x20, R3, 0x78, !PT ;  /* 0x0000002000d57812 */ /* 0x000fe400078e7803 */
[----:B------:R-:W-:Y:S02]  /*0230*/  LOP3.LUT R0, R5, 0x6, R4, 0xf8, !PT ;  /* 0x0000000605007812 */ /* 0x000fe400078ef804 */
[----:B------:R-:W-:Y:S02]  /*0240*/  LOP3.LUT R5, R2, 0x200, RZ, 0xc0, !PT ;  /* 0x0000020002057812 */ /* 0x000fe400078ec0ff */
[----:B------:R-:W-:Y:S02]  /*0250*/  LOP3.LUT R204, R7, 0x30, RZ, 0xc0, !PT ;  /* 0x0000003007cc7812 */ /* 0x000fe400078ec0ff */
[--C-:B------:R-:W-:Y:S02]  /*0260*/  LOP3.LUT R213, R213, 0x1c0, R8.reuse, 0xf8, !PT ;  /* 0x000001c0d5d57812 */ /* 0x100fe400078ef808 */
[----:B------:R-:W-:-:S02]  /*0270*/  LOP3.LUT R6, R5, 0x3800, R8, 0xf8, !PT ;  /* 0x0000380005067812 */ /* 0x000fc400078ef808 */
[----:B------:R-:W-:Y:S02]  /*0280*/  SHF.R.U32.HI R207, RZ, 0x3, R205 ;  /* 0x00000003ffcf7819 */ /* 0x000fe400000116cd */
[----:B------:R-:W-:Y:S02]  /*0290*/  LOP3.LUT R8, R8, 0x1c0, RZ, 0xc0, !PT ;  /* 0x000001c008087812 */ /* 0x000fe400078ec0ff */
[----:B------:R-:W-:Y:S01]  /*02a0*/  LOP3.LUT R204, R204, 0x7, R3, 0xf8, !PT ;  /* 0x00000007cccc7812 */ /* 0x000fe200078ef803 */
[----:B------:R-:W-:Y:S01]  /*02b0*/  IMAD.SHL.U32 R3, R205, 0x40, RZ ;  /* 0x00000040cd037824 */ /* 0x000fe200078e00ff */
[----:B------:R-:W-:Y:S01]  /*02c0*/  LOP3.LUT R5, R2, 0x400, RZ, 0xc0, !PT ;  /* 0x0000040002057812 */ /* 0x000fe200078ec0ff */
[----:B------:R-:W-:Y:S01]  /*02d0*/  VIADD R209, R207, 0x20 ;  /* 0x00000020cfd17836 */ /* 0x000fe20000000000 */
[----:B------:R-:W-:Y:S02]  /*02e0*/  LOP3.LUT R9, R8, 0x18, R207, 0xf8, !PT ;  /* 0x0000001808097812 */ /* 0x000fe400078ef8cf */
[----:B------:R-:W-:-:S02]  /*02f0*/  LOP3.LUT R11, R3, 0x1c0, RZ, 0xc0, !PT ;  /* 0x000001c0030b7812 */ /* 0x000fc400078ec0ff */
[--C-:B------:R-:W-:Y:S02]  /*0300*/  LOP3.LUT R5, R5, 0x6, R4.reuse, 0xf8, !PT ;  /* 0x0000000605057812 */ /* 0x100fe400078ef804 */
[----:B------:R-:W-:Y:S02]  /*0310*/  LOP3.LUT R212, R9, 0x38, R4, 0x78, !PT ;  /* 0x0000003809d47812 */ /* 0x000fe400078e7804 */
[----:B------:R-:W-:Y:S02]  /*0320*/  LOP3.LUT R4, R4, 0x20, RZ, 0xc0, !PT ;  /* 0x0000002004047812 */ /* 0x000fe400078ec0ff */
[----:B------:R-:W-:Y:S02]  /*0330*/  LOP3.LUT R213, R0, R213, RZ, 0xfc, !PT ;  /* 0x000000d500d57212 */ /* 0x000fe400078efcff */
[----:B------:R-:W-:Y:S02]  /*0340*/  LOP3.LUT R0, R7, 0x10, RZ, 0xc0, !PT ;  /* 0x0000001007007812 */ /* 0x000fe400078ec0ff */
[----:B------:R-:W-:-:S02]  /*0350*/  LOP3.LUT R189, R3, 0x200, RZ, 0xc0, !PT ;  /* 0x0000020003bd7812 */ /* 0x000fc400078ec0ff */
[----:B------:R-:W-:Y:S02]  /*0360*/  LOP3.LUT R8, R11, 0x38, R206, 0xf8, !PT ;  /* 0x000000380b087812 */ /* 0x000fe400078ef8ce */
[----:B------:R-:W-:Y:S01]  /*0370*/  LOP3.LUT R4, R4, 0x18, R207, 0xf8, !PT ;  /* 0x0000001804047812 */ /* 0x000fe200078ef8cf */
[----:B------:R-:W1:Y:S01]  /*0380*/  LDC R11, c[0x0][0x438] ;  /* 0x00010e00ff0b7b82 */ /* 0x000e620000000800 */
[----:B------:R-:W-:Y:S02]  /*0390*/  LOP3.LUT R191, R0, 0x8, R205, 0xf8, !PT ;  /* 0x0000000800bf7812 */ /* 0x000fe400078ef8cd */
[----:B------:R-:W-:Y:S02]  /*03a0*/  LOP3.LUT R212, R5, R212, RZ, 0xfc, !PT ;  /* 0x000000d405d47212 */ /* 0x000fe400078efcff */
[----:B------:R-:W-:Y:S02]  /*03b0*/  LOP3.LUT R199, R189, 0xc00, R2, 0xf8, !PT ;  /* 0x00000c00bdc77812 */ /* 0x000fe400078ef802 */
[----:B---3--:R-:W-:-:S02]  /*03c0*/  LEA R210, P0, R203, R210, 0x2 ;  /* 0x000000d2cbd27211 */ /* 0x008fc400078010ff */
[C---:B------:R-:W-:Y:S02]  /*03d0*/  LOP3.LUT R0, R8.reuse, 0x8, R7, 0x78, !PT ;  /* 0x0000000808007812 */ /* 0x040fe400078e7807 */
[----:B------:R-:W-:Y:S02]  /*03e0*/  LOP3.LUT R197, R8, 0x8, R205, 0x78, !PT ;  /* 0x0000000808c57812 */ /* 0x000fe400078e78cd */
[----:B------:R-:W-:Y:S02]  /*03f0*/  LOP3.LUT R5, R4, 0x1c0, R3, 0xf8, !PT ;  /* 0x000001c004057812 */ /* 0x000fe400078ef803 */
[----:B------:R-:W-:Y:S02]  /*0400*/  LOP3.LUT R189, R189, 0x400, R2, 0xf8, !PT ;  /* 0x00000400bdbd7812 */ /* 0x000fe400078ef802 */
[----:B------:R-:W-:Y:S02]  /*0410*/  R2P PR, R205, 0xe ;  /* 0x0000000ecd007804 */ /* 0x000fe40000000000 */
[----:B------:R-:W-:-:S02]  /*0420*/  LOP3.LUT R191, R191, R8, RZ, 0x3c, !PT ;  /* 0x00000008bfbf7212 */ /* 0x000fc400078e3cff */
[----:B------:R-:W-:Y:S02]  /*0430*/  LOP3.LUT R197, R6, R197, RZ, 0xfc, !PT ;  /* 0x000000c506c57212 */ /* 0x000fe400078efcff */
[----:B------:R-:W-:Y:S02]  /*0440*/  LOP3.LUT R198, R5, 0x38, R206, 0x78, !PT ;  /* 0x0000003805c67812 */ /* 0x000fe400078e78ce */
[-C--:B------:R-:W-:Y:S02]  /*0450*/  LOP3.LUT R199, R199, R0.reuse, RZ, 0xfc, !PT ;  /* 0x00000000c7c77212 */ /* 0x080fe400078efcff */
[----:B------:R-:W-:Y:S02]  /*0460*/  LOP3.LUT R189, R189, R0, RZ, 0xfc, !PT ;  /* 0x00000000bdbd7212 */ /* 0x000fe400078efcff */
[----:B------:R-:W-:Y:S02]  /*0470*/  LOP3.LUT R0, R206, 0x1f8, RZ, 0xc0, !PT ;  /* 0x000001f8ce007812 */ /* 0x000fe400078ec0ff */
[----:B------:R-:W-:-:S02]  /*0480*/  LOP3.LUT R191, R191, 0x200, R2, 0xf8, !PT ;  /* 0x00000200bfbf7812 */ /* 0x000fc400078ef802 */
[----:B------:R-:W-:Y:S02]  /*0490*/  LOP3.LUT R198, R198, 0x200, R3, 0xf8, !PT ;  /* 0x00000200c6c67812 */ /* 0x000fe400078ef803 */
[----:B------:R-:W-:Y:S02]  /*04a0*/  SEL R194, R194, 0xffffffc0, !P2 ;  /* 0xffffffc0c2c27807 */ /* 0x000fe40005000000 */
[----:B------:R-:W-:Y:S02]  /*04b0*/  LEA R197, R197, UR4, 0x1 ;  /* 0x00000004c5c57c11 */ /* 0x000fe4000f8e08ff */
[----:B------:R-:W-:Y:S02]  /*04c0*/  LEA R199, R199, UR6, 0x1 ;  /* 0x00000006c7c77c11 */ /* 0x000fe4000f8e08ff */
[----:B------:R-:W-:Y:S01]  /*04d0*/  LEA R189, R189, UR6, 0x1 ;  /* 0x00000006bdbd7c11 */ /* 0x000fe2000f8e08ff */
[--C-:B------:R-:W-:Y:S01]  /*04e0*/  IMAD.IADD R193, R197, 0x1, R194.reuse ;  /* 0x00000001c5c17824 */ /* 0x100fe200078e02c2 */
[----:B------:R-:W-:Y:S01]  /*04f0*/  LOP3.LUT R3, R0, 0x38, R205, 0x78, !PT ;  /* 0x0000003800037812 */ /* 0x000fe200078e78cd */
[----:B------:R-:W-:Y:S01]  /*0500*/  IMAD.IADD R185, R199, 0x1, R194 ;  /* 0x00000001c7b97824 */ /* 0x000fe200078e02c2 */
[----:B------:R-:W-:Y:S01]  /*0510*/  LEA R213, R213, UR5, 0x1 ;  /* 0x00000005d5d57c11 */ /* 0x000fe2000f8e08ff */
[----:B------:R-:W-:Y:S01]  /*0520*/  IMAD.IADD R2, R194, 0x1, R189 ;  /* 0x00000001c2027824 */ /* 0x000fe200078e02bd */
[----:B------:R-:W-:-:S02]  /*0530*/  SEL R196, R196, 0xffffffe0, !P1 ;  /* 0xffffffe0c4c47807 */ /* 0x000fc40004800000 */
[----:B------:R-:W-:Y:S01]  /*0540*/  LEA R191, R191, UR5, 0x1 ;  /* 0x00000005bfbf7c11 */ /* 0x000fe2000f8e08ff */
[----:B------:R-:W-:Y:S01]  /*0550*/  VIADD R235, R213, 0x20 ;  /* 0x00000020d5eb7836 */ /* 0x000fe20000000000 */
[----:B------:R-:W-:Y:S01]  /*0560*/  LOP3.LUT R214, R3, 0x1e00, R206, 0xf8, !PT ;  /* 0x00001e0003d67812 */ /* 0x000fe200078ef8ce */
[--C-:B------:R-:W-:Y:S01]  /*0570*/  IMAD.IADD R195, R197, 0x1, R196.reuse ;  /* 0x00000001c5c37824 */ /* 0x100fe200078e02c4 */
[----:B------:R-:W-:Y:S01]  /*0580*/  LEA.HI.X R211, R203, R211, RZ, 0x2, P0 ;  /* 0x000000d3cbd37211 */ /* 0x000fe200000f14ff */
[----:B------:R-:W-:Y:S01]  /*0590*/  IMAD.IADD R186, R199, 0x1, R196 ;  /* 0x00000001c7ba7824 */ /* 0x000fe200078e02c4 */
[----:B------:R-:W-:Y:S01]  /*05a0*/  SHF.R.U32.HI R205, RZ, 0x5, R205 ;  /* 0x00000005ffcd7819 */ /* 0x000fe200000116cd */
[----:B------:R-:W-:Y:S01]  /*05b0*/  IMAD.IADD R190, R194, 0x1, R191 ;  /* 0x00000001c2be7824 */ /* 0x000fe200078e02bf */
[----:B------:R-:W-:Y:S01]  /*05c0*/  LEA R214, R214, UR6, 0x1 ;  /* 0x00000006d6d67c11 */ /* 0x000fe2000f8e08ff */
[----:B------:R-:W-:Y:S01]  /*05d0*/  IMAD.IADD R3, R196, 0x1, R189 ;  /* 0x00000001c4037824 */ /* 0x000fe200078e02bd */
[----:B------:R-:W-:Y:S01]  /*05e0*/  LEA R212, R212, UR4, 0x1 ;  /* 0x00000004d4d47c11 */ /* 0x000fe2000f8e08ff */
[----:B------:R-:W-:Y:S01]  /*05f0*/  @P3 VIADD R235, R213, 0xffffffe0 ;  /* 0xffffffe0d5eb3836 */ /* 0x000fe20000000000 */
[----:B------:R-:W-:Y:S01]  /*0600*/  LEA R198, R198, UR6, 0x1 ;  /* 0x00000006c6c67c11 */ /* 0x000fe2000f8e08ff */
[----:B------:R-:W-:-:S02]  /*0610*/  IMAD.IADD R192, R196, 0x1, R193 ;  /* 0x00000001c4c07824 */ /* 0x000fc400078e02c1 */
[C---:B------:R-:W-:Y:S02]  /*0620*/  IMAD.IADD R184, R196.reuse, 0x1, R185 ;  /* 0x00000001c4b87824 */ /* 0x040fe400078e02b9 */
[----:B-1--4-:R-:W-:-:S07]  /*0630*/  IMAD.IADD R0, R196, 0x1, R2 ;  /* 0x00000001c4007824 */ /* 0x012fce00078e0202 */
.L_x_1951:
[----:B------:R-:W1:Y:S01]  /*0640*/  LDC.64 R4, c[0x0][0x478] ;  /* 0x00011e00ff047b82 */ /* 0x000e620000000a00 */
[----:B------:R-:W-:Y:S01]  /*0650*/  ISETP.NE.U32.AND P4, PT, RZ, UR8, PT ;  /* 0x00000008ff007c0c */ /* 0x000fe2000bf85070 */
[----:B------:R-:W-:Y:S01]  /*0660*/  IMAD.SHL.U32 R13, R203, 0x4, RZ ;  /* 0x00000004cb0d7824 */ /* 0x000fe200078e00ff */
        /* <DEDUP_REMOVED lines=41> */
.L_x_1913:
        /* <DEDUP_REMOVED lines=38> */
[----:B------:R-:W-:Y:S06]  /*0b60*/  BRA `(.L_x_1916) ;  /* 0x0000000000147947 */ /* 0x000fec0003800000 */
.L_x_1915:
[----:B------:R-:W1:Y:S01]  /*0b70*/  LDCU.64 UR14, c[0x0][0x3b8] ;  /* 0x00007700ff0e77ac */ /* 0x000e620008000a00 */
[----:B------:R-:W-:-:S05]  /*0b80*/  IADD3 R16, PT, PT, R232, R233, RZ ;  /* 0x000000e9e8107210 */ /* 0x000fca0007ffe0ff */
[C---:B-1----:R-:W-:Y:S02]  /*0b90*/  IMAD R15, R16.reuse, UR15, RZ ;  /* 0x0000000f100f7c24 */ /* 0x042fe4000f8e02ff */
[----:B------:R-:W-:-:S05]  /*0ba0*/  IMAD.WIDE.U32 R16, R16, UR14, RZ ;  /* 0x0000000e10107c25 */ /* 0x000fca000f8e00ff */
[----:B------:R-:W-:Y:S02]  /*0bb0*/  IADD3 R15, PT, PT, R17, R15, RZ ;  /* 0x0000000f110f7210 */ /* 0x000fe40007ffe0ff */
.L_x_1916:
        /* <DEDUP_REMOVED lines=39> */
.L_x_1917:
[----:B------:R-:W1:Y:S01]  /*0e30*/  LDCU.64 UR12, c[0x0][0x3c0] ;  /* 0x00007800ff0c77ac */ /* 0x000e620008000a00 */
[----:B------:R-:W-:-:S05]  /*0e40*/  IADD3 R4, PT, PT, R232, R233, RZ ;  /* 0x000000e9e8047210 */ /* 0x000fca0007ffe0ff */
[C---:B-1----:R-:W-:Y:S02]  /*0e50*/  IMAD R13, R4.reuse, UR13, RZ ;  /* 0x0000000d040d7c24 */ /* 0x042fe4000f8e02ff */
[----:B------:R-:W-:-:S05]  /*0e60*/  IMAD.WIDE.U32 R4, R4, UR12, RZ ;  /* 0x0000000c04047c25 */ /* 0x000fca000f8e00ff */
[----:B------:R-:W-:Y:S02]  /*0e70*/  IADD3 R13, PT, PT, R5, R13, RZ ;  /* 0x0000000d050d7210 */ /* 0x000fe40007ffe0ff */
[----:B------:R-:W-:-:S07]  /*0e80*/  MOV R18, R4 ;  /* 0x0000000400127202 */ /* 0x000fce0000000f00 */
.L_x_1918:
        /* <DEDUP_REMOVED lines=27> */
.L_x_1919:
[-C--:B------:R-:W-:Y:S02]  /*1040*/  IMAD R31, R33, R8.reuse, RZ ;  /* 0x00000008211f7224 */ /* 0x080fe400078e02ff */
[----:B------:R-:W-:-:S05]  /*1050*/  IMAD.WIDE.U32 R26, R32, R8, RZ ;  /* 0x00000008201a7225 */ /* 0x000fca00078e00ff */
[----:B------:R-:W-:-:S07]  /*1060*/  IADD3 R31, PT, PT, R27, R31, RZ ;  /* 0x0000001f1b1f7210 */ /* 0x000fce0007ffe0ff */
.L_x_1920:
        /* <DEDUP_REMOVED lines=8> */
[----:B------:R-:W-:-:S04]  /*10f0*/  IMAD R5, R5, R32, RZ ;  /* 0x0000002005057224 */ /* 0x000fc800078e02ff */
[----:B------:R-:W-:Y:S02]  /*1100*/  IMAD R5, R33, R4, R5 ;  /* 0x0000000421057224 */ /* 0x000fe400078e0205 */
[----:B------:R-:W-:-:S03]  /*1110*/  IMAD R33, R202, R29, RZ ;  /* 0x0000001dca217224 */ /* 0x000fc600078e02ff */
        /* <DEDUP_REMOVED lines=9> */
.L_x_1921:
[----:B------:R-:W1:Y:S01]  /*11b0*/  LDC R17, c[0x0][0x434] ;  /* 0x00010d00ff117b82 */ /* 0x000e620000000800 */
[----:B------:R-:W-:-:S04]  /*11c0*/  IMAD R4, R203, UR23, R202 ;  /* 0x00000017cb047c24 */ /* 0x000fc8000f8e02ca */
[----:B-1----:R-:W-:-:S03]  /*11d0*/  IMAD R17, R4, R17, RZ ;  /* 0x0000001104117224 */ /* 0x002fc600078e02ff */
.L_x_1922:
        /* <DEDUP_REMOVED lines=11> */
.L_x_1923:
[----:B------:R-:W1:Y:S01]  /*1290*/  LDC R27, c[0x0][0x444] ;  /* 0x00011100ff1b7b82 */ /* 0x000e620000000800 */
[----:B------:R-:W-:-:S04]  /*12a0*/  IMAD R4, R203, UR23, R202 ;  /* 0x00000017cb047c24 */ /* 0x000fc8000f8e02ca */
[----:B-1----:R-:W-:-:S07]  /*12b0*/  IMAD R27, R4, R27, RZ ;  /* 0x0000001b041b7224 */ /* 0x002fce00078e02ff */
.L_x_1924:
        /* <DEDUP_REMOVED lines=11> */
[----:B------:R-:W-:Y:S01]  /*1370*/  BSSY.RECONVERGENT B1, `(.L_x_1914) ;  /* 0x0000647000017945 */ /* 0x000fe20003800200 */
[----:B------:R-:W3:Y:S01]  /*1380*/  LDCU.64 UR4, c[0x0][0x570] ;  /* 0x0000ae00ff0477ac */ /* 0x000ee20008000a00 */
[----:B------:R-:W4:Y:S04]  /*1390*/  LDCU.64 UR6, c[0x0][0x550] ;  /* 0x0000aa00ff0677ac */ /* 0x000f280008000a00 */
[----:B------:R-:W3:Y:S01]  /*13a0*/  LDC.64 R6, c[0x0][0x3b0] ;  /* 0x0000ec00ff067b82 */ /* 0x000ee20000000a00 */
[----:B--2---:R-:W-:-:S07]  /*13b0*/  IMAD.WIDE.U32 R28, R8, UR18, RZ ;  /* 0x00000012081c7c25 */ /* 0x004fce000f8e00ff */
[----:B------:R-:W2:Y:S01]  /*13c0*/  LDC R229, c[0x0][0x508] ;  /* 0x00014200ffe57b82 */ /* 0x000ea20000000800 */
[----:B------:R-:W-:Y:S01]  /*13d0*/  IMAD R9, R9, UR18, R29 ;  /* 0x0000001209097c24 */ /* 0x000fe2000f8e021d */
[----:B------:R-:W-:Y:S02]  /*13e0*/  SEL R8, R28, RZ, P1 ;  /* 0x000000ff1c087207 */ /* 0x000fe40000800000 */
[----:B-1----:R-:W-:Y:S01]  /*13f0*/  LOP3.LUT R224, R12, 0x1f, RZ, 0xc0, !PT ;  /* 0x0000001f0ce07812 */ /* 0x002fe200078ec0ff */
[----:B-----5:R-:W-:Y:S01]  /*1400*/  IMAD.SHL.U32 R221, R4, 0x20, RZ ;  /* 0x0000002004dd7824 */ /* 0x020fe200078e00ff */
[----:B------:R-:W-:Y:S02]  /*1410*/  IADD3.X R28, PT, PT, R22, R31, R32, P3, P2 ;  /* 0x0000001f161c7210 */ /* 0x000fe40001fe4420 */
[----:B------:R-:W1:Y:S01]  /*1420*/  LDC.64 R36, c[0x0][0x5e8] ;  /* 0x00017a00ff247b82 */ /* 0x000e620000000a00 */
[----:B------:R-:W-:Y:S01]  /*1430*/  LOP3.LUT R22, R206, 0x38, RZ, 0xc0, !PT ;  /* 0x00000038ce167812 */ /* 0x000fe200078ec0ff */
[----:B------:R-:W-:Y:S01]  /*1440*/  IMAD R33, R205, R30, R224 ;  /* 0x0000001ecd217224 */ /* 0x000fe200078e02e0 */
[----:B------:R-:W-:Y:S01]  /*1450*/  SHF.L.U64.HI R220, R4, 0x5, R5 ;  /* 0x0000000504dc7819 */ /* 0x000fe20000010205 */
[----:B------:R-:W-:-:S02]  /*1460*/  IMAD.SHL.U32 R30, R30, 0x40, RZ ;  /* 0x000000401e1e7824 */ /* 0x000fc400078e00ff */
[----:B---3--:R-:W-:Y:S01]  /*1470*/  IMAD R32, R25, R6, RZ ;  /* 0x0000000619207224 */ /* 0x008fe200078e02ff */
[----:B------:R-:W-:Y:S01]  /*1480*/  IADD3 R29, P3, P2, R33, R26, R8 ;  /* 0x0000001a211d7210 */ /* 0x000fe20007a7e008 */
[----:B------:R-:W3:Y:S01]  /*1490*/  LDC.64 R242, c[0x0][0x420] ;  /* 0x00010800fff27b82 */ /* 0x000ee20000000a00 */
[----:B------:R-:W-:Y:S01]  /*14a0*/  SHF.R.S32.HI R33, RZ, 0x1f, R33 ;  /* 0x0000001fff217819 */ /* 0x000fe20000011421 */
[----:B------:R-:W-:Y:S01]  /*14b0*/  IMAD R32, R21, R7, R32 ;  /* 0x0000000715207224 */ /* 0x000fe200078e0220 */
[----:B------:R-:W-:-:S04]  /*14c0*/  SEL R26, R9, RZ, P1 ;  /* 0x000000ff091a7207 */ /* 0x000fc80000800000 */
[----:B------:R-:W-:Y:S01]  /*14d0*/  IADD3.X R28, PT, PT, R33, R28, R26, P3, P2 ;  /* 0x0000001c211c7210 */ /* 0x000fe20001fe441a */
[----:B------:R-:W5:Y:S01]  /*14e0*/  LDC.64 R8, c[0x0][0x598] ;  /* 0x00016600ff087b82 */ /* 0x000f620000000a00 */
[----:B------:R-:W-:Y:S01]  /*14f0*/  IADD3 R38, P2, PT, R22, R38, RZ ;  /* 0x0000002616267210 */ /* 0x000fe20007f5e0ff */
[----:B------:R-:W-:Y:S01]  /*1500*/  IMAD R26, R25, R4, RZ ;  /* 0x00000004191a7224 */ /* 0x000fe200078e02ff */
[----:B--2---:R-:W-:-:S03]  /*1510*/  IADD3 R229, PT, PT, R218, -R229, -R231 ;  /* 0x800000e5dae57210 */ /* 0x004fc60007ffe8e7 */
[----:B------:R-:W-:Y:S01]  /*1520*/  IMAD.X R39, RZ, RZ, R23, P2 ;  /* 0x000000ffff277224 */ /* 0x000fe200010e0617 */
[C---:B------:R-:W-:Y:S01]  /*1530*/  IADD3 R29, P2, PT, R30.reuse, R29, RZ ;  /* 0x0000001d1e1d7210 */ /* 0x040fe20007f5e0ff */
[----:B------:R-:W-:Y:S02]  /*1540*/  IMAD.MOV.U32 R23, RZ, RZ, RZ ;  /* 0x000000ffff177224 */ /* 0x000fe400078e00ff */
[C---:B------:R-:W-:Y:S01]  /*1550*/  IMAD R26, R21.reuse, R5, R26 ;  /* 0x00000005151a7224 */ /* 0x040fe200078e021a */
[----:B------:R-:W-:Y:S01]  /*1560*/  LEA.HI.X.SX32 R28, R30, R28, 0x1, P2 ;  /* 0x0000001c1e1c7211 */ /* 0x000fe200010f0eff */
[----:B------:R-:W-:Y:S01]  /*1570*/  IMAD.WIDE.U32 R34, R21, R6, R22 ;  /* 0x0000000615227225 */ /* 0x000fe200078e0016 */
[----:B------:R-:W-:-:S03]  /*1580*/  LEA R236, P2, R29, UR4, 0x2 ;  /* 0x000000041dec7c11 */ /* 0x000fc6000f8410ff */
[----:B------:R-:W-:Y:S01]  /*1590*/  IMAD.WIDE.U32 R38, R21, R4, R38 ;  /* 0x0000000415267225 */ /* 0x000fe200078e0026 */
[----:B------:R-:W-:Y:S02]  /*15a0*/  IADD3 R24, P3, PT, R24, R34, RZ ;  /* 0x0000002218187210 */ /* 0x000fe40007f7e0ff */
[----:B------:R-:W-:Y:S01]  /*15b0*/  LEA.HI.X R237, R29, UR5, R28, 0x2, P2 ;  /* 0x000000051ded7c11 */ /* 0x000fe200090f141c */
[----:B------:R-:W-:Y:S01]  /*15c0*/  IMAD.IADD R39, R39, 0x1, R26 ;  /* 0x0000000127277824 */ /* 0x000fe200078e021a */
[----:B------:R-:W-:Y:S01]  /*15d0*/  IADD3.X R25, PT, PT, R19, R35, R32, P3, !PT ;  /* 0x0000002313197210 */ /* 0x000fe20001ffe420 */
[----:B-1----:R-:W-:-:S04]  /*15e0*/  IMAD.WIDE R222, R27, 0x4, R36 ;  /* 0x000000041bde7825 */ /* 0x002fc800078e0224 */
[----:B-----5:R-:W-:-:S04]  /*15f0*/  IMAD.WIDE.U32 R30, R202, R8, R38 ;  /* 0x00000008ca1e7225 */ /* 0x020fc800078e0026 */
[----:B------:R-:W-:Y:S02]  /*1600*/  VIADD R8, R229, 0xffffffc0 ;  /* 0xffffffc0e5087836 */ /* 0x000fe40000000000 */
        /* <DEDUP_REMOVED lines=12> */
[----:B------:R-:W-:Y:S01]  /*16d0*/  VIMNMX R217, PT, PT, RZ, R217, !PT ;  /* 0x000000d9ffd97248 */ /* 0x000fe20007fe0100 */
[----:B---3--:R-:W-:Y:S01]  /*16e0*/  IMAD.WIDE R242, R17, 0x4, R242 ;  /* 0x0000000411f27825 */ /* 0x008fe200078e02f2 */
[----:B------:R-:W-:Y:S02]  /*16f0*/  LEA.HI.X R241, R24, UR11, R9, 0x1, P3 ;  /* 0x0000000b18f17c11 */ /* 0x000fe400098f0c09 */
[----:B------:R-:W-:Y:S01]  /*1700*/  ISETP.GT.AND P3, PT, R20, R217, PT ;  /* 0x000000d91400720c */ /* 0x000fe20003f64270 */
[----:B------:R-:W-:Y:S01]  /*1710*/  IMAD.SHL.U32 R9, R6, 0x20, RZ ;  /* 0x0000002006097824 */ /* 0x000fe200078e00ff */
[----:B------:R-:W-:-:S02]  /*1720*/  LEA.HI.X R239, R30, UR7, R8, 0x1, P2 ;  /* 0x000000071eef7c11 */ /* 0x000fc400090f0c08 */
        /* <DEDUP_REMOVED lines=15> */
.L_x_1926:
[----:B------:R-:W1:Y:S01]  /*1820*/  LDCU.64 UR10, c[0x0][0x5c0] ;  /* 0x0000b800ff0a77ac */ /* 0x000e620008000a00 */
[----:B------:R-:W-:-:S05]  /*1830*/  IADD3 R5, PT, PT, R232, R233, RZ ;  /* 0x000000e9e8057210 */ /* 0x000fca0007ffe0ff */
[C---:B-1----:R-:W-:Y:S02]  /*1840*/  IMAD R6, R5.reuse, UR11, RZ ;  /* 0x0000000b05067c24 */ /* 0x042fe4000f8e02ff */
[----:B------:R-:W-:-:S05]  /*1850*/  IMAD.WIDE.U32 R10, R5, UR10, RZ ;  /* 0x0000000a050a7c25 */ /* 0x000fca000f8e00ff */
[----:B------:R-:W-:Y:S02]  /*1860*/  IADD3 R5, PT, PT, R11, R6, RZ ;  /* 0x000000060b057210 */ /* 0x000fe40007ffe0ff */
[----:B------:R-:W-:Y:S02]  /*1870*/  MOV R6, R10 ;  /* 0x0000000a00067202 */ /* 0x000fe40000000f00 */
.L_x_1927:
        /* <DEDUP_REMOVED lines=11> */
.L_x_1928:
[----:B------:R-:W1:Y:S01]  /*1930*/  LDCU.64 UR6, c[0x0][0x5c8] ;  /* 0x0000b900ff0677ac */ /* 0x000e620008000a00 */
[----:B------:R-:W-:-:S05]  /*1940*/  IADD3 R232, PT, PT, R232, R233, RZ ;  /* 0x000000e9e8e87210 */ /* 0x000fca0007ffe0ff */
[C---:B-1----:R-:W-:Y:S02]  /*1950*/  IMAD R7, R232.reuse, UR7, RZ ;  /* 0x00000007e8077c24 */ /* 0x042fe4000f8e02ff */
[----:B------:R-:W-:-:S05]  /*1960*/  IMAD.WIDE.U32 R12, R232, UR6, RZ ;  /* 0x00000006e80c7c25 */ /* 0x000fca000f8e00ff */
[----:B------:R-:W-:Y:S02]  /*1970*/  IADD3 R7, PT, PT, R13, R7, RZ ;  /* 0x000000070d077210 */ /* 0x000fe40007ffe0ff */
.L_x_1929:
[----:B------:R-:W1:Y:S01]  /*1980*/  LDCU.64 UR4, c[0x0][0x5d8] ;  /* 0x0000bb00ff0477ac */ /* 0x000e620008000a00 */
[C---:B------:R-:W-:Y:S01]  /*1990*/  IMAD.WIDE.U32 R16, R219.reuse, UR10, R22 ;  /* 0x0000000adb107c25 */ /* 0x040fe2000f8e0016 */
        /* <DEDUP_REMOVED lines=21> */
.L_x_1931:
[----:B------:R-:W-:Y:S05]  /*1af0*/  BSYNC.RECONVERGENT B0 ;  /* 0x0000000000007941 */ /* 0x000fea0003800200 */
.L_x_1930:
        /* <DEDUP_REMOVED lines=14> */
.L_x_1933:
[----:B------:R-:W-:Y:S05]  /*1be0*/  BSYNC.RECONVERGENT B0 ;  /* 0x0000000000007941 */ /* 0x000fea0003800200 */
.L_x_1932:
        /* <DEDUP_REMOVED lines=20> */
.L_x_1935:
[----:B------:R-:W-:Y:S05]  /*1d30*/  BSYNC.RECONVERGENT B0 ;  /* 0x0000000000007941 */ /* 0x000fea0003800200 */
.L_x_1934:
        /* <DEDUP_REMOVED lines=13> */
.L_x_1925:
[----:B------:R-:W1:Y:S01]  /*1e10*/  LDCU.64 UR6, c[0x0][0x3d0] ;  /* 0x00007a00ff0677ac */ /* 0x000e620008000a00 */
[----:B------:R-:W-:Y:S02]  /*1e20*/  IMAD R6, R14, UR14, RZ ;  /* 0x0000000e0e067c24 */ /* 0x000fe4000f8e02ff */
[C-C-:B------:R-:W-:Y:S01]  /*1e30*/  IMAD.WIDE.U32 R24, R219.reuse, UR14, R22.reuse ;  /* 0x0000000edb187c25 */ /* 0x140fe2000f8e0016 */
[----:B------:R-:W2:Y:S03]  /*1e40*/  LDCU.64 UR4, c[0x0][0x3d8] ;  /* 0x00007b00ff0477ac */ /* 0x000ea60008000a00 */
[----:B------:R-:W-:Y:S01]  /*1e50*/  IMAD.WIDE.U32 R22, R219, UR12, R22 ;  /* 0x0000000cdb167c25 */ /* 0x000fe2000f8e0016 */
[----:B------:R-:W-:-:S03]  /*1e60*/  IADD3 R16, P2, PT, R16, R24, RZ ;  /* 0x0000001810107210 */ /* 0x000fc60007f5e0ff */
[----:B------:R-:W-:Y:S01]  /*1e70*/  IMAD R20, R14, UR12, RZ ;  /* 0x0000000c0e147c24 */ /* 0x000fe2000f8e02ff */
[----:B------:R-:W-:Y:S01]  /*1e80*/  IADD3 R18, P0, PT, R18, R22, RZ ;  /* 0x0000001612127210 */ /* 0x000fe20007f1e0ff */
[----:B------:R-:W-:Y:S02]  /*1e90*/  IMAD.IADD R216, R231, 0x1, -R219 ;  /* 0x00000001e7d87824 */ /* 0x000fe400078e0adb */
[C---:B------:R-:W-:Y:S02]  /*1ea0*/  IMAD R6, R219.reuse, UR15, R6 ;  /* 0x0000000fdb067c24 */ /* 0x040fe4000f8e0206 */
[----:B------:R-:W-:Y:S01]  /*1eb0*/  IMAD R20, R219, UR13, R20 ;  /* 0x0000000ddb147c24 */ /* 0x000fe2000f8e0214 */
[----:B------:R-:W-:Y:S01]  /*1ec0*/  ISETP.GE.AND P3, PT, R207, R216, PT ;  /* 0x000000d8cf00720c */ /* 0x000fe20003f66270 */
[----:B------:R-:W-:Y:S01]  /*1ed0*/  IMAD R14, R230, -0x40, R234 ;  /* 0xffffffc0e60e7824 */ /* 0x000fe200078e02ea */
[----:B------:R-:W-:Y:S01]  /*1ee0*/  IADD3.X R17, PT, PT, R15, R25, R6, P2, !PT ;  /* 0x000000190f117210 */ /* 0x000fe200017fe406 */
[C---:B-1----:R-:W-:Y:S01]  /*1ef0*/  IMAD R6, R10.reuse, UR6, RZ ;  /* 0x000000060a067c24 */ /* 0x042fe2000f8e02ff */
[----:B------:R-:W-:Y:S01]  /*1f00*/  IADD3.X R19, PT, PT, R13, R23, R20, P0, !PT ;  /* 0x000000170d137210 */ /* 0x000fe200007fe414 */
[----:B--2---:R-:W-:Y:S01]  /*1f10*/  IMAD R10, R10, UR4, RZ ;  /* 0x000000040a0a7c24 */ /* 0x004fe2000f8e02ff */
[----:B------:R-:W-:Y:S01]  /*1f20*/  ISETP.GE.AND P4, PT, R209, R14, PT ;  /* 0x0000000ed100720c */ /* 0x000fe20003f86270 */
[----:B------:R-:W-:Y:S01]  /*1f30*/  IMAD R5, R11, UR7, R6 ;  /* 0x000000070b057c24 */ /* 0x000fe2000f8e0206 */
[----:B------:R-:W-:Y:S01]  /*1f40*/  ISETP.GE.AND P2, PT, R209, R216, PT ;  /* 0x000000d8d100720c */ /* 0x000fe20003f46270 */
[C---:B------:R-:W-:Y:S01]  /*1f50*/  IMAD R10, R11.reuse, UR5, R10 ;  /* 0x000000050b0a7c24 */ /* 0x040fe2000f8e020a */
[----:B------:R-:W-:Y:S01]  /*1f60*/  @P1 BAR.SYNC.DEFER_BLOCKING 0x0 ;  /* 0x0000000000001b1d */ /* 0x000fe20000010000 */
[----:B------:R-:W-:Y:S01]  /*1f70*/  IMAD.WIDE.U32 R18, R11, UR4, R18 ;  /* 0x000000040b127c25 */ /* 0x000fe2000f8e0012 */
[----:B------:R-:W-:-:S03]  /*1f80*/  LOP3.LUT R6, R230, 0x80000001, RZ, 0xc0, !PT ;  /* 0x80000001e6067812 */ /* 0x000fc600078ec0ff */
[----:B------:R-:W-:Y:S01]  /*1f90*/  IMAD.WIDE.U32 R26, R11, UR6, R16 ;  /* 0x000000060b1a7c25 */ /* 0x000fe2000f8e0010 */
[----:B------:R-:W-:Y:S01]  /*1fa0*/  ISETP.NE.AND P0, PT, R6, 0x1, PT ;  /* 0x000000010600780c */ /* 0x000fe20003f05270 */
[----:B------:R-:W1:Y:S02]  /*1fb0*/  LDCU UR4, c[0x0][0x590] ;  /* 0x0000b200ff0477ac */ /* 0x000e640008000800 */
[----:B------:R-:W-:Y:S01]  /*1fc0*/  IMAD.IADD R19, R19, 0x1, R10 ;  /* 0x0000000113137824 */ /* 0x000fe200078e020a */
[----:B------:R-:W-:Y:S01]  /*1fd0*/  @!P4 LEA R20, P5, R9, R240, 0x1 ;  /* 0x000000f00914c211 */ /* 0x000fe200078a08ff */
[----:B------:R-:W2:Y:S01]  /*1fe0*/  @!P3 LDC.64 R10, c[0x0][0x388] ;  /* 0x0000e200ff0abb82 */ /* 0x000ea20000000a00 */
[----:B------:R-:W-:Y:S01]  /*1ff0*/  IMAD.IADD R27, R27, 0x1, R5 ;  /* 0x000000011b1b7824 */ /* 0x000fe200078e0205 */
[----:B------:R-:W-:Y:S01]  /*2000*/  @!P4 LEA R32, P1, R221, R238, 0x1 ;  /* 0x000000eedd20c211 */ /* 0x000fe200078208ff */
[----:B------:R-:W-:Y:S01]  /*2010*/  @!P2 IMAD.MOV.U32 R22, RZ, RZ, R26 ;  /* 0x000000ffff16a224 */ /* 0x000fe200078e001a */
[----:B------:R-:W-:Y:S01]  /*2020*/  @!P4 LEA.HI.X R21, R9, R241, R7, 0x1, P5 ;  /* 0x000000f10915c211 */ /* 0x000fe200028f0c07 */
[----:B------:R-:W-:Y:S01]  /*2030*/  @!P2 IMAD.MOV.U32 R23, RZ, RZ, R27 ;  /* 0x000000ffff17a224 */ /* 0x000fe200078e001b */
[----:B------:R-:W-:Y:S01]  /*2040*/  ISETP.GE.AND P5, PT, R207, R14, PT ;  /* 0x0000000ecf00720c */ /* 0x000fe20003fa6270 */
[----:B------:R-:W-:Y:S01]  /*2050*/  @!P2 IMAD.MOV.U32 R24, RZ, RZ, R18 ;  /* 0x000000ffff18a224 */ /* 0x000fe200078e0012 */
[----:B------:R-:W3:Y:S01]  /*2060*/  @!P2 LDC.64 R6, c[0x0][0x388] ;  /* 0x0000e200ff06ab82 */ /* 0x000ee20000000a00 */
[----:B------:R-:W-:Y:S01]  /*2070*/  @!P2 IMAD.MOV.U32 R25, RZ, RZ, R19 ;  /* 0x000000ffff19a224 */ /* 0x000fe200078e0013 */
[----:B------:R-:W-:Y:S01]  /*2080*/  @!P4 LEA.HI.X R33, R221, R239, R220, 0x1, P1 ;  /* 0x000000efdd21c211 */ /* 0x000fe200008f0cdc */
[C---:B------:R-:W-:Y:S01]  /*2090*/  @!P2 IMAD R15, R4.reuse, UR14, RZ ;  /* 0x0000000e040fac24 */ /* 0x040fe2000f8e02ff */
[----:B------:R-:W-:Y:S01]  /*20a0*/  SEL R187, RZ, 0x6000, P0 ;  /* 0x00006000ffbb7807 */ /* 0x000fe20000000000 */
[----:B------:R-:W-:-:S02]  /*20b0*/  @!P2 IMAD R13, R4, UR12, RZ ;  /* 0x0000000c040dac24 */ /* 0x000fc4000f8e02ff */
[----:B------:R-:W-:Y:S01]  /*20c0*/  IMAD.MOV.U32 R227, RZ, RZ, 0x7f800000 ;  /* 0x7f800000ffe37424 */ /* 0x000fe200078e00ff */
[----:B------:R-:W4:Y:S01]  /*20d0*/  @!P2 LDC.64 R4, c[0x0][0x390] ;  /* 0x0000e400ff04ab82 */ /* 0x000f220000000a00 */
[C---:B------:R-:W-:Y:S02]  /*20e0*/  @!P2 IMAD R15, R8.reuse, UR15, R15 ;  /* 0x0000000f080fac24 */ /* 0x040fe4000f8e020f */
[----:B------:R-:W-:Y:S01]  /*20f0*/  IMAD.MOV.U32 R226, RZ, RZ, 0x7f800000 ;  /* 0x7f800000ffe27424 */ /* 0x000fe200078e00ff */
[----:B------:R-:W-:Y:S01]  /*2100*/  @!PT LDS RZ, [RZ] ;  /* 0x00000000fffff984 */ /* 0x000fe20000000800 */
[----:B------:R-:W-:Y:S01]  /*2110*/  @!PT LDS RZ, [RZ] ;  /* 0x00000000fffff984 */ /* 0x000fe20000000800 */
[----:B------:R-:W-:Y:S01]  /*2120*/  @!PT LDS RZ, [RZ] ;  /* 0x00000000fffff984 */ /* 0x000fe20000000800 */
[----:B------:R-:W-:Y:S01]  /*2130*/  @!P5 LDGSTS.E.BYPASS.LTC128B.128 [R214+0xc000], desc[UR20][R238.64] ;  /* 0x0c000000eed6dfae */ /* 0x000fe2000b981a14 */
[C---:B------:R-:W-:Y:S01]  /*2140*/  @!P2 IMAD R13, R8.reuse, UR13, R13 ;  /* 0x0000000d080dac24 */ /* 0x040fe2000f8e020d */
[----:B------:R-:W-:Y:S01]  /*2150*/  CS2R R142, SRZ ;  /* 0x00000000008e7805 */ /* 0x000fe2000001ff00 */
[----:B------:R-:W-:Y:S01]  /*2160*/  @!P2 IMAD.WIDE.U32 R22, R8, UR14, R22 ;  /* 0x0000000e0816ac25 */ /* 0x000fe2000f8e0016 */
[----:B------:R-:W-:Y:S01]  /*2170*/  @!P5 LDGSTS.E.BYPASS.LTC128B.128 [R214+0xe000], desc[UR20][R238.64+0x80] ;  /* 0x0e000080eed6dfae */ /* 0x000fe2000b981a14 */
[----:B------:R-:W-:-:S02]  /*2180*/  CS2R R140, SRZ ;  /* 0x00000000008c7805 */ /* 0x000fc4000001ff00 */
[----:B------:R-:W-:Y:S01]  /*2190*/  CS2R R146, SRZ ;  /* 0x0000000000927805 */ /* 0x000fe2000001ff00 */
[----:B------:R-:W-:Y:S01]  /*21a0*/  @!P2 IMAD.WIDE.U32 R24, R8, UR12, R24 ;  /* 0x0000000c0818ac25 */ /* 0x000fe2000f8e0018 */
[----:B------:R-:W-:Y:S01]  /*21b0*/  @!P5 LDGSTS.E.BYPASS.LTC128B.128 [R214+0x10000], desc[UR20][R238.64+0x100] ;  /* 0x10000100eed6dfae */ /* 0x000fe2000b981a14 */
[----:B------:R-:W1:Y:S01]  /*21c0*/  @!P3 LDC.64 R8, c[0x0][0x390] ;  /* 0x0000e400ff08bb82 */ /* 0x000e620000000a00 */
[----:B------:R-:W-:Y:S01]  /*21d0*/  CS2R R144, SRZ ;  /* 0x0000000000907805 */ /* 0x000fe2000001ff00 */
[C---:B------:R-:W-:Y:S01]  /*21e0*/  @!P3 IMAD.WIDE.U32 R26, R207.reuse, UR14, R26 ;  /* 0x0000000ecf1abc25 */ /* 0x040fe2000f8e001a */
[----:B------:R1:W-:Y:S01]  /*21f0*/  @P5 STS.128 [R214+0xc000], RZ ;  /* 0x00c000ffd6005388 */ /* 0x0003e20000000c00 */
[----:B---3--:R-:W-:Y:S02]  /*2200*/  @!P2 LEA R30, P0, R22, R6, 0x1 ;  /* 0x00000006161ea211 */ /* 0x008fe400078008ff */
[----:B------:R-:W-:Y:S01]  /*2210*/  CS2R R138, SRZ ;  /* 0x00000000008a7805 */ /* 0x000fe2000001ff00 */
[C---:B------:R-:W-:Y:S01]  /*2220*/  @!P3 IMAD R16, R207.reuse, UR15, R27 ;  /* 0x0000000fcf10bc24 */ /* 0x040fe2000f8e021b */
[----:B--2---:R-:W-:Y:S01]  /*2230*/  @!P3 LEA R10, P1, R26, R10, 0x1 ;  /* 0x0000000a1a0ab211 */ /* 0x004fe200078208ff */
[----:B------:R-:W-:Y:S01]  /*2240*/  IMAD.IADD R228, R214, 0x1, R187 ;  /* 0x00000001d6e47824 */ /* 0x000fe200078e02bb */
[----:B------:R2:W-:Y:S01]  /*2250*/  @P5 STS.128 [R214+0xe000], RZ ;  /* 0x00e000ffd6005388 */ /* 0x0005e20000000c00 */
[----:B------:R-:W-:Y:S01]  /*2260*/  @!P3 IMAD.WIDE.U32 R28, R207, UR12, R18 ;  /* 0x0000000ccf1cbc25 */ /* 0x000fe2000f8e0012 */
[----:B------:R-:W-:-:S02]  /*2270*/  @!P3 LEA.HI.X R11, R26, R11, R16, 0x1, P1 ;  /* 0x0000000b1a0bb211 */ /* 0x000fc400008f0c10 */
[----:B------:R-:W-:Y:S01]  /*2280*/  CS2R R136, SRZ ;  /* 0x0000000000887805 */ /* 0x000fe2000001ff00 */
[----:B------:R-:W3:Y:S01]  /*2290*/  LDC.64 R16, c[0x0][0x528] ;  /* 0x00014a00ff107b82 */ /* 0x000ee20000000a00 */
[----:B------:R2:W-:Y:S01]  /*22a0*/  @P5 STS.128 [R214+0x10000], RZ ;  /* 0x010000ffd6005388 */ /* 0x0005e20000000c00 */
[----:B------:R-:W-:Y:S01]  /*22b0*/  @!P2 IMAD.IADD R18, R23, 0x1, R15 ;  /* 0x000000011712a824 */ /* 0x000fe200078e020f */
[----:B------:R-:W-:Y:S01]  /*22c0*/  CS2R R134, SRZ ;  /* 0x0000000000867805 */ /* 0x000fe2000001ff00 */
[----:B------:R-:W-:Y:S01]  /*22d0*/  @!P3 IMAD R6, R207, UR13, R29 ;  /* 0x0000000dcf06bc24 */ /* 0x000fe2000f8e021d */
[----:B------:R2:W-:Y:S01]  /*22e0*/  @P4 STS.128 [R214+0xd000], RZ ;  /* 0x00d000ffd6004388 */ /* 0x0005e20000000c00 */
[----:B------:R-:W-:Y:S01]  /*22f0*/  @!P2 IMAD.IADD R13, R25, 0x1, R13 ;  /* 0x00000001190da824 */ /* 0x000fe200078e020d */
[----:B------:R-:W-:Y:S02]  /*2300*/  @!P2 LEA.HI.X R31, R22, R7, R18, 0x1, P0 ;  /* 0x00000007161fa211 */ /* 0x000fe400000f0c12 */
[----:B------:R-:W-:-:S02]  /*2310*/  CS2R R132, SRZ ;  /* 0x0000000000847805 */ /* 0x000fc4000001ff00 */
[----:B----4-:R-:W-:Y:S01]  /*2320*/  @!P2 LEA R4, P0, R24, R4, 0x1 ;  /* 0x000000041804a211 */ /* 0x010fe200078008ff */
        /* <DEDUP_REMOVED lines=23> */
[----:B------:R-:W-:Y:S01]  /*24a0*/  @!P5 LDGSTS.E.BYPASS.LTC128B.128 [R228], desc[UR20][R240.64] ;  /* 0x00000000f0e4dfae */ /* 0x000fe2000b981a14 */
[----:B------:R-:W-:Y:S02]  /*24b0*/  CS2R R106, SRZ ;  /* 0x00000000006a7805 */ /* 0x000fe4000001ff00 */
[----:B------:R-:W-:-:S02]  /*24c0*/  CS2R R104, SRZ ;  /* 0x0000000000687805 */ /* 0x000fc4000001ff00 */
[----:B------:R-:W-:Y:S01]  /*24d0*/  CS2R R102, SRZ ;  /* 0x0000000000667805 */ /* 0x000fe2000001ff00 */
        /* <DEDUP_REMOVED lines=8> */
[----:B------:R2:W-:Y:S01]  /*2560*/  @P5 STS.128 [R228], RZ ;  /* 0x000000ffe4005388 */ /* 0x0005e20000000c00 */
        /* <DEDUP_REMOVED lines=23> */
[----:B------:R-:W-:Y:S01]  /*26e0*/  @!PT LDS RZ, [RZ] ;  /* 0x00000000fffff984 */ /* 0x000fe20000000800 */
[----:B------:R-:W-:Y:S01]  /*26f0*/  @!PT LDS RZ, [RZ] ;  /* 0x00000000fffff984 */ /* 0x000fe20000000800 */
[----:B------:R-:W-:Y:S01]  /*2700*/  @!PT LDS RZ, [RZ] ;  /* 0x00000000fffff984 */ /* 0x000fe20000000800 */
[----:B------:R-:W-:Y:S01]  /*2710*/  @!P4 LDGSTS.E.BYPASS.LTC128B.128 [R228+0x1000], desc[UR20][R20.64] ;  /* 0x0100000014e4cfae */ /* 0x000fe2000b981a14 */
[----:B------:R-:W-:Y:S01]  /*2720*/  CS2R R36, SRZ ;  /* 0x0000000000247805 */ /* 0x000fe2000001ff00 */
[----:B------:R-:W1:Y:S02]  /*2730*/  LDCU UR5, c[0x0][0x3e0] ;  /* 0x00007c00ff0577ac */ /* 0x000e640008000800 */
[----:B------:R-:W-:Y:S01]  /*2740*/  @!P4 LDGSTS.E.BYPASS.LTC128B.128 [R228+0x3000], desc[UR20][R20.64+0x80] ;  /* 0x0300008014e4cfae */ /* 0x000fe2000b981a14 */
[----:B------:R-:W4:Y:S03]  /*2750*/  LDCU UR7, c[0x0][0x45c] ;  /* 0x00008b80ff0777ac */ /* 0x000f260008000800 */
[----:B------:R-:W-:Y:S01]  /*2760*/  @!P4 LDGSTS.E.BYPASS.LTC128B.128 [R228+0x5000], desc[UR20][R20.64+0x100] ;  /* 0x0500010014e4cfae */ /* 0x000fe2000b981a14 */
[----:B------:R-:W1:Y:S03]  /*2770*/  LDCU.U8 UR6, c[0x0][0x4f8] ;  /* 0x00009f00ff0677ac */ /* 0x000e660008000000 */
        /* <DEDUP_REMOVED lines=30> */
[----:B------:R-:W0:Y:S04]  /*2960*/  LDGDEPBAR ;  /* 0x00000000000079af */ /* 0x000e280000000000 */
[----:B---3--:R-:W3:Y:S01]  /*2970*/  LDG.E.64 R8, desc[UR20][R16.64+0x8] ;  /* 0x0000081410087981 */ /* 0x008ee2000c1e1b00 */
[C---:B------:R-:W-:Y:S01]  /*2980*/  VIADD R7, R204.reuse, 0x8 ;  /* 0x00000008cc077836 */ /* 0x040fe20000000000 */
[CC--:B------:R-:W-:Y:S01]  /*2990*/  ISETP.GE.AND P1, PT, R204.reuse, R14.reuse, PT ;  /* 0x0000000ecc00720c */ /* 0x0c0fe20003f26270 */
[----:B--2---:R-:W-:Y:S01]  /*29a0*/  IMAD.WIDE.U32 R10, R204, 0x4, R242 ;  /* 0x00000004cc0a7825 */ /* 0x004fe200078e00f2 */
[----:B------:R2:W5:Y:S02]  /*29b0*/  LDG.E.64 R200, desc[UR20][R16.64] ;  /* 0x0000001410c87981 */ /* 0x000564000c1e1b00 */
[----:B------:R-:W-:Y:S01]  /*29c0*/  ISETP.GE.AND P0, PT, R7, R14, PT ;  /* 0x0000000e0700720c */ /* 0x000fe20003f06270 */
[----:B------:R-:W-:-:S05]  /*29d0*/  IMAD.SHL.U32 R7, R12, 0x2, RZ ;  /* 0x000000020c077824 */ /* 0x000fca00078e00ff */
[----:B------:R-:W-:-:S03]  /*29e0*/  LOP3.LUT R7, R7, 0x6, RZ, 0xc0, !PT ;  /* 0x0000000607077812 */ /* 0x000fc600078ec0ff */
[----:B------:R2:W5:Y:S01]  /*29f0*/  @!P1 LDG.E R227, desc[UR20][R10.64] ;  /* 0x000000140ae39981 */ /* 0x000562000c1e1900 */
[----:B----4-:R-:W-:Y:S01]  /*2a00*/  IMAD R5, R203, UR23, R202 ;  /* 0x00000017cb057c24 */ /* 0x010fe2000f8e02ca */
[----:B------:R-:W-:Y:S02]  /*2a10*/  SHF.R.U32.HI R4, RZ, 0x2, R12 ;  /* 0x00000002ff047819 */ /* 0x000fe4000001160c */
[----:B------:R2:W5:Y:S01]  /*2a20*/  @!P0 LDG.E R226, desc[UR20][R10.64+0x20] ;  /* 0x000020140ae28981 */ /* 0x000562000c1e1900 */
[----:B------:R-:W-:Y:S01]  /*2a30*/  IMAD.SHL.U32 R5, R5, 0x20, RZ ;  /* 0x0000002005057824 */ /* 0x000fe200078e00ff */
[----:B------:R-:W-:Y:S01]  /*2a40*/  LOP3.LUT R4, R7, 0xe0, R4, 0xf8, !PT ;  /* 0x000000e007047812 */ /* 0x000fe200078ef804 */
[----:B------:R-:W-:-:S03]  /*2a50*/  IMAD.IADD R188, R199, 0x1, R187 ;  /* 0x00000001c7bc7824 */ /* 0x000fc600078e02bb */
[----:B------:R-:W-:Y:S01]  /*2a60*/  SHF.R.S32.HI R225, RZ, 0x1f, R5 ;  /* 0x0000001fffe17819 */ /* 0x000fe20000011405 */
[----:B------:R-:W-:Y:S02]  /*2a70*/  IMAD.IADD R215, R219, 0x1, R4 ;  /* 0x00000001dbd77824 */ /* 0x000fe400078e0204 */
[----:B------:R-:W-:Y:S01]  /*2a80*/  IMAD.IADD R187, R198, 0x1, R187 ;  /* 0x00000001c6bb7824 */ /* 0x000fe200078e02bb */
[----:B------:R-:W-:Y:S01]  /*2a90*/  USHF.L.U32 UR4, UR4, 0x6, URZ ;  /* 0x0000000604047899 */ /* 0x000fe200080006ff */
[----:B---3--:R-:W-:-:S04]  /*2aa0*/  IADD3 R224, P1, P0, R5, R8, R224 ;  /* 0x0000000805e07210 */ /* 0x008fc8000783e0e0 */
[----:B-12---:R-:W-:-:S09]  /*2ab0*/  IADD3.X R225, PT, PT, R225, R9, RZ, P1, P0 ;  /* 0x00000009e1e17210 */ /* 0x006fd20000fe04ff */
.L_x_1941:
[----:B------:R-:W0:Y:S01]  /*2ac0*/  LDGDEPBAR ;  /* 0x00000000000079af */ /* 0x000e220000000000 */
[--C-:B------:R-:W-:Y:S01]  /*2ad0*/  IMAD.IADD R150, R196, 0x1, R188.reuse ;  /* 0x00000001c4967824 */ /* 0x100fe200078e02bc */
        /* <DEDUP_REMOVED lines=9> */
[----:B------:R-:W1:Y:S04]  /*2b70*/  LDSM.16.M88.4 R24, [R197] ;  /* 0x00000000c518783b */ /* 0x000e680000000200 */
[----:B------:R-:W2:Y:S04]  /*2b80*/  LDSM.16.M88.4 R28, [R197+0x800] ;  /* 0x00080000c51c783b */ /* 0x000ea80000000200 */
[----:B------:R-:W-:Y:S04]  /*2b90*/  LDSM.16.M88.4 R32, [R150] ;  /* 0x000000009620783b */ /* 0x000fe80000000200 */
[----:B------:R-:W3:Y:S04]  /*2ba0*/  LDSM.16.M88.4 R84, [R195] ;  /* 0x00000000c354783b */ /* 0x000ee80000000200 */
[----:B------:R-:W4:Y:S04]  /*2bb0*/  LDSM.16.M88.4 R88, [R195+0x800] ;  /* 0x00080000c358783b */ /* 0x000f280000000200 */
[----:B------:R-:W-:Y:S04]  /*2bc0*/  LDSM.16.M88.4 R92, [R193] ;  /* 0x00000000c15c783b */ /* 0x000fe80000000200 */
[----:B------:R-:W-:Y:S04]  /*2bd0*/  LDSM.16.M88.4 R96, [R192+0x800] ;  /* 0x00080000c060783b */ /* 0x000fe80000000200 */
[----:B-----5:R2:W5:Y:S04]  /*2be0*/  LDG.E R165, desc[UR20][R152.64] ;  /* 0x0000001498a57981 */ /* 0x020568000c1e1900 */
[----:B------:R3:W5:Y:S01]  /*2bf0*/  LDG.E R164, desc[UR20][R152.64+0x20] ;  /* 0x0000201498a47981 */ /* 0x000762000c1e1900 */
[C---:B-1----:R-:W-:Y:S08]  /*2c00*/  HMMA.16816.F32.BF16 R4, R20.reuse, R24, RZ ;  /* 0x000000181404723c */ /* 0x042ff000000418ff */
[C---:B------:R-:W-:Y:S01]  /*2c10*/  HMMA.16816.F32.BF16 R8, R20.reuse, R26, RZ ;  /* 0x0000001a1408723c */ /* 0x040fe200000418ff */
[----:B------:R-:W1:Y:S07]  /*2c20*/  LDSM.16.M88.4 R24, [R149] ;  /* 0x000000009518783b */ /* 0x000e6e0000000200 */
[C---:B--2---:R-:W-:Y:S08]  /*2c30*/  HMMA.16816.F32.BF16 R12, R20.reuse, R28, RZ ;  /* 0x0000001c140c723c */ /* 0x044ff000000418ff */
[----:B------:R-:W-:Y:S01]  /*2c40*/  HMMA.16816.F32.BF16 R16, R20, R30, RZ ;  /* 0x0000001e1410723c */ /* 0x000fe200000418ff */
[----:B------:R-:W2:Y:S04]  /*2c50*/  LDSM.16.M88.4 R20, [R193+0x800] ;  /* 0x00080000c114783b */ /* 0x000ea80000000200 */
[----:B------:R-:W-:Y:S03]  /*2c60*/  LDSM.16.M88.4 R28, [R148] ;  /* 0x00000000941c783b */ /* 0x000fe60000000200 */
[C---:B---3--:R-:W-:Y:S08]  /*2c70*/  HMMA.16816.F32.BF16 R4, R32.reuse, R84, R4 ;  /* 0x000000542004723c */ /* 0x048ff00000041804 */
        /* <DEDUP_REMOVED lines=79> */
.L_x_1937:
        /* <DEDUP_REMOVED lines=8> */
[----:B------:R-:W-:Y:S01]  /*31f0*/  VIADD R33, R215, 0x18 ;  /* 0x00000018d7217836 */ /* 0x000fe20000000000 */
[C-C-:B-1----:R-:W-:Y:S02]  /*3200*/  IADD3 R20, PT, PT, R231.reuse, -R20, -R234.reuse ;  /* 0x80000014e7147210 */ /* 0x142fe40007ffe8ea */
[----:B--2---:R-:W-:Y:S03]  /*3210*/  IADD3 R22, PT, PT, R231, R22, -R234 ;  /* 0x00000016e7167210 */ /* 0x004fe60007ffe8ea */
[----:B------:R-:W-:Y:S02]  /*3220*/  IMAD.IADD R24, R23, 0x1, R20 ;  /* 0x0000000117187824 */ /* 0x000fe400078e0214 */
[----:B------:R-:W-:Y:S02]  /*3230*/  VIADD R20, R215, 0x9 ;  /* 0x00000009d7147836 */ /* 0x000fe40000000000 */
[----:B------:R-:W-:Y:S01]  /*3240*/  IMAD.IADD R22, R23, 0x1, R22 ;  /* 0x0000000117167824 */ /* 0x000fe200078e0216 */
[----:B------:R-:W-:Y:S02]  /*3250*/  VIMNMX R26, PT, PT, RZ, R24, !PT ;  /* 0x00000018ff1a7248 */ /* 0x000fe40007fe0100 */
[----:B------:R-:W-:Y:S02]  /*3260*/  VIADDMNMX R24, R24, 0x8, RZ, !PT ;  /* 0x0000000818187846 */ /* 0x000fe400078001ff */
[----:B------:R-:W-:Y:S02]  /*3270*/  ISETP.GE.AND P3, PT, R21, R26, PT ;  /* 0x0000001a1500720c */ /* 0x000fe40003f66270 */
[C---:B------:R-:W-:Y:S02]  /*3280*/  ISETP.GE.AND P0, PT, R20.reuse, R24, PT ;  /* 0x000000181400720c */ /* 0x040fe40003f06270 */
[----:B------:R-:W-:Y:S02]  /*3290*/  ISETP.GE.AND P2, PT, R20, R26, PT ;  /* 0x0000001a1400720c */ /* 0x000fe40003f46270 */
[----:B------:R-:W-:Y:S02]  /*32a0*/  FSEL R27, R11, -INF , P0 ;  /* 0xff8000000b1b7808 */ /* 0x000fe40000000000 */
[----:B------:R-:W-:Y:S02]  /*32b0*/  ISETP.GE.AND P1, PT, R21, R24, PT ;  /* 0x000000181500720c */ /* 0x000fe40003f26270 */
[-C--:B------:R-:W-:Y:S02]  /*32c0*/  ISETP.GE.AND P0, PT, R215, R26.reuse, PT ;  /* 0x0000001ad700720c */ /* 0x080fe40003f06270 */
[-C--:B------:R-:W-:Y:S02]  /*32d0*/  ISETP.GE.AND P4, PT, R35, R26.reuse, PT ;  /* 0x0000001a2300720c */ /* 0x080fe40003f86270 */
[----:B------:R-:W-:Y:S02]  /*32e0*/  FSEL R31, R8, -INF , P3 ;  /* 0xff800000081f7808 */ /* 0x000fe40001800000 */
[----:B------:R-:W-:Y:S02]  /*32f0*/  FSEL R30, R9, -INF , P2 ;  /* 0xff800000091e7808 */ /* 0x000fe40001000000 */
[----:B------:R-:W-:Y:S02]  /*3300*/  FSEL R28, R10, -INF , P1 ;  /* 0xff8000000a1c7808 */ /* 0x000fe40000800000 */
[----:B------:R-:W-:Y:S02]  /*3310*/  FSEL R90, R4, -INF , P0 ;  /* 0xff800000045a7808 */ /* 0x000fe40000000000 */
[C---:B------:R-:W-:Y:S02]  /*3320*/  ISETP.GE.AND P3, PT, R34.reuse, R26, PT ;  /* 0x0000001a2200720c */ /* 0x040fe40003f66270 */
[-C--:B------:R-:W-:Y:S02]  /*3330*/  ISETP.GE.AND P2, PT, R35, R24.reuse, PT ;  /* 0x000000182300720c */ /* 0x080fe40003f46270 */
[----:B------:R-:W-:Y:S02]  /*3340*/  ISETP.GE.AND P1, PT, R34, R24, PT ;  /* 0x000000182200720c */ /* 0x000fe40003f26270 */
[----:B------:R-:W-:Y:S02]  /*3350*/  ISETP.GE.AND P6, PT, R87, R26, PT ;  /* 0x0000001a5700720c */ /* 0x000fe40003fc6270 */
[----:B------:R-:W-:Y:S02]  /*3360*/  ISETP.GE.AND P0, PT, R32, R24, PT ;  /* 0x000000182000720c */ /* 0x000fe40003f06270 */
[--C-:B------:R-:W-:Y:S02]  /*3370*/  VIADDMNMX R92, R22, 0x1, R231.reuse, PT ;  /* 0x00000001165c7846 */ /* 0x100fe400038001e7 */
[----:B------:R-:W-:Y:S02]  /*3380*/  FSEL R85, R12, -INF , P4 ;  /* 0xff8000000c557808 */ /* 0x000fe40002000000 */
[-C--:B------:R-:W-:Y:S02]  /*3390*/  ISETP.GE.AND P5, PT, R33, R26.reuse, PT ;  /* 0x0000001a2100720c */ /* 0x080fe40003fa6270 */
[----:B------:R-:W-:Y:S02]  /*33a0*/  ISETP.GE.AND P4, PT, R32, R26, PT ;  /* 0x0000001a2000720c */ /* 0x000fe40003f86270 */
        /* <DEDUP_REMOVED lines=46> */
.L_x_1938:
        /* <DEDUP_REMOVED lines=13> */
[--C-:B------:R-:W-:Y:S01]  /*3760*/  FFMA.FTZ R167, R9, UR7, -R182.reuse ;  /* 0x0000000709a77c23 */ /* 0x100fe200080108b6 */
[----:B------:R-:W-:Y:S01]  /*3770*/  FSEL R20, R20, RZ, P0 ;  /* 0x000000ff14147208 */ /* 0x000fe20000000000 */
[--C-:B------:R-:W-:Y:S01]  /*3780*/  FFMA.FTZ R170, R16, UR7, -R182.reuse ;  /* 0x0000000710aa7c23 */ /* 0x100fe200080108b6 */
[----:B------:R-:W-:Y:S01]  /*3790*/  FFMA.FTZ R172, R4, UR7, -R182 ;  /* 0x0000000704ac7c23 */ /* 0x000fe200080108b6 */
[----:B------:R-:W-:Y:S01]  /*37a0*/  IMAD.WIDE.U32 R28, R28, -0x2daee0ad, RZ ;  /* 0xd2511f531c1c7825 */ /* 0x000fe200078e00ff */
[----:B------:R-:W2:Y:S03]  /*37b0*/  MUFU.EX2 R166, R166 ;  /* 0x000000a600a67308 */ /* 0x000ea60000000800 */
[----:B------:R-:W-:Y:S01]  /*37c0*/  FFMA.FTZ R168, R10, UR7, -R20 ;  /* 0x000000070aa87c23 */ /* 0x000fe20008010814 */
[----:B------:R-:W-:Y:S01]  /*37d0*/  FFMA.FTZ R173, R5, UR7, -R182 ;  /* 0x0000000705ad7c23 */ /* 0x000fe200080108b6 */
[--C-:B------:R-:W-:Y:S01]  /*37e0*/  FFMA.FTZ R169, R11, UR7, -R20.reuse ;  /* 0x000000070ba97c23 */ /* 0x100fe20008010814 */
[--C-:B------:R-:W-:Y:S01]  /*37f0*/  FFMA.FTZ R171, R7, UR7, -R20.reuse ;  /* 0x0000000707ab7c23 */ /* 0x100fe20008010814 */
[----:B------:R-:W-:Y:S01]  /*3800*/  FFMA.FTZ R174, R6, UR7, -R20 ;  /* 0x0000000706ae7c23 */ /* 0x000fe20008010814 */
[--C-:B------:R-:W-:Y:S02]  /*3810*/  FFMA.FTZ R181, R17, UR7, -R182.reuse ;  /* 0x0000000711b57c23 */ /* 0x100fe400080108b6 */
[----:B------:R-:W3:Y:S01]  /*3820*/  MUFU.EX2 R167, R167 ;  /* 0x000000a700a77308 */ /* 0x000ee20000000800 */
[----:B------:R-:W-:Y:S01]  /*3830*/  FFMA.FTZ R183, R12, UR7, -R182 ;  /* 0x000000070cb77c23 */ /* 0x000fe200080108b6 */
[--C-:B------:R-:W-:Y:S01]  /*3840*/  FFMA.FTZ R179, R15, UR7, -R20.reuse ;  /* 0x000000070fb37c23 */ /* 0x100fe20008010814 */
[----:B------:R-:W-:Y:S01]  /*3850*/  FFMA.FTZ R180, R14, UR7, -R20 ;  /* 0x000000070eb47c23 */ /* 0x000fe20008010814 */
[----:B------:R-:W-:Y:S01]  /*3860*/  FFMA.FTZ R182, R13, UR7, -R182 ;  /* 0x000000070db67c23 */ /* 0x000fe200080108b6 */
[--C-:B------:R-:W-:Y:S01]  /*3870*/  FFMA.FTZ R178, R18, UR7, -R20.reuse ;  /* 0x0000000712b27c23 */ /* 0x100fe20008010814 */
[----:B------:R-:W-:Y:S04]  /*3880*/  FFMA.FTZ R20, R19, UR7, -R20 ;  /* 0x0000000713147c23 */ /* 0x000fe80008010814 */
[----:B------:R-:W4:Y:S10]  /*3890*/  MUFU.EX2 R168, R168 ;  /* 0x000000a800a87308 */ /* 0x000f340000000800 */
[----:B------:R-:W4:Y:S10]  /*38a0*/  MUFU.EX2 R170, R170 ;  /* 0x000000aa00aa7308 */ /* 0x000f340000000800 */
[----:B------:R-:W-:Y:S10]  /*38b0*/  MUFU.EX2 R172, R172 ;  /* 0x000000ac00ac7308 */ /* 0x000ff40000000800 */
[----:B------:R-:W-:Y:S10]  /*38c0*/  MUFU.EX2 R173, R173 ;  /* 0x000000ad00ad7308 */ /* 0x000ff40000000800 */
[----:B------:R-:W4:Y:S10]  /*38d0*/  MUFU.EX2 R169, R169 ;  /* 0x000000a900a97308 */ /* 0x000f340000000800 */
[----:B------:R-:W-:Y:S10]  /*38e0*/  MUFU.EX2 R171, R171 ;  /* 0x000000ab00ab7308 */ /* 0x000ff40000000800 */
[----:B------:R-:W-:Y:S10]  /*38f0*/  MUFU.EX2 R174, R174 ;  /* 0x000000ae00ae7308 */ /* 0x000ff40000000800 */
[----:B------:R-:W-:Y:S10]  /*3900*/  MUFU.EX2 R183, R183 ;  /* 0x000000b700b77308 */ /* 0x000ff40000000800 */
[----:B------:R-:W-:Y:S10]  /*3910*/  MUFU.EX2 R179, R179 ;  /* 0x000000b300b37308 */ /* 0x000ff40000000800 */
[----:B------:R-:W-:Y:S10]  /*3920*/  MUFU.EX2 R182, R182 ;  /* 0x000000b600b67308 */ /* 0x000ff40000000800 */
[----:B------:R-:W-:Y:S10]  /*3930*/  MUFU.EX2 R180, R180 ;  /* 0x000000b400b47308 */ /* 0x000ff40000000800 */
[----:B------:R-:W4:Y:S10]  /*3940*/  MUFU.EX2 R177, R20 ;  /* 0x0000001400b17308 */ /* 0x000f340000000800 */
[----:B------:R-:W-:Y:S10]  /*3950*/  MUFU.EX2 R181, R181 ;  /* 0x000000b500b57308 */ /* 0x000ff40000000800 */
[----:B------:R-:W4:Y:S01]  /*3960*/  MUFU.EX2 R178, R178 ;  /* 0x000000b200b27308 */ /* 0x000f220000000800 */
[----:B-1----:R-:W-:Y:S02]  /*3970*/  SHF.R.U32.HI R21, RZ, 0x7, R244 ;  /* 0x00000007ff157819 */ /* 0x002fe400000116f4 */
[----:B------:R-:W-:Y:S03]  /*3980*/  LOP3.LUT P0, RZ, R244, 0x4, RZ, 0xc0, !PT ;  /* 0x00000004f4ff7812 */ /* 0x000fe6000780c0ff */
[----:B------:R-:W-:Y:S02]  /*3990*/  IMAD R26, R208, 0x2, R21 ;  /* 0x00000002d01a7824 */ /* 0x000fe400078e0215 */
[----:B------:R-:W-:Y:S03]  /*39a0*/  VIADD R21, R200, 0x9e3779b9 ;  /* 0x9e3779b9c8157836 */ /* 0x000fe60000000000 */
[C---:B------:R-:W-:Y:S01]  /*39b0*/  LOP3.LUT R26, R201.reuse, R26, R23, 0x96, !PT ;  /* 0x0000001ac91a7212 */ /* 0x040fe200078e9617 */
[----:B------:R-:W-:Y:S04]  /*39c0*/  VIADD R23, R201, 0xbb67ae85 ;  /* 0xbb67ae85c9177836 */ /* 0x000fe80000000000 */
[----:B------:R-:W-:Y:S01]  /*39d0*/  IMAD.WIDE.U32 R26, R26, -0x326172a9, RZ ;  /* 0xcd9e8d571a1a7825 */ /* 0x000fe200078e00ff */
[----:B------:R-:W-:Y:S04]  /*39e0*/  LOP3.LUT R22, R23, R22, R29, 0x96, !PT ;  /* 0x0000001617167212 */ /* 0x000fe800078e961d */
        /* <DEDUP_REMOVED lines=13> */
[----:B------:R-:W-:Y:S02]  /*3ac0*/  VIADD R25, R200, 0x78dde6e4 ;  /* 0x78dde6e4c8197836 */ /* 0x000fe40000000000 */
[----:B------:R-:W-:Y:S02]  /*3ad0*/  VIADD R21, R201, 0xed9eba14 ;  /* 0xed9eba14c9157836 */ /* 0x000fe40000000000 */
[----:B------:R-:W-:Y:S01]  /*3ae0*/  IMAD.WIDE.U32 R22, R22, -0x2daee0ad, RZ ;  /* 0xd2511f5316167825 */ /* 0x000fe200078e00ff */
[----:B------:R-:W-:Y:S04]  /*3af0*/  LOP3.LUT R24, R25, R24, R33, 0x96, !PT ;  /* 0x0000001819187212 */ /* 0x000fe800078e9621 */
[----:B------:R-:W-:Y:S01]  /*3b00*/  LOP3.LUT R26, R21, R26, R23, 0x96, !PT ;  /* 0x0000001a151a7212 */ /* 0x000fe200078e9617 */
[----:B------:R-:W-:Y:S04]  /*3b10*/  IMAD.WIDE.U32 R24, R24, -0x2daee0ad, RZ ;  /* 0xd2511f5318187825 */ /* 0x000fe800078e00ff */
[----:B------:R-:W-:Y:S02]  /*3b20*/  VIADD R23, R201, 0xa9066899 ;  /* 0xa9066899c9177836 */ /* 0x000fe40000000000 */
[----:B------:R-:W-:Y:S03]  /*3b30*/  IMAD.WIDE.U32 R26, R26, -0x326172a9, RZ ;  /* 0xcd9e8d571a1a7825 */ /* 0x000fe600078e00ff */
[----:B------:R-:W-:Y:S01]  /*3b40*/  LOP3.LUT R23, R23, R22, R25, 0x96, !PT ;  /* 0x0000001617177212 */ /* 0x000fe200078e9619 */
[C---:B------:R-:W-:Y:S02]  /*3b50*/  VIADD R21, R200.reuse, 0x1715609d ;  /* 0x1715609dc8157836 */ /* 0x040fe40000000000 */
[----:B------:R-:W-:Y:S02]  /*3b60*/  VIADD R22, R200, 0xb54cda56 ;  /* 0xb54cda56c8167836 */ /* 0x000fe40000000000 */
[----:B------:R-:W-:Y:S01]  /*3b70*/  IMAD.WIDE.U32 R34, R23, -0x326172a9, RZ ;  /* 0xcd9e8d5717227825 */ /* 0x000fe200078e00ff */
[----:B------:R-:W-:Y:S03]  /*3b80*/  LOP3.LUT R32, R21, R32, R27, 0x96, !PT ;  /* 0x0000002015207212 */ /* 0x000fe600078e961b */
[----:B------:R-:W-:Y:S01]  /*3b90*/  VIADD R21, R201, 0x646e171e ;  /* 0x646e171ec9157836 */ /* 0x000fe20000000000 */
[----:B------:R-:W-:Y:S01]  /*3ba0*/  PRMT R30, R34, 0x7770, RZ ;  /* 0x00007770221e7816 */ /* 0x000fe200000000ff */
[----:B------:R-:W-:Y:S01]  /*3bb0*/  IMAD.WIDE.U32 R32, R32, -0x2daee0ad, RZ ;  /* 0xd2511f5320207825 */ /* 0x000fe200078e00ff */
[----:B------:R-:W-:Y:S02]  /*3bc0*/  PRMT R29, R34, 0x7771, RZ ;  /* 0x00007771221d7816 */ /* 0x000fe400000000ff */
[----:B------:R-:W-:Y:S02]  /*3bd0*/  ISETP.LE.U32.AND P2, PT, R30, UR6, PT ;  /* 0x000000061e007c0c */ /* 0x000fe4000bf43070 */
[----:B------:R-:W-:Y:S02]  /*3be0*/  PRMT R28, R34, 0x7772, RZ ;  /* 0x00007772221c7816 */ /* 0x000fe400000000ff */
[----:B------:R-:W-:Y:S02]  /*3bf0*/  ISETP.GT.U32.AND P6, PT, R29, UR6, PT ;  /* 0x000000061d007c0c */ /* 0x000fe4000bfc4070 */
[----:B------:R-:W-:Y:S02]  /*3c00*/  LOP3.LUT R21, R21, R24, R33, 0x96, !PT ;  /* 0x0000001815157212 */ /* 0x000fe400078e9621 */
[----:B------:R-:W-:Y:S02]  /*3c10*/  PRMT R27, R32, 0x7770, RZ ;  /* 0x00007770201b7816 */ /* 0x000fe400000000ff */
[----:B------:R-:W-:Y:S01]  /*3c20*/  ISETP.GT.U32.AND P5, PT, R28, UR6, PT ;  /* 0x000000061c007c0c */ /* 0x000fe2000bfa4070 */
[----:B------:R-:W-:Y:S01]  /*3c30*/  IMAD.MOV.U32 R28, RZ, RZ, 0x10 ;  /* 0x00000010ff1c7424 */ /* 0x000fe200078e00ff */
[----:B------:R-:W-:Y:S01]  /*3c40*/  PRMT R24, R34, 0x7773, RZ ;  /* 0x0000777322187816 */ /* 0x000fe200000000ff */
[----:B--2---:R-:W-:Y:S01]  /*3c50*/  @!P2 FADD.FTZ R166, -R166, -RZ ;  /* 0x800000ffa6a6a221 */ /* 0x004fe20000010100 */
[----:B------:R-:W-:Y:S02]  /*3c60*/  PRMT R23, R32, 0x7773, RZ ;  /* 0x0000777320177816 */ /* 0x000fe400000000ff */
[----:B------:R-:W-:Y:S01]  /*3c70*/  LOP3.LUT R22, R22, R26, R35, 0x96, !PT ;  /* 0x0000001a16167212 */ /* 0x000fe200078e9623 */
[----:B---3--:R-:W-:Y:S01]  /*3c80*/  @P6 FADD.FTZ R167, -R167, -RZ ;  /* 0x800000ffa7a76221 */ /* 0x008fe20000010100 */
[----:B------:R-:W-:Y:S02]  /*3c90*/  PRMT R25, R32, 0x7772, RZ ;  /* 0x0000777220197816 */ /* 0x000fe400000000ff */
[----:B------:R-:W-:Y:S02]  /*3ca0*/  ISETP.LE.U32.AND P1, PT, R27, UR6, PT ;  /* 0x000000061b007c0c */ /* 0x000fe4000bf23070 */
[----:B------:R-:W-:Y:S01]  /*3cb0*/  ISETP.GT.U32.AND P4, PT, R24, UR6, PT ;  /* 0x0000000618007c0c */ /* 0x000fe2000bf84070 */
[----:B----4-:R-:W-:Y:S01]  /*3cc0*/  @P5 FADD.FTZ R168, -R168, -RZ ;  /* 0x800000ffa8a85221 */ /* 0x010fe20000010100 */
[----:B------:R-:W-:Y:S02]  /*3cd0*/  ISETP.GT.U32.AND P2, PT, R23, UR6, PT ;  /* 0x0000000617007c0c */ /* 0x000fe4000bf44070 */
[----:B------:R-:W-:Y:S02]  /*3ce0*/  SEL R24, R28, 0xfffffff0, !P0 ;  /* 0xfffffff01c187807 */ /* 0x000fe40004000000 */
[----:B------:R-:W-:Y:S02]  /*3cf0*/  LOP3.LUT R23, R22, 0xffff, RZ, 0xc0, !PT ;  /* 0x0000ffff16177812 */ /* 0x000fe400078ec0ff */
[----:B------:R-:W-:Y:S01]  /*3d00*/  ISETP.GT.U32.AND P0, PT, R25, UR6, PT ;  /* 0x0000000619007c0c */ /* 0x000fe2000bf04070 */
[----:B------:R-:W-:Y:S01]  /*3d10*/  IMAD.IADD R176, R213, 0x1, R24 ;  /* 0x00000001d5b07824 */ /* 0x000fe200078e0218 */
[----:B------:R-:W-:Y:S01]  /*3d20*/  SHF.R.U32.HI R25, RZ, 0x18, R22 ;  /* 0x00000018ff197819 */ /* 0x000fe20000011616 */
[----:B------:R-:W-:Y:S01]  /*3d30*/  @!P1 FADD.FTZ R170, -R170, -RZ ;  /* 0x800000ffaaaa9221 */ /* 0x000fe20000010100 */
[----:B------:R-:W-:Y:S01]  /*3d40*/  SHF.R.U32.HI R23, RZ, 0x8, R23 ;  /* 0x00000008ff177819 */ /* 0x000fe20000011617 */
[----:B------:R-:W-:Y:S01]  /*3d50*/  @P4 FADD.FTZ R169, -R169, -RZ ;  /* 0x800000ffa9a94221 */ /* 0x000fe20000010100 */
[----:B------:R-:W-:Y:S01]  /*3d60*/  ISETP.LE.U32.AND P6, PT, R25, UR6, PT ;  /* 0x0000000619007c0c */ /* 0x000fe2000bfc3070 */
[----:B------:R-:W-:Y:S01]  /*3d70*/  @P2 FADD.FTZ R177, -R177, -RZ ;  /* 0x800000ffb1b12221 */ /* 0x000fe20000010100 */
[C---:B------:R-:W-:Y:S01]  /*3d80*/  PRMT R25, R22.reuse, 0x7632, R25 ;  /* 0x0000763216197816 */ /* 0x040fe20000000019 */
[----:B------:R-:W-:Y:S01]  /*3d90*/  IMAD.IADD R175, R235, 0x1, R24 ;  /* 0x00000001ebaf7824 */ /* 0x000fe200078e0218 */
[----:B------:R-:W-:Y:S02]  /*3da0*/  LOP3.LUT R22, R22, 0xff, RZ, 0xc0, !PT ;  /* 0x000000ff16167812 */ /* 0x000fe400078ec0ff */
[----:B------:R-:W-:Y:S01]  /*3db0*/  LOP3.LUT R23, R23, 0xffff, RZ, 0xc0, !PT ;  /* 0x0000ffff17177812 */ /* 0x000fe200078ec0ff */
[----:B------:R-:W-:Y:S01]  /*3dc0*/  @P0 FADD.FTZ R178, -R178, -RZ ;  /* 0x800000ffb2b20221 */ /* 0x000fe20000010100 */
[----:B------:R-:W-:Y:S02]  /*3dd0*/  ISETP.LE.U32.AND P5, PT, R22, UR6, PT ;  /* 0x0000000616007c0c */ /* 0x000fe4000bfa3070 */
[----:B------:R-:W-:Y:S02]  /*3de0*/  ISETP.LE.U32.AND P1, PT, R23, UR6, PT ;  /* 0x0000000617007c0c */ /* 0x000fe4000bf23070 */
[----:B------:R-:W-:Y:S01]  /*3df0*/  LOP3.LUT R25, R25, 0xff, RZ, 0xc0, !PT ;  /* 0x000000ff19197812 */ /* 0x000fe200078ec0ff */
[----:B------:R-:W-:Y:S01]  /*3e00*/  @!P6 FADD.FTZ R171, -R171, -RZ ;  /* 0x800000ffababe221 */ /* 0x000fe20000010100 */
[----:B------:R-:W-:Y:S02]  /*3e10*/  PRMT R26, R32, 0x7771, RZ ;  /* 0x00007771201a7816 */ /* 0x000fe400000000ff */
[----:B------:R-:W-:Y:S02]  /*3e20*/  LOP3.LUT R22, R21, 0xff, RZ, 0xc0, !PT ;  /* 0x000000ff15167812 */ /* 0x000fe400078ec0ff */
[----:B------:R-:W-:Y:S02]  /*3e30*/  ISETP.LE.U32.AND P4, PT, R25, UR6, PT ;  /* 0x0000000619007c0c */ /* 0x000fe4000bf83070 */
[----:B------:R-:W-:Y:S01]  /*3e40*/  ISETP.GT.U32.AND P3, PT, R26, UR6, PT ;  /* 0x000000061a007c0c */ /* 0x000fe2000bf64070 */
[----:B------:R-:W-:Y:S01]  /*3e50*/  @!P5 FADD.FTZ R172, -R172, -RZ ;  /* 0x800000ffacacd221 */ /* 0x000fe20000010100 */
[----:B------:R-:W-:Y:S01]  /*3e60*/  ISETP.LE.U32.AND P6, PT, R22, UR6, PT ;  /* 0x0000000616007c0c */ /* 0x000fe2000bfc3070 */
[----:B------:R-:W-:Y:S01]  /*3e70*/  @!P1 FADD.FTZ R173, -R173, -RZ ;  /* 0x800000ffadad9221 */ /* 0x000fe20000010100 */
[C---:B------:R-:W-:Y:S02]  /*3e80*/  LOP3.LUT R22, R21.reuse, 0xffff, RZ, 0xc0, !PT ;  /* 0x0000ffff15167812 */ /* 0x040fe400078ec0ff */
[----:B------:R-:W-:Y:S02]  /*3e90*/  PRMT R23, R21, 0x7632, R23 ;  /* 0x0000763215177816 */ /* 0x000fe40000000017 */
[----:B------:R-:W-:Y:S02]  /*3ea0*/  F2FP.RELU.BF16.F32.PACK_AB R26, R173, R172 ;  /* 0x000000acad1a723e */ /* 0x000fe400000018ff */
[----:B------:R-:W-:Y:S01]  /*3eb0*/  SHF.R.U32.HI R21, RZ, 0x18, R21 ;  /* 0x00000018ff157819 */ /* 0x000fe20000011615 */
[----:B------:R-:W-:Y:S01]  /*3ec0*/  @!P4 FADD.FTZ R174, -R174, -RZ ;  /* 0x800000ffaeaec221 */ /* 0x000fe20000010100 */
[----:B------:R-:W-:Y:S01]  /*3ed0*/  SHF.R.U32.HI R22, RZ, 0x8, R22 ;  /* 0x00000008ff167819 */ /* 0x000fe20000011616 */
[----:B------:R1:W-:Y:S01]  /*3ee0*/  STS [R213], R26 ;  /* 0x0000001ad5007388 */ /* 0x0003e20000000800 */
[----:B------:R-:W-:Y:S01]  /*3ef0*/  ISETP.LE.U32.AND P5, PT, R21, UR6, PT ;  /* 0x0000000615007c0c */ /* 0x000fe2000bfa3070 */
[----:B------:R-:W-:Y:S01]  /*3f00*/  @!P6 FADD.FTZ R183, -R183, -RZ ;  /* 0x800000ffb7b7e221 */ /* 0x000fe20000010100 */
[----:B------:R-:W-:Y:S01]  /*3f10*/  LOP3.LUT R23, R23, 0xff, RZ, 0xc0, !PT ;  /* 0x000000ff17177812 */ /* 0x000fe200078ec0ff */
[----:B------:R-:W-:Y:S01]  /*3f20*/  @P3 FADD.FTZ R181, -R181, -RZ ;  /* 0x800000ffb5b53221 */ /* 0x000fe20000010100 */
[----:B------:R-:W-:Y:S02]  /*3f30*/  LOP3.LUT R21, R22, 0xffff, RZ, 0xc0, !PT ;  /* 0x0000ffff16157812 */ /* 0x000fe400078ec0ff */
[----:B------:R-:W-:Y:S02]  /*3f40*/  ISETP.LE.U32.AND P4, PT, R23, UR6, PT ;  /* 0x0000000617007c0c */ /* 0x000fe4000bf83070 */
[----:B------:R-:W-:Y:S02]  /*3f50*/  ISETP.LE.U32.AND P1, PT, R21, UR6, PT ;  /* 0x0000000615007c0c */ /* 0x000fe4000bf23070 */
[----:B------:R-:W-:Y:S02]  /*3f60*/  F2FP.RELU.BF16.F32.PACK_AB R22, R171, R174 ;  /* 0x000000aeab16723e */ /* 0x000fe400000018ff */
[----:B------:R-:W-:Y:S01]  /*3f70*/  F2FP.RELU.BF16.F32.PACK_AB R21, R167, R166 ;  /* 0x000000a6a715723e */ /* 0x000fe200000018ff */
[----:B------:R-:W-:Y:S01]  /*3f80*/  @!P5 FADD.FTZ R179, -R179, -RZ ;  /* 0x800000ffb3b3d221 */ /* 0x000fe20000010100 */
[----:B------:R-:W-:Y:S01]  /*3f90*/  F2FP.RELU.BF16.F32.PACK_AB R25, R169, R168 ;  /* 0x000000a8a919723e */ /* 0x000fe200000018ff */
[----:B------:R-:W-:Y:S01]  /*3fa0*/  STS [R213+0x400], R22 ;  /* 0x00040016d5007388 */ /* 0x000fe20000000800 */
[----:B------:R-:W-:Y:S02]  /*3fb0*/  F2FP.RELU.BF16.F32.PACK_AB R24, R181, R170 ;  /* 0x000000aab518723e */ /* 0x000fe400000018ff */
[----:B------:R-:W-:Y:S01]  /*3fc0*/  F2FP.RELU.BF16.F32.PACK_AB R28, R177, R178 ;  /* 0x000000b2b11c723e */ /* 0x000fe200000018ff */
[----:B------:R-:W-:Y:S01]  /*3fd0*/  @!P4 FADD.FTZ R180, -R180, -RZ ;  /* 0x800000ffb4b4c221 */ /* 0x000fe20000010100 */
[----:B------:R-:W-:Y:S01]  /*3fe0*/  STS [R176], R21 ;  /* 0x00000015b0007388 */ /* 0x000fe20000000800 */
[----:B------:R-:W-:Y:S01]  /*3ff0*/  @!P1 FADD.FTZ R182, -R182, -RZ ;  /* 0x800000ffb6b69221 */ /* 0x000fe20000010100 */
[----:B------:R-:W-:Y:S02]  /*4000*/  FSETP.GE.FTZ.AND P3, PT, R172, RZ, PT ;  /* 0x000000ffac00720b */ /* 0x000fe40003f76000 */
[----:B-1----:R-:W-:Y:S01]  /*4010*/  F2FP.RELU.BF16.F32.PACK_AB R26, R179, R180 ;  /* 0x000000b4b31a723e */ /* 0x002fe200000018ff */
[----:B------:R-:W-:Y:S01]  /*4020*/  STS [R176+0x400], R25 ;  /* 0x00040019b0007388 */ /* 0x000fe20000000800 */
[----:B------:R-:W-:Y:S02]  /*4030*/  F2FP.RELU.BF16.F32.PACK_AB R30, R182, R183 ;  /* 0x000000b7b61e723e */ /* 0x000fe400000018ff */
[----:B------:R-:W-:Y:S01]  /*4040*/  FSETP.GE.FTZ.AND P0, PT, R171, RZ, PT ;  /* 0x000000ffab00720b */ /* 0x000fe20003f16000 */
[----:B------:R-:W-:Y:S01]  /*4050*/  STS [R235+0x400], R26 ;  /* 0x0004001aeb007388 */ /* 0x000fe20000000800 */
[----:B------:R-:W-:Y:S02]  /*4060*/  FSETP.GE.FTZ.AND P1, PT, R174, RZ, PT ;  /* 0x000000ffae00720b */ /* 0x000fe40003f36000 */
[----:B------:R-:W-:Y:S01]  /*4070*/  FSETP.GE.FTZ.AND P2, PT, R173, RZ, PT ;  /* 0x000000ffad00720b */ /* 0x000fe20003f56000 */
[----:B------:R-:W-:Y:S04]  /*4080*/  STS [R235], R30 ;  /* 0x0000001eeb007388 */ /* 0x000fe80000000800 */
        /* <DEDUP_REMOVED lines=87> */
[----:B------:R-:W-:Y:S01]  /*4600*/  FADD.FTZ R148, -R165, R21 ;  /* 0x00000015a5947221 */ /* 0x000fe20000010100 */
[----:B------:R-:W-:Y:S02]  /*4610*/  FADD.FTZ R21, -R164, R22 ;  /* 0x00000016a4157221 */ /* 0x000fe40000010100 */
[-C--:B------:R-:W-:Y:S01]  /*4620*/  FSEL R149, R20, R165.reuse, P3 ;  /* 0x000000a514957208 */ /* 0x080fe20001800000 */
[----:B------:R-:W-:Y:S03]  /*4630*/  HMMA.16816.F32.BF16 R32, R156, R90, R32 ;  /* 0x0000005a9c20723c */ /* 0x000fe60000041820 */
[-C--:B------:R-:W-:Y:S01]  /*4640*/  FSEL R20, R23, R164.reuse, P0 ;  /* 0x000000a417147208 */ /* 0x080fe20000000000 */
[----:B------:R-:W-:Y:S01]  /*4650*/  FADD.FTZ R24, -R165, R24 ;  /* 0x00000018a5187221 */ /* 0x000fe20000010100 */
[----:B------:R-:W-:Y:S01]  /*4660*/  FSETP.GE.FTZ.AND P3, PT, R166, RZ, PT ;  /* 0x000000ffa600720b */ /* 0x000fe20003f76000 */
[C---:B------:R-:W-:Y:S01]  /*4670*/  FADD.FTZ R27, -R164.reuse, R27 ;  /* 0x0000001ba41b7221 */ /* 0x040fe20000010100 */
[----:B------:R-:W-:Y:S01]  /*4680*/  FSETP.GE.FTZ.AND P0, PT, R169, RZ, PT ;  /* 0x000000ffa900720b */ /* 0x000fe20003f16000 */
        /* <DEDUP_REMOVED lines=11> */
[-C--:B------:R-:W-:Y:S01]  /*4740*/  FSEL R26, R27, R164.reuse, P0 ;  /* 0x000000a41b1a7208 */ /* 0x080fe20000000000 */
[C---:B------:R-:W-:Y:S01]  /*4750*/  FADD.FTZ R29, -R164.reuse, R30 ;  /* 0x0000001ea41d7221 */ /* 0x040fe20000010100 */
[----:B------:R-:W-:Y:S01]  /*4760*/  FSETP.GE.FTZ.AND P0, PT, R183, RZ, PT ;  /* 0x000000ffb700720b */ /* 0x000fe20003f16000 */
[C---:B------:R-:W-:Y:S01]  /*4770*/  FADD.FTZ R31, -R164.reuse, R31 ;  /* 0x0000001fa41f7221 */ /* 0x040fe20000010100 */
        /* <DEDUP_REMOVED lines=8> */
[----:B------:R-:W-:Y:S01]  /*4800*/  FSEL R28, R28, R165, P0 ;  /* 0x000000a51c1c7208 */ /* 0x000fe20000000000 */
[----:B------:R-:W-:Y:S01]  /*4810*/  FMUL.FTZ R22, R167, R22 ;  /* 0x00000016a7167220 */ /* 0x000fe20000410000 */
[----:B------:R-:W-:Y:S01]  /*4820*/  FSETP.GE.FTZ.AND P0, PT, R179, RZ, PT ;  /* 0x000000ffb300720b */ /* 0x000fe20003f16000 */
[----:B------:R-:W-:Y:S01]  /*4830*/  FMUL.FTZ R148, R173, R148 ;  /* 0x00000094ad947220 */ /* 0x000fe20000410000 */
[----:B------:R-:W-:Y:S01]  /*4840*/  FSEL R29, R29, R164, P1 ;  /* 0x000000a41d1d7208 */ /* 0x000fe20000800000 */
[----:B------:R-:W-:Y:S01]  /*4850*/  FMUL.FTZ R25, R168, R25 ;  /* 0x00000019a8197220 */ /* 0x000fe20000410000 */
[----:B------:R-:W-:Y:S01]  /*4860*/  F2FP.BF16.F32.PACK_AB R20, R20, R21 ;  /* 0x000000151414723e */ /* 0x000fe200000010ff */
[----:B------:R-:W-:Y:S01]  /*4870*/  FMUL.FTZ R26, R169, R26 ;  /* 0x0000001aa91a7220 */ /* 0x000fe20000410000 */
[----:B------:R-:W-:Y:S01]  /*4880*/  FSETP.GE.FTZ.AND P1, PT, R178, RZ, PT ;  /* 0x000000ffb200720b */ /* 0x000fe20003f36000 */
[----:B------:R-:W-:Y:S01]  /*4890*/  FMUL.FTZ R28, R183, R28 ;  /* 0x0000001cb71c7220 */ /* 0x000fe20000410000 */
[----:B------:R-:W-:Y:S01]  /*48a0*/  FSEL R21, R24, R165, P2 ;  /* 0x000000a518157208 */ /* 0x000fe20001000000 */
[----:B------:R-:W-:Y:S01]  /*48b0*/  FMUL.FTZ R29, R180, R29 ;  /* 0x0000001db41d7220 */ /* 0x000fe20000410000 */
[----:B------:R-:W-:Y:S02]  /*48c0*/  FSEL R24, R31, R164, P0 ;  /* 0x000000a41f187208 */ /* 0x000fe40000000000 */
[----:B------:R-:W-:Y:S01]  /*48d0*/  FSETP.GE.FTZ.AND P2, PT, R181, RZ, PT ;  /* 0x000000ffb500720b */ /* 0x000fe20003f56000 */
[----:B------:R-:W-:Y:S01]  /*48e0*/  FMUL.FTZ R21, R182, R21 ;  /* 0x00000015b6157220 */ /* 0x000fe20000410000 */
[----:B------:R-:W-:Y:S01]  /*48f0*/  FSETP.GE.FTZ.AND P0, PT, R177, RZ, PT ;  /* 0x000000ffb100720b */ /* 0x000fe20003f16000 */
[----:B------:R-:W-:Y:S01]  /*4900*/  FMUL.FTZ R24, R179, R24 ;  /* 0x00000018b3187220 */ /* 0x000fe20000410000 */
[----:B------:R-:W-:Y:S02]  /*4910*/  FSEL R27, R27, R164, P1 ;  /* 0x000000a41b1b7208 */ /* 0x000fe40000800000 */
[----:B------:R-:W-:Y:S02]  /*4920*/  ISETP.GT.AND P1, PT, R230, R217, PT ;  /* 0x000000d9e600720c */ /* 0x000fe40003f24270 */
[----:B------:R-:W-:Y:S01]  /*4930*/  FSETP.GE.FTZ.AND P3, PT, R170, RZ, PT ;  /* 0x000000ffaa00720b */ /* 0x000fe20003f76000 */
[----:B------:R-:W-:Y:S01]  /*4940*/  FMUL.FTZ R27, R178, R27 ;  /* 0x0000001bb21b7220 */ /* 0x000fe20000410000 */
[----:B------:R-:W-:Y:S02]  /*4950*/  F2FP.BF16.F32.PACK_AB R23, R22, R23 ;  /* 0x000000171617723e */ /* 0x000fe400000010ff */
        /* <DEDUP_REMOVED lines=37> */
.L_x_1939:
        /* <DEDUP_REMOVED lines=104> */
.L_x_1940:
        /* <DEDUP_REMOVED lines=497> */
.L_x_1942:
        /* <DEDUP_REMOVED lines=11> */
.L_x_1943:
[----:B------:R-:W1:Y:S01]  /*71f0*/  LDCU.64 UR6, c[0x0][0x5c8] ;  /* 0x0000b900ff0677ac */ /* 0x000e620008000a00 */
[----:B------:R-:W-:-:S05]  /*7200*/  IADD3 R58, PT, PT, R232, R233, RZ ;  /* 0x000000e9e83a7210 */ /* 0x000fca0007ffe0ff */
[C---:B-1----:R-:W-:Y:S02]  /*7210*/  IMAD R56, R58.reuse, UR7, RZ ;  /* 0x000000073a387c24 */ /* 0x042fe4000f8e02ff */
[----:B---3--:R-:W-:-:S05]  /*7220*/  IMAD.WIDE.U32 R58, R58, UR6, RZ ;  /* 0x000000063a3a7c25 */ /* 0x008fca000f8e00ff */
[----:B------:R-:W-:-:S07]  /*7230*/  IADD3 R56, PT, PT, R59, R56, RZ ;  /* 0x000000383b387210 */ /* 0x000fce0007ffe0ff */
.L_x_1944:
        /* <DEDUP_REMOVED lines=8> */
[----:B------:R-:W-:Y:S02]  /*72c0*/  LOP3.LUT R60, R206, 0x38, RZ, 0xc0, !PT ;  /* 0x00000038ce3c7812 */ /* 0x000fe400078ec0ff */
[----:B------:R-:W-:Y:S01]  /*72d0*/  IMAD R45, R7, R4, RZ ;  /* 0x00000004072d7224 */ /* 0x000fe200078e02ff */
[----:B------:R-:W-:-:S03]  /*72e0*/  LOP3.LUT R47, R48, 0x38, R206, 0xf8, !PT ;  /* 0x00000038302f7812 */ /* 0x000fc600078ef8ce */
        /* <DEDUP_REMOVED lines=23> */
[----:B------:R-:W-:-:S04]  /*7460*/  IMAD.WIDE.U32 R66, R207, R4, R62 ;  /* 0x00000004cf427225 */ /* 0x000fc800078e003e */
[----:B------:R-:W-:Y:S01]  /*7470*/  IMAD R62, R207, R5, R67 ;  /* 0x00000005cf3e7224 */ /* 0x000fe200078e0243 */
[----:B----4-:R-:W-:-:S04]  /*7480*/  LEA R68, P0, R66, UR4, 0x1 ;  /* 0x0000000442447c11 */ /* 0x010fc8000f8008ff */
[----:B------:R-:W-:-:S05]  /*7490*/  LEA.HI.X R69, R66, UR5, R62, 0x1, P0 ;  /* 0x0000000542457c11 */ /* 0x000fca00080f0c3e */
[----:B---3--:R3:W-:Y:S04]  /*74a0*/  STG.E.128 desc[UR20][R68.64+0x80], R48 ;  /* 0x0000803044007986 */ /* 0x0087e8000c101d14 */
[----:B--2---:R3:W-:Y:S04]  /*74b0*/  STG.E.128 desc[UR20][R68.64], R44 ;  /* 0x0000002c44007986 */ /* 0x0047e8000c101d14 */
[----:B-1----:R3:W-:Y:S02]  /*74c0*/  STG.E.128 desc[UR20][R68.64+0x100], R52 ;  /* 0x0001003444007986 */ /* 0x0027e4000c101d14 */
.L_x_1946:
[----:B------:R-:W-:Y:S05]  /*74d0*/  BSYNC.RECONVERGENT B0 ;  /* 0x0000000000007941 */ /* 0x000fea0003800200 */
.L_x_1945:
[----:B------:R-:W-:Y:S04]  /*74e0*/  BSSY.RECONVERGENT B0, `(.L_x_1947) ;  /* 0x000000e000007945 */ /* 0x000fe80003800200 */
[----:B------:R-:W-:Y:S05]  /*74f0*/  @P2 BRA `(.L_x_1948) ;  /* 0x0000000000302947 */ /* 0x000fea0003800000 */
[----:B------:R-:W4:Y:S01]  /*7500*/  LDCU.64 UR4, c[0x0][0x560] ;  /* 0x0000ac00ff0477ac */ /* 0x000f220008000a00 */
[----:B---3--:R-:W-:Y:S01]  /*7510*/  MOV R46, R64 ;  /* 0x00000040002e7202 */ /* 0x008fe20000000f00 */
[----:B------:R-:W-:Y:S01]  /*7520*/  IMAD R44, R57, R4, RZ ;  /* 0x00000004392c7224 */ /* 0x000fe200078e02ff */
[----:B------:R-:W-:-:S03]  /*7530*/  MOV R47, R61 ;  /* 0x0000003d002f7202 */ /* 0x000fc60000000f00 */
[C---:B------:R-:W-:Y:S02]  /*7540*/  IMAD R44, R59.reuse, R5, R44 ;  /* 0x000000053b2c7224 */ /* 0x040fe400078e022c */
[----:B------:R-:W-:-:S05]  /*7550*/  IMAD.WIDE.U32 R46, R59, R4, R46 ;  /* 0x000000043b2e7225 */ /* 0x000fca00078e002e */
[----:B------:R-:W-:Y:S02]  /*7560*/  IADD3 R44, PT, PT, R44, R47, RZ ;  /* 0x0000002f2c2c7210 */ /* 0x000fe40007ffe0ff */
[----:B----4-:R-:W-:-:S04]  /*7570*/  LEA R4, P0, R46, UR4, 0x1 ;  /* 0x000000042e047c11 */ /* 0x010fc8000f8008ff */
[----:B------:R-:W-:-:S05]  /*7580*/  LEA.HI.X R5, R46, UR5, R44, 0x1, P0 ;  /* 0x000000052e057c11 */ /* 0x000fca00080f0c2c */
[----:B------:R3:W-:Y:S04]  /*7590*/  STG.E.128 desc[UR20][R4.64], R40 ;  /* 0x0000002804007986 */ /* 0x0007e8000c101d14 */
[----:B-1----:R3:W-:Y:S04]  /*75a0*/  STG.E.128 desc[UR20][R4.64+0x80], R36 ;  /* 0x0000802404007986 */ /* 0x0027e8000c101d14 */
[----:B------:R3:W-:Y:S02]  /*75b0*/  STG.E.128 desc[UR20][R4.64+0x100], R32 ;  /* 0x0001002004007986 */ /* 0x0007e4000c101d14 */
.L_x_1948:
[----:B------:R-:W-:Y:S05]  /*75c0*/  BSYNC.RECONVERGENT B0 ;  /* 0x0000000000007941 */ /* 0x000fea0003800200 */
.L_x_1947:
[----:B------:R-:W-:Y:S01]  /*75d0*/  MOV R61, RZ ;  /* 0x000000ff003d7202 */ /* 0x000fe20000000f00 */
[----:B------:R-:W2:Y:S01]  /*75e0*/  LDCU.64 UR4, c[0x0][0x5e0] ;  /* 0x0000bc00ff0477ac */ /* 0x000ea20008000a00 */
[----:B------:R-:W-:Y:S01]  /*75f0*/  IMAD R7, R7, UR6, RZ ;  /* 0x0000000607077c24 */ /* 0x000fe2000f8e02ff */
[----:B------:R-:W-:Y:S01]  /*7600*/  BSSY.RECONVERGENT B0, `(.L_x_1949) ;  /* 0x0000011000007945 */ /* 0x000fe20003800200 */
[----:B------:R-:W-:-:S04]  /*7610*/  IMAD.WIDE.U32 R60, R6, UR6, R60 ;  /* 0x00000006063c7c25 */ /* 0x000fc8000f8e003c */
[----:B------:R-:W-:Y:S01]  /*7620*/  IMAD R7, R6, UR7, R7 ;  /* 0x0000000706077c24 */ /* 0x000fe2000f8e0207 */
[----:B------:R-:W-:-:S04]  /*7630*/  IADD3 R6, P0, PT, R58, R60, RZ ;  /* 0x0000003c3a067210 */ /* 0x000fc80007f1e0ff */
[----:B------:R-:W-:-:S03]  /*7640*/  IADD3.X R7, PT, PT, R56, R61, R7, P0, !PT ;  /* 0x0000003d38077210 */ /* 0x000fc600007fe407 */
[----:B--2---:R-:W-:-:S04]  /*7650*/  IMAD.WIDE.U32 R6, R202, UR4, R6 ;  /* 0x00000004ca067c25 */ /* 0x004fc8000f8e0006 */
[----:B---3--:R-:W-:Y:S01]  /*7660*/  IMAD R5, R202, UR5, R7 ;  /* 0x00000005ca057c24 */ /* 0x008fe2000f8e0207 */
        /* <DEDUP_REMOVED lines=10> */
.L_x_1950:
[----:B------:R-:W-:Y:S05]  /*7710*/  BSYNC.RECONVERGENT B0 ;  /* 0x0000000000007941 */ /* 0x000fea0003800200 */
.L_x_1949:
        /* <DEDUP_REMOVED lines=12> */
.L_x_1936:
[----:B------:R-:W-:Y:S05]  /*77e0*/  BSYNC.RECONVERGENT B1 ;  /* 0x0000000000017941 */ /* 0x000fea0003800200 */
.L_x_1914:
        /* <DEDUP_REMOVED lines=11> */
.L_x_1952:
        /* <DEDUP_REMOVED lines=14> */
.L_x_2188:


//--------------------- .text._ZN5flash44flash_bwd_dq_dk_dv_loop_seqk_parallel_kernelI23Flash_bwd_kernel_traitsILi192ELi64ELi64ELi8ELi4ELi2ELi2ELb0ELb0EN7cutlass10bfloat16_tE19Flash_kernel_traitsILi192ELi64ELi64ELi8ES3_EELb0ELb0ELb1ELb0ELb0ELb1ELb1EEEvNS_16Flash_bwd_paramsE --------------------------
	.section	.text._ZN5flash44flash_bwd_dq_dk_dv_loop_seqk_parallel_kernelI23Flash_bwd_kernel_traitsILi192ELi64ELi64ELi8ELi4ELi2ELi2ELb0ELb0EN7cutlass10bfloat16_tE19Flash_kernel_traitsILi192ELi64ELi64ELi8ES3_EELb0ELb0ELb1ELb0ELb0ELb1ELb1EEEvNS_16Flash_bwd_paramsE,"ax",@progbits
	.align	128
        .global         _ZN5flash44flash_bwd_dq_dk_dv_loop_seqk_parallel_kernelI23Flash_bwd_kernel_traitsILi192ELi64ELi64ELi8ELi4ELi2ELi2ELb0ELb0EN7cutlass10bfloat16_tE19Flash_kernel_traitsILi192ELi64ELi64ELi8ES3_EELb0ELb0ELb1ELb0ELb0ELb1ELb1EEEvNS_16Flash_bwd_paramsE
        .type           _ZN5flash44flash_bwd_dq_dk_dv_loop_seqk_parallel_kernelI23Flash_bwd_kernel_traitsILi192ELi64ELi64ELi8ELi4ELi2ELi2ELb0ELb0EN7cutlass10bfloat16_tE19Flash_kernel_traitsILi192ELi64ELi64ELi8ES3_EELb0ELb0ELb1ELb0ELb0ELb1ELb1EEEvNS_16Flash_bwd_paramsE,@function
        .size           _ZN5flash44flash_bwd_dq_dk_dv_loop_seqk_parallel_kernelI23Flash_bwd_kernel_traitsILi192ELi64ELi64ELi8ELi4ELi2ELi2ELb0ELb0EN7cutlass10bfloat16_tE19Flash_kernel_traitsILi192ELi64ELi64ELi8ES3_EELb0ELb0ELb1ELb0ELb0ELb1ELb1EEEvNS_16Flash_bwd_paramsE,(.L_x_2189 - _ZN5flash44flash_bwd_dq_dk_dv_loop_seqk_parallel_kernelI23Flash_bwd_kernel_traitsILi192ELi64ELi64ELi8ELi4ELi2ELi2ELb0ELb0EN7cutlass10bfloat16_tE19Flash_kernel_traitsILi192ELi64ELi64ELi8ES3_EELb0ELb0ELb1ELb0ELb0ELb1ELb1EEEvNS_16Flash_bwd_paramsE)
        .other          _ZN5flash44flash_bwd_dq_dk_dv_loop_seqk_parallel_kernelI23Flash_bwd_kernel_traitsILi192ELi64ELi64ELi8ELi4ELi2ELi2ELb0ELb0EN7cutlass10bfloat16_tE19Flash_kernel_traitsILi192ELi64ELi64ELi8ES3_EELb0ELb0ELb1ELb0ELb0ELb1ELb1EEEvNS_16Flash_bwd_paramsE,@"STO_CUDA_ENTRY STV_DEFAULT"
_ZN5flash44flash_bwd_dq_dk_dv_loop_seqk_parallel_kernelI23Flash_bwd_kernel_traitsILi192ELi64ELi64ELi8ELi4ELi2ELi2ELb0ELb0EN7cutlass10bfloat16_tE19Flash_kernel_traitsILi192ELi64ELi64ELi8ES3_EELb0ELb0ELb1ELb0ELb0ELb1ELb1EEEvNS_16Flash_bwd_paramsE:
.text._ZN5flash44flash_bwd_dq_dk_dv_loop_seqk_parallel_kernelI23Flash_bwd_kernel_traitsILi192ELi64ELi64ELi8ELi4ELi2ELi2ELb0ELb0EN7cutlass10bfloat16_tE19Flash_kernel_traitsILi192ELi64ELi64ELi8ES3_EELb0ELb0ELb1ELb0ELb0ELb1ELb1EEEvNS_16Flash_bwd_paramsE:
        /* <DEDUP_REMOVED lines=13> */
[----:B------:R-:W3:Y:S01]  /*00d0*/  S2R R193, SR_CTAID.Z ;  /* 0x0000000000c17919 */ /* 0x000ee20000002700 */
[----:B------:R-:W-:Y:S01]  /*00e0*/  IMAD.MOV.U32 R186, RZ, RZ, 0x40 ;  /* 0x00000040ffba7424 */ /* 0x000fe200078e00ff */
[----:B------:R-:W4:Y:S01]  /*00f0*/  LDCU.64 UR18, c[0x0][0x358] ;  /* 0x00006b00ff1277ac */ /* 0x000f220008000a00 */
[----:B------:R-:W-:Y:S02]  /*0100*/  IMAD.MOV.U32 R188, RZ, RZ, 0x20 ;  /* 0x00000020ffbc7424 */ /* 0x000fe400078e00ff */
[----:B------:R-:W3:Y:S01]  /*0110*/  S2UR UR16, SR_CTAID.X ;  /* 0x00000000001079c3 */ /* 0x000ee20000002500 */
[----:B------:R-:W-:Y:S01]  /*0120*/  UMOV UR17, URZ ;  /* 0x000000ff00117c82 */ /* 0x000fe20008000000 */
[----:B------:R-:W-:-:S06]  /*0130*/  UMOV UR20, URZ ;  /* 0x000000ff00147c82 */ /* 0x000fcc0008000000 */
[----:B------:R-:W3:Y:S08]  /*0140*/  LDC R11, c[0x0][0x438] ;  /* 0x00010e00ff0b7b82 */ /* 0x000ef00000000800 */
[----:B------:R-:W3:Y:S01]  /*0150*/  LDC.U8 R192, c[0x0][0x532] ;  /* 0x00014c80ffc07b82 */ /* 0x000ee20000000000 */
        /* <DEDUP_REMOVED lines=10> */
[----:B------:R-:W-:Y:S01]  /*0200*/  IMAD.SHL.U32 R196, R195, 0x8, RZ ;  /* 0x00000008c3c47824 */ /* 0x000fe200078e00ff */
[--C-:B------:R-:W-:Y:S01]  /*0210*/  LOP3.LUT R201, R0, 0x20, R3.reuse, 0x78, !PT ;  /* 0x0000002000c97812 */ /* 0x100fe200078e7803 */
[----:B------:R-:W-:Y:S01]  /*0220*/  UIADD3 UR5, UPT, UPT, UR6, 0x20000, URZ ;  /* 0x0002000006057890 */ /* 0x000fe2000fffe0ff */
[----:B------:R-:W-:-:S02]  /*0230*/  LOP3.LUT R194, R194, 0x7, R3, 0xf8, !PT ;  /* 0x00000007c2c27812 */ /* 0x000fc400078ef803 */
[C---:B------:R-:W-:Y:S02]  /*0240*/  LOP3.LUT R3, R2.reuse, 0x200, RZ, 0xc0, !PT ;  /* 0x0000020002037812 */ /* 0x040fe400078ec0ff */
[----:B------:R-:W-:Y:S02]  /*0250*/  LOP3.LUT R7, R2, 0xc00, RZ, 0xc0, !PT ;  /* 0x00000c0002077812 */ /* 0x000fe400078ec0ff */
[--C-:B------:R-:W-:Y:S02]  /*0260*/  LOP3.LUT R201, R201, 0x1c0, R8.reuse, 0xf8, !PT ;  /* 0x000001c0c9c97812 */ /* 0x100fe400078ef808 */
[----:B------:R-:W-:Y:S02]  /*0270*/  LOP3.LUT R6, R3, 0x3800, R8, 0xf8, !PT ;  /* 0x0000380003067812 */ /* 0x000fe400078ef808 */
[----:B------:R-:W-:Y:S02]  /*0280*/  SHF.R.U32.HI R197, RZ, 0x3, R195 ;  /* 0x00000003ffc57819 */ /* 0x000fe400000116c3 */
[----:B------:R-:W-:-:S02]  /*0290*/  LOP3.LUT R8, R8, 0x1c0, RZ, 0xc0, !PT ;  /* 0x000001c008087812 */ /* 0x000fc400078ec0ff */
[----:B------:R-:W-:Y:S01]  /*02a0*/  LOP3.LUT R0, R7, 0x6, R4, 0xf8, !PT ;  /* 0x0000000607007812 */ /* 0x000fe200078ef804 */
[----:B------:R-:W-:Y:S01]  /*02b0*/  VIADD R199, R197, 0x20 ;  /* 0x00000020c5c77836 */ /* 0x000fe20000000000 */
[----:B------:R-:W-:Y:S02]  /*02c0*/  LOP3.LUT R3, R2, 0x400, RZ, 0xc0, !PT ;  /* 0x0000040002037812 */ /* 0x000fe400078ec0ff */
[----:B------:R-:W-:Y:S02]  /*02d0*/  LOP3.LUT R7, R8, 0x18, R197, 0xf8, !PT ;  /* 0x0000001808077812 */ /* 0x000fe400078ef8c5 */
[----:B------:R-:W-:Y:S02]  /*02e0*/  LOP3.LUT R9, R189, 0x1c0, RZ, 0xc0, !PT ;  /* 0x000001c0bd097812 */ /* 0x000fe400078ec0ff */
[----:B------:R-:W-:Y:S02]  /*02f0*/  LOP3.LUT R201, R0, R201, RZ, 0xfc, !PT ;  /* 0x000000c900c97212 */ /* 0x000fe400078efcff */
[----:B------:R-:W-:-:S02]  /*0300*/  LOP3.LUT R0, R5, 0x10, RZ, 0xc0, !PT ;  /* 0x0000001005007812 */ /* 0x000fc400078ec0ff */
[--C-:B------:R-:W-:Y:S02]  /*0310*/  LOP3.LUT R3, R3, 0x6, R4.reuse, 0xf8, !PT ;  /* 0x0000000603037812 */ /* 0x100fe400078ef804 */
[----:B------:R-:W-:Y:S02]  /*0320*/  LOP3.LUT R200, R7, 0x38, R4, 0x78, !PT ;  /* 0x0000003807c87812 */ /* 0x000fe400078e7804 */
[----:B------:R-:W-:Y:S02]  /*0330*/  LOP3.LUT R181, R189, 0x200, RZ, 0xc0, !PT ;  /* 0x00000200bdb57812 */ /* 0x000fe400078ec0ff */
[----:B------:R-:W-:Y:S02]  /*0340*/  LOP3.LUT R8, R9, 0x38, R196, 0xf8, !PT ;  /* 0x0000003809087812 */ /* 0x000fe400078ef8c4 */
[----:B------:R-:W-:Y:S02]  /*0350*/  LOP3.LUT R4, R4, 0x20, RZ, 0xc0, !PT ;  /* 0x0000002004047812 */ /* 0x000fe400078ec0ff */
[----:B------:R-:W-:-:S02]  /*0360*/  LOP3.LUT R183, R0, 0x8, R195, 0xf8, !PT ;  /* 0x0000000800b77812 */ /* 0x000fc400078ef8c3 */
[C-C-:B------:R-:W-:Y:S02]  /*0370*/  LOP3.LUT R191, R181.reuse, 0xc00, R2.reuse, 0xf8, !PT ;  /* 0x00000c00b5bf7812 */ /* 0x140fe400078ef802 */
[C---:B------:R-:W-:Y:S02]  /*0380*/  LOP3.LUT R0, R8.reuse, 0x8, R5, 0x78, !PT ;  /* 0x0000000808007812 */ /* 0x040fe400078e7805 */
[----:B------:R-:W-:Y:S02]  /*0390*/  LOP3.LUT R187, R8, 0x8, R195, 0x78, !PT ;  /* 0x0000000808bb7812 */ /* 0x000fe400078e78c3 */
[----:B------:R-:W-:Y:S02]  /*03a0*/  LOP3.LUT R4, R4, 0x18, R197, 0xf8, !PT ;  /* 0x0000001804047812 */ /* 0x000fe400078ef8c5 */
[----:B------:R-:W-:Y:S02]  /*03b0*/  LOP3.LUT R181, R181, 0x400, R2, 0xf8, !PT ;  /* 0x00000400b5b57812 */ /* 0x000fe400078ef802 */
[----:B------:R-:W-:-:S02]  /*03c0*/  LOP3.LUT R183, R183, R8, RZ, 0x3c, !PT ;  /* 0x00000008b7b77212 */ /* 0x000fc400078e3cff */
[----:B------:R-:W-:Y:S02]  /*03d0*/  LOP3.LUT R200, R3, R200, RZ, 0xfc, !PT ;  /* 0x000000c803c87212 */ /* 0x000fe400078efcff */
[----:B------:R-:W-:Y:S02]  /*03e0*/  R2P PR, R195, 0xe ;  /* 0x0000000ec3007804 */ /* 0x000fe40000000000 */
[----:B------:R-:W-:Y:S02]  /*03f0*/  LOP3.LUT R187, R6, R187, RZ, 0xfc, !PT ;  /* 0x000000bb06bb7212 */ /* 0x000fe400078efcff */
[----:B------:R-:W-:Y:S02]  /*0400*/  LOP3.LUT R3, R4, 0x1c0, R189, 0xf8, !PT ;  /* 0x000001c004037812 */ /* 0x000fe400078ef8bd */
[-C--:B------:R-:W-:Y:S02]  /*0410*/  LOP3.LUT R191, R191, R0.reuse, RZ, 0xfc, !PT ;  /* 0x00000000bfbf7212 */ /* 0x080fe400078efcff */
[----:B------:R-:W-:-:S02]  /*0420*/  LOP3.LUT R181, R181, R0, RZ, 0xfc, !PT ;  /* 0x00000000b5b57212 */ /* 0x000fc400078efcff */
[----:B------:R-:W-:Y:S02]  /*0430*/  LOP3.LUT R0, R196, 0x1f8, RZ, 0xc0, !PT ;  /* 0x000001f8c4007812 */ /* 0x000fe400078ec0ff */
[----:B------:R-:W-:Y:S02]  /*0440*/  LOP3.LUT R183, R183, 0x200, R2, 0xf8, !PT ;  /* 0x00000200b7b77812 */ /* 0x000fe400078ef802 */
[----:B------:R-:W-:Y:S02]  /*0450*/  LOP3.LUT R2, R3, 0x38, R196, 0x78, !PT ;  /* 0x0000003803027812 */ /* 0x000fe400078e78c4 */
[----:B------:R-:W-:Y:S02]  /*0460*/  SEL R186, R186, 0xffffffc0, !P2 ;  /* 0xffffffc0baba7807 */ /* 0x000fe40005000000 */
[----:B------:R-:W-:Y:S02]  /*0470*/  LEA R187, R187, UR4, 0x1 ;  /* 0x00000004bbbb7c11 */ /* 0x000fe4000f8e08ff */
[----:B------:R-:W-:-:S02]  /*0480*/  LEA R191, R191, UR6, 0x1 ;  /* 0x00000006bfbf7c11 */ /* 0x000fc4000f8e08ff */
[----:B------:R-:W-:Y:S01]  /*0490*/  LEA R181, R181, UR6, 0x1 ;  /* 0x00000006b5b57c11 */ /* 0x000fe2000f8e08ff */
[--C-:B------:R-:W-:Y:S01]  /*04a0*/  IMAD.IADD R185, R187, 0x1, R186.reuse ;  /* 0x00000001bbb97824 */ /* 0x100fe200078e02ba */
[----:B------:R-:W-:Y:S01]  /*04b0*/  LOP3.LUT R3, R0, 0x38, R195, 0x78, !PT ;  /* 0x0000003800037812 */ /* 0x000fe200078e78c3 */
[----:B------:R-:W-:Y:S01]  /*04c0*/  IMAD.IADD R177, R191, 0x1, R186 ;  /* 0x00000001bfb17824 */ /* 0x000fe200078e02ba */
[----:B------:R-:W-:Y:S02]  /*04d0*/  LEA R201, R201, UR5, 0x1 ;  /* 0x00000005c9c97c11 */ /* 0x000fe4000f8e08ff */
[----:B------:R-:W-:Y:S01]  /*04e0*/  LOP3.LUT R189, R2, 0x200, R189, 0xf8, !PT ;  /* 0x0000020002bd7812 */ /* 0x000fe200078ef8bd */
[----:B------:R-:W-:Y:S01]  /*04f0*/  IMAD.IADD R2, R186, 0x1, R181 ;  /* 0x00000001ba027824 */ /* 0x000fe200078e02b5 */
[----:B------:R-:W-:Y:S01]  /*0500*/  SEL R188, R188, 0xffffffe0, !P1 ;  /* 0xffffffe0bcbc7807 */ /* 0x000fe20004800000 */
[----:B------:R-:W-:Y:S01]  /*0510*/  VIADD R223, R201, 0x20 ;  /* 0x00000020c9df7836 */ /* 0x000fe20000000000 */
[----:B------:R-:W-:Y:S01]  /*0520*/  LEA R183, R183, UR5, 0x1 ;  /* 0x00000005b7b77c11 */ /* 0x000fe2000f8e08ff */
[----:B------:R-:W-:Y:S01]  /*0530*/  @P3 VIADD R223, R201, 0xffffffe0 ;  /* 0xffffffe0c9df3836 */ /* 0x000fe20000000000 */
[----:B------:R-:W-:Y:S01]  /*0540*/  LOP3.LUT R202, R3, 0x1e00, R196, 0xf8, !PT ;  /* 0x00001e0003ca7812 */ /* 0x000fe200078ef8c4 */
        /* <DEDUP_REMOVED lines=9> */
[----:B---34-:R-:W-:-:S07]  /*05e0*/  LEA R189, R189, UR6, 0x1 ;  /* 0x00000006bdbd7c11 */ /* 0x018fce000f8e08ff */
.L_x_1991:
[----:B------:R-:W1:Y:S01]  /*05f0*/  LDC.64 R8, c[0x0][0x478] ;  /* 0x00011e00ff087b82 */ /* 0x000e620000000a00 */
[----:B------:R-:W2:Y:S01]  /*0600*/  S2R R10, SR_CTAID.Y ;  /* 0x00000000000a7919 */ /* 0x000ea20000002600 */
[----:B------:R-:W3:Y:S01]  /*0610*/  LDCU.64 UR4, c[0x0][0x470] ;  /* 0x00008e00ff0477ac */ /* 0x000ee20008000a00 */
[----:B------:R-:W-:-:S05]  /*0620*/  IMAD.MOV.U32 R220, RZ, RZ, RZ ;  /* 0x000000ffffdc7224 */ /* 0x000fca00078e00ff */
[----:B------:R-:W4:Y:S08]  /*0630*/  LDC.64 R4, c[0x0][0x460] ;  /* 0x00011800ff047b82 */ /* 0x000f300000000a00 */
[----:B------:R-:W2:Y:S01]  /*0640*/  LDC.64 R16, c[0x0][0x460] ;  /* 0x00011800ff107b82 */ /* 0x000ea20000000a00 */
[----:B---3--:R-:W-:Y:S02]  /*0650*/  ISETP.NE.U32.AND P5, PT, RZ, UR4, PT ;  /* 0x00000004ff007c0c */ /* 0x008fe4000bfa5070 */
[----:B-1----:R-:W-:-:S05]  /*0660*/  ISETP.NE.U32.AND P4, PT, R8, RZ, PT ;  /* 0x000000ff0800720c */ /* 0x002fca0003f85070 */
[----:B------:R-:W1:Y:S01]  /*0670*/  LDC.64 R6, c[0x0][0x468] ;  /* 0x00011a00ff067b82 */ /* 0x000e620000000a00 */
[----:B------:R-:W-:Y:S02]  /*0680*/  ISETP.NE.AND.EX P5, PT, RZ, UR5, PT, P5 ;  /* 0x00000005ff007c0c */ /* 0x000fe4000bfa5350 */
[----:B------:R-:W-:Y:S02]  /*0690*/  ISETP.NE.AND.EX P4, PT, R9, RZ, PT, P4 ;  /* 0x000000ff0900720c */ /* 0x000fe40003f85340 */
[----:B----4-:R-:W-:Y:S01]  /*06a0*/  ISETP.NE.U32.AND P3, PT, R4, RZ, PT ;  /* 0x000000ff0400720c */ /* 0x010fe20003f65070 */
[----:B--2---:R-:W-:Y:S01]  /*06b0*/  IMAD.SHL.U32 R13, R10, 0x4, RZ ;  /* 0x000000040a0d7824 */ /* 0x004fe200078e00ff */
[----:B------:R-:W-:Y:S02]  /*06c0*/  ISETP.NE.U32.AND P2, PT, R4, RZ, PT ;  /* 0x000000ff0400720c */ /* 0x000fe40003f45070 */
[----:B------:R-:W-:Y:S02]  /*06d0*/  SHF.R.U32.HI R14, RZ, 0x1e, R10 ;  /* 0x0000001eff0e7819 */ /* 0x000fe4000001160a */
[----:B------:R-:W-:-:S03]  /*06e0*/  ISETP.NE.AND.EX P3, PT, R5, RZ, PT, P3 ;  /* 0x000000ff0500720c */ /* 0x000fc60003f65330 */
[C---:B------:R-:W-:Y:S02]  /*06f0*/  @P5 IADD3 R18, P1, PT, R13.reuse, UR4, RZ ;  /* 0x000000040d125c10 */ /* 0x040fe4000ff3e0ff */
[----:B------:R-:W-:Y:S02]  /*0700*/  @P4 IADD3 R20, P0, PT, R13, R8, RZ ;  /* 0x000000080d144210 */ /* 0x000fe40007f1e0ff */
[----:B------:R-:W-:Y:S02]  /*0710*/  ISETP.NE.AND.EX P2, PT, R5, RZ, PT, P2 ;  /* 0x000000ff0500720c */ /* 0x000fe40003f45320 */
[C---:B------:R-:W-:Y:S01]  /*0720*/  @P5 IADD3.X R19, PT, PT, R14.reuse, UR5, RZ, P1, !PT ;  /* 0x000000050e135c10 */ /* 0x040fe20008ffe4ff */
[----:B------:R-:W-:Y:S01]  /*0730*/  @P4 IMAD.X R21, R14, 0x1, R9, P0 ;  /* 0x000000010e154824 */ /* 0x000fe200000e0609 */
[----:B------:R-:W2:Y:S01]  /*0740*/  @!P4 LDC.64 R4, c[0x0][0x488] ;  /* 0x00012200ff04cb82 */ /* 0x000ea20000000a00 */
[----:B------:R-:W-:Y:S02]  /*0750*/  IMAD.MOV.U32 R3, RZ, RZ, -0x1 ;  /* 0xffffffffff037424 */ /* 0x000fe400078e00ff */
[----:B------:R-:W-:Y:S01]  /*0760*/  IMAD.WIDE.U32 R16, R10, 0x4, R16 ;  /* 0x000000040a107825 */ /* 0x000fe200078e0010 */
[----:B------:R-:W3:Y:S04]  /*0770*/  @P5 LDG.E R220, desc[UR18][R18.64] ;  /* 0x0000001212dc5981 */ /* 0x000ee8000c1e1900 */
[----:B------:R-:W3:Y:S01]  /*0780*/  @P4 LDG.E R219, desc[UR18][R20.64] ;  /* 0x0000001214db4981 */ /* 0x000ee2000c1e1900 */
[----:B-1----:R-:W-:Y:S01]  /*0790*/  ISETP.EQ.U32.AND P1, PT, R6, RZ, PT ;  /* 0x000000ff0600720c */ /* 0x002fe20003f22070 */
[----:B------:R-:W-:Y:S01]  /*07a0*/  IMAD.MOV.U32 R221, RZ, RZ, -0x1 ;  /* 0xffffffffffdd7424 */ /* 0x000fe200078e00ff */
[----:B------:R-:W1:Y:S01]  /*07b0*/  @!P4 LDC R9, c[0x0][0x43c] ;  /* 0x00010f00ff09cb82 */ /* 0x000e620000000800 */
[----:B-----5:R4:W5:Y:S04]  /*07c0*/  @P3 LDG.E R3, desc[UR18][R16.64] ;  /* 0x0000001210033981 */ /* 0x020968000c1e1900 */
[----:B------:R4:W5:Y:S01]  /*07d0*/  @P2 LDG.E R8, desc[UR18][R16.64+0x4] ;  /* 0x0000041210082981 */ /* 0x000962000c1e1900 */
[----:B------:R-:W-:-:S02]  /*07e0*/  ISETP.NE.AND P5, PT, R192, RZ, PT ;  /* 0x000000ffc000720c */ /* 0x000fc40003fa5270 */
[----:B------:R-:W-:Y:S02]  /*07f0*/  IADD3 R12, P0, PT, R13, R6, RZ ;  /* 0x000000060d0c7210 */ /* 0x000fe40007f1e0ff */
[----:B------:R-:W-:-:S03]  /*0800*/  ISETP.EQ.OR.EX P1, PT, R7, RZ, !P5, P1 ;  /* 0x000000ff0700720c */ /* 0x000fc60006f22710 */
[----:B------:R-:W-:Y:S01]  /*0810*/  IMAD.X R13, R14, 0x1, R7, P0 ;  /* 0x000000010e0d7824 */ /* 0x000fe200000e0607 */
[----:B------:R-:W3:Y:S09]  /*0820*/  @!P2 LDC R222, c[0x0][0x434] ;  /* 0x00010d00ffdeab82 */ /* 0x000ef20000000800 */
[----:B------:R4:W5:Y:S01]  /*0830*/  @!P1 LDG.E R221, desc[UR18][R12.64] ;  /* 0x000000120cdd9981 */ /* 0x000962000c1e1900 */
[----:B------:R-:W-:-:S02]  /*0840*/  ISETP.NE.U32.AND P1, PT, R6, RZ, PT ;  /* 0x000000ff0600720c */ /* 0x000fc40003f25070 */
[----:B--2---:R-:W-:Y:S02]  /*0850*/  @!P4 ISETP.NE.U32.AND P0, PT, R4, RZ, PT ;  /* 0x000000ff0400c20c */ /* 0x004fe40003f05070 */
[----:B------:R-:W-:Y:S02]  /*0860*/  ISETP.NE.AND.EX P1, PT, R7, RZ, PT, P1 ;  /* 0x000000ff0700720c */ /* 0x000fe40003f25310 */
[----:B------:R-:W-:-:S04]  /*0870*/  @!P4 ISETP.NE.AND.EX P0, PT, R5, RZ, PT, P0 ;  /* 0x000000ff0500c20c */ /* 0x000fc80003f05300 */
[----:B-1----:R-:W-:Y:S01]  /*0880*/  @!P4 SEL R9, R9, RZ, P0 ;  /* 0x000000ff0909c207 */ /* 0x002fe20000000000 */
[----:B---3--:R-:W-:-:S06]  /*0890*/  @P4 IMAD.IADD R219, R219, 0x1, -R220 ;  /* 0x00000001dbdb4824 */ /* 0x008fcc00078e0adc */
[----:B----4-:R-:W-:Y:S05]  /*08a0*/  @!P1 BRA `(.L_x_1953) ;  /* 0x00000000000c9947 */ /* 0x010fea0003800000 */
[----:B------:R-:W2:Y:S02]  /*08b0*/  @P5 LDG.E R4, desc[UR18][R12.64+0x4] ;  /* 0x000004120c045981 */ /* 0x000ea4000c1e1900 */
[----:B--2--5:R-:W-:-:S06]  /*08c0*/  @P5 IADD3 R11, PT, PT, R4, -R221, RZ ;  /* 0x800000dd040b5210 */ /* 0x024fcc0007ffe0ff */
[----:B------:R1:W5:Y:S02]  /*08d0*/  @!P5 LDG.E R11, desc[UR18][R12.64] ;  /* 0x000000120c0bd981 */ /* 0x000364000c1e1900 */
.L_x_1953:
        /* <DEDUP_REMOVED lines=39> */
.L_x_1955:
[----:B------:R-:W2:Y:S01]  /*0b50*/  LDCU.64 UR12, c[0x0][0x3b8] ;  /* 0x00007700ff0c77ac */ /* 0x000ea20008000a00 */
[----:B------:R-:W-:-:S05]  /*0b60*/  IADD3 R16, PT, PT, R220, R221, RZ ;  /* 0x000000dddc107210 */ /* 0x000fca0007ffe0ff */
[C---:B--2---:R-:W-:Y:S02]  /*0b70*/  IMAD R14, R16.reuse, UR13, RZ ;  /* 0x0000000d100e7c24 */ /* 0x044fe4000f8e02ff */
[----:B------:R-:W-:-:S05]  /*0b80*/  IMAD.WIDE.U32 R16, R16, UR12, RZ ;  /* 0x0000000c10107c25 */ /* 0x000fca000f8e00ff */
[----:B------:R-:W-:Y:S02]  /*0b90*/  IADD3 R14, PT, PT, R17, R14, RZ ;  /* 0x0000000e110e7210 */ /* 0x000fe40007ffe0ff */
.L_x_1956:
        /* <DEDUP_REMOVED lines=38> */
.L_x_1957:
[----:B------:R-:W1:Y:S01]  /*0e00*/  LDCU.64 UR10, c[0x0][0x3c0] ;  /* 0x00007800ff0a77ac */ /* 0x000e620008000a00 */
[----:B------:R-:W-:-:S05]  /*0e10*/  IADD3 R4, PT, PT, R220, R221, RZ ;  /* 0x000000dddc047210 */ /* 0x000fca0007ffe0ff */
[C---:B-1----:R-:W-:Y:S02]  /*0e20*/  IMAD R15, R4.reuse, UR11, RZ ;  /* 0x0000000b040f7c24 */ /* 0x042fe4000f8e02ff */
[----:B------:R-:W-:-:S05]  /*0e30*/  IMAD.WIDE.U32 R4, R4, UR10, RZ ;  /* 0x0000000a04047c25 */ /* 0x000fca000f8e00ff */
[----:B------:R-:W-:Y:S02]  /*0e40*/  IADD3 R15, PT, PT, R5, R15, RZ ;  /* 0x0000000f050f7210 */ /* 0x000fe40007ffe0ff */
[----:B------:R-:W-:-:S07]  /*0e50*/  MOV R18, R4 ;  /* 0x0000000400127202 */ /* 0x000fce0000000f00 */
.L_x_1958:
        /* <DEDUP_REMOVED lines=11> */
[----:B------:R-:W1:Y:S01]  /*0f10*/  LDCU UR4, c[0x0][0x444] ;  /* 0x00008880ff0477ac */ /* 0x000e620008000800 */
[----:B------:R-:W-:Y:S01]  /*0f20*/  SHF.R.S32.HI R5, RZ, 0x1f, R32 ;  /* 0x0000001fff057819 */ /* 0x000fe20000011420 */
[----:B-1----:R-:W-:Y:S01]  /*0f30*/  USHF.R.S32.HI UR5, URZ, 0x1f, UR4 ;  /* 0x0000001fff057899 */ /* 0x002fe20008011404 */
[----:B------:R-:W-:Y:S01]  /*0f40*/  IMAD.WIDE.U32 R22, R10, UR4, RZ ;  /* 0x000000040a167c25 */ /* 0x000fe2000f8e00ff */
[----:B------:R-:W-:-:S04]  /*0f50*/  USHF.R.S32.HI UR4, URZ, 0x1f, UR6 ;  /* 0x0000001fff047899 */ /* 0x000fc80008011406 */
[----:B------:R-:W-:-:S05]  /*0f60*/  IMAD R7, R10, UR5, RZ ;  /* 0x000000050a077c24 */ /* 0x000fca000f8e02ff */
[----:B------:R-:W-:-:S05]  /*0f70*/  IADD3 R7, PT, PT, R23, R7, RZ ;  /* 0x0000000717077210 */ /* 0x000fca0007ffe0ff */
[-C--:B------:R-:W-:Y:S02]  /*0f80*/  IMAD R4, R7, R32.reuse, RZ ;  /* 0x0000002007047224 */ /* 0x080fe400078e02ff */
[----:B------:R-:W-:-:S04]  /*0f90*/  IMAD.WIDE.U32 R6, R22, R32, RZ ;  /* 0x0000002016067225 */ /* 0x000fc800078e00ff */
[----:B------:R-:W-:Y:S02]  /*0fa0*/  IMAD R5, R5, R22, R4 ;  /* 0x0000001605057224 */ /* 0x000fe400078e0204 */
[----:B------:R-:W-:-:S03]  /*0fb0*/  IMAD.WIDE.U32 R26, R6, UR6, RZ ;  /* 0x00000006061a7c25 */ /* 0x000fc6000f8e00ff */
[----:B------:R-:W-:-:S05]  /*0fc0*/  IADD3 R5, PT, PT, R7, R5, RZ ;  /* 0x0000000507057210 */ /* 0x000fca0007ffe0ff */
[----:B------:R-:W-:-:S04]  /*0fd0*/  IMAD R23, R5, UR6, RZ ;  /* 0x0000000605177c24 */ /* 0x000fc8000f8e02ff */
[----:B------:R-:W-:-:S05]  /*0fe0*/  IMAD R23, R6, UR4, R23 ;  /* 0x0000000406177c24 */ /* 0x000fca000f8e0217 */
[----:B------:R-:W-:Y:S01]  /*0ff0*/  IADD3 R23, PT, PT, R27, R23, RZ ;  /* 0x000000171b177210 */ /* 0x000fe20007ffe0ff */
[----:B------:R-:W-:Y:S06]  /*1000*/  BRA `(.L_x_1960) ;  /* 0x00000000000c7947 */ /* 0x000fec0003800000 */
.L_x_1959:
[-C--:B------:R-:W-:Y:S02]  /*1010*/  IMAD R23, R9, R3.reuse, RZ ;  /* 0x0000000309177224 */ /* 0x080fe400078e02ff */
[----:B------:R-:W-:-:S05]  /*1020*/  IMAD.WIDE.U32 R26, R8, R3, RZ ;  /* 0x00000003081a7225 */ /* 0x000fca00078e00ff */
[----:B------:R-:W-:Y:S02]  /*1030*/  IADD3 R23, PT, PT, R27, R23, RZ ;  /* 0x000000171b177210 */ /* 0x000fe40007ffe0ff */
.L_x_1960:
[----:B------:R-:W1:Y:S01]  /*1040*/  LDCU.U8 UR4, c[0x0][0x548] ;  /* 0x0000a900ff0477ac */ /* 0x000e620008000000 */
[----:B------:R-:W-:Y:S01]  /*1050*/  SHF.L.U32 R6, R10, 0x7, RZ ;  /* 0x000000070a067819 */ /* 0x000fe200000006ff */
[----:B------:R-:W-:Y:S01]  /*1060*/  IMAD R29, R193, UR6, RZ ;  /* 0x00000006c11d7c24 */ /* 0x000fe2000f8e02ff */
        /* <DEDUP_REMOVED lines=17> */
.L_x_1961:
[----:B------:R-:W1:Y:S01]  /*1180*/  LDC R17, c[0x0][0x434] ;  /* 0x00010d00ff117b82 */ /* 0x000e620000000800 */
[----:B------:R-:W-:-:S04]  /*1190*/  IMAD R4, R10, R32, R193 ;  /* 0x000000200a047224 */ /* 0x000fc800078e02c1 */
[----:B-1----:R-:W-:-:S03]  /*11a0*/  IMAD R17, R4, R17, RZ ;  /* 0x0000001104117224 */ /* 0x002fc600078e02ff */
.L_x_1962:
        /* <DEDUP_REMOVED lines=11> */
.L_x_1963:
[----:B------:R-:W1:Y:S01]  /*1260*/  LDC R27, c[0x0][0x444] ;  /* 0x00011100ff1b7b82 */ /* 0x000e620000000800 */
[----:B------:R-:W-:-:S04]  /*1270*/  IMAD R4, R10, R32, R193 ;  /* 0x000000200a047224 */ /* 0x000fc800078e02c1 */
[----:B-1----:R-:W-:-:S07]  /*1280*/  IMAD R27, R4, R27, RZ ;  /* 0x0000001b041b7224 */ /* 0x002fce00078e02ff */
.L_x_1964:
        /* <DEDUP_REMOVED lines=10> */
[----:B------:R-:W-:Y:S01]  /*1330*/  LEA R27, R218, R27, 0x6 ;  /* 0x0000001bda1b7211 */ /* 0x000fe200078e30ff */
[----:B------:R-:W-:Y:S01]  /*1340*/  BSSY.RECONVERGENT B1, `(.L_x_1954) ;  /* 0x00005f4000017945 */ /* 0x000fe20003800200 */
[----:B------:R-:W-:Y:S01]  /*1350*/  IADD3.X R22, PT, PT, R22, R23, R29, P2, P1 ;  /* 0x0000001716167210 */ /* 0x000fe200017e241d */
[----:B------:R-:W-:Y:S01]  /*1360*/  IMAD.MOV.U32 R23, RZ, RZ, RZ ;  /* 0x000000ffff177224 */ /* 0x000fe200078e00ff */
[----:B------:R-:W3:Y:S03]  /*1370*/  LDCU.64 UR4, c[0x0][0x570] ;  /* 0x0000ae00ff0477ac */ /* 0x000ee60008000a00 */
[----:B------:R-:W4:Y:S01]  /*1380*/  LDC.64 R6, c[0x0][0x3b0] ;  /* 0x0000ec00ff067b82 */ /* 0x000f220000000a00 */
[----:B------:R-:W3:Y:S01]  /*1390*/  LDCU.64 UR6, c[0x0][0x550] ;  /* 0x0000aa00ff0677ac */ /* 0x000ee20008000a00 */
[----:B--2---:R-:W-:-:S06]  /*13a0*/  IMAD.WIDE.U32 R38, R8, UR16, RZ ;  /* 0x0000001008267c25 */ /* 0x004fcc000f8e00ff */
[----:B------:R-:W2:Y:S01]  /*13b0*/  LDC.64 R230, c[0x0][0x420] ;  /* 0x00010800ffe67b82 */ /* 0x000ea20000000a00 */
[----:B------:R-:W-:Y:S01]  /*13c0*/  IMAD R9, R9, UR16, R39 ;  /* 0x0000001009097c24 */ /* 0x000fe2000f8e0227 */
[----:B------:R-:W-:Y:S02]  /*13d0*/  SEL R8, R38, RZ, P4 ;  /* 0x000000ff26087207 */ /* 0x000fe40002000000 */
[----:B-1----:R-:W-:Y:S02]  /*13e0*/  LOP3.LUT R28, R3, 0x1f, RZ, 0xc0, !PT ;  /* 0x0000001f031c7812 */ /* 0x002fe400078ec0ff */
[----:B------:R-:W-:Y:S02]  /*13f0*/  SEL R9, R9, RZ, P4 ;  /* 0x000000ff09097207 */ /* 0x000fe40002000000 */
[----:B-----5:R-:W-:Y:S01]  /*1400*/  SHF.L.U64.HI R209, R4, 0x5, R5 ;  /* 0x0000000504d17819 */ /* 0x020fe20000010205 */
[----:B------:R-:W-:Y:S02]  /*1410*/  IMAD R31, R195, R32, R28 ;  /* 0x00000020c31f7224 */ /* 0x000fe400078e021c */
[----:B----4-:R-:W-:-:S03]  /*1420*/  IMAD R34, R25, R6, RZ ;  /* 0x0000000619227224 */ /* 0x010fc600078e02ff */
[----:B------:R-:W-:Y:S02]  /*1430*/  IADD3 R29, P2, P1, R31, R26, R8 ;  /* 0x0000001a1f1d7210 */ /* 0x000fe4000795e008 */
[----:B------:R-:W-:Y:S01]  /*1440*/  SHF.R.S32.HI R31, RZ, 0x1f, R31 ;  /* 0x0000001fff1f7819 */ /* 0x000fe2000001141f */
[----:B------:R-:W1:Y:S01]  /*1450*/  LDC R26, c[0x0][0x508] ;  /* 0x00014200ff1a7b82 */ /* 0x000e620000000800 */
[----:B------:R-:W-:Y:S02]  /*1460*/  IMAD R34, R21, R7, R34 ;  /* 0x0000000715227224 */ /* 0x000fe400078e0222 */
[----:B------:R-:W-:Y:S01]  /*1470*/  IADD3.X R28, PT, PT, R31, R22, R9, P2, P1 ;  /* 0x000000161f1c7210 */ /* 0x000fe200017e2409 */
[----:B------:R-:W-:Y:S01]  /*1480*/  IMAD.MOV.U32 R22, RZ, RZ, R204 ;  /* 0x000000ffff167224 */ /* 0x000fe200078e00cc */
[----:B------:R-:W-:Y:S01]  /*1490*/  IADD3 R36, P1, PT, R204, R36, RZ ;  /* 0x00000024cc247210 */ /* 0x000fe20007f3e0ff */
[----:B--2---:R-:W-:Y:S02]  /*14a0*/  IMAD.WIDE R230, R17, 0x4, R230 ;  /* 0x0000000411e67825 */ /* 0x004fe400078e02e6 */
[----:B------:R-:W2:Y:S02]  /*14b0*/  LDC.64 R8, c[0x0][0x598] ;  /* 0x00016600ff087b82 */ /* 0x000ea40000000a00 */
[----:B------:R-:W-:-:S02]  /*14c0*/  IMAD.X R37, RZ, RZ, R30, P1 ;  /* 0x000000ffff257224 */ /* 0x000fc400008e061e */
[----:B------:R-:W-:Y:S02]  /*14d0*/  IMAD.SHL.U32 R30, R32, 0x40, RZ ;  /* 0x00000040201e7824 */ /* 0x000fe400078e00ff */
[----:B------:R-:W-:Y:S02]  /*14e0*/  IMAD R32, R25, R4, RZ ;  /* 0x0000000419207224 */ /* 0x000fe400078e02ff */
[----:B------:R-:W-:Y:S01]  /*14f0*/  IMAD.WIDE.U32 R38, R21, R6, R22 ;  /* 0x0000000615267225 */ /* 0x000fe200078e0016 */
[----:B------:R-:W-:-:S03]  /*1500*/  IADD3 R29, P1, PT, R30, R29, RZ ;  /* 0x0000001d1e1d7210 */ /* 0x000fc60007f3e0ff */
[C---:B------:R-:W-:Y:S01]  /*1510*/  IMAD R25, R21.reuse, R5, R32 ;  /* 0x0000000515197224 */ /* 0x040fe200078e0220 */
[----:B------:R-:W-:Y:S01]  /*1520*/  IADD3 R24, P2, PT, R24, R38, RZ ;  /* 0x0000002618187210 */ /* 0x000fe20007f5e0ff */
[----:B------:R-:W-:Y:S01]  /*1530*/  IMAD.WIDE.U32 R36, R21, R4, R36 ;  /* 0x0000000415247225 */ /* 0x000fe200078e0024 */
[----:B------:R-:W-:Y:S01]  /*1540*/  LEA.HI.X.SX32 R28, R30, R28, 0x1, P1 ;  /* 0x0000001c1e1c7211 */ /* 0x000fe200008f0eff */
[----:B------:R-:W4:Y:S01]  /*1550*/  LDC.64 R32, c[0x0][0x5e8] ;  /* 0x00017a00ff207b82 */ /* 0x000f220000000a00 */
[----:B-1----:R-:W-:Y:S01]  /*1560*/  IADD3 R217, PT, PT, R207, -R26, -R219 ;  /* 0x8000001acfd97210 */ /* 0x002fe20007ffe8db */
[----:B------:R-:W-:Y:S01]  /*1570*/  IMAD.IADD R37, R37, 0x1, R25 ;  /* 0x0000000125257824 */ /* 0x000fe200078e0219 */
[----:B------:R-:W-:Y:S02]  /*1580*/  IADD3.X R25, PT, PT, R19, R39, R34, P2, !PT ;  /* 0x0000002713197210 */ /* 0x000fe400017fe422 */
[----:B---3--:R-:W-:Y:S01]  /*1590*/  LEA R224, P1, R29, UR4, 0x2 ;  /* 0x000000041de07c11 */ /* 0x008fe2000f8210ff */
[----:B--2---:R-:W-:-:S03]  /*15a0*/  IMAD.WIDE.U32 R30, R193, R8, R36 ;  /* 0x00000008c11e7225 */ /* 0x004fc600078e0024 */
[----:B------:R-:W-:Y:S01]  /*15b0*/  LEA.HI.X R225, R29, UR5, R28, 0x2, P1 ;  /* 0x000000051de17c11 */ /* 0x000fe200088f141c */
        /* <DEDUP_REMOVED lines=14> */
[----:B----4-:R-:W-:Y:S01]  /*16a0*/  IMAD.WIDE R210, R27, 0x4, R32 ;  /* 0x000000041bd27825 */ /* 0x010fe200078e0220 */
[----:B------:R-:W-:Y:S02]  /*16b0*/  LEA.HI.X R229, R24, UR9, R8, 0x1, P2 ;  /* 0x0000000918e57c11 */ /* 0x000fe400090f0c08 */
[----:B------:R-:W-:Y:S01]  /*16c0*/  ISETP.GT.AND P2, PT, R20, R205, PT ;  /* 0x000000cd1400720c */ /* 0x000fe20003f44270 */
[----:B------:R-:W-:Y:S01]  /*16d0*/  IMAD.MOV.U32 R212, RZ, RZ, R210 ;  /* 0x000000ffffd47224 */ /* 0x000fe200078e00d2 */
[----:B------:R-:W-:Y:S01]  /*16e0*/  LEA.HI.X R227, R30, UR7, R9, 0x1, P1 ;  /* 0x000000071ee37c11 */ /* 0x000fe200088f0c09 */
[----:B------:R-:W-:Y:S01]  /*16f0*/  IMAD.SHL.U32 R9, R6, 0x20, RZ ;  /* 0x0000002006097824 */ /* 0x000fe200078e00ff */
[----:B------:R-:W-:-:S02]  /*1700*/  IADD3 R8, P1, PT, R197, 0x20, RZ ;  /* 0x00000020c5087810 */ /* 0x000fc40007f3e0ff */
        /* <DEDUP_REMOVED lines=15> */
.L_x_1966:
[----:B------:R-:W1:Y:S01]  /*1800*/  LDCU.64 UR8, c[0x0][0x5c0] ;  /* 0x0000b800ff0877ac */ /* 0x000e620008000a00 */
[----:B------:R-:W-:-:S05]  /*1810*/  IADD3 R3, PT, PT, R220, R221, RZ ;  /* 0x000000dddc037210 */ /* 0x000fca0007ffe0ff */
[C---:B-1----:R-:W-:Y:S02]  /*1820*/  IMAD R5, R3.reuse, UR9, RZ ;  /* 0x0000000903057c24 */ /* 0x042fe4000f8e02ff */
[----:B------:R-:W-:-:S05]  /*1830*/  IMAD.WIDE.U32 R6, R3, UR8, RZ ;  /* 0x0000000803067c25 */ /* 0x000fca000f8e00ff */
[----:B------:R-:W-:Y:S02]  /*1840*/  IADD3 R3, PT, PT, R7, R5, RZ ;  /* 0x0000000507037210 */ /* 0x000fe40007ffe0ff */
.L_x_1967:
        /* <DEDUP_REMOVED lines=12> */
.L_x_1968:
[----:B------:R-:W1:Y:S01]  /*1910*/  LDCU.64 UR6, c[0x0][0x5c8] ;  /* 0x0000b900ff0677ac */ /* 0x000e620008000a00 */
[----:B------:R-:W-:-:S05]  /*1920*/  IADD3 R220, PT, PT, R220, R221, RZ ;  /* 0x000000dddcdc7210 */ /* 0x000fca0007ffe0ff */
[C---:B-1----:R-:W-:Y:S02]  /*1930*/  IMAD R5, R220.reuse, UR7, RZ ;  /* 0x00000007dc057c24 */ /* 0x042fe4000f8e02ff */
[----:B------:R-:W-:-:S05]  /*1940*/  IMAD.WIDE.U32 R220, R220, UR6, RZ ;  /* 0x00000006dcdc7c25 */ /* 0x000fca000f8e00ff */
[----:B------:R-:W-:Y:S02]  /*1950*/  IADD3 R5, PT, PT, R221, R5, RZ ;  /* 0x00000005dd057210 */ /* 0x000fe40007ffe0ff */
[----:B------:R-:W-:Y:S02]  /*1960*/  MOV R12, R220 ;  /* 0x000000dc000c7202 */ /* 0x000fe40000000f00 */
.L_x_1969:
        /* <DEDUP_REMOVED lines=23> */
.L_x_1971:
[----:B------:R-:W-:Y:S05]  /*1ae0*/  BSYNC.RECONVERGENT B0 ;  /* 0x0000000000007941 */ /* 0x000fea0003800200 */
.L_x_1970:
        /* <DEDUP_REMOVED lines=14> */
.L_x_1973:
[----:B------:R-:W-:Y:S05]  /*1bd0*/  BSYNC.RECONVERGENT B0 ;  /* 0x0000000000007941 */ /* 0x000fea0003800200 */
.L_x_1972:
[----:B------:R-:W3:Y:S01]  /*1be0*/  LDCU.64 UR4, c[0x0][0x5e0] ;  /* 0x0000bc00ff0477ac */ /* 0x000ee20008000a00 */
[----:B--2---:R-:W-:Y:S01]  /*1bf0*/  IMAD.WIDE.U32 R6, R208, UR6, R22 ;  /* 0x00000006d0067c25 */ /* 0x004fe2000f8e0016 */
        /* <DEDUP_REMOVED lines=18> */
.L_x_1975:
[----:B------:R-:W-:Y:S05]  /*1d20*/  BSYNC.RECONVERGENT B0 ;  /* 0x0000000000007941 */ /* 0x000fea0003800200 */
.L_x_1974:
[----:B------:R-:W-:Y:S05]  /*1d30*/  @P1 BRA `(.L_x_1976) ;  /* 0x0000005400501947 */ /* 0x000fea0003800000 */
[----:B------:R-:W3:Y:S01]  /*1d40*/  LDCU.64 UR4, c[0x0][0x568] ;  /* 0x0000ad00ff0477ac */ /* 0x000ee20008000a00 */
[----:B------:R-:W-:Y:S01]  /*1d50*/  MOV R7, R3 ;  /* 0x0000000300077202 */ /* 0x000fe20000000f00 */
[----:B------:R-:W-:Y:S02]  /*1d60*/  IMAD R5, R4, UR6, RZ ;  /* 0x0000000604057c24 */ /* 0x000fe4000f8e02ff */
        /* <DEDUP_REMOVED lines=9> */
.L_x_1965:
[----:B------:R-:W1:Y:S01]  /*1e00*/  LDCU.64 UR6, c[0x0][0x3d0] ;  /* 0x00007a00ff0677ac */ /* 0x000e620008000a00 */
[----:B------:R-:W-:Y:S01]  /*1e10*/  LOP3.LUT R5, R218, 0x80000001, RZ, 0xc0, !PT ;  /* 0x80000001da057812 */ /* 0x000fe200078ec0ff */
[----:B------:R-:W-:Y:S01]  /*1e20*/  IMAD.WIDE.U32 R20, R208, UR12, R22 ;  /* 0x0000000cd0147c25 */ /* 0x000fe2000f8e0016 */
[----:B------:R-:W2:Y:S02]  /*1e30*/  LDCU.64 UR4, c[0x0][0x3d8] ;  /* 0x00007b00ff0477ac */ /* 0x000ea40008000a00 */
[----:B------:R-:W-:Y:S01]  /*1e40*/  ISETP.NE.AND P0, PT, R5, 0x1, PT ;  /* 0x000000010500780c */ /* 0x000fe20003f05270 */
[----:B------:R-:W-:Y:S01]  /*1e50*/  IMAD R6, R218, -0x40, R222 ;  /* 0xffffffc0da067824 */ /* 0x000fe200078e02de */
[----:B------:R-:W-:Y:S01]  /*1e60*/  IADD3 R20, P2, PT, R16, R20, RZ ;  /* 0x0000001410147210 */ /* 0x000fe20007f5e0ff */
[----:B------:R-:W-:-:S03]  /*1e70*/  IMAD.WIDE.U32 R22, R208, UR10, R22 ;  /* 0x0000000ad0167c25 */ /* 0x000fc6000f8e0016 */
[----:B------:R-:W-:Y:S01]  /*1e80*/  ISETP.GE.AND P5, PT, R199, R6, PT ;  /* 0x00000006c700720c */ /* 0x000fe20003fa6270 */
[C---:B------:R-:W-:Y:S01]  /*1e90*/  IMAD R17, R13.reuse, UR10, RZ ;  /* 0x0000000a0d117c24 */ /* 0x040fe2000f8e02ff */
[----:B------:R-:W-:Y:S01]  /*1ea0*/  IADD3 R18, P1, PT, R18, R22, RZ ;  /* 0x0000001612127210 */ /* 0x000fe20007f3e0ff */
[----:B------:R-:W-:Y:S01]  /*1eb0*/  IMAD R5, R13, UR12, RZ ;  /* 0x0000000c0d057c24 */ /* 0x000fe2000f8e02ff */
[----:B------:R-:W-:Y:S01]  /*1ec0*/  @P4 BAR.SYNC.DEFER_BLOCKING 0x0 ;  /* 0x0000000000004b1d */ /* 0x000fe20000010000 */
[C---:B------:R-:W-:Y:S02]  /*1ed0*/  IMAD R10, R208.reuse, UR11, R17 ;  /* 0x0000000bd00a7c24 */ /* 0x040fe4000f8e0211 */
[----:B------:R-:W-:Y:S02]  /*1ee0*/  IMAD R5, R208, UR13, R5 ;  /* 0x0000000dd0057c24 */ /* 0x000fe4000f8e0205 */
        /* <DEDUP_REMOVED lines=8> */
[C---:B------:R-:W-:Y:S01]  /*1f70*/  IMAD R5, R12.reuse, UR7, R5 ;  /* 0x000000070c057c24 */ /* 0x040fe2000f8e0205 */
[----:B------:R-:W-:Y:S01]  /*1f80*/  @!P5 LEA R16, P6, R9, R228, 0x1 ;  /* 0x000000e40910d211 */ /* 0x000fe200078c08ff */
[----:B------:R-:W-:Y:S01]  /*1f90*/  IMAD.WIDE.U32 R28, R12, UR6, R20 ;  /* 0x000000060c1c7c25 */ /* 0x000fe2000f8e0014 */
[----:B------:R-:W-:-:S03]  /*1fa0*/  @!P5 LEA R24, P4, R210, R226, 0x1 ;  /* 0x000000e2d218d211 */ /* 0x000fc600078808ff */
[----:B------:R-:W-:Y:S01]  /*1fb0*/  IMAD.MOV.U32 R215, RZ, RZ, 0x7f800000 ;  /* 0x7f800000ffd77424 */ /* 0x000fe200078e00ff */
[----:B------:R-:W-:Y:S01]  /*1fc0*/  @!P5 LEA.HI.X R17, R9, R229, R7, 0x1, P6 ;  /* 0x000000e50911d211 */ /* 0x000fe200030f0c07 */
[----:B------:R-:W-:Y:S01]  /*1fd0*/  IMAD R11, R12, UR5, R11 ;  /* 0x000000050c0b7c24 */ /* 0x000fe2000f8e020b */
[----:B------:R-:W-:Y:S01]  /*1fe0*/  @!P5 LEA.HI.X R25, R210, R227, R209, 0x1, P4 ;  /* 0x000000e3d219d211 */ /* 0x000fe200020f0cd1 */
[----:B------:R-:W-:Y:S01]  /*1ff0*/  IMAD.WIDE.U32 R18, R12, UR4, R18 ;  /* 0x000000040c127c25 */ /* 0x000fe2000f8e0012 */
[-C--:B------:R-:W-:Y:S01]  /*2000*/  ISETP.GE.AND P3, PT, R13, R6.reuse, PT ;  /* 0x000000060d00720c */ /* 0x080fe20003f66270 */
[----:B------:R-:W1:Y:S01]  /*2010*/  LDCU UR4, c[0x0][0x590] ;  /* 0x0000b200ff0477ac */ /* 0x000e620008000800 */
[-C--:B------:R-:W-:Y:S01]  /*2020*/  ISETP.GE.AND P6, PT, R197, R6.reuse, PT ;  /* 0x00000006c500720c */ /* 0x080fe20003fc6270 */
[----:B------:R-:W-:Y:S01]  /*2030*/  IMAD.IADD R29, R29, 0x1, R5 ;  /* 0x000000011d1d7824 */ /* 0x000fe200078e0205 */
[----:B------:R-:W-:Y:S01]  /*2040*/  ISETP.GE.AND P4, PT, R194, R6, PT ;  /* 0x00000006c200720c */ /* 0x000fe20003f86270 */
[----:B------:R-:W-:Y:S01]  /*2050*/  IMAD.IADD R19, R19, 0x1, R11 ;  /* 0x0000000113137824 */ /* 0x000fe200078e020b */
[----:B------:R-:W2:Y:S01]  /*2060*/  @!P2 LDC.64 R6, c[0x0][0x388] ;  /* 0x0000e200ff06ab82 */ /* 0x000ea20000000a00 */
[----:B------:R-:W-:-:S02]  /*2070*/  @!P1 IMAD R9, R4, UR12, RZ ;  /* 0x0000000c04099c24 */ /* 0x000fc4000f8e02ff */
[----:B------:R-:W-:Y:S01]  /*2080*/  IMAD.MOV.U32 R214, RZ, RZ, 0x7f800000 ;  /* 0x7f800000ffd67424 */ /* 0x000fe200078e00ff */
[----:B------:R-:W-:Y:S01]  /*2090*/  SHF.R.U32.HI R203, RZ, 0x2, R3 ;  /* 0x00000002ffcb7819 */ /* 0x000fe20000011603 */
[----:B------:R-:W-:Y:S01]  /*20a0*/  @!P1 IMAD.MOV.U32 R20, RZ, RZ, R28 ;  /* 0x000000ffff149224 */ /* 0x000fe200078e001c */
[----:B------:R-:W-:Y:S01]  /*20b0*/  CS2R R142, SRZ ;  /* 0x00000000008e7805 */ /* 0x000fe2000001ff00 */
[----:B------:R-:W-:Y:S01]  /*20c0*/  @!P1 IMAD.MOV.U32 R21, RZ, RZ, R29 ;  /* 0x000000ffff159224 */ /* 0x000fe200078e001d */
[----:B------:R-:W3:Y:S01]  /*20d0*/  @!P2 LDC.64 R10, c[0x0][0x390] ;  /* 0x0000e400ff0aab82 */ /* 0x000ee20000000a00 */
[----:B------:R-:W-:Y:S01]  /*20e0*/  @!P1 IMAD R5, R4, UR10, RZ ;  /* 0x0000000a04059c24 */ /* 0x000fe2000f8e02ff */
[----:B------:R-:W-:Y:S01]  /*20f0*/  SEL R4, RZ, 0x6000, P0 ;  /* 0x00006000ff047807 */ /* 0x000fe20000000000 */
[----:B------:R-:W-:Y:S01]  /*2100*/  @!P1 IMAD.MOV.U32 R22, RZ, RZ, R18 ;  /* 0x000000ffff169224 */ /* 0x000fe200078e0012 */
[----:B------:R-:W-:Y:S01]  /*2110*/  @!PT LDS RZ, [RZ] ;  /* 0x00000000fffff984 */ /* 0x000fe20000000800 */
[----:B------:R-:W-:Y:S01]  /*2120*/  @!PT LDS RZ, [RZ] ;  /* 0x00000000fffff984 */ /* 0x000fe20000000800 */
[----:B------:R-:W-:Y:S01]  /*2130*/  @!PT LDS RZ, [RZ] ;  /* 0x00000000fffff984 */ /* 0x000fe20000000800 */
[----:B------:R-:W-:Y:S01]  /*2140*/  @!P6 LDGSTS.E.BYPASS.LTC128B.128 [R202+0xc000], desc[UR18][R226.64] ;  /* 0x0c000000e2caefae */ /* 0x000fe2000b981a12 */
[----:B------:R-:W-:Y:S01]  /*2150*/  @!P1 IMAD.MOV.U32 R23, RZ, RZ, R19 ;  /* 0x000000ffff179224 */ /* 0x000fe200078e0013 */
[----:B------:R-:W-:Y:S01]  /*2160*/  CS2R R140, SRZ ;  /* 0x00000000008c7805 */ /* 0x000fe2000001ff00 */
[C---:B------:R-:W-:Y:S01]  /*2170*/  @!P1 IMAD R12, R8.reuse, UR13, R9 ;  /* 0x0000000d080c9c24 */ /* 0x040fe2000f8e0209 */
        /* <DEDUP_REMOVED lines=8> */
[----:B------:R4:W-:Y:S01]  /*2200*/  @P6 STS.128 [R202+0xc000], RZ ;  /* 0x00c000ffca006388 */ /* 0x0009e20000000c00 */
[----:B------:R-:W1:Y:S01]  /*2210*/  @!P1 LDC.64 R8, c[0x0][0x388] ;  /* 0x0000e200ff089b82 */ /* 0x000e620000000a00 */
[----:B------:R-:W-:Y:S01]  /*2220*/  CS2R R136, SRZ ;  /* 0x0000000000887805 */ /* 0x000fe2000001ff00 */
[C---:B------:R-:W-:Y:S01]  /*2230*/  @!P2 IMAD.WIDE.U32 R28, R197.reuse, UR12, R28 ;  /* 0x0000000cc51cac25 */ /* 0x040fe2000f8e001c */
[----:B------:R4:W-:Y:S01]  /*2240*/  @P6 STS.128 [R202+0xe000], RZ ;  /* 0x00e000ffca006388 */ /* 0x0009e20000000c00 */
[----:B------:R-:W-:Y:S02]  /*2250*/  CS2R R134, SRZ ;  /* 0x0000000000867805 */ /* 0x000fe4000001ff00 */
[----:B------:R-:W-:Y:S01]  /*2260*/  CS2R R132, SRZ ;  /* 0x0000000000847805 */ /* 0x000fe2000001ff00 */
[----:B------:R-:W-:Y:S01]  /*2270*/  @!P2 IMAD R14, R197, UR13, R29 ;  /* 0x0000000dc50eac24 */ /* 0x000fe2000f8e021d */
[----:B--2---:R-:W-:Y:S01]  /*2280*/  @!P2 LEA R26, P0, R28, R6, 0x1 ;  /* 0x000000061c1aa211 */ /* 0x004fe200078008ff */
[----:B------:R-:W-:Y:S01]  /*2290*/  @!P1 IMAD.IADD R12, R21, 0x1, R12 ;  /* 0x00000001150c9824 */ /* 0x000fe200078e020c */
[----:B------:R4:W-:Y:S01]  /*22a0*/  @P6 STS.128 [R202+0x10000], RZ ;  /* 0x010000ffca006388 */ /* 0x0009e20000000c00 */
[----:B------:R-:W-:Y:S01]  /*22b0*/  IMAD.IADD R216, R202, 0x1, R4 ;  /* 0x00000001cad87824 */ /* 0x000fe200078e0204 */
[----:B------:R-:W-:Y:S01]  /*22c0*/  @!P2 LEA.HI.X R27, R28, R7, R14, 0x1, P0 ;  /* 0x000000071c1ba211 */ /* 0x000fe200000f0c0e */
[----:B------:R-:W-:Y:S01]  /*22d0*/  @!P2 IMAD.WIDE.U32 R18, R197, UR10, R18 ;  /* 0x0000000ac512ac25 */ /* 0x000fe2000f8e0012 */
[----:B------:R-:W2:Y:S01]  /*22e0*/  @!P1 LDC.64 R6, c[0x0][0x390] ;  /* 0x0000e400ff069b82 */ /* 0x000ea20000000a00 */
[----:B------:R4:W-:Y:S01]  /*22f0*/  @P5 STS.128 [R202+0xd000], RZ ;  /* 0x00d000ffca005388 */ /* 0x0009e20000000c00 */
[----:B------:R-:W-:Y:S01]  /*2300*/  CS2R R126, SRZ ;  /* 0x00000000007e7805 */ /* 0x000fe2000001ff00 */
[----:B------:R-:W-:Y:S01]  /*2310*/  @!P1 IMAD.IADD R5, R23, 0x1, R5 ;  /* 0x0000000117059824 */ /* 0x000fe200078e0205 */
[----:B------:R-:W-:Y:S01]  /*2320*/  CS2R R124, SRZ ;  /* 0x00000000007c7805 */ /* 0x000fe2000001ff00 */
[----:B------:R4:W-:Y:S01]  /*2330*/  @P5 STS.128 [R202+0xf000], RZ ;  /* 0x00f000ffca005388 */ /* 0x0009e20000000c00 */
[----:B------:R-:W-:Y:S01]  /*2340*/  IMAD.IADD R190, R187, 0x1, R188 ;  /* 0x00000001bbbe7824 */ /* 0x000fe200078e02bc */
[----:B------:R-:W-:-:S02]  /*2350*/  CS2R R130, SRZ ;  /* 0x0000000000827805 */ /* 0x000fc4000001ff00 */
[----:B------:R-:W-:Y:S01]  /*2360*/  CS2R R128, SRZ ;  /* 0x0000000000807805 */ /* 0x000fe2000001ff00 */
[----:B------:R4:W-:Y:S01]  /*2370*/  @P5 STS.128 [R202+0x11000], RZ ;  /* 0x011000ffca005388 */ /* 0x0009e20000000c00 */
[----:B------:R-:W-:Y:S02]  /*2380*/  CS2R R122, SRZ ;  /* 0x00000000007a7805 */ /* 0x000fe4000001ff00 */
[C---:B-1----:R-:W-:Y:S01]  /*2390*/  @!P1 LEA R14, P0, R20.reuse, R8, 0x1 ;  /* 0x00000008140e9211 */ /* 0x042fe200078008ff */
[----:B------:R-:W-:Y:S01]  /*23a0*/  @!P2 IMAD R8, R197, UR11, R19 ;  /* 0x0000000bc508ac24 */ /* 0x000fe2000f8e0213 */
[----:B------:R-:W-:Y:S01]  /*23b0*/  @!PT LDS RZ, [RZ] ;  /* 0x00000000fffff984 */ /* 0x000fe20000000800 */
[----:B------:R-:W-:Y:S01]  /*23c0*/  @!PT LDS RZ, [RZ] ;  /* 0x00000000fffff984 */ /* 0x000fe20000000800 */
[----:B------:R-:W-:Y:S01]  /*23d0*/  @!PT LDS RZ, [RZ] ;  /* 0x00000000fffff984 */ /* 0x000fe20000000800 */
[----:B------:R-:W-:Y:S01]  /*23e0*/  @!P5 LDGSTS.E.BYPASS.LTC128B.128 [R202+0xd000], desc[UR18][R24.64] ;  /* 0x0d00000018cadfae */ /* 0x000fe2000b981a12 */
[----:B------:R-:W-:Y:S02]  /*23f0*/  CS2R R120, SRZ ;  /* 0x0000000000787805 */ /* 0x000fe4000001ff00 */
[----:B------:R-:W-:Y:S01]  /*2400*/  @!P1 LEA.HI.X R15, R20, R9, R12, 0x1, P0 ;  /* 0x00000009140f9211 */ /* 0x000fe200000f0c0c */
[----:B------:R-:W-:Y:S01]  /*2410*/  IMAD.WIDE.U32 R12, R194, 0x4, R230 ;  /* 0x00000004c20c7825 */ /* 0x000fe200078e00e6 */
[----:B------:R-:W-:Y:S01]  /*2420*/  @!P5 LDGSTS.E.BYPASS.LTC128B.128 [R202+0xf000], desc[UR18][R24.64+0x80] ;  /* 0x0f00008018cadfae */ /* 0x000fe2000b981a12 */
[----:B---3--:R-:W-:-:S02]  /*2430*/  @!P2 LEA R10, P0, R18, R10, 0x1 ;  /* 0x0000000a120aa211 */ /* 0x008fc400078008ff */
[----:B------:R-:W-:Y:S02]  /*2440*/  CS2R R118, SRZ ;  /* 0x0000000000767805 */ /* 0x000fe4000001ff00 */
[----:B------:R-:W-:Y:S01]  /*2450*/  CS2R R116, SRZ ;  /* 0x0000000000747805 */ /* 0x000fe2000001ff00 */
[----:B------:R-:W-:Y:S01]  /*2460*/  @!P5 LDGSTS.E.BYPASS.LTC128B.128 [R202+0x11000], desc[UR18][R24.64+0x100] ;  /* 0x1100010018cadfae */ /* 0x000fe2000b981a12 */
[----:B------:R-:W-:Y:S02]  /*2470*/  @!P2 LEA.HI.X R11, R18, R11, R8, 0x1, P0 ;  /* 0x0000000b120ba211 */ /* 0x000fe400000f0c08 */
[----:B------:R-:W-:Y:S02]  /*2480*/  CS2R R110, SRZ ;  /* 0x00000000006e7805 */ /* 0x000fe4000001ff00 */
[----:B--2---:R-:W-:Y:S01]  /*2490*/  @!P1 LEA R6, P0, R22, R6, 0x1 ;  /* 0x0000000616069211 */ /* 0x004fe200078008ff */
[----:B------:R-:W-:Y:S01]  /*24a0*/  @!P6 LDGSTS.E.BYPASS.LTC128B.128 [R216], desc[UR18][R228.64] ;  /* 0x00000000e4d8efae */ /* 0x000fe2000b981a12 */
[----:B------:R-:W-:-:S02]  /*24b0*/  CS2R R108, SRZ ;  /* 0x00000000006c7805 */ /* 0x000fc4000001ff00 */
[----:B------:R-:W-:Y:S02]  /*24c0*/  CS2R R114, SRZ ;  /* 0x0000000000727805 */ /* 0x000fe4000001ff00 */
[----:B------:R-:W-:Y:S01]  /*24d0*/  @!P1 LEA.HI.X R7, R22, R7, R5, 0x1, P0 ;  /* 0x0000000716079211 */ /* 0x000fe200000f0c05 */
        /* <DEDUP_REMOVED lines=36> */
[----:B------:R-:W1:Y:S03]  /*2720*/  LDCU UR5, c[0x0][0x3e0] ;  /* 0x00007c00ff0577ac */ /* 0x000e660008000800 */
[----:B------:R-:W-:Y:S01]  /*2730*/  @!P5 LDGSTS.E.BYPASS.LTC128B.128 [R216+0x3000], desc[UR18][R16.64+0x80] ;  /* 0x0300008010d8dfae */ /* 0x000fe2000b981a12 */
[----:B------:R-:W2:Y:S03]  /*2740*/  LDCU UR7, c[0x0][0x50c] ;  /* 0x0000a180ff0777ac */ /* 0x000ea60008000800 */
[----:B------:R-:W-:Y:S01]  /*2750*/  @!P5 LDGSTS.E.BYPASS.LTC128B.128 [R216+0x5000], desc[UR18][R16.64+0x100] ;  /* 0x0500010010d8dfae */ /* 0x000fe2000b981a12 */
[----:B------:R-:W3:Y:S03]  /*2760*/  LDCU UR6, c[0x0][0x45c] ;  /* 0x00008b80ff0677ac */ /* 0x000ee60008000800 */
        /* <DEDUP_REMOVED lines=34> */
[----:B------:R-:W-:Y:S01]  /*2990*/  CS2R R28, SRZ ;  /* 0x00000000001c7805 */ /* 0x000fe2000001ff00 */
[----:B------:R-:W-:Y:S01]  /*29a0*/  IMAD.IADD R3, R188, 0x1, R181 ;  /* 0x00000001bc037824 */ /* 0x000fe200078e02b5 */
[----:B----4-:R-:W-:-:S02]  /*29b0*/  CS2R R26, SRZ ;  /* 0x00000000001a7805 */ /* 0x010fc4000001ff00 */
[----:B------:R-:W-:Y:S02]  /*29c0*/  CS2R R24, SRZ ;  /* 0x0000000000187805 */ /* 0x000fe4000001ff00 */
[----:B------:R-:W-:Y:S02]  /*29d0*/  LOP3.LUT R8, R5, 0x6, RZ, 0xc0, !PT ;  /* 0x0000000605087812 */ /* 0x000fe400078ec0ff */
[----:B------:R-:W-:Y:S02]  /*29e0*/  CS2R R22, SRZ ;  /* 0x0000000000167805 */ /* 0x000fe4000001ff00 */
[----:B------:R-:W-:Y:S01]  /*29f0*/  CS2R R20, SRZ ;  /* 0x0000000000147805 */ /* 0x000fe2000001ff00 */
[--C-:B------:R-:W-:Y:S01]  /*2a00*/  IMAD.IADD R180, R191, 0x1, R4.reuse ;  /* 0x00000001bfb47824 */ /* 0x100fe200078e0204 */
[----:B------:R-:W-:Y:S01]  /*2a10*/  LOP3.LUT R203, R8, 0xe0, R203, 0xf8, !PT ;  /* 0x000000e008cb7812 */ /* 0x000fe200078ef8cb */
[----:B------:R-:W-:Y:S01]  /*2a20*/  IMAD.IADD R179, R189, 0x1, R4 ;  /* 0x00000001bdb37824 */ /* 0x000fe200078e0204 */
[----:B------:R-:W-:-:S03]  /*2a30*/  USHF.L.U32 UR4, UR4, 0x6, URZ ;  /* 0x0000000604047899 */ /* 0x000fc600080006ff */
[----:B--23--:R-:W-:-:S09]  /*2a40*/  IMAD.IADD R203, R208, 0x1, R203 ;  /* 0x00000001d0cb7824 */ /* 0x00cfd200078e02cb */
.L_x_1981:
[----:B------:R-:W0:Y:S01]  /*2a50*/  LDGDEPBAR ;  /* 0x00000000000079af */ /* 0x000e220000000000 */
[-C--:B------:R-:W-:Y:S02]  /*2a60*/  IADD3 R150, PT, PT, R188, R180.reuse, RZ ;  /* 0x000000b4bc967210 */ /* 0x080fe40007ffe0ff */
[----:B------:R-:W-:Y:S02]  /*2a70*/  IADD3 R149, PT, PT, R186, R180, RZ ;  /* 0x000000b4ba957210 */ /* 0x000fe40007ffe0ff */
[----:B------:R-:W-:Y:S02]  /*2a80*/  LEA R154, P0, R194, R212, 0x2 ;  /* 0x000000d4c29a7211 */ /* 0x000fe400078010ff */
[----:B------:R-:W-:Y:S02]  /*2a90*/  IADD3 R148, PT, PT, R188, R149, RZ ;  /* 0x00000095bc947210 */ /* 0x000fe40007ffe0ff */
[----:B------:R-:W-:Y:S02]  /*2aa0*/  MOV R213, R211 ;  /* 0x000000d300d57202 */ /* 0x000fe40000000f00 */
[----:B------:R-:W-:Y:S02]  /*2ab0*/  SHF.L.U32 R169, R218, 0x6, RZ ;  /* 0x00000006daa97819 */ /* 0x000fe400000006ff */
[----:B------:R-:W-:Y:S02]  /*2ac0*/  LEA.HI.X R155, R194, R213, RZ, 0x2, P0 ;  /* 0x000000d5c29b7211 */ /* 0x000fe400000f14ff */
        /* <DEDUP_REMOVED lines=95> */
[----:B------:R-:W-:Y:S05]  /*30c0*/  FMUL.FTZ R160, R11, UR7 ;  /* 0x000000070ba07c20 */ /* 0x000fea0008410000 */
[----:B------:R-:W3:Y:S01]  /*30d0*/  MUFU.TANH R154, R154 ;  /* 0x0000009a009a7308 */ /* 0x000ee20000002400 */
[C---:B-1----:R-:W-:Y:S09]  /*30e0*/  HMMA.16816.F32.BF16 R12, R92.reuse, R68, R12 ;  /* 0x000000445c0c723c */ /* 0x042ff2000004180c */
[----:B------:R-:W1:Y:S01]  /*30f0*/  MUFU.TANH R155, R155 ;  /* 0x0000009b009b7308 */ /* 0x000e620000002400 */
[----:B------:R-:W-:Y:S09]  /*3100*/  HMMA.16816.F32.BF16 R16, R92, R70, R16 ;  /* 0x000000465c10723c */ /* 0x000ff20000041810 */
[----:B------:R-:W4:Y:S01]  /*3110*/  MUFU.TANH R156, R156 ;  /* 0x0000009c009c7308 */ /* 0x000f220000002400 */
[----:B------:R-:W-:Y:S01]  /*3120*/  FMUL.FTZ R161, R12, UR7 ;  /* 0x000000070ca17c20 */ /* 0x000fe20008410000 */
        /* <DEDUP_REMOVED lines=44> */
.L_x_1977:
[----:B------:R-:W2:Y:S01]  /*33f0*/  LDC R4, c[0x0][0x504] ;  /* 0x00014100ff047b82 */ /* 0x000ea20000000800 */
[----:B------:R-:W-:Y:S02]  /*3400*/  IMAD.IADD R169, R194, 0x1, R169 ;  /* 0x00000001c2a97824 */ /* 0x000fe400078e02a9 */
[C---:B------:R-:W-:Y:S05]  /*3410*/  VIADD R97, R203.reuse, 0x1 ;  /* 0x00000001cb617836 */ /* 0x040fea0000000000 */
[----:B------:R-:W3:Y:S01]  /*3420*/  LDC R8, c[0x0][0x508] ;  /* 0x00014200ff087b82 */ /* 0x000ee20000000800 */
[C---:B------:R-:W-:Y:S02]  /*3430*/  VIADD R95, R203.reuse, 0x8 ;  /* 0x00000008cb5f7836 */ /* 0x040fe40000000000 */
[C---:B------:R-:W-:Y:S02]  /*3440*/  VIADD R69, R203.reuse, 0x19 ;  /* 0x00000019cb457836 */ /* 0x040fe40000000000 */
[C---:B------:R-:W-:Y:S02]  /*3450*/  VIADD R93, R203.reuse, 0x9 ;  /* 0x00000009cb5d7836 */ /* 0x040fe40000000000 */
[C---:B------:R-:W-:Y:S02]  /*3460*/  VIADD R75, R203.reuse, 0x10 ;  /* 0x00000010cb4b7836 */ /* 0x040fe40000000000 */
[C---:B------:R-:W-:Y:S02]  /*3470*/  VIADD R73, R203.reuse, 0x11 ;  /* 0x00000011cb497836 */ /* 0x040fe40000000000 */
[----:B------:R-:W-:Y:S01]  /*3480*/  VIADD R71, R203, 0x18 ;  /* 0x00000018cb477836 */ /* 0x000fe20000000000 */
[C-C-:B--2---:R-:W-:Y:S02]  /*3490*/  IADD3 R4, PT, PT, R219.reuse, -R4, -R222.reuse ;  /* 0x80000004db047210 */ /* 0x144fe40007ffe8de */
[----:B---3--:R-:W-:Y:S03]  /*34a0*/  IADD3 R8, PT, PT, R219, R8, -R222 ;  /* 0x00000008db087210 */ /* 0x008fe60007ffe8de */
[C---:B------:R-:W-:Y:S02]  /*34b0*/  IMAD.IADD R4, R169.reuse, 0x1, R4 ;  /* 0x00000001a9047824 */ /* 0x040fe400078e0204 */
[----:B------:R-:W-:Y:S03]  /*34c0*/  IMAD.IADD R8, R169, 0x1, R8 ;  /* 0x00000001a9087824 */ /* 0x000fe600078e0208 */
[----:B------:R-:W-:Y:S02]  /*34d0*/  VIMNMX R6, PT, PT, RZ, R4, !PT ;  /* 0x00000004ff067248 */ /* 0x000fe40007fe0100 */
[----:B------:R-:W-:Y:S02]  /*34e0*/  VIADDMNMX R4, R4, 0x8, RZ, !PT ;  /* 0x0000000804047846 */ /* 0x000fe400078001ff */
[-C--:B------:R-:W-:Y:S02]  /*34f0*/  ISETP.GE.AND P1, PT, R203, R6.reuse, PT ;  /* 0x00000006cb00720c */ /* 0x080fe40003f26270 */
[-C--:B------:R-:W-:Y:S02]  /*3500*/  ISETP.GE.AND P0, PT, R97, R6.reuse, PT ;  /* 0x000000066100720c */ /* 0x080fe40003f06270 */
[----:B------:R-:W-:Y:S02]  /*3510*/  FSEL R91, R153, -INF , P1 ;  /* 0xff800000995b7808 */ /* 0x000fe40000800000 */
[-C--:B------:R-:W-:Y:S02]  /*3520*/  ISETP.GE.AND P6, PT, R95, R6.reuse, PT ;  /* 0x000000065f00720c */ /* 0x080fe40003fc6270 */
[-C--:B------:R-:W-:Y:S02]  /*3530*/  ISETP.GE.AND P1, PT, R69, R6.reuse, PT ;  /* 0x000000064500720c */ /* 0x080fe40003f26270 */
[----:B------:R-:W-:Y:S02]  /*3540*/  FSEL R89, R154, -INF , P0 ;  /* 0xff8000009a597808 */ /* 0x000fe40000000000 */
[----:B-1----:R-:W-:Y:S02]  /*3550*/  FSEL R83, R157, -INF , P6 ;  /* 0xff8000009d537808 */ /* 0x002fe40003000000 */
        /* <DEDUP_REMOVED lines=8> */
[--C-:B------:R-:W-:Y:S02]  /*35e0*/  VIADDMNMX R6, R8, 0x1, R219.reuse, PT ;  /* 0x0000000108067846 */ /* 0x100fe400038001db */
        /* <DEDUP_REMOVED lines=50> */
.L_x_1978:
[C---:B------:R-:W-:Y:S01]  /*3910*/  FMUL.FTZ R6, R215.reuse, 1.4426950216293334961 ;  /* 0x3fb8aa3bd7067820 */ /* 0x040fe20000410000 */
[----:B------:R-:W-:Y:S01]  /*3920*/  FSETP.NEU.FTZ.AND P0, PT, R215, -INF , PT ;  /* 0xff800000d700780b */ /* 0x000fe20003f1d000 */
[----:B------:R-:W1:Y:S01]  /*3930*/  S2R R213, SR_TID.X ;  /* 0x0000000000d57919 */ /* 0x000e620000002100 */
[----:B------:R-:W-:Y:S01]  /*3940*/  FMUL.FTZ R4, R214, 1.4426950216293334961 ;  /* 0x3fb8aa3bd6047820 */ /* 0x000fe20000410000 */
[----:B------:R-:W-:Y:S01]  /*3950*/  MOV R148, 0x10 ;  /* 0x0000001000947802 */ /* 0x000fe20000000f00 */
        /* <DEDUP_REMOVED lines=16> */
[--C-:B------:R-:W-:Y:S01]  /*3a60*/  FFMA.FTZ R232, R17, UR6, -R6.reuse ;  /* 0x0000000611e87c23 */ /* 0x100fe20008010806 */
[--C-:B------:R-:W-:Y:S01]  /*3a70*/  FFMA.FTZ R175, R11, UR6, -R6.reuse ;  /* 0x000000060baf7c23 */ /* 0x100fe20008010806 */
[----:B------:R-:W-:Y:S01]  /*3a80*/  MUFU.EX2 R239, R239 ;  /* 0x000000ef00ef7308 */ /* 0x000fe20000000800 */
[----:B------:R-:W-:Y:S01]  /*3a90*/  FFMA.FTZ R6, R9, UR6, -R6 ;  /* 0x0000000609067c23 */ /* 0x000fe20008010806 */
[--C-:B------:R-:W-:Y:S01]  /*3aa0*/  FFMA.FTZ R171, R15, UR6, -R4.reuse ;  /* 0x000000060fab7c23 */ /* 0x100fe20008010804 */
[--C-:B------:R-:W-:Y:S01]  /*3ab0*/  FFMA.FTZ R170, R13, UR6, -R4.reuse ;  /* 0x000000060daa7c23 */ /* 0x100fe20008010804 */
[--C-:B------:R-:W-:Y:S01]  /*3ac0*/  FFMA.FTZ R169, R7, UR6, -R4.reuse ;  /* 0x0000000607a97c23 */ /* 0x100fe20008010804 */
[----:B------:R-:W-:Y:S01]  /*3ad0*/  FFMA.FTZ R4, R5, UR6, -R4 ;  /* 0x0000000605047c23 */ /* 0x000fe20008010804 */
[----:B------:R-:W-:Y:S01]  /*3ae0*/  ISETP.GT.AND P1, PT, R218, R205, PT ;  /* 0x000000cdda00720c */ /* 0x000fe20003f24270 */
[----:B------:R-:W-:Y:S03]  /*3af0*/  FFMA.FTZ R156, -R156, R156, 1 ;  /* 0x3f8000009c9c7423 */ /* 0x000fe6000001019c */
[----:B------:R-:W-:Y:S01]  /*3b00*/  MUFU.EX2 R238, R238 ;  /* 0x000000ee00ee7308 */ /* 0x000fe20000000800 */
[----:B------:R-:W-:Y:S01]  /*3b10*/  FFMA.FTZ R157, -R157, R157, 1 ;  /* 0x3f8000009d9d7423 */ /* 0x000fe2000001019d */
[----:B------:R-:W-:Y:S01]  /*3b20*/  FFMA.FTZ R158, -R158, R158, 1 ;  /* 0x3f8000009e9e7423 */ /* 0x000fe2000001019e */
[----:B------:R-:W-:Y:S01]  /*3b30*/  FFMA.FTZ R159, -R159, R159, 1 ;  /* 0x3f8000009f9f7423 */ /* 0x000fe2000001019f */
[----:B------:R-:W-:Y:S01]  /*3b40*/  FFMA.FTZ R160, -R160, R160, 1 ;  /* 0x3f800000a0a07423 */ /* 0x000fe200000101a0 */
[----:B------:R-:W-:Y:S01]  /*3b50*/  FFMA.FTZ R161, -R161, R161, 1 ;  /* 0x3f800000a1a17423 */ /* 0x000fe200000101a1 */
[----:B------:R-:W-:Y:S01]  /*3b60*/  FFMA.FTZ R162, -R162, R162, 1 ;  /* 0x3f800000a2a27423 */ /* 0x000fe200000101a2 */
[----:B------:R-:W-:Y:S03]  /*3b70*/  FFMA.FTZ R163, -R163, R163, 1 ;  /* 0x3f800000a3a37423 */ /* 0x000fe600000101a3 */
[----:B------:R-:W-:Y:S01]  /*3b80*/  MUFU.EX2 R237, R237 ;  /* 0x000000ed00ed7308 */ /* 0x000fe20000000800 */
[----:B------:R-:W-:Y:S01]  /*3b90*/  FFMA.FTZ R164, -R164, R164, 1 ;  /* 0x3f800000a4a47423 */ /* 0x000fe200000101a4 */
[----:B------:R-:W-:Y:S01]  /*3ba0*/  FFMA.FTZ R165, -R165, R165, 1 ;  /* 0x3f800000a5a57423 */ /* 0x000fe200000101a5 */
[----:B------:R-:W-:Y:S01]  /*3bb0*/  FFMA.FTZ R166, -R166, R166, 1 ;  /* 0x3f800000a6a67423 */ /* 0x000fe200000101a6 */
[----:B------:R-:W-:Y:S01]  /*3bc0*/  FFMA.FTZ R167, -R167, R167, 1 ;  /* 0x3f800000a7a77423 */ /* 0x000fe200000101a7 */
[----:B------:R-:W-:Y:S01]  /*3bd0*/  FFMA.FTZ R168, -R168, R168, 1 ;  /* 0x3f800000a8a87423 */ /* 0x000fe200000101a8 */
[----:B------:R-:W-:Y:S01]  /*3be0*/  FMUL.FTZ R153, R153, UR7 ;  /* 0x0000000799997c20 */ /* 0x000fe20008410000 */
[----:B------:R-:W-:Y:S03]  /*3bf0*/  FMUL.FTZ R154, R154, UR7 ;  /* 0x000000079a9a7c20 */ /* 0x000fe60008410000 */
[----:B------:R-:W-:Y:S01]  /*3c00*/  MUFU.EX2 R236, R236 ;  /* 0x000000ec00ec7308 */ /* 0x000fe20000000800 */
[----:B------:R-:W-:Y:S01]  /*3c10*/  FMUL.FTZ R155, R155, UR7 ;  /* 0x000000079b9b7c20 */ /* 0x000fe20008410000 */
[----:B------:R-:W-:Y:S01]  /*3c20*/  FMUL.FTZ R156, R156, UR7 ;  /* 0x000000079c9c7c20 */ /* 0x000fe20008410000 */
[----:B------:R-:W-:Y:S01]  /*3c30*/  FMUL.FTZ R157, R157, UR7 ;  /* 0x000000079d9d7c20 */ /* 0x000fe20008410000 */
[----:B------:R-:W-:Y:S01]  /*3c40*/  FMUL.FTZ R158, R158, UR7 ;  /* 0x000000079e9e7c20 */ /* 0x000fe20008410000 */
[----:B------:R-:W-:Y:S01]  /*3c50*/  FMUL.FTZ R159, R159, UR7 ;  /* 0x000000079f9f7c20 */ /* 0x000fe20008410000 */
        /* <DEDUP_REMOVED lines=20> */
[----:B------:R-:W2:Y:S02]  /*3da0*/  MUFU.EX2 R150, R4 ;  /* 0x0000000400967308 */ /* 0x000ea40000000800 */
[----:B--2---:R-:W-:Y:S02]  /*3db0*/  F2FP.BF16.F32.PACK_AB R9, R150, R169 ;  /* 0x000000a99609723e */ /* 0x004fe400000010ff */
[----:B-1----:R-:W-:Y:S02]  /*3dc0*/  LOP3.LUT P0, RZ, R213, 0x4, RZ, 0xc0, !PT ;  /* 0x00000004d5ff7812 */ /* 0x002fe4000780c0ff */
[----:B------:R-:W-:Y:S02]  /*3dd0*/  F2FP.BF16.F32.PACK_AB R16, R238, R239 ;  /* 0x000000efee10723e */ /* 0x000fe400000010ff */
[----:B------:R-:W-:Y:S02]  /*3de0*/  F2FP.BF16.F32.PACK_AB R14, R236, R237 ;  /* 0x000000edec0e723e */ /* 0x000fe400000010ff */
[----:B------:R-:W-:Y:S01]  /*3df0*/  SEL R148, R148, 0xfffffff0, !P0 ;  /* 0xfffffff094947807 */ /* 0x000fe20004000000 */
[----:B------:R-:W-:Y:S01]  /*3e00*/  STS [R201], R16 ;  /* 0x00000010c9007388 */ /* 0x000fe20000000800 */
[----:B------:R-:W-:Y:S02]  /*3e10*/  F2FP.BF16.F32.PACK_AB R12, R234, R235 ;  /* 0x000000ebea0c723e */ /* 0x000fe400000010ff */
[----:B------:R-:W-:Y:S03]  /*3e20*/  F2FP.BF16.F32.PACK_AB R6, R172, R173 ;  /* 0x000000adac06723e */ /* 0x000fe600000010ff */
[----:B------:R-:W-:Y:S01]  /*3e30*/  STS [R201+0x400], R14 ;  /* 0x0004000ec9007388 */ /* 0x000fe20000000800 */
[-C--:B------:R-:W-:Y:S02]  /*3e40*/  IADD3 R149, PT, PT, R201, R148.reuse, RZ ;  /* 0x00000094c9957210 */ /* 0x080fe40007ffe0ff */
[----:B------:R-:W-:Y:S02]  /*3e50*/  F2FP.BF16.F32.PACK_AB R10, R232, R233 ;  /* 0x000000e9e80a723e */ /* 0x000fe400000010ff */
[----:B------:R-:W-:Y:S01]  /*3e60*/  F2FP.BF16.F32.PACK_AB R8, R170, R171 ;  /* 0x000000abaa08723e */ /* 0x000fe200000010ff */
[----:B------:R-:W-:Y:S01]  /*3e70*/  STS [R149], R12 ;  /* 0x0000000c95007388 */ /* 0x000fe20000000800 */
[----:B------:R-:W-:Y:S02]  /*3e80*/  F2FP.BF16.F32.PACK_AB R11, R174, R175 ;  /* 0x000000afae0b723e */ /* 0x000fe400000010ff */
[----:B------:R-:W-:Y:S03]  /*3e90*/  IADD3 R148, PT, PT, R223, R148, RZ ;  /* 0x00000094df947210 */ /* 0x000fe60007ffe0ff */
        /* <DEDUP_REMOVED lines=140> */
[----:B------:R-:W-:Y:S01]  /*4760*/  FMUL.FTZ R18, R18, R167 ;  /* 0x000000a712127220 */ /* 0x000fe20000410000 */
[----:B------:R-:W-:Y:S01]  /*4770*/  F2FP.BF16.F32.PACK_AB R86, R15, R14 ;  /* 0x0000000e0f56723e */ /* 0x000fe200000010ff */
        /* <DEDUP_REMOVED lines=30> */
.L_x_1979:
        /* <DEDUP_REMOVED lines=102> */
.L_x_1980:
        /* <DEDUP_REMOVED lines=14> */
[-C--:B--2---:R-:W-:Y:S08]  /*50a0*/  HMMA.16816.F32.BF16 R4, R148, R16.reuse, RZ ;  /* 0x000000109404723c */ /* 0x084ff000000418ff */
        /* <DEDUP_REMOVED lines=16> */
[----:B------:R-:W2:Y:S07]  /*51b0*/  LDSM.16.M88.4 R156, [R2+0x1f000] ;  /* 0x01f00000029c783b */ /* 0x000eae0000000200 */
[-C--:B------:R-:W-:Y:S08]  /*51c0*/  HMMA.16816.F32.BF16 R68, R152, R164.reuse, R68 ;  /* 0x000000a49844723c */ /* 0x080ff00000041844 */
[C---:B------:R-:W-:Y:S04]  /*51d0*/  HMMA.16816.F32.BF16 R72, R160.reuse, R164, R72 ;  /* 0x000000a4a048723c */ /* 0x040fe80000041848 */
[C---:B------:R-:W-:Y:S04]  /*51e0*/  IMAD.SHL.U32 R165, R232.reuse, 0x8, RZ ;  /* 0x00000008e8a57824 */ /* 0x040fe800078e00ff */
[-C--:B------:R-:W-:Y:S03]  /*51f0*/  HMMA.16816.F32.BF16 R76, R160, R166.reuse, R76 ;  /* 0x000000a6a04c723c */ /* 0x080fe6000004184c */
[C---:B------:R-:W-:Y:S04]  /*5200*/  LEA R234, P0, R165.reuse, R224, 0x2 ;  /* 0x000000e0a5ea7211 */ /* 0x040fe800078010ff */
[----:B------:R-:W-:Y:S01]  /*5210*/  LEA.HI.X.SX32 R235, R165, R225, 0x2, P0 ;  /* 0x000000e1a5eb7211 */ /* 0x000fe200000f16ff */
[C---:B------:R-:W-:Y:S01]  /*5220*/  HMMA.16816.F32.BF16 R80, R152.reuse, R166, R80 ;  /* 0x000000a69850723c */ /* 0x040fe20000041850 */
[----:B------:R-:W-:Y:S03]  /*5230*/  LDSM.16.MT88.4 R164, [R189+0x13800] ;  /* 0x01380000bda4783b */ /* 0x000fe60000004200 */
[C---:B------:R-:W-:Y:S04]  /*5240*/  LEA R236, P0, R232.reuse, R234, 0x5 ;  /* 0x000000eae8ec7211 */ /* 0x040fe800078028ff */
[-C--:B------:R-:W-:Y:S03]  /*5250*/  HMMA.16816.F32.BF16 R84, R152, R168.reuse, R84 ;  /* 0x000000a89854723c */ /* 0x080fe60000041854 */
[C---:B------:R-:W-:Y:S02]  /*5260*/  LEA.HI.X.SX32 R237, R232.reuse, R235, 0x5, P0 ;  /* 0x000000ebe8ed7211 */ /* 0x040fe400000f2eff */
[C---:B------:R-:W-:Y:S03]  /*5270*/  LEA R238, P0, R232.reuse, R236, 0x5 ;  /* 0x000000ece8ee7211 */ /* 0x040fe600078028ff */
[C---:B------:R-:W-:Y:S04]  /*5280*/  HMMA.16816.F32.BF16 R88, R160.reuse, R168, R88 ;  /* 0x000000a8a058723c */ /* 0x040fe80000041858 */
[C---:B------:R-:W-:Y:S04]  /*5290*/  LEA.HI.X.SX32 R239, R232.reuse, R237, 0x5, P0 ;  /* 0x000000ede8ef7211 */ /* 0x040fe800000f2eff */
[-C--:B------:R-:W-:Y:S01]  /*52a0*/  HMMA.16816.F32.BF16 R92, R160, R170.reuse, R92 ;  /* 0x000000aaa05c723c */ /* 0x080fe2000004185c */
[----:B------:R-:W-:Y:S07]  /*52b0*/  LDSM.16.MT88.4 R160, [R189+0x17000] ;  /* 0x01700000bda0783b */ /* 0x000fee0000004200 */
[----:B------:R-:W-:Y:S01]  /*52c0*/  HMMA.16816.F32.BF16 R96, R152, R170, R96 ;  /* 0x000000aa9860723c */ /* 0x000fe20000041860 */
[----:B------:R-:W3:Y:S04]  /*52d0*/  LDSM.16.MT88.4 R152, [R189+0x15000] ;  /* 0x01500000bd98783b */ /* 0x000ee80000004200 */
[----:B------:R-:W-:Y:S03]  /*52e0*/  LDSM.16.M88.4 R168, [R0+0x1f000] ;  /* 0x01f0000000a8783b */ /* 0x000fe60000000200 */
[-C--:B-1----:R-:W-:Y:S08]  /*52f0*/  HMMA.16816.F32.BF16 R4, R148, R172.reuse, R4 ;  /* 0x000000ac9404723c */ /* 0x082ff00000041804 */
[C---:B--2---:R-:W-:Y:S04]  /*5300*/  HMMA.16816.F32.BF16 R8, R156.reuse, R172, R8 ;  /* 0x000000ac9c08723c */ /* 0x044fe80000041808 */
[C---:B------:R-:W-:Y:S04]  /*5310*/  LEA R172, P0, R232.reuse, R238, 0x5 ;  /* 0x000000eee8ac7211 */ /* 0x040fe800078028ff */
[-C--:B------:R-:W-:Y:S03]  /*5320*/  HMMA.16816.F32.BF16 R12, R156, R174.reuse, R12 ;  /* 0x000000ae9c0c723c */ /* 0x080fe6000004180c */
[C---:B------:R-:W-:Y:S05]  /*5330*/  LEA.HI.X.SX32 R173, R232.reuse, R239, 0x5, P0 ;  /* 0x000000efe8ad7211 */ /* 0x040fea00000f2eff */
[C---:B------:R-:W-:Y:S04]  /*5340*/  HMMA.16816.F32.BF16 R16, R148.reuse, R174, R16 ;  /* 0x000000ae9410723c */ /* 0x040fe80000041810 */
[C---:B------:R-:W-:Y:S04]  /*5350*/  LEA R174, P0, R232.reuse, R172, 0x5 ;  /* 0x000000ace8ae7211 */ /* 0x040fe800078028ff */
[C---:B------:R-:W-:Y:S01]  /*5360*/  LEA.HI.X.SX32 R175, R232.reuse, R173, 0x5, P0 ;  /* 0x000000ade8af7211 */ /* 0x040fe200000f2eff */
[-C--:B---3--:R-:W-:Y:S03]  /*5370*/  HMMA.16816.F32.BF16 R68, R148, R152.reuse, R68 ;  /* 0x000000989444723c */ /* 0x088fe60000041844 */
[C---:B------:R-:W-:Y:S04]  /*5380*/  LEA R240, P0, R232.reuse, R174, 0x5 ;  /* 0x000000aee8f07211 */ /* 0x040fe800078028ff */
[C---:B------:R-:W-:Y:S01]  /*5390*/  LEA.HI.X.SX32 R241, R232.reuse, R175, 0x5, P0 ;  /* 0x000000afe8f17211 */ /* 0x040fe200000f2eff */
[C---:B------:R-:W-:Y:S04]  /*53a0*/  HMMA.16816.F32.BF16 R72, R156.reuse, R152, R72 ;  /* 0x000000989c48723c */ /* 0x040fe80000041848 */
[C---:B------:R-:W-:Y:S04]  /*53b0*/  LEA R242, P0, R232.reuse, R240, 0x5 ;  /* 0x000000f0e8f27211 */ /* 0x040fe800078028ff */
[-C--:B------:R-:W-:Y:S03]  /*53c0*/  HMMA.16816.F32.BF16 R76, R156, R154.reuse, R76 ;  /* 0x0000009a9c4c723c */ /* 0x080fe6000004184c */
[C---:B------:R-:W-:Y:S05]  /*53d0*/  LEA.HI.X.SX32 R243, R232.reuse, R241, 0x5, P0 ;  /* 0x000000f1e8f37211 */ /* 0x040fea00000f2eff */
[C---:B------:R-:W-:Y:S01]  /*53e0*/  HMMA.16816.F32.BF16 R80, R148.reuse, R154, R80 ;  /* 0x0000009a9450723c */ /* 0x040fe20000041850 */
[----:B------:R-:W1:Y:S03]  /*53f0*/  LDSM.16.M88.4 R152, [R0+0x1e000] ;  /* 0x01e000000098783b */ /* 0x000e660000000200 */
[C---:B------:R-:W-:Y:S04]  /*5400*/  IMAD.WIDE R244, R232.reuse, -0xc0, R242 ;  /* 0xffffff40e8f47825 */ /* 0x040fe800078e02f2 */
[-C--:B------:R-:W-:Y:S03]  /*5410*/  HMMA.16816.F32.BF16 R84, R148, R160.reuse, R84 ;  /* 0x000000a09454723c */ /* 0x080fe60000041854 */
[C---:B------:R-:W-:Y:S04]  /*5420*/  LEA R246, P0, R232.reuse, R244, 0x5 ;  /* 0x000000f4e8f67211 */ /* 0x040fe800078028ff */
[C---:B------:R-:W-:Y:S01]  /*5430*/  LEA.HI.X.SX32 R247, R232.reuse, R245, 0x5, P0 ;  /* 0x000000f5e8f77211 */ /* 0x040fe200000f2eff */
[C---:B------:R-:W-:Y:S04]  /*5440*/  HMMA.16816.F32.BF16 R88, R156.reuse, R160, R88 ;  /* 0x000000a09c58723c */ /* 0x040fe80000041858 */
[C---:B------:R-:W-:Y:S04]  /*5450*/  LEA R160, P0, R232.reuse, R246, 0x5 ;  /* 0x000000f6e8a07211 */ /* 0x040fe800078028ff */
[-C--:B------:R-:W-:Y:S01]  /*5460*/  HMMA.16816.F32.BF16 R92, R156, R162.reuse, R92 ;  /* 0x000000a29c5c723c */ /* 0x080fe2000004185c */
[----:B------:R-:W2:Y:S02]  /*5470*/  LDSM.16.MT88.4 R156, [R189+0x15800] ;  /* 0x01580000bd9c783b */ /* 0x000ea40000004200 */
[C---:B------:R-:W-:Y:S02]  /*5480*/  LEA.HI.X.SX32 R161, R232.reuse, R247, 0x5, P0 ;  /* 0x000000f7e8a17211 */ /* 0x040fe400000f2eff */
[C---:B------:R-:W-:Y:S03]  /*5490*/  LEA R248, P0, R232.reuse, R160, 0x5 ;  /* 0x000000a0e8f87211 */ /* 0x040fe600078028ff */
[----:B------:R-:W-:Y:S01]  /*54a0*/  HMMA.16816.F32.BF16 R96, R148, R162, R96 ;  /* 0x000000a29460723c */ /* 0x000fe20000041860 */
[----:B------:R-:W3:Y:S03]  /*54b0*/  LDSM.16.MT88.4 R148, [R189+0x17800] ;  /* 0x01780000bd94783b */ /* 0x000ee60000004200 */
        /* <DEDUP_REMOVED lines=19> */
[-C--:B---3--:R-:W-:Y:S03]  /*55f0*/  HMMA.16816.F32.BF16 R84, R152, R148.reuse, R84 ;  /* 0x000000949854723c */ /* 0x088fe60000041854 */
        /* <DEDUP_REMOVED lines=14> */
[----:B------:R2:W-:Y:S01]  /*56e0*/  REDG.E.ADD.F32.FTZ.RN.STRONG.GPU desc[UR18][R224.64], R4 ;  /* 0x00000004e00079a6 */ /* 0x0005e2000c12f312 */
[C---:B------:R-:W-:Y:S03]  /*56f0*/  LEA.HI.X.SX32 R151, R232.reuse, R169, 0x5, P0 ;  /* 0x000000a9e8977211 */ /* 0x040fe600000f2eff */
[----:B------:R3:W-:Y:S04]  /*5700*/  REDG.E.ADD.F32.FTZ.RN.STRONG.GPU desc[UR18][R234.64], R5 ;  /* 0x00000005ea0079a6 */ /* 0x0007e8000c12f312 */
[----:B------:R4:W-:Y:S04]  /*5710*/  REDG.E.ADD.F32.FTZ.RN.STRONG.GPU desc[UR18][R236.64], R6 ;  /* 0x00000006ec0079a6 */ /* 0x0009e8000c12f312 */
[----:B------:R4:W-:Y:S04]  /*5720*/  REDG.E.ADD.F32.FTZ.RN.STRONG.GPU desc[UR18][R238.64], R7 ;  /* 0x00000007ee0079a6 */ /* 0x0009e8000c12f312 */
[----:B------:R4:W-:Y:S04]  /*5730*/  REDG.E.ADD.F32.FTZ.RN.STRONG.GPU desc[UR18][R172.64], R8 ;  /* 0x00000008ac0079a6 */ /* 0x0009e8000c12f312 */
[----:B------:R4:W-:Y:S01]  /*5740*/  REDG.E.ADD.F32.FTZ.RN.STRONG.GPU desc[UR18][R174.64], R9 ;  /* 0x00000009ae0079a6 */ /* 0x0009e2000c12f312 */
[C---:B-1----:R-:W-:Y:S03]  /*5750*/  IMAD.WIDE R154, R232.reuse, -0xc0, R150 ;  /* 0xffffff40e89a7825 */ /* 0x042fe600078e0296 */
[----:B------:R1:W-:Y:S01]  /*5760*/  REDG.E.ADD.F32.FTZ.RN.STRONG.GPU desc[UR18][R240.64], R10 ;  /* 0x0000000af00079a6 */ /* 0x0003e2000c12f312 */
[C---:B------:R-:W-:Y:S03]  /*5770*/  LEA R152, P0, R232.reuse, R154, 0x5 ;  /* 0x0000009ae8987211 */ /* 0x040fe600078028ff */
[----:B------:R1:W-:Y:S01]  /*5780*/  REDG.E.ADD.F32.FTZ.RN.STRONG.GPU desc[UR18][R242.64], R11 ;  /* 0x0000000bf20079a6 */ /* 0x0003e2000c12f312 */
[C---:B------:R-:W-:Y:S03]  /*5790*/  LEA.HI.X.SX32 R153, R232.reuse, R155, 0x5, P0 ;  /* 0x0000009be8997211 */ /* 0x040fe600000f2eff */
[----:B------:R-:W-:Y:S01]  /*57a0*/  REDG.E.ADD.F32.FTZ.RN.STRONG.GPU desc[UR18][R224.64+0x80], R16 ;  /* 0x00008010e00079a6 */ /* 0x000fe2000c12f312 */
[C---:B--2---:R-:W-:Y:S03]  /*57b0*/  LEA R4, P0, R232.reuse, R152, 0x5 ;  /* 0x00000098e8047211 */ /* 0x044fe600078028ff */
[----:B------:R2:W-:Y:S01]  /*57c0*/  REDG.E.ADD.F32.FTZ.RN.STRONG.GPU desc[UR18][R244.64+0x80], R17 ;  /* 0x00008011f40079a6 */ /* 0x0005e2000c12f312 */
[C---:B---3--:R-:W-:Y:S02]  /*57d0*/  LEA.HI.X.SX32 R5, R232.reuse, R153, 0x5, P0 ;  /* 0x00000099e8057211 */ /* 0x048fe400000f2eff */
[C---:B------:R-:W-:Y:S01]  /*57e0*/  LEA R234, P0, R232.reuse, R4, 0x5 ;  /* 0x00000004e8ea7211 */ /* 0x040fe200078028ff */
[----:B------:R3:W-:Y:S03]  /*57f0*/  REDG.E.ADD.F32.FTZ.RN.STRONG.GPU desc[UR18][R246.64+0x80], R18 ;  /* 0x00008012f60079a6 */ /* 0x0007e6000c12f312 */
[C---:B------:R-:W-:Y:S01]  /*5800*/  LEA.HI.X.SX32 R235, R232.reuse, R5, 0x5, P0 ;  /* 0x00000005e8eb7211 */ /* 0x040fe200000f2eff */
[----:B------:R3:W-:Y:S01]  /*5810*/  REDG.E.ADD.F32.FTZ.RN.STRONG.GPU desc[UR18][R160.64+0x80], R19 ;  /* 0x00008013a00079a6 */ /* 0x0007e2000c12f312 */
[C---:B----4-:R-:W-:Y:S03]  /*5820*/  LEA R236, P0, R232.reuse, R234, 0x5 ;  /* 0x000000eae8ec7211 */ /* 0x050fe600078028ff */
        /* <DEDUP_REMOVED lines=30> */
[C---:B--2---:R-:W-:Y:S03]  /*5a10*/  LEA R244, P0, R232.reuse, R242, 0x5 ;  /* 0x000000f2e8f47211 */ /* 0x044fe600078028ff */
[----:B------:R1:W-:Y:S01]  /*5a20*/  REDG.E.ADD.F32.FTZ.RN.STRONG.GPU desc[UR18][R152.64+0x180], R82 ;  /* 0x00018052980079a6 */ /* 0x0003e2000c12f312 */
        /* <DEDUP_REMOVED lines=22> */
[C---:B-1----:R-:W-:Y:S03]  /*5b90*/  LEA R152, P0, R232.reuse, R158, 0x5 ;  /* 0x0000009ee8987211 */ /* 0x042fe600078028ff */
[----:B------:R-:W-:Y:S01]  /*5ba0*/  REDG.E.ADD.F32.FTZ.RN.STRONG.GPU desc[UR18][R10.64+0x200], R89 ;  /* 0x000200590a0079a6 */ /* 0x000fe2000c12f312 */
[----:B------:R-:W-:Y:S03]  /*5bb0*/  LEA.HI.X.SX32 R153, R232, R159, 0x5, P0 ;  /* 0x0000009fe8997211 */ /* 0x000fe600000f2eff */
[----:B------:R-:W-:Y:S04]  /*5bc0*/  LDSM.16.MT88.4 R4, [R183+-0x2000] ;  /* 0xffe00000b704783b */ /* 0x000fe80000004200 */
[----:B------:R-:W1:Y:S04]  /*5bd0*/  LDSM.16.MT88.4 R8, [R179] ;  /* 0x00000000b308783b */ /* 0x000e680000004200 */
[----:B------:R-:W2:Y:S04]  /*5be0*/  LDSM.16.MT88.4 R12, [R182+-0x2000] ;  /* 0xffe00000b60c783b */ /* 0x000ea80000004200 */
        /* <DEDUP_REMOVED lines=8> */
[-C--:B-1----:R-:W-:Y:S03]  /*5c70*/  HMMA.16816.F32.BF16 R100, R4, R8.reuse, R100 ;  /* 0x000000080464723c */ /* 0x082fe60000041864 */
[----:B------:R-:W1:Y:S04]  /*5c80*/  LDSM.16.MT88.4 R80, [R182+-0x1800] ;  /* 0xffe80000b650783b */ /* 0x000e680000004200 */
[----:B------:R-:W1:Y:S01]  /*5c90*/  LDSM.16.MT88.4 R84, [R179+0x2800] ;  /* 0x00280000b354783b */ /* 0x000e620000004200 */
[C---:B--2---:R-:W-:Y:S03]  /*5ca0*/  HMMA.16816.F32.BF16 R104, R12.reuse, R8, R104 ;  /* 0x000000080c68723c */ /* 0x044fe60000041868 */
[----:B------:R-:W-:Y:S04]  /*5cb0*/  LDSM.16.MT88.4 R88, [R179+0x1800] ;  /* 0x00180000b358783b */ /* 0x000fe80000004200 */
[----:B------:R-:W-:Y:S01]  /*5cc0*/  LDSM.16.MT88.4 R148, [R179+0x5800] ;  /* 0x00580000b394783b */ /* 0x000fe20000004200 */
[-C--:B------:R-:W-:Y:S03]  /*5cd0*/  HMMA.16816.F32.BF16 R108, R12, R10.reuse, R108 ;  /* 0x0000000a0c6c723c */ /* 0x080fe6000004186c */
[----:B------:R-:W-:Y:S04]  /*5ce0*/  REDG.E.ADD.F32.FTZ.RN.STRONG.GPU desc[UR18][R246.64+0x280], R98 ;  /* 0x00028062f60079a6 */ /* 0x000fe8000c12f312 */
[----:B------:R-:W-:Y:S01]  /*5cf0*/  REDG.E.ADD.F32.FTZ.RN.STRONG.GPU desc[UR18][R160.64+0x280], R99 ;  /* 0x00028063a00079a6 */ /* 0x000fe2000c12f312 */
[C---:B------:R-:W-:Y:S03]  /*5d00*/  HMMA.16816.F32.BF16 R112, R4.reuse, R10, R112 ;  /* 0x0000000a0470723c */ /* 0x040fe60000041870 */
[----:B------:R-:W2:Y:S04]  /*5d10*/  LDSM.16.MT88.4 R8, [R179+0x4800] ;  /* 0x00480000b308783b */ /* 0x000ea80000004200 */
        /* <DEDUP_REMOVED lines=71> */
[----:B------:R-:W-:Y:S01]  /*6190*/  ISETP.NE.AND P1, PT, R221, -0x1, PT ;  /* 0xffffffffdd00780c */ /* 0x000fe20003f25270 */
[----:B------:R-:W2:Y:S01]  /*61a0*/  S2R R8, SR_CTAID.Y ;  /* 0x0000000000087919 */ /* 0x000ea20000002600 */
[----:B------:R-:W-:Y:S02]  /*61b0*/  F2FP.BF16.F32.PACK_AB R21, R21, R20 ;  /* 0x000000141515723e */ /* 0x000fe400000010ff */
[----:B------:R-:W-:Y:S02]  /*61c0*/  F2FP.BF16.F32.PACK_AB R23, R23, R22 ;  /* 0x000000161717723e */ /* 0x000fe400000010ff */
[----:B------:R-:W-:Y:S02]  /*61d0*/  F2FP.BF16.F32.PACK_AB R32, R33, R32 ;  /* 0x000000202120723e */ /* 0x000fe400000010ff */
[----:B------:R-:W-:-:S02]  /*61e0*/  F2FP.BF16.F32.PACK_AB R34, R35, R34 ;  /* 0x000000222322723e */ /* 0x000fc400000010ff */
[----:B------:R-:W-:Y:S01]  /*61f0*/  F2FP.BF16.F32.PACK_AB R25, R25, R24 ;  /* 0x000000181919723e */ /* 0x000fe200000010ff */
[----:B------:R-:W-:Y:S01]  /*6200*/  @P0 VIADD R3, R200, 0xffffffc0 ;  /* 0xffffffc0c8030836 */ /* 0x000fe20000000000 */
[----:B------:R-:W-:Y:S01]  /*6210*/  F2FP.BF16.F32.PACK_AB R27, R27, R26 ;  /* 0x0000001a1b1b723e */ /* 0x000fe200000010ff */
[----:B------:R-:W3:Y:S01]  /*6220*/  @P1 LDC.64 R4, c[0x0][0x5c0] ;  /* 0x00017000ff041b82 */ /* 0x000ee20000000a00 */
        /* <DEDUP_REMOVED lines=138> */
[----:B---3--:R-:W-:-:S03]  /*6ad0*/  @P1 IMAD R44, R47, R5, RZ ;  /* 0x000000052f2c1224 */ /* 0x008fc600078e02ff */
[----:B------:R4:W-:Y:S01]  /*6ae0*/  STS [R200+0xb400], R59 ;  /* 0x00b4003bc8007388 */ /* 0x0009e20000000800 */
[----:B-1----:R-:W-:-:S03]  /*6af0*/  @P1 IMAD.WIDE.U32 R46, R47, R4, RZ ;  /* 0x000000042f2e1225 */ /* 0x002fc600078e00ff */
[----:B------:R4:W-:Y:S02]  /*6b00*/  STS [R3+0xb000], R60 ;  /* 0x00b0003c03007388 */ /* 0x0009e40000000800 */
[----:B------:R-:W-:Y:S02]  /*6b10*/  @P1 IADD3 R44, PT, PT, R47, R44, RZ ;  /* 0x0000002c2f2c1210 */ /* 0x000fe40007ffe0ff */
[----:B------:R4:W-:Y:S01]  /*6b20*/  STS [R3+0xb400], R62 ;  /* 0x00b4003e03007388 */ /* 0x0009e20000000800 */
[----:B--2---:R-:W-:Y:S05]  /*6b30*/  @P1 BRA `(.L_x_1982) ;  /* 0x0000000000241947 */ /* 0x004fea0003800000 */
[----:B------:R-:W1:Y:S01]  /*6b40*/  LDC.64 R4, c[0x0][0x5c0] ;  /* 0x00017000ff047b82 */ /* 0x000e620000000a00 */
[----:B----4-:R-:W-:-:S07]  /*6b50*/  SHF.R.S32.HI R3, RZ, 0x1f, R220 ;  /* 0x0000001fff037819 */ /* 0x010fce00000114dc */
[----:B------:R-:W2:Y:S01]  /*6b60*/  LDC.64 R6, c[0x0][0x5a8] ;  /* 0x00016a00ff067b82 */ /* 0x000ea20000000a00 */
[-C--:B-1----:R-:W-:Y:S02]  /*6b70*/  IMAD R3, R3, R4.reuse, RZ ;  /* 0x0000000403037224 */ /* 0x082fe400078e02ff */
[----:B------:R-:W-:-:S04]  /*6b80*/  IMAD.WIDE.U32 R10, R220, R4, RZ ;  /* 0x00000004dc0a7225 */ /* 0x000fc800078e00ff */
[----:B------:R-:W-:-:S05]  /*6b90*/  IMAD R3, R220, R5, R3 ;  /* 0x00000005dc037224 */ /* 0x000fca00078e0203 */
[----:B------:R-:W-:-:S03]  /*6ba0*/  IADD3 R11, PT, PT, R11, R3, RZ ;  /* 0x000000030b0b7210 */ /* 0x000fc60007ffe0ff */
[----:B--2---:R-:W-:-:S04]  /*6bb0*/  IMAD.WIDE.U32 R46, R8, R6, R10 ;  /* 0x00000006082e7225 */ /* 0x004fc800078e000a */
[----:B------:R-:W-:Y:S02]  /*6bc0*/  IMAD R44, R8, R7, R47 ;  /* 0x00000007082c7224 */ /* 0x000fe400078e022f */
.L_x_1982:
[----:B------:R-:W-:Y:S05]  /*6bd0*/  @P0 BRA `(.L_x_1983) ;  /* 0x0000000000280947 */ /* 0x000fea0003800000 */
[----:B------:R-:W1:Y:S01]  /*6be0*/  LDCU.64 UR6, c[0x0][0x5c8] ;  /* 0x0000b900ff0677ac */ /* 0x000e620008000a00 */
[----:B----4-:R-:W-:Y:S01]  /*6bf0*/  SHF.R.S32.HI R3, RZ, 0x1f, R220 ;  /* 0x0000001fff037819 */ /* 0x010fe200000114dc */
        /* <DEDUP_REMOVED lines=8> */
.L_x_1983:
[----:B------:R-:W1:Y:S01]  /*6c80*/  LDCU.64 UR6, c[0x0][0x5c8] ;  /* 0x0000b900ff0677ac */ /* 0x000e620008000a00 */
[----:B------:R-:W-:-:S05]  /*6c90*/  IADD3 R56, PT, PT, R220, R221, RZ ;  /* 0x000000dddc387210 */ /* 0x000fca0007ffe0ff */
[C---:B-1----:R-:W-:Y:S02]  /*6ca0*/  IMAD R6, R56.reuse, UR7, RZ ;  /* 0x0000000738067c24 */ /* 0x042fe4000f8e02ff */
[----:B----4-:R-:W-:-:S05]  /*6cb0*/  IMAD.WIDE.U32 R56, R56, UR6, RZ ;  /* 0x0000000638387c25 */ /* 0x010fca000f8e00ff */
[----:B------:R-:W-:-:S07]  /*6cc0*/  IADD3 R6, PT, PT, R57, R6, RZ ;  /* 0x0000000639067210 */ /* 0x000fce0007ffe0ff */
.L_x_1984:
        /* <DEDUP_REMOVED lines=40> */
.L_x_1986:
[----:B------:R-:W-:Y:S05]  /*6f50*/  BSYNC.RECONVERGENT B0 ;  /* 0x0000000000007941 */ /* 0x000fea0003800200 */
.L_x_1985:
        /* <DEDUP_REMOVED lines=14> */
.L_x_1988:
[----:B------:R-:W-:Y:S05]  /*7040*/  BSYNC.RECONVERGENT B0 ;  /* 0x0000000000007941 */ /* 0x000fea0003800200 */
.L_x_1987:
[----:B------:R-:W-:Y:S01]  /*7050*/  MOV R205, RZ ;  /* 0x000000ff00cd7202 */ /* 0x000fe20000000f00 */
[----:B------:R-:W2:Y:S01]  /*7060*/  LDCU.64 UR4, c[0x0][0x5e0] ;  /* 0x0000bc00ff0477ac */ /* 0x000ea20008000a00 */
[----:B---3--:R-:W-:Y:S01]  /*7070*/  IMAD R4, R7, UR6, RZ ;  /* 0x0000000607047c24 */ /* 0x008fe2000f8e02ff */
        /* <DEDUP_REMOVED lines=15> */
[----:B-1----:R2:W-:Y:S04]  /*7170*/  STG.E.128 desc[UR18][R34.64], R28 ;  /* 0x0000001c22007986 */ /* 0x0025e8000c101d12 */
[----:B------:R2:W-:Y:S04]  /*7180*/  STG.E.128 desc[UR18][R34.64+0x80], R20 ;  /* 0x0000801422007986 */ /* 0x0005e8000c101d12 */
[----:B------:R2:W-:Y:S02]  /*7190*/  STG.E.128 desc[UR18][R34.64+0x100], R12 ;  /* 0x0001000c22007986 */ /* 0x0005e4000c101d12 */
.L_x_1990:
[----:B------:R-:W-:Y:S05]  /*71a0*/  BSYNC.RECONVERGENT B0 ;  /* 0x0000000000007941 */ /* 0x000fea0003800200 */
.L_x_1989:
[----:B------:R-:W-:Y:S05]  /*71b0*/  @P2 BRA `(.L_x_1976) ;  /* 0x0000000000302947 */ /* 0x000fea0003800000 */
[----:B------:R-:W3:Y:S01]  /*71c0*/  LDCU.64 UR4, c[0x0][0x568] ;  /* 0x0000ad00ff0477ac */ /* 0x000ee20008000a00 */
[----:B------:R-:W-:Y:S01]  /*71d0*/  MOV R4, R6 ;  /* 0x0000000600047202 */ /* 0x000fe20000000f00 */
        /* <DEDUP_REMOVED lines=10> */
.L_x_1976:
[----:B------:R-:W-:Y:S05]  /*7280*/  BSYNC.RECONVERGENT B1 ;  /* 0x0000000000017941 */ /* 0x000fea0003800200 */
.L_x_1954:
        /* <DEDUP_REMOVED lines=11> */
.L_x_1992:
        /* <DEDUP_REMOVED lines=12> */
.L_x_2189:


//--------------------- .text._ZN5flash44flash_bwd_dq_dk_dv_loop_seqk_parallel_kernelI23Flash_bwd_kernel_traitsILi192ELi64ELi64ELi8ELi4ELi2ELi2ELb0ELb0EN7cutlass10bfloat16_tE19Flash_kernel_traitsILi192ELi64ELi64ELi8ES3_EELb1ELb0ELb1ELb1ELb0ELb0ELb0EEEvNS_16Flash_bwd_paramsE --------------------------
	.section	.text._ZN5flash44flash_bwd_dq_dk_dv_loop_seqk_parallel_kernelI23Flash_bwd_kernel_traitsILi192ELi64ELi64ELi8ELi4ELi2ELi2ELb0ELb0EN7cutlass10bfloat16_tE19Flash_kernel_traitsILi192ELi64ELi64ELi8ES3_EELb1ELb0ELb1ELb1ELb0ELb0ELb0EEEvNS_16Flash_bwd_paramsE,"ax",@progbits
	.align	128
        .global         _ZN5flash44flash_bwd_dq_dk_dv_loop_seqk_parallel_kernelI23Flash_bwd_kernel_traitsILi192ELi64ELi64ELi8ELi4ELi2ELi2ELb0ELb0EN7cutlass10bfloat16_tE19Flash_kernel_traitsILi192ELi64ELi64ELi8ES3_EELb1ELb0ELb1ELb1ELb0ELb0ELb0EEEvNS_16Flash_bwd_paramsE
        .type           _ZN5flash44flash_bwd_dq_dk_dv_loop_seqk_parallel_kernelI23Flash_bwd_kernel_traitsILi192ELi64ELi64ELi8ELi4ELi2ELi2ELb0ELb0EN7cutlass10bfloat16_tE19Flash_kernel_traitsILi192ELi64ELi64ELi8ES3_EELb1ELb0ELb1ELb1ELb0ELb0ELb0EEEvNS_16Flash_bwd_paramsE,@function
        .size           _ZN5flash44flash_bwd_dq_dk_dv_loop_seqk_parallel_kernelI23Flash_bwd_kernel_traitsILi192ELi64ELi64ELi8ELi4ELi2ELi2ELb0ELb0EN7cutlass10bfloat16_tE19Flash_kernel_traitsILi192ELi64ELi64ELi8ES3_EELb1ELb0ELb1ELb1ELb0ELb0ELb0EEEvNS_16Flash_bwd_paramsE,(.L_x_2190 - _ZN5flash44flash_bwd_dq_dk_dv_loop_seqk_parallel_kernelI23Flash_bwd_kernel_traitsILi192ELi64ELi64ELi8ELi4ELi2ELi2ELb0ELb0EN7cutlass10bfloat16_tE19Flash_kernel_traitsILi192ELi64ELi64ELi8ES3_EELb1ELb0ELb1ELb1ELb0ELb0ELb0EEEvNS_16Flash_bwd_paramsE)
        .other          _ZN5flash44flash_bwd_dq_dk_dv_loop_seqk_parallel_kernelI23Flash_bwd_kernel_traitsILi192ELi64ELi64ELi8ELi4ELi2ELi2ELb0ELb0EN7cutlass10bfloat16_tE19Flash_kernel_traitsILi192ELi64ELi64ELi8ES3_EELb1ELb0ELb1ELb1ELb0ELb0ELb0EEEvNS_16Flash_bwd_paramsE,@"STO_CUDA_ENTRY STV_DEFAULT"
_ZN5flash44flash_bwd_dq_dk_dv_loop_seqk_parallel_kernelI23Flash_bwd_kernel_traitsILi192ELi64ELi64ELi8ELi4ELi2ELi2ELb0ELb0EN7cutlass10bfloat16_tE19Flash_kernel_traitsILi192ELi64ELi64ELi8ES3_EELb1ELb0ELb1ELb1ELb0ELb0ELb0EEEvNS_16Flash_bwd_paramsE:
.text._ZN5flash44flash_bwd_dq_dk_dv_loop_seqk_parallel_kernelI23Flash_bwd_kernel_traitsILi192ELi64ELi64ELi8ELi4ELi2ELi2ELb0ELb0EN7cutlass10bfloat16_tE19Flash_kernel_traitsILi192ELi64ELi64ELi8ES3_EELb1ELb0ELb1ELb1ELb0ELb0ELb0EEEvNS_16Flash_bwd_paramsE:
        /* <DEDUP_REMOVED lines=33> */
[--C-:B------:R-:W-:Y:S01]  /*0210*/  LOP3.LUT R9, R9, 0x3800, R2.reuse, 0xf8, !PT ;  /* 0x0000380009097812 */ /* 0x100fe200078ef802 */
[----:B------:R-:W-:Y:S01]  /*0220*/  UIADD3 UR5, UPT, UPT, UR6, 0x20000, URZ ;  /* 0x0002000006057890 */ /* 0x000fe2000fffe0ff */
[----:B------:R-:W-:Y:S01]  /*0230*/  LOP3.LUT R202, R5, 0x1c0, R2, 0xf8, !PT ;  /* 0x000001c005ca7812 */ /* 0x000fe200078ef802 */
[----:B------:R-:W-:Y:S01]  /*0240*/  UIADD3 UR4, UPT, UPT, UR6, 0x12000, URZ ;  /* 0x0001200006047890 */ /* 0x000fe2000fffe0ff */
[----:B------:R-:W-:Y:S02]  /*0250*/  LOP3.LUT R2, R2, 0x1c0, RZ, 0xc0, !PT ;  /* 0x000001c002027812 */ /* 0x000fe400078ec0ff */
[----:B------:R-:W-:Y:S02]  /*0260*/  SHF.R.U32.HI R10, RZ, 0x1, R192 ;  /* 0x00000001ff0a7819 */ /* 0x000fe400000116c0 */
[C---:B------:R-:W-:Y:S02]  /*0270*/  LOP3.LUT R3, R4.reuse, 0xc00, RZ, 0xc0, !PT ;  /* 0x00000c0004037812 */ /* 0x040fe400078ec0ff */
[----:B------:R-:W-:-:S02]  /*0280*/  LOP3.LUT R5, R4, 0x400, RZ, 0xc0, !PT ;  /* 0x0000040004057812 */ /* 0x000fc400078ec0ff */
[----:B------:R-:W-:Y:S02]  /*0290*/  LOP3.LUT R201, R2, 0x18, R195, 0xf8, !PT ;  /* 0x0000001802c97812 */ /* 0x000fe400078ef8c3 */
[----:B------:R-:W-:Y:S02]  /*02a0*/  LOP3.LUT R191, R10, 0x30, RZ, 0xc0, !PT ;  /* 0x000000300abf7812 */ /* 0x000fe400078ec0ff */
[--C-:B------:R-:W-:Y:S02]  /*02b0*/  LOP3.LUT R3, R3, 0x6, R6.reuse, 0xf8, !PT ;  /* 0x0000000603037812 */ /* 0x100fe400078ef806 */
[--C-:B------:R-:W-:Y:S02]  /*02c0*/  LOP3.LUT R2, R5, 0x6, R6.reuse, 0xf8, !PT ;  /* 0x0000000605027812 */ /* 0x100fe400078ef806 */
[----:B------:R-:W-:Y:S02]  /*02d0*/  LOP3.LUT R201, R201, 0x38, R6, 0x78, !PT ;  /* 0x00000038c9c97812 */ /* 0x000fe400078e7806 */
[----:B------:R-:W-:Y:S01]  /*02e0*/  LOP3.LUT R191, R191, 0x7, R0, 0xf8, !PT ;  /* 0x00000007bfbf7812 */ /* 0x000fe200078ef800 */
[----:B------:R-:W-:Y:S01]  /*02f0*/  IMAD.SHL.U32 R0, R192, 0x40, RZ ;  /* 0x00000040c0007824 */ /* 0x000fe200078e00ff */
[----:B------:R-:W-:-:S02]  /*0300*/  LOP3.LUT R6, R6, 0x20, RZ, 0xc0, !PT ;  /* 0x0000002006067812 */ /* 0x000fc400078ec0ff */
[----:B------:R-:W-:Y:S02]  /*0310*/  LOP3.LUT R202, R3, R202, RZ, 0xfc, !PT ;  /* 0x000000ca03ca7212 */ /* 0x000fe400078efcff */
[----:B------:R-:W-:Y:S02]  /*0320*/  LOP3.LUT R7, R6, 0x18, R195, 0xf8, !PT ;  /* 0x0000001806077812 */ /* 0x000fe400078ef8c3 */
[----:B------:R-:W-:Y:S02]  /*0330*/  LOP3.LUT R8, R0, 0x1c0, RZ, 0xc0, !PT ;  /* 0x000001c000087812 */ /* 0x000fe400078ec0ff */
[----:B------:R-:W-:Y:S02]  /*0340*/  LOP3.LUT R3, R10, 0x10, RZ, 0xc0, !PT ;  /* 0x000000100a037812 */ /* 0x000fe400078ec0ff */
[----:B------:R-:W-:Y:S02]  /*0350*/  LOP3.LUT R201, R2, R201, RZ, 0xfc, !PT ;  /* 0x000000c902c97212 */ /* 0x000fe400078efcff */
[----:B------:R-:W-:-:S02]  /*0360*/  LOP3.LUT R2, R7, 0x1c0, R0, 0xf8, !PT ;  /* 0x000001c007027812 */ /* 0x000fc400078ef800 */
[--C-:B------:R-:W-:Y:S02]  /*0370*/  LOP3.LUT R5, R8, 0x38, R193.reuse, 0xf8, !PT ;  /* 0x0000003808057812 */ /* 0x100fe400078ef8c1 */
[----:B------:R-:W-:Y:S02]  /*0380*/  LOP3.LUT R8, R3, 0x8, R192, 0xf8, !PT ;  /* 0x0000000803087812 */ /* 0x000fe400078ef8c0 */
[----:B------:R-:W-:Y:S02]  /*0390*/  LOP3.LUT R185, R2, 0x38, R193, 0x78, !PT ;  /* 0x0000003802b97812 */ /* 0x000fe400078e78c1 */
[C---:B------:R-:W-:Y:S02]  /*03a0*/  LOP3.LUT R3, R5.reuse, 0x8, R10, 0x78, !PT ;  /* 0x0000000805037812 */ /* 0x040fe400078e780a */
[----:B------:R-:W-:Y:S02]  /*03b0*/  LOP3.LUT R181, R8, R5, RZ, 0x3c, !PT ;  /* 0x0000000508b57212 */ /* 0x000fe400078e3cff */
[----:B------:R-:W-:-:S02]  /*03c0*/  LOP3.LUT R184, R5, 0x8, R192, 0x78, !PT ;  /* 0x0000000805b87812 */ /* 0x000fc400078e78c0 */
[----:B------:R-:W-:Y:S02]  /*03d0*/  LOP3.LUT R5, R0, 0x200, RZ, 0xc0, !PT ;  /* 0x0000020000057812 */ /* 0x000fe400078ec0ff */
[----:B--2---:R-:W-:Y:S02]  /*03e0*/  LEA R198, P0, R189, R198, 0x2 ;  /* 0x000000c6bdc67211 */ /* 0x004fe400078010ff */
[----:B------:R-:W-:Y:S02]  /*03f0*/  LOP3.LUT R185, R185, 0x200, R0, 0xf8, !PT ;  /* 0x00000200b9b97812 */ /* 0x000fe400078ef800 */
[----:B------:R-:W1:Y:S01]  /*0400*/  LDC R0, c[0x0][0x438] ;  /* 0x00010e00ff007b82 */ /* 0x000e620000000800 */
[C-C-:B------:R-:W-:Y:S02]  /*0410*/  LOP3.LUT R186, R5.reuse, 0xc00, R4.reuse, 0xf8, !PT ;  /* 0x00000c0005ba7812 */ /* 0x140fe400078ef804 */
[----:B------:R-:W-:Y:S02]  /*0420*/  LOP3.LUT R182, R5, 0x400, R4, 0xf8, !PT ;  /* 0x0000040005b67812 */ /* 0x000fe400078ef804 */
[----:B------:R-:W-:-:S02]  /*0430*/  R2P PR, R192, 0xe ;  /* 0x0000000ec0007804 */ /* 0x000fc40000000000 */
[-C--:B------:R-:W-:Y:S02]  /*0440*/  LOP3.LUT R186, R186, R3.reuse, RZ, 0xfc, !PT ;  /* 0x00000003baba7212 */ /* 0x080fe400078efcff */
[----:B------:R-:W-:Y:S02]  /*0450*/  LOP3.LUT R182, R182, R3, RZ, 0xfc, !PT ;  /* 0x00000003b6b67212 */ /* 0x000fe400078efcff */
[----:B------:R-:W-:Y:S02]  /*0460*/  LOP3.LUT R3, R193, 0x1f8, RZ, 0xc0, !PT ;  /* 0x000001f8c1037812 */ /* 0x000fe400078ec0ff */
[----:B------:R-:W-:Y:S02]  /*0470*/  LEA R202, R202, UR5, 0x1 ;  /* 0x00000005caca7c11 */ /* 0x000fe4000f8e08ff */
[----:B------:R-:W-:Y:S02]  /*0480*/  LOP3.LUT R181, R181, 0x200, R4, 0xf8, !PT ;  /* 0x00000200b5b57812 */ /* 0x000fe400078ef804 */
[----:B------:R-:W-:Y:S01]  /*0490*/  LOP3.LUT R2, R3, 0x38, R192, 0x78, !PT ;  /* 0x0000003803027812 */ /* 0x000fe200078e78c0 */
[C---:B------:R-:W-:Y:S01]  /*04a0*/  VIADD R204, R202.reuse, 0x20 ;  /* 0x00000020cacc7836 */ /* 0x040fe20000000000 */
[C---:B------:R-:W-:Y:S01]  /*04b0*/  SEL R177, R209.reuse, 0xfffffff0, !P1 ;  /* 0xfffffff0d1b17807 */ /* 0x040fe20004800000 */
[----:B------:R-:W-:Y:S01]  /*04c0*/  @P3 VIADD R204, R202, 0xffffffe0 ;  /* 0xffffffe0cacc3836 */ /* 0x000fe20000000000 */
[----:B------:R-:W-:-:S02]  /*04d0*/  SEL R209, R209, 0xfffffff0, !P2 ;  /* 0xfffffff0d1d17807 */ /* 0x000fc40005000000 */
[----:B------:R-:W-:Y:S01]  /*04e0*/  SEL R183, R183, 0xffffffc0, !P2 ;  /* 0xffffffc0b7b77807 */ /* 0x000fe20005000000 */
[----:B------:R-:W-:Y:S01]  /*04f0*/  IMAD.SHL.U32 R177, R177, 0x2, RZ ;  /* 0x00000002b1b17824 */ /* 0x000fe200078e00ff */
[----:B------:R-:W-:Y:S01]  /*0500*/  LEA R181, R181, UR5, 0x1 ;  /* 0x00000005b5b57c11 */ /* 0x000fe2000f8e08ff */
[----:B------:R-:W-:Y:S01]  /*0510*/  IMAD.IADD R224, R202, 0x1, R209 ;  /* 0x00000001cae07824 */ /* 0x000fe200078e02d1 */
[----:B------:R-:W-:Y:S01]  /*0520*/  LEA R182, R182, UR6, 0x1 ;  /* 0x00000006b6b67c11 */ /* 0x000fe2000f8e08ff */
[----:B------:R-:W-:Y:S01]  /*0530*/  IMAD.IADD R209, R209, 0x1, R204 ;  /* 0x00000001d1d17824 */ /* 0x000fe200078e02cc */
[----:B------:R-:W-:Y:S01]  /*0540*/  LOP3.LUT R184, R9, R184, RZ, 0xfc, !PT ;  /* 0x000000b809b87212 */ /* 0x000fe200078efcff */
[----:B------:R-:W-:Y:S01]  /*0550*/  IMAD.IADD R179, R183, 0x1, R181 ;  /* 0x00000001b7b37824 */ /* 0x000fe200078e02b5 */
[----:B------:R-:W-:Y:S01]  /*0560*/  LOP3.LUT R194, R193, 0x38, RZ, 0xc0, !PT ;  /* 0x00000038c1c27812 */ /* 0x000fe200078ec0ff */
[----:B------:R-:W-:Y:S01]  /*0570*/  IMAD.IADD R3, R183, 0x1, R182 ;  /* 0x00000001b7037824 */ /* 0x000fe200078e02b6 */
[----:B------:R-:W-:-:S02]  /*0580*/  LOP3.LUT R203, R2, 0x1e00, R193, 0xf8, !PT ;  /* 0x00001e0002cb7812 */ /* 0x000fc400078ef8c1 */
[----:B------:R-:W-:Y:S02]  /*0590*/  LEA.HI.X R199, R189, R199, RZ, 0x2, P0 ;  /* 0x000000c7bdc77211 */ /* 0x000fe400000f14ff */
[----:B------:R-:W-:Y:S02]  /*05a0*/  SHF.R.U32.HI R192, RZ, 0x5, R192 ;  /* 0x00000005ffc07819 */ /* 0x000fe400000116c0 */
[C---:B------:R-:W-:Y:S02]  /*05b0*/  LOP3.LUT R200, R194.reuse, 0x40, RZ, 0xfc, !PT ;  /* 0x00000040c2c87812 */ /* 0x040fe400078efcff */
[----:B------:R-:W-:Y:S02]  /*05c0*/  LOP3.LUT R197, R194, 0x80, RZ, 0xfc, !PT ;  /* 0x00000080c2c57812 */ /* 0x000fe400078efcff */
[----:B------:R-:W-:Y:S02]  /*05d0*/  LEA R203, R203, UR6, 0x1 ;  /* 0x00000006cbcb7c11 */ /* 0x000fe4000f8e08ff */
[----:B------:R-:W-:-:S02]  /*05e0*/  LEA R201, R201, UR4, 0x1 ;  /* 0x00000004c9c97c11 */ /* 0x000fc4000f8e08ff */
[----:B------:R-:W-:Y:S02]  /*05f0*/  LEA R184, R184, UR4, 0x1 ;  /* 0x00000004b8b87c11 */ /* 0x000fe4000f8e08ff */
[----:B------:R-:W-:Y:S02]  /*0600*/  LEA R186, R186, UR6, 0x1 ;  /* 0x00000006baba7c11 */ /* 0x000fe4000f8e08ff */
[----:B-1-34-:R-:W-:-:S07]  /*0610*/  LEA R185, R185, UR6, 0x1 ;  /* 0x00000006b9b97c11 */ /* 0x01afce000f8e08ff */
.L_x_2058:
[----:B-1----:R-:W1:Y:S01]  /*0620*/  LDC.64 R4, c[0x0][0x478] ;  /* 0x00011e00ff047b82 */ /* 0x002e620000000a00 */
[----:B------:R-:W-:Y:S01]  /*0630*/  ISETP.NE.U32.AND P4, PT, RZ, UR8, PT ;  /* 0x00000008ff007c0c */ /* 0x000fe2000bf85070 */
[----:B------:R-:W-:Y:S02]  /*0640*/  IMAD.SHL.U32 R11, R189, 0x4, RZ ;  /* 0x00000004bd0b7824 */ /* 0x000fe400078e00ff */
        /* <DEDUP_REMOVED lines=41> */
.L_x_1993:
        /* <DEDUP_REMOVED lines=39> */
.L_x_1995:
[----:B------:R-:W2:Y:S01]  /*0b50*/  LDCU.64 UR14, c[0x0][0x3b8] ;  /* 0x00007700ff0e77ac */ /* 0x000ea20008000a00 */
[----:B-1----:R-:W-:-:S05]  /*0b60*/  IADD3 R10, PT, PT, R221, R222, RZ ;  /* 0x000000dedd0a7210 */ /* 0x002fca0007ffe0ff */
[C---:B--2---:R-:W-:Y:S02]  /*0b70*/  IMAD R9, R10.reuse, UR15, RZ ;  /* 0x0000000f0a097c24 */ /* 0x044fe4000f8e02ff */
[----:B------:R-:W-:-:S05]  /*0b80*/  IMAD.WIDE.U32 R10, R10, UR14, RZ ;  /* 0x0000000e0a0a7c25 */ /* 0x000fca000f8e00ff */
[----:B------:R-:W-:Y:S02]  /*0b90*/  IADD3 R9, PT, PT, R11, R9, RZ ;  /* 0x000000090b097210 */ /* 0x000fe40007ffe0ff */
.L_x_1996:
        /* <DEDUP_REMOVED lines=38> */
.L_x_1997:
[----:B------:R-:W1:Y:S01]  /*0e00*/  LDCU.64 UR12, c[0x0][0x3c0] ;  /* 0x00007800ff0c77ac */ /* 0x000e620008000a00 */
[----:B------:R-:W-:-:S05]  /*0e10*/  IADD3 R4, PT, PT, R221, R222, RZ ;  /* 0x000000dedd047210 */ /* 0x000fca0007ffe0ff */
[C---:B-1----:R-:W-:Y:S02]  /*0e20*/  IMAD R11, R4.reuse, UR13, RZ ;  /* 0x0000000d040b7c24 */ /* 0x042fe4000f8e02ff */
[----:B------:R-:W-:-:S05]  /*0e30*/  IMAD.WIDE.U32 R4, R4, UR12, RZ ;  /* 0x0000000c04047c25 */ /* 0x000fca000f8e00ff */
[----:B------:R-:W-:Y:S02]  /*0e40*/  IADD3 R11, PT, PT, R5, R11, RZ ;  /* 0x0000000b050b7210 */ /* 0x000fe40007ffe0ff */
[----:B------:R-:W-:-:S07]  /*0e50*/  MOV R12, R4 ;  /* 0x00000004000c7202 */ /* 0x000fce0000000f00 */
.L_x_1998:
        /* <DEDUP_REMOVED lines=27> */
.L_x_1999:
[-C--:B------:R-:W-:Y:S02]  /*1010*/  IMAD R20, R7, R13.reuse, RZ ;  /* 0x0000000d07147224 */ /* 0x080fe400078e02ff */
[----:B------:R-:W-:-:S05]  /*1020*/  IMAD.WIDE.U32 R30, R6, R13, RZ ;  /* 0x0000000d061e7225 */ /* 0x000fca00078e00ff */
[----:B------:R-:W-:Y:S02]  /*1030*/  IADD3 R20, PT, PT, R31, R20, RZ ;  /* 0x000000141f147210 */ /* 0x000fe40007ffe0ff */
.L_x_2000:
        /* <DEDUP_REMOVED lines=20> */
.L_x_2001:
[----:B------:R-:W1:Y:S01]  /*1180*/  LDC R14, c[0x0][0x434] ;  /* 0x00010d00ff0e7b82 */ /* 0x000e620000000800 */
[----:B------:R-:W-:-:S04]  /*1190*/  IMAD R5, R189, UR19, R190 ;  /* 0x00000013bd057c24 */ /* 0x000fc8000f8e02be */
[----:B-1----:R-:W-:-:S03]  /*11a0*/  IMAD R14, R5, R14, RZ ;  /* 0x0000000e050e7224 */ /* 0x002fc600078e02ff */
.L_x_2002:
        /* <DEDUP_REMOVED lines=11> */
.L_x_2003:
[----:B------:R-:W1:Y:S01]  /*1260*/  LDC R18, c[0x0][0x444] ;  /* 0x00011100ff127b82 */ /* 0x000e620000000800 */
[----:B------:R-:W-:-:S04]  /*1270*/  IMAD R5, R189, UR19, R190 ;  /* 0x00000013bd057c24 */ /* 0x000fc8000f8e02be */
[----:B-1----:R-:W-:-:S07]  /*1280*/  IMAD R18, R5, R18, RZ ;  /* 0x0000001205127224 */ /* 0x002fce00078e02ff */
.L_x_2004:
[----:B------:R-:W1:Y:S01]  /*1290*/  LDCU.128 UR4, c[0x0][0x590] ;  /* 0x0000b200ff0477ac */ /* 0x000e620008000c00 */
[----:B------:R-:W2:Y:S01]  /*12a0*/  S2R R13, SR_TID.X ;  /* 0x00000000000d7919 */ /* 0x000ea20000002100 */
[----:B------:R-:W3:Y:S01]  /*12b0*/  LDC.64 R4, c[0x0][0x3b0] ;  /* 0x0000ec00ff047b82 */ /* 0x000ee20000000a00 */
[----:B------:R-:W-:Y:S01]  /*12c0*/  IADD3 R26, P0, PT, R194, R26, RZ ;  /* 0x0000001ac21a7210 */ /* 0x000fe20007f1e0ff */
[----:B------:R-:W4:Y:S01]  /*12d0*/  LDCU.64 UR16, c[0x0][0x570] ;  /* 0x0000ae00ff1077ac */ /* 0x000f220008000a00 */
[----:B------:R-:W-:Y:S01]  /*12e0*/  ISETP.NE.AND P4, PT, RZ, UR10, PT ;  /* 0x0000000aff007c0c */ /* 0x000fe2000bf85270 */
[----:B------:R-:W-:Y:S02]  /*12f0*/  BSSY.RECONVERGENT B1, `(.L_x_1994) ;  /* 0x000079c000017945 */ /* 0x000fe40003800200 */
[----:B------:R-:W-:Y:S01]  /*1300*/  IMAD.X R27, RZ, RZ, R25, P0 ;  /* 0x000000ffff1b7224 */ /* 0x000fe200000e0619 */
[--C-:B------:R-:W-:Y:S01]  /*1310*/  IADD3 R25, P1, P0, R32, R30, R24.reuse ;  /* 0x0000001e20197210 */ /* 0x100fe2000783e018 */
[----:B------:R-:W5:Y:S01]  /*1320*/  LDC.64 R6, c[0x0][0x5f8] ;  /* 0x00017e00ff067b82 */ /* 0x000f620000000a00 */
[----:B------:R-:W-:Y:S01]  /*1330*/  SHF.R.S32.HI R24, RZ, 0x1f, R24 ;  /* 0x0000001fff187819 */ /* 0x000fe20000011418 */
[----:B------:R-:W4:Y:S03]  /*1340*/  LDCU.64 UR10, c[0x0][0x3c8] ;  /* 0x00007900ff0a77ac */ /* 0x000f260008000a00 */
[----:B------:R-:W-:Y:S01]  /*1350*/  IADD3.X R23, PT, PT, R23, R20, R24, P1, P0 ;  /* 0x0000001417177210 */ /* 0x000fe20000fe0418 */
[----:B------:R-:W-:Y:S01]  /*1360*/  IMAD R24, R21, UR19, RZ ;  /* 0x0000001315187c24 */ /* 0x000fe2000f8e02ff */
[----:B------:R-:W-:Y:S01]  /*1370*/  MOV R21, RZ ;  /* 0x000000ff00157202 */ /* 0x000fe20000000f00 */
[----:B-1----:R-:W-:Y:S01]  /*1380*/  IMAD R28, R19, UR4, RZ ;  /* 0x00000004131c7c24 */ /* 0x002fe2000f8e02ff */
[----:B------:R-:W1:Y:S01]  /*1390*/  LDC R218, c[0x0][0x508] ;  /* 0x00014200ffda7b82 */ /* 0x000e620000000800 */
[----:B------:R-:W-:Y:S01]  /*13a0*/  IMAD.WIDE.U32 R26, R17, UR4, R26 ;  /* 0x00000004111a7c25 */ /* 0x000fe2000f8e001a */
[----:B------:R-:W-:-:S03]  /*13b0*/  USHF.L.U64.HI UR24, UR4, 0x5, UR5 ;  /* 0x0000000504187899 */ /* 0x000fc60008010205 */
[----:B------:R-:W-:Y:S02]  /*13c0*/  IMAD R28, R17, UR5, R28 ;  /* 0x00000005111c7c24 */ /* 0x000fe4000f8e021c */
[----:B------:R-:W-:Y:S01]  /*13d0*/  IMAD.MOV.U32 R20, RZ, RZ, R194 ;  /* 0x000000ffff147224 */ /* 0x000fe200078e00c2 */
[----:B------:R-:W4:Y:S01]  /*13e0*/  LDC.64 R232, c[0x0][0x420] ;  /* 0x00010800ffe87b82 */ /* 0x000f220000000a00 */
[----:B------:R-:W-:Y:S02]  /*13f0*/  IMAD.IADD R29, R27, 0x1, R28 ;  /* 0x000000011b1d7824 */ /* 0x000fe400078e021c */
[----:B------:R-:W-:Y:S02]  /*1400*/  IMAD.MOV.U32 R28, RZ, RZ, R26 ;  /* 0x000000ffff1c7224 */ /* 0x000fe400078e001a */
[-C--:B---3--:R-:W-:Y:S01]  /*1410*/  IMAD R26, R19, R4.reuse, RZ ;  /* 0x00000004131a7224 */ /* 0x088fe200078e02ff */
[----:B--2---:R-:W-:Y:S01]  /*1420*/  LOP3.LUT R213, R13, 0x1f, RZ, 0xc0, !PT ;  /* 0x0000001f0dd57812 */ /* 0x004fe200078ec0ff */
[----:B------:R-:W-:-:S04]  /*1430*/  IMAD.WIDE.U32 R30, R17, R4, R20 ;  /* 0x00000004111e7225 */ /* 0x000fc800078e0014 */
[----:B------:R-:W-:Y:S01]  /*1440*/  IMAD R17, R17, R5, R26 ;  /* 0x0000000511117224 */ /* 0x000fe200078e021a */
[----:B------:R-:W-:Y:S01]  /*1450*/  IADD3 R26, P3, PT, R22, R30, RZ ;  /* 0x0000001e161a7210 */ /* 0x000fe20007f7e0ff */
[----:B-----5:R-:W-:-:S03]  /*1460*/  IMAD.WIDE.U32 R32, R6, UR18, RZ ;  /* 0x0000001206207c25 */ /* 0x020fc6000f8e00ff */
[----:B------:R-:W-:Y:S01]  /*1470*/  IADD3.X R27, PT, PT, R16, R31, R17, P3, !PT ;  /* 0x0000001f101b7210 */ /* 0x000fe20001ffe411 */
[----:B------:R-:W-:Y:S01]  /*1480*/  IMAD.WIDE.U32 R28, R190, UR6, R28 ;  /* 0x00000006be1c7c25 */ /* 0x000fe2000f8e001c */
[----:B------:R-:W-:Y:S02]  /*1490*/  SEL R19, R32, RZ, P4 ;  /* 0x000000ff20137207 */ /* 0x000fe40002000000 */
[----:B-1----:R-:W-:Y:S01]  /*14a0*/  IADD3 R218, PT, PT, R207, -R218, -R220 ;  /* 0x800000dacfda7210 */ /* 0x002fe20007ffe8dc */
[----:B------:R-:W-:Y:S02]  /*14b0*/  IMAD R6, R192, R24, R213 ;  /* 0x00000018c0067224 */ /* 0x000fe400078e02d5 */
[----:B------:R-:W-:Y:S01]  /*14c0*/  IMAD R29, R190, UR7, R29 ;  /* 0x00000007be1d7c24 */ /* 0x000fe2000f8e021d */
[----:B------:R-:W1:Y:S01]  /*14d0*/  LDCU.64 UR6, c[0x0][0x550] ;  /* 0x0000aa00ff0677ac */ /* 0x000e620008000a00 */
[----:B------:R-:W-:Y:S01]  /*14e0*/  IMAD R7, R7, UR18, R33 ;  /* 0x0000001207077c24 */ /* 0x000fe2000f8e0221 */
[----:B------:R-:W-:Y:S01]  /*14f0*/  IADD3 R19, P1, P0, R6, R25, R19 ;  /* 0x0000001906137210 */ /* 0x000fe2000783e013 */
[----:B----4-:R-:W-:Y:S01]  /*1500*/  IMAD.WIDE.U32 R26, R190, UR10, R26 ;  /* 0x0000000abe1a7c25 */ /* 0x010fe2000f8e001a */
[----:B------:R-:W-:-:S02]  /*1510*/  SHF.R.S32.HI R6, RZ, 0x1f, R6 ;  /* 0x0000001fff067819 */ /* 0x000fc40000011406 */
[----:B------:R-:W-:Y:S01]  /*1520*/  SEL R7, R7, RZ, P4 ;  /* 0x000000ff07077207 */ /* 0x000fe20002000000 */
[----:B------:R-:W-:Y:S01]  /*1530*/  IMAD R25, R190, UR11, R27 ;  /* 0x0000000bbe197c24 */ /* 0x000fe2000f8e021b */
[----:B------:R-:W2:Y:S01]  /*1540*/  LDCU.64 UR10, c[0x0][0x380] ;  /* 0x00007000ff0a77ac */ /* 0x000ea20008000a00 */
[----:B------:R-:W-:Y:S01]  /*1550*/  IMAD.SHL.U32 R24, R24, 0x40, RZ ;  /* 0x0000004018187824 */ /* 0x000fe200078e00ff */
[----:B------:R-:W-:Y:S01]  /*1560*/  IADD3.X R7, PT, PT, R6, R23, R7, P1, P0 ;  /* 0x0000001706077210 */ /* 0x000fe20000fe0407 */
[----:B------:R-:W-:Y:S01]  /*1570*/  VIADD R17, R218, 0xffffffc0 ;  /* 0xffffffc0da117836 */ /* 0x000fe20000000000 */
[----:B------:R-:W3:Y:S01]  /*1580*/  LDC.64 R22, c[0x0][0x5e8] ;  /* 0x00017a00ff167b82 */ /* 0x000ee20000000a00 */
[C---:B------:R-:W-:Y:S01]  /*1590*/  IMAD.WIDE.U32 R28, R195.reuse, UR4, R28 ;  /* 0x00000004c31c7c25 */ /* 0x040fe2000f8e001c */
[C---:B------:R-:W-:Y:S02]  /*15a0*/  IADD3 R16, P0, PT, R24.reuse, R19, RZ ;  /* 0x0000001318107210 */ /* 0x040fe40007f1e0ff */
[----:B------:R-:W-:Y:S01]  /*15b0*/  SHF.R.S32.HI R206, RZ, 0x1f, R17 ;  /* 0x0000001fffce7819 */ /* 0x000fe20000011411 */
[----:B------:R-:W-:Y:S01]  /*15c0*/  IMAD R6, R195, UR5, R29 ;  /* 0x00000005c3067c24 */ /* 0x000fe2000f8e021d */
[----:B------:R-:W-:Y:S01]  /*15d0*/  LEA.HI.X.SX32 R7, R24, R7, 0x1, P0 ;  /* 0x0000000718077211 */ /* 0x000fe200000f0eff */
[----:B------:R-:W-:Y:S01]  /*15e0*/  IMAD.MOV.U32 R24, RZ, RZ, R26 ;  /* 0x000000ffff187224 */ /* 0x000fe200078e001a */
[----:B------:R-:W-:-:S02]  /*15f0*/  LEA.HI R206, R206, R17, RZ, 0x6 ;  /* 0x00000011cece7211 */ /* 0x000fc400078f30ff */
[C---:B-1----:R-:W-:Y:S01]  /*1600*/  LEA R228, P1, R28.reuse, UR6, 0x1 ;  /* 0x000000061ce47c11 */ /* 0x042fe2000f8208ff */
[C---:B------:R-:W-:Y:S01]  /*1610*/  IMAD.WIDE.U32 R24, R195.reuse, R4, R24 ;  /* 0x00000004c3187225 */ /* 0x040fe200078e0018 */
[----:B------:R-:W-:Y:S01]  /*1620*/  SHF.R.S32.HI R206, RZ, 0x6, R206 ;  /* 0x00000006ffce7819 */ /* 0x000fe200000114ce */
[----:B------:R-:W-:Y:S01]  /*1630*/  USHF.L.U32 UR6, UR4, 0x5, URZ ;  /* 0x0000000504067899 */ /* 0x000fe200080006ff */
[----:B------:R-:W-:Y:S01]  /*1640*/  LEA.HI.X R229, R28, UR7, R6, 0x1, P1 ;  /* 0x000000071ce57c11 */ /* 0x000fe200088f0c06 */
[----:B------:R-:W-:Y:S01]  /*1650*/  IMAD R6, R195, R5, R25 ;  /* 0x00000005c3067224 */ /* 0x000fe200078e0219 */
[C---:B--2---:R-:W-:Y:S02]  /*1660*/  LEA R230, P1, R24.reuse, UR10, 0x1 ;  /* 0x0000000a18e67c11 */ /* 0x044fe4000f8208ff */
[----:B------:R-:W-:Y:S02]  /*1670*/  VIMNMX R206, PT, PT, RZ, R206, !PT ;  /* 0x000000ceffce7248 */ /* 0x000fe40007fe0100 */
[----:B------:R-:W-:-:S02]  /*1680*/  LEA.HI.X R231, R24, UR11, R6, 0x1, P1 ;  /* 0x0000000b18e77c11 */ /* 0x000fc400088f0c06 */
[----:B------:R-:W-:Y:S01]  /*1690*/  ISETP.GT.AND P1, PT, R15, R206, PT ;  /* 0x000000ce0f00720c */ /* 0x000fe20003f24270 */
[----:B------:R-:W-:Y:S01]  /*16a0*/  IMAD.SHL.U32 R15, R4, 0x20, RZ ;  /* 0x00000020040f7824 */ /* 0x000fe200078e00ff */
[C---:B------:R-:W-:Y:S02]  /*16b0*/  LEA R226, P0, R16.reuse, UR16, 0x2 ;  /* 0x0000001010e27c11 */ /* 0x040fe4000f8010ff */
[C---:B------:R-:W-:Y:S02]  /*16c0*/  LEA R17, R219.reuse, R18, 0x6 ;  /* 0x00000012db117211 */ /* 0x040fe400078e30ff */
[----:B------:R-:W-:Y:S01]  /*16d0*/  LEA.HI.X R227, R16, UR17, R7, 0x2, P0 ;  /* 0x0000001110e37c11 */ /* 0x000fe200080f1407 */
[----:B------:R-:W-:Y:S01]  /*16e0*/  IMAD R7, R219, 0x40, R14 ;  /* 0x00000040db077824 */ /* 0x000fe200078e020e */
[----:B------:R-:W-:Y:S01]  /*16f0*/  IADD3 R6, P0, PT, R195, 0x20, RZ ;  /* 0x00000020c3067810 */ /* 0x000fe20007f1e0ff */
[----:B---3--:R-:W-:-:S04]  /*1700*/  IMAD.WIDE R210, R17, 0x4, R22 ;  /* 0x0000000411d27825 */ /* 0x008fc800078e0216 */
[----:B------:R-:W-:Y:S01]  /*1710*/  IMAD.WIDE R232, R7, 0x4, R232 ;  /* 0x0000000407e87825 */ /* 0x000fe200078e02e8 */
[----:B------:R-:W-:Y:S02]  /*1720*/  SHF.L.U64.HI R7, R4, 0x5, R5 ;  /* 0x0000000504077819 */ /* 0x000fe40000010205 */
        /* <DEDUP_REMOVED lines=15> */
.L_x_2006:
[----:B------:R-:W1:Y:S01]  /*1820*/  LDCU.64 UR10, c[0x0][0x5c0] ;  /* 0x0000b800ff0a77ac */ /* 0x000e620008000a00 */
[----:B------:R-:W-:-:S05]  /*1830*/  IADD3 R0, PT, PT, R221, R222, RZ ;  /* 0x000000dedd007210 */ /* 0x000fca0007ffe0ff */
[C---:B-1----:R-:W-:Y:S02]  /*1840*/  IMAD R2, R0.reuse, UR11, RZ ;  /* 0x0000000b00027c24 */ /* 0x042fe4000f8e02ff */
[----:B------:R-:W-:-:S05]  /*1850*/  IMAD.WIDE.U32 R10, R0, UR10, RZ ;  /* 0x0000000a000a7c25 */ /* 0x000fca000f8e00ff */
[----:B------:R-:W-:Y:S02]  /*1860*/  IADD3 R0, PT, PT, R11, R2, RZ ;  /* 0x000000020b007210 */ /* 0x000fe40007ffe0ff */
[----:B------:R-:W-:Y:S02]  /*1870*/  MOV R2, R10 ;  /* 0x0000000a00027202 */ /* 0x000fe40000000f00 */
.L_x_2007:
        /* <DEDUP_REMOVED lines=11> */
.L_x_2008:
[----:B------:R-:W1:Y:S01]  /*1930*/  LDCU.64 UR6, c[0x0][0x5c8] ;  /* 0x0000b900ff0677ac */ /* 0x000e620008000a00 */
[----:B------:R-:W-:-:S05]  /*1940*/  IADD3 R221, PT, PT, R221, R222, RZ ;  /* 0x000000dedddd7210 */ /* 0x000fca0007ffe0ff */
[C---:B-1----:R-:W-:Y:S02]  /*1950*/  IMAD R9, R221.reuse, UR7, RZ ;  /* 0x00000007dd097c24 */ /* 0x042fe4000f8e02ff */
[----:B------:R-:W-:-:S05]  /*1960*/  IMAD.WIDE.U32 R10, R221, UR6, RZ ;  /* 0x00000006dd0a7c25 */ /* 0x000fca000f8e00ff */
[----:B------:R-:W-:Y:S02]  /*1970*/  IADD3 R9, PT, PT, R11, R9, RZ ;  /* 0x000000090b097210 */ /* 0x000fe40007ffe0ff */
.L_x_2009:
        /* <DEDUP_REMOVED lines=27> */
.L_x_2011:
[----:B------:R-:W-:Y:S05]  /*1b30*/  BSYNC.RECONVERGENT B0 ;  /* 0x0000000000007941 */ /* 0x000fea0003800200 */
.L_x_2010:
        /* <DEDUP_REMOVED lines=17> */
.L_x_2013:
[----:B------:R-:W-:Y:S05]  /*1c50*/  BSYNC.RECONVERGENT B0 ;  /* 0x0000000000007941 */ /* 0x000fea0003800200 */
.L_x_2012:
        /* <DEDUP_REMOVED lines=24> */
.L_x_2015:
[----:B------:R-:W-:Y:S05]  /*1de0*/  BSYNC.RECONVERGENT B0 ;  /* 0x0000000000007941 */ /* 0x000fea0003800200 */
.L_x_2014:
        /* <DEDUP_REMOVED lines=19> */
.L_x_2005:
        /* <DEDUP_REMOVED lines=28> */
.L_x_2019:
[----:B------:R2:W-:Y:S01]  /*20e0*/  STS.128 [R203+0x10000], RZ ;  /* 0x010000ffcb007388 */ /* 0x0005e20000000c00 */
[----:B------:R-:W-:Y:S05]  /*20f0*/  BRA `(.L_x_2020) ;  /* 0x00000000000c7947 */ /* 0x000fea0003800000 */
.L_x_2018:
[----:B------:R1:W-:Y:S04]  /*2100*/  STS.128 [R203+0xc000], RZ ;  /* 0x00c000ffcb007388 */ /* 0x0003e80000000c00 */
[----:B------:R1:W-:Y:S04]  /*2110*/  STS.128 [R203+0xe000], RZ ;  /* 0x00e000ffcb007388 */ /* 0x0003e80000000c00 */
[----:B------:R1:W-:Y:S02]  /*2120*/  STS.128 [R203+0x10000], RZ ;  /* 0x010000ffcb007388 */ /* 0x0003e40000000c00 */
.L_x_2020:
[----:B------:R-:W-:Y:S05]  /*2130*/  BSYNC.RECONVERGENT B0 ;  /* 0x0000000000007941 */ /* 0x000fea0003800200 */
.L_x_2017:
        /* <DEDUP_REMOVED lines=31> */
.L_x_2023:
[----:B------:R1:W-:Y:S02]  /*2330*/  STS.128 [R203+0x11000], RZ ;  /* 0x011000ffcb007388 */ /* 0x0003e40000000c00 */
.L_x_2022:
[----:B------:R-:W-:Y:S05]  /*2340*/  BSYNC.RECONVERGENT B0 ;  /* 0x0000000000007941 */ /* 0x000fea0003800200 */
.L_x_2021:
        /* <DEDUP_REMOVED lines=23> */
.L_x_2026:
[----:B------:R1:W-:Y:S01]  /*24c0*/  STS.128 [R217+0x4000], RZ ;  /* 0x004000ffd9007388 */ /* 0x0003e20000000c00 */
[----:B------:R-:W-:Y:S05]  /*24d0*/  BRA `(.L_x_2027) ;  /* 0x00000000000c7947 */ /* 0x000fea0003800000 */
.L_x_2025:
[----:B------:R1:W-:Y:S04]  /*24e0*/  STS.128 [R217], RZ ;  /* 0x000000ffd9007388 */ /* 0x0003e80000000c00 */
[----:B------:R1:W-:Y:S04]  /*24f0*/  STS.128 [R217+0x2000], RZ ;  /* 0x002000ffd9007388 */ /* 0x0003e80000000c00 */
[----:B------:R1:W-:Y:S02]  /*2500*/  STS.128 [R217+0x4000], RZ ;  /* 0x004000ffd9007388 */ /* 0x0003e40000000c00 */
.L_x_2027:
[----:B------:R-:W-:Y:S05]  /*2510*/  BSYNC.RECONVERGENT B0 ;  /* 0x0000000000007941 */ /* 0x000fea0003800200 */
.L_x_2024:
        /* <DEDUP_REMOVED lines=27> */
.L_x_2030:
[----:B------:R1:W-:Y:S02]  /*26d0*/  STS.128 [R217+0x5000], RZ ;  /* 0x005000ffd9007388 */ /* 0x0003e40000000c00 */
.L_x_2029:
[----:B------:R-:W-:Y:S05]  /*26e0*/  BSYNC.RECONVERGENT B0 ;  /* 0x0000000000007941 */ /* 0x000fea0003800200 */
.L_x_2028:
        /* <DEDUP_REMOVED lines=8> */
[----:B------:R-:W-:Y:S02]  /*2770*/  IMAD R7, R8, UR14, RZ ;  /* 0x0000000e08077c24 */ /* 0x000fe4000f8e02ff */
[----:B------:R-:W-:-:S04]  /*2780*/  IMAD.WIDE.U32 R16, R208, UR14, R20 ;  /* 0x0000000ed0107c25 */ /* 0x000fc8000f8e0014 */
[C---:B------:R-:W-:Y:S01]  /*2790*/  IMAD R14, R208.reuse, UR15, R7 ;  /* 0x0000000fd00e7c24 */ /* 0x040fe2000f8e0207 */
[----:B------:R-:W-:Y:S01]  /*27a0*/  IADD3 R7, PT, PT, -R208, R220, RZ ;  /* 0x000000dcd0077210 */ /* 0x000fe20007ffe1ff */
[----:B------:R2:W5:Y:S01]  /*27b0*/  @!P0 LDG.E R215, desc[UR20][R18.64+0x20] ;  /* 0x0000201412d78981 */ /* 0x000562000c1e1900 */
[----:B------:R-:W-:Y:S01]  /*27c0*/  IADD3 R16, P0, PT, R10, R16, RZ ;  /* 0x000000100a107210 */ /* 0x000fe20007f1e0ff */
[----:B------:R-:W-:Y:S01]  /*27d0*/  BSSY.RECONVERGENT B0, `(.L_x_2031) ;  /* 0x0000028000007945 */ /* 0x000fe20003800200 */
[----:B------:R-:W-:Y:S02]  /*27e0*/  ISETP.GE.AND P4, PT, R195, R7, PT ;  /* 0x00000007c300720c */ /* 0x000fe40003f86270 */
        /* <DEDUP_REMOVED lines=33> */
.L_x_2033:
[----:B------:R2:W-:Y:S01]  /*2a00*/  STS.128 [R203+0x16000], RZ ;  /* 0x016000ffcb007388 */ /* 0x0005e20000000c00 */
[----:B------:R-:W-:Y:S05]  /*2a10*/  BRA `(.L_x_2034) ;  /* 0x00000000000c7947 */ /* 0x000fea0003800000 */
.L_x_2032:
[----:B------:R1:W-:Y:S04]  /*2a20*/  STS.128 [R203+0x12000], RZ ;  /* 0x012000ffcb007388 */ /* 0x0003e80000000c00 */
[----:B------:R1:W-:Y:S04]  /*2a30*/  STS.128 [R203+0x14000], RZ ;  /* 0x014000ffcb007388 */ /* 0x0003e80000000c00 */
[----:B------:R1:W-:Y:S02]  /*2a40*/  STS.128 [R203+0x16000], RZ ;  /* 0x016000ffcb007388 */ /* 0x0003e40000000c00 */
.L_x_2034:
[----:B------:R-:W-:Y:S05]  /*2a50*/  BSYNC.RECONVERGENT B0 ;  /* 0x0000000000007941 */ /* 0x000fea0003800200 */
.L_x_2031:
        /* <DEDUP_REMOVED lines=34> */
.L_x_2037:
[----:B------:R2:W-:Y:S02]  /*2c80*/  STS.128 [R203+0x17000], RZ ;  /* 0x017000ffcb007388 */ /* 0x0005e40000000c00 */
.L_x_2036:
[----:B------:R-:W-:Y:S05]  /*2c90*/  BSYNC.RECONVERGENT B0 ;  /* 0x0000000000007941 */ /* 0x000fea0003800200 */
.L_x_2035:
        /* <DEDUP_REMOVED lines=39> */
.L_x_2040:
[----:B------:R3:W-:Y:S01]  /*2f10*/  STS.128 [R203+0x1c000], RZ ;  /* 0x01c000ffcb007388 */ /* 0x0007e20000000c00 */
[----:B------:R-:W-:Y:S05]  /*2f20*/  BRA `(.L_x_2041) ;  /* 0x00000000000c7947 */ /* 0x000fea0003800000 */
.L_x_2039:
[----:B------:R3:W-:Y:S04]  /*2f30*/  STS.128 [R203+0x18000], RZ ;  /* 0x018000ffcb007388 */ /* 0x0007e80000000c00 */
[----:B------:R3:W-:Y:S04]  /*2f40*/  STS.128 [R203+0x1a000], RZ ;  /* 0x01a000ffcb007388 */ /* 0x0007e80000000c00 */
[----:B------:R3:W-:Y:S02]  /*2f50*/  STS.128 [R203+0x1c000], RZ ;  /* 0x01c000ffcb007388 */ /* 0x0007e40000000c00 */
.L_x_2041:
[----:B------:R-:W-:Y:S05]  /*2f60*/  BSYNC.RECONVERGENT B0 ;  /* 0x0000000000007941 */ /* 0x000fea0003800200 */
.L_x_2038:
        /* <DEDUP_REMOVED lines=14> */
[C---:B----4-:R-:W-:Y:S02]  /*3050*/  LEA R4, P3, R8.reuse, UR4, 0x1 ;  /* 0x0000000408047c11 */ /* 0x050fe4000f8608ff */
        /* <DEDUP_REMOVED lines=17> */
.L_x_2043:
[----:B------:R-:W-:Y:S05]  /*3170*/  BSYNC.RECONVERGENT B0 ;  /* 0x0000000000007941 */ /* 0x000fea0003800200 */
.L_x_2042:
[----:B------:R-:W3:Y:S01]  /*3180*/  LDCU.64 UR4, c[0x0][0x538] ;  /* 0x0000a700ff0477ac */ /* 0x000ee20008000a00 */
[----:B------:R-:W4:Y:S01]  /*3190*/  LDC.64 R14, c[0x0][0x528] ;  /* 0x00014a00ff0e7b82 */ /* 0x000f220000000a00 */
[----:B------:R-:W0:Y:S01]  /*31a0*/  LDGDEPBAR ;  /* 0x00000000000079af */ /* 0x000e220000000000 */
[----:B------:R-:W1:Y:S01]  /*31b0*/  LDCU UR11, c[0x0][0x590] ;  /* 0x0000b200ff0b77ac */ /* 0x000e620008000800 */
[----:B------:R-:W-:Y:S01]  /*31c0*/  IMAD R2, R189, UR19, R190 ;  /* 0x00000013bd027c24 */ /* 0x000fe2000f8e02be */
[----:B------:R-:W-:Y:S01]  /*31d0*/  SHF.R.U32.HI R205, RZ, 0x2, R13 ;  /* 0x00000002ffcd7819 */ /* 0x000fe2000001160d */
[----:B------:R-:W1:Y:S01]  /*31e0*/  LDCU UR10, c[0x0][0x45c] ;  /* 0x00008b80ff0a77ac */ /* 0x000e620008000800 */
[----:B------:R-:W1:Y:S01]  /*31f0*/  LDCU.U8 UR7, c[0x0][0x4f8] ;  /* 0x00009f00ff0777ac */ /* 0x000e620008000000 */
[----:B---3--:R-:W-:-:S04]  /*3200*/  ISETP.NE.U32.AND P0, PT, RZ, UR4, PT ;  /* 0x00000004ff007c0c */ /* 0x008fc8000bf05070 */
[----:B------:R-:W-:Y:S01]  /*3210*/  ISETP.NE.AND.EX P0, PT, RZ, UR5, PT, P0 ;  /* 0x00000005ff007c0c */ /* 0x000fe2000bf05300 */
[----:B----4-:R-:W3:-:S12]  /*3220*/  LDG.E.64 R8, desc[UR20][R14.64+0x8] ;  /* 0x000008140e087981 */ /* 0x010ed8000c1e1b00 */
[----:B------:R-:W-:Y:S01]  /*3230*/  VOTEU.ANY UP0, P0 ;  /* 0x0000000000ff7886 */ /* 0x000fe20000000100 */
[----:B------:R-:W-:-:S13]  /*3240*/  PLOP3.LUT P0, PT, PT, PT, UP0, 0x80, 0x8 ;  /* 0x000000000008781c */ /* 0x000fda0003f0f008 */
[----:B--2---:R-:W2:Y:S01]  /*3250*/  @P0 LDC.64 R4, c[0x0][0x540] ;  /* 0x00015000ff040b82 */ /* 0x004ea20000000a00 */
[----:B------:R-:W-:Y:S02]  /*3260*/  @P0 IMAD.MOV.U32 R6, RZ, RZ, R190 ;  /* 0x000000ffff060224 */ /* 0x000fe400078e00be */
[----:B------:R-:W-:-:S05]  /*3270*/  @P0 IMAD.MOV.U32 R7, RZ, RZ, RZ ;  /* 0x000000ffff070224 */ /* 0x000fca00078e00ff */
[----:B-1----:R-:W1:Y:S01]  /*3280*/  @P0 LDC R10, c[0x0][0x458] ;  /* 0x00011600ff0a0b82 */ /* 0x002e620000000800 */
[----:B--2---:R-:W-:-:S04]  /*3290*/  @P0 IMAD.WIDE.U32 R6, R189, R4, R6 ;  /* 0x00000004bd060225 */ /* 0x004fc800078e0006 */
[----:B------:R-:W-:Y:S01]  /*32a0*/  @P0 IMAD R5, R189, R5, R7 ;  /* 0x00000005bd050224 */ /* 0x000fe200078e0207 */
[C---:B------:R-:W-:Y:S01]  /*32b0*/  @P0 LEA R16, P1, R6.reuse, UR4, 0x2 ;  /* 0x0000000406100c11 */ /* 0x040fe2000f8210ff */
[----:B-1----:R-:W1:Y:S03]  /*32c0*/  @P0 MUFU.RCP R0, R10 ;  /* 0x0000000a00000308 */ /* 0x002e660000001000 */
[----:B------:R-:W-:Y:S01]  /*32d0*/  @P0 LEA.HI.X R17, R6, UR5, R5, 0x2, P1 ;  /* 0x0000000506110c11 */ /* 0x000fe200088f1405 */
[----:B------:R-:W-:Y:S01]  /*32e0*/  IMAD.SHL.U32 R4, R13, 0x2, RZ ;  /* 0x000000020d047824 */ /* 0x000fe200078e00ff */
[----:B------:R-:W2:Y:S01]  /*32f0*/  LDG.E.64 R6, desc[UR20][R14.64] ;  /* 0x000000140e067981 */ /* 0x000ea2000c1e1b00 */
[----:B------:R-:W-:Y:S01]  /*3300*/  IMAD.SHL.U32 R2, R2, 0x20, RZ ;  /* 0x0000002002027824 */ /* 0x000fe200078e00ff */
[----:B------:R-:W-:Y:S01]  /*3310*/  CS2R R142, SRZ ;  /* 0x00000000008e7805 */ /* 0x000fe2000001ff00 */
[----:B------:R-:W-:Y:S01]  /*3320*/  IMAD.IADD R180, R186, 0x1, R178 ;  /* 0x00000001bab47824 */ /* 0x000fe200078e02b2 */
[----:B------:R-:W1:Y:S01]  /*3330*/  @P0 LDG.E R5, desc[UR20][R16.64] ;  /* 0x0000001410050981 */ /* 0x000e62000c1e1900 */
[----:B------:R-:W-:Y:S01]  /*3340*/  LOP3.LUT R4, R4, 0x6, RZ, 0xc0, !PT ;  /* 0x0000000604047812 */ /* 0x000fe200078ec0ff */
[----:B------:R-:W-:Y:S01]  /*3350*/  IMAD.MOV.U32 R214, RZ, RZ, R217 ;  /* 0x000000ffffd67224 */ /* 0x000fe200078e00d9 */
[----:B------:R-:W-:Y:S01]  /*3360*/  SHF.R.S32.HI R212, RZ, 0x1f, R2 ;  /* 0x0000001fffd47819 */ /* 0x000fe20000011402 */
[----:B------:R-:W-:Y:S01]  /*3370*/  IMAD.IADD R188, R184, 0x1, R177 ;  /* 0x00000001b8bc7824 */ /* 0x000fe200078e02b1 */
[----:B------:R-:W-:Y:S01]  /*3380*/  LOP3.LUT R205, R4, 0xe0, R205, 0xf8, !PT ;  /* 0x000000e004cd7812 */ /* 0x000fe200078ef8cd */
        /* <DEDUP_REMOVED lines=49> */
[----:B------:R-:W-:Y:S01]  /*36a0*/  IADD3 R205, PT, PT, R220, -R207, -R205 ;  /* 0x800000cfdccd7210 */ /* 0x000fe20007ffe8cd */
[----:B------:R-:W-:Y:S01]  /*36b0*/  UMOV UR31, URZ ;  /* 0x000000ff001f7c82 */ /* 0x000fe20008000000 */
[----:B------:R-:W4:Y:S01]  /*36c0*/  LDCU UR4, c[0x0][0x440] ;  /* 0x00008800ff0477ac */ /* 0x000f220008000800 */
[----:B------:R-:W1:Y:S01]  /*36d0*/  LDCU UR5, c[0x0][0x3e0] ;  /* 0x00007c00ff0577ac */ /* 0x000e620008000800 */
[----:B------:R-:W-:Y:S01]  /*36e0*/  USHF.L.U32 UR11, UR11, 0x6, URZ ;  /* 0x000000060b0b7899 */ /* 0x000fe200080006ff */
[----:B---3--:R-:W-:Y:S01]  /*36f0*/  IADD3 R213, P2, P1, R2, R8, R213 ;  /* 0x0000000802d57210 */ /* 0x008fe2000795e0d5 */
[----:B------:R-:W-:-:S03]  /*3700*/  IMAD.IADD R2, R177, 0x1, R3 ;  /* 0x00000001b1027824 */ /* 0x000fc600078e0203 */
[----:B------:R-:W-:Y:S01]  /*3710*/  IADD3.X R212, PT, PT, R212, R9, RZ, P2, P1 ;  /* 0x00000009d4d47210 */ /* 0x000fe200017e24ff */
[----:B-1----:R-:W-:Y:S01]  /*3720*/  @P0 FMUL.FTZ R0, R5, R0 ;  /* 0x0000000005000220 */ /* 0x002fe20000410000 */
[----:B--2---:R-:W-:Y:S02]  /*3730*/  R2UR UR32, R6 ;  /* 0x00000000062072ca */ /* 0x004fe400000e0000 */
[----:B------:R-:W-:Y:S02]  /*3740*/  R2UR UR33, R7 ;  /* 0x00000000072172ca */ /* 0x000fe400000e0000 */
[----:B------:R-:W-:Y:S01]  /*3750*/  @P0 R2UR UR30, R0 ;  /* 0x00000000001e02ca */ /* 0x000fe200000e0000 */
[----:B------:R-:W-:-:S04]  /*3760*/  IMAD.IADD R0, R183, 0x1, R184 ;  /* 0x00000001b7007824 */ /* 0x000fc800078e02b8 */
[----:B------:R-:W-:-:S04]  /*3770*/  IMAD.IADD R187, R0, 0x1, R177 ;  /* 0x0000000100bb7824 */ /* 0x000fc800078e02b1 */
        /* <DEDUP_REMOVED lines=11> */
[----:B------:R-:W-:Y:S01]  /*3830*/  UIADD3 UR12, UPT, UPT, UR33, 0x646e171e, URZ ;  /* 0x646e171e210c7890 */ /* 0x000fe2000fffe0ff */
[----:B----4-:R-:W-:-:S11]  /*3840*/  @UP0 UMOV UR31, UR30 ;  /* 0x0000001e001f0c82 */ /* 0x010fd60008000000 */
.L_x_2048:
[----:B------:R-:W0:Y:S01]  /*3850*/  LDGDEPBAR ;  /* 0x00000000000079af */ /* 0x000e220000000000 */
[----:B------:R-:W-:Y:S01]  /*3860*/  IMAD.IADD R149, R180, 0x1, R177 ;  /* 0x00000001b4957824 */ /* 0x000fe200078e02b1 */
[----:B------:R-:W-:Y:S01]  /*3870*/  LEA R154, P0, R191, R210, 0x2 ;  /* 0x000000d2bf9a7211 */ /* 0x000fe200078010ff */
        /* <DEDUP_REMOVED lines=151> */
.L_x_2044:
        /* <DEDUP_REMOVED lines=87> */
.L_x_2045:
[----:B------:R-:W1:Y:S01]  /*4760*/  S2R R69, SR_TID.X ;  /* 0x0000000000457919 */ /* 0x000e620000002100 */
[----:B------:R-:W-:Y:S01]  /*4770*/  LOP3.LUT R74, R192, 0x3, RZ, 0xc0, !PT ;  /* 0x00000003c04a7812 */ /* 0x000fe200078ec0ff */
[C---:B------:R-:W-:Y:S01]  /*4780*/  FMUL.FTZ R68, R216.reuse, 1.4426950216293334961 ;  /* 0x3fb8aa3bd8447820 */ /* 0x040fe20000410000 */
[----:B------:R-:W-:Y:S01]  /*4790*/  FSETP.NEU.FTZ.AND P0, PT, R216, -INF , PT ;  /* 0xff800000d800780b */ /* 0x000fe20003f1d000 */
[----:B------:R-:W-:Y:S03]  /*47a0*/  IMAD.WIDE.U32 R72, R213, -0x2daee0ad, RZ ;  /* 0xd2511f53d5487825 */ /* 0x000fe600078e00ff */
[----:B------:R-:W-:Y:S01]  /*47b0*/  FSEL R68, R68, RZ, P0 ;  /* 0x000000ff44447208 */ /* 0x000fe20000000000 */
[----:B------:R-:W-:Y:S01]  /*47c0*/  IMAD R74, R219, 0x4, R74 ;  /* 0x00000004db4a7824 */ /* 0x000fe200078e024a */
[----:B------:R-:W-:Y:S01]  /*47d0*/  FSETP.NEU.FTZ.AND P0, PT, R215, -INF , PT ;  /* 0xff800000d700780b */ /* 0x000fe20003f1d000 */
[----:B------:R-:W-:Y:S02]  /*47e0*/  IMAD.IADD R149, R186, 0x1, R177 ;  /* 0x00000001ba957824 */ /* 0x000fe400078e02b1 */
[----:B------:R-:W-:Y:S04]  /*47f0*/  IMAD.WIDE.U32 R74, R74, -0x326172a9, RZ ;  /* 0xcd9e8d574a4a7825 */ /* 0x000fe800078e00ff */
[--C-:B------:R-:W-:Y:S01]  /*4800*/  FFMA.FTZ R165, R9, UR10, -R68.reuse ;  /* 0x0000000a09a57c23 */ /* 0x100fe20008010844 */
[--C-:B------:R-:W-:Y:S01]  /*4810*/  FFMA.FTZ R166, R8, UR10, -R68.reuse ;  /* 0x0000000a08a67c23 */ /* 0x100fe20008010844 */
[----:B------:R-:W-:Y:S01]  /*4820*/  FMUL.FTZ R8, R215, 1.4426950216293334961 ;  /* 0x3fb8aa3bd7087820 */ /* 0x000fe20000410000 */
[----:B------:R-:W-:Y:S01]  /*4830*/  LOP3.LUT R70, R212, UR32, R75, 0x96, !PT ;  /* 0x00000020d4467c12 */ /* 0x000fe2000f8e964b */
[--C-:B------:R-:W-:Y:S01]  /*4840*/  FFMA.FTZ R168, R4, UR10, -R68.reuse ;  /* 0x0000000a04a87c23 */ /* 0x100fe20008010844 */
[--C-:B------:R-:W-:Y:S01]  /*4850*/  FFMA.FTZ R167, R5, UR10, -R68.reuse ;  /* 0x0000000a05a77c23 */ /* 0x100fe20008010844 */
[--C-:B------:R-:W-:Y:S01]  /*4860*/  FFMA.FTZ R16, R16, UR10, -R68.reuse ;  /* 0x0000000a10107c23 */ /* 0x100fe20008010844 */
[----:B------:R-:W-:Y:S01]  /*4870*/  FSEL R8, R8, RZ, P0 ;  /* 0x000000ff08087208 */ /* 0x000fe20000000000 */
[----:B------:R-:W-:Y:S01]  /*4880*/  IMAD.WIDE.U32 R70, R70, -0x2daee0ad, RZ ;  /* 0xd2511f5346467825 */ /* 0x000fe200078e00ff */
[----:B------:R-:W-:Y:S03]  /*4890*/  MUFU.EX2 R166, R166 ;  /* 0x000000a600a67308 */ /* 0x000fe60000000800 */
[----:B------:R-:W-:Y:S01]  /*48a0*/  FFMA.FTZ R17, R17, UR10, -R68 ;  /* 0x0000000a11117c23 */ /* 0x000fe20008010844 */
[--C-:B------:R-:W-:Y:S01]  /*48b0*/  FFMA.FTZ R158, R10, UR10, -R8.reuse ;  /* 0x0000000a0a9e7c23 */ /* 0x100fe20008010808 */
[----:B------:R-:W-:Y:S01]  /*48c0*/  LOP3.LUT R72, R72, UR28, R71, 0x96, !PT ;  /* 0x0000001c48487c12 */ /* 0x000fe2000f8e9647 */
[--C-:B------:R-:W-:Y:S01]  /*48d0*/  FFMA.FTZ R157, R11, UR10, -R8.reuse ;  /* 0x0000000a0b9d7c23 */ /* 0x100fe20008010808 */
[--C-:B------:R-:W-:Y:S01]  /*48e0*/  FFMA.FTZ R159, R7, UR10, -R8.reuse ;  /* 0x0000000a079f7c23 */ /* 0x100fe20008010808 */
[----:B------:R-:W-:Y:S02]  /*48f0*/  FFMA.FTZ R160, R6, UR10, -R8 ;  /* 0x0000000a06a07c23 */ /* 0x000fe40008010808 */
[----:B------:R-:W-:Y:S01]  /*4900*/  MUFU.EX2 R162, R16 ;  /* 0x0000001000a27308 */ /* 0x000fe20000000800 */
[--C-:B------:R-:W-:Y:S01]  /*4910*/  FFMA.FTZ R12, R12, UR10, -R68.reuse ;  /* 0x0000000a0c0c7c23 */ /* 0x100fe20008010844 */
[----:B------:R-:W-:Y:S01]  /*4920*/  FFMA.FTZ R68, R13, UR10, -R68 ;  /* 0x0000000a0d447c23 */ /* 0x000fe20008010844 */
[--C-:B------:R-:W-:Y:S01]  /*4930*/  FFMA.FTZ R15, R15, UR10, -R8.reuse ;  /* 0x0000000a0f0f7c23 */ /* 0x100fe20008010808 */
[--C-:B------:R-:W-:Y:S01]  /*4940*/  FFMA.FTZ R14, R14, UR10, -R8.reuse ;  /* 0x0000000a0e0e7c23 */ /* 0x100fe20008010808 */
[--C-:B------:R-:W-:Y:S01]  /*4950*/  FFMA.FTZ R18, R18, UR10, -R8.reuse ;  /* 0x0000000a12127c23 */ /* 0x100fe20008010808 */
[----:B------:R-:W-:Y:S01]  /*4960*/  FFMA.FTZ R8, R19, UR10, -R8 ;  /* 0x0000000a13087c23 */ /* 0x000fe20008010808 */
[----:B------:R-:W-:Y:S03]  /*4970*/  IMAD.IADD R188, R184, 0x1, R177 ;  /* 0x00000001b8bc7824 */ /* 0x000fe600078e02b1 */
[----:B------:R-:W-:Y:S01]  /*4980*/  MUFU.EX2 R158, R158 ;  /* 0x0000009e009e7308 */ /* 0x000fe20000000800 */
[----:B------:R-:W-:Y:S02]  /*4990*/  IMAD.IADD R150, R186, 0x1, R183 ;  /* 0x00000001ba967824 */ /* 0x000fe400078e02b7 */
[--C-:B------:R-:W-:Y:S02]  /*49a0*/  IMAD.IADD R187, R0, 0x1, R177.reuse ;  /* 0x0000000100bb7824 */ /* 0x100fe400078e02b1 */
[----:B------:R-:W-:Y:S05]  /*49b0*/  IMAD.IADD R148, R150, 0x1, R177 ;  /* 0x0000000196947824 */ /* 0x000fea00078e02b1 */
[----:B------:R-:W-:Y:S10]  /*49c0*/  MUFU.EX2 R159, R159 ;  /* 0x0000009f009f7308 */ /* 0x000ff40000000800 */
[----:B------:R-:W-:Y:S10]  /*49d0*/  MUFU.EX2 R160, R160 ;  /* 0x000000a000a07308 */ /* 0x000ff40000000800 */
[----:B------:R-:W2:Y:S10]  /*49e0*/  MUFU.EX2 R157, R157 ;  /* 0x0000009d009d7308 */ /* 0x000eb40000000800 */
        /* <DEDUP_REMOVED lines=9> */
[----:B------:R-:W3:Y:S01]  /*4a80*/  MUFU.EX2 R154, R8 ;  /* 0x00000008009a7308 */ /* 0x000ee20000000800 */
[----:B-1----:R-:W-:Y:S05]  /*4a90*/  SHF.R.U32.HI R69, RZ, 0x7, R69 ;  /* 0x00000007ff457819 */ /* 0x002fea0000011645 */
[----:B------:R-:W-:Y:S05]  /*4aa0*/  IMAD R69, R196, 0x2, R69 ;  /* 0x00000002c4457824 */ /* 0x000fea00078e0245 */
[----:B------:R-:W-:Y:S01]  /*4ab0*/  LOP3.LUT R9, R69, UR33, R73, 0x96, !PT ;  /* 0x0000002145097c12 */ /* 0x000fe2000f8e9649 */
[----:B------:R-:W-:Y:S04]  /*4ac0*/  IMAD.WIDE.U32 R72, R72, -0x326172a9, RZ ;  /* 0xcd9e8d5748487825 */ /* 0x000fe800078e00ff */
[----:B------:R-:W-:Y:S05]  /*4ad0*/  IMAD.WIDE.U32 R76, R9, -0x326172a9, RZ ;  /* 0xcd9e8d57094c7825 */ /* 0x000fea00078e00ff */
[----:B------:R-:W-:Y:S02]  /*4ae0*/  LOP3.LUT R9, R74, UR29, R77, 0x96, !PT ;  /* 0x0000001d4a097c12 */ /* 0x000fe4000f8e964d */
[----:B------:R-:W-:Y:S03]  /*4af0*/  LOP3.LUT R10, R76, UR27, R73, 0x96, !PT ;  /* 0x0000001b4c0a7c12 */ /* 0x000fe6000f8e9649 */
[----:B------:R-:W-:Y:S04]  /*4b00*/  IMAD.WIDE.U32 R74, R9, -0x2daee0ad, RZ ;  /* 0xd2511f53094a7825 */ /* 0x000fe800078e00ff */
[----:B------:R-:W-:Y:S01]  /*4b10*/  IMAD.WIDE.U32 R10, R10, -0x2daee0ad, RZ ;  /* 0xd2511f530a0a7825 */ /* 0x000fe200078e00ff */
[----:B------:R-:W-:Y:S04]  /*4b20*/  LOP3.LUT R7, R70, UR26, R75, 0x96, !PT ;  /* 0x0000001a46077c12 */ /* 0x000fe8000f8e964b */
[----:B------:R-:W-:Y:S01]  /*4b30*/  LOP3.LUT R70, R74, UR19, R11, 0x96, !PT ;  /* 0x000000134a467c12 */ /* 0x000fe2000f8e960b */
        /* <DEDUP_REMOVED lines=8> */
[----:B------:R-:W-:Y:S05]  /*4bc0*/  IMAD.WIDE.U32 R10, R10, -0x326172a9, RZ ;  /* 0xcd9e8d570a0a7825 */ /* 0x000fea00078e00ff */
[----:B------:R-:W-:Y:S01]  /*4bd0*/  LOP3.LUT R5, R70, UR15, R11, 0x96, !PT ;  /* 0x0000000f46057c12 */ /* 0x000fe2000f8e960b */
[----:B------:R-:W-:Y:S04]  /*4be0*/  IMAD.WIDE.U32 R70, R4, -0x326172a9, RZ ;  /* 0xcd9e8d5704467825 */ /* 0x000fe800078e00ff */
[----:B------:R-:W-:Y:S01]  /*4bf0*/  IMAD.WIDE.U32 R72, R5, -0x2daee0ad, RZ ;  /* 0xd2511f5305487825 */ /* 0x000fe200078e00ff */
[----:B------:R-:W-:Y:S02]  /*4c00*/  PRMT R7, R70, 0x7773, RZ ;  /* 0x0000777346077816 */ /* 0x000fe400000000ff */
[----:B------:R-:W-:Y:S02]  /*4c10*/  LOP3.LUT R4, R10, UR13, R71, 0x96, !PT ;  /* 0x0000000d0a047c12 */ /* 0x000fe4000f8e9647 */
[----:B------:R-:W-:Y:S02]  /*4c20*/  PRMT R9, R70, 0x7772, RZ ;  /* 0x0000777246097816 */ /* 0x000fe400000000ff */
[----:B------:R-:W-:Y:S02]  /*4c30*/  ISETP.GT.U32.AND P2, PT, R7, UR7, PT ;  /* 0x0000000707007c0c */ /* 0x000fe4000bf44070 */
[----:B------:R-:W-:Y:S02]  /*4c40*/  ISETP.GT.U32.AND P1, PT, R9, UR7, PT ;  /* 0x0000000709007c0c */ /* 0x000fe4000bf24070 */
[--C-:B------:R-:W-:Y:S02]  /*4c50*/  SHF.R.U32.HI R7, RZ, 0x18, R4.reuse ;  /* 0x00000018ff077819 */ /* 0x100fe40000011604 */
[C---:B------:R-:W-:Y:S02]  /*4c60*/  LOP3.LUT R9, R4.reuse, 0xff, RZ, 0xc0, !PT ;  /* 0x000000ff04097812 */ /* 0x040fe400078ec0ff */
[----:B------:R-:W-:Y:S02]  /*4c70*/  ISETP.LE.U32.AND P4, PT, R7, UR7, PT ;  /* 0x0000000707007c0c */ /* 0x000fe4000bf83070 */
[C---:B------:R-:W-:Y:S02]  /*4c80*/  LOP3.LUT R7, R4.reuse, 0xffff, RZ, 0xc0, !PT ;  /* 0x0000ffff04077812 */ /* 0x040fe400078ec0ff */
[----:B------:R-:W-:Y:S01]  /*4c90*/  PRMT R4, R4, 0x7632, R4 ;  /* 0x0000763204047816 */ /* 0x000fe20000000004 */
[----:B--2---:R-:W-:Y:S01]  /*4ca0*/  @P2 FADD.FTZ R157, -R157, -RZ ;  /* 0x800000ff9d9d2221 */ /* 0x004fe20000010100 */
[----:B------:R-:W-:Y:S01]  /*4cb0*/  PRMT R5, R70, 0x7770, RZ ;  /* 0x0000777046057816 */ /* 0x000fe200000000ff */
[----:B------:R-:W-:Y:S01]  /*4cc0*/  @P1 FADD.FTZ R158, -R158, -RZ ;  /* 0x800000ff9e9e1221 */ /* 0x000fe20000010100 */
[----:B------:R-:W-:Y:S02]  /*4cd0*/  LOP3.LUT R4, R4, 0xff, RZ, 0xc0, !PT ;  /* 0x000000ff04047812 */ /* 0x000fe400078ec0ff */
[----:B------:R-:W-:Y:S02]  /*4ce0*/  ISETP.LE.U32.AND P3, PT, R5, UR7, PT ;  /* 0x0000000705007c0c */ /* 0x000fe4000bf63070 */
[----:B------:R-:W-:Y:S01]  /*4cf0*/  ISETP.LE.U32.AND P1, PT, R4, UR7, PT ;  /* 0x0000000704007c0c */ /* 0x000fe2000bf23070 */
[----:B------:R-:W-:Y:S01]  /*4d00*/  @!P4 FADD.FTZ R159, -R159, -RZ ;  /* 0x800000ff9f9fc221 */ /* 0x000fe20000010100 */
[----:B------:R-:W-:Y:S02]  /*4d10*/  PRMT R5, R72, 0x7773, RZ ;  /* 0x0000777348057816 */ /* 0x000fe400000000ff */
[----:B------:R-:W-:Y:S02]  /*4d20*/  SHF.R.U32.HI R7, RZ, 0x8, R7 ;  /* 0x00000008ff077819 */ /* 0x000fe40000011607 */
[----:B------:R-:W-:Y:S02]  /*4d30*/  LOP3.LUT R6, R6, UR12, R73, 0x96, !PT ;  /* 0x0000000c06067c12 */ /* 0x000fe4000f8e9649 */
[----:B------:R-:W-:Y:S02]  /*4d40*/  PRMT R16, R72, 0x7770, RZ ;  /* 0x0000777048107816 */ /* 0x000fe400000000ff */
[----:B------:R-:W-:Y:S01]  /*4d50*/  LOP3.LUT R7, R7, 0xffff, RZ, 0xc0, !PT ;  /* 0x0000ffff07077812 */ /* 0x000fe200078ec0ff */
[----:B------:R-:W-:Y:S01]  /*4d60*/  @!P3 FADD.FTZ R166, -R166, -RZ ;  /* 0x800000ffa6a6b221 */ /* 0x000fe20000010100 */
[----:B------:R-:W-:Y:S01]  /*4d70*/  ISETP.GT.U32.AND P4, PT, R5, UR7, PT ;  /* 0x0000000705007c0c */ /* 0x000fe2000bf84070 */
[----:B------:R-:W-:Y:S01]  /*4d80*/  @!P1 FADD.FTZ R160, -R160, -RZ ;  /* 0x800000ffa0a09221 */ /* 0x000fe20000010100 */
[----:B------:R-:W-:Y:S02]  /*4d90*/  SHF.R.U32.HI R5, RZ, 0x18, R6 ;  /* 0x00000018ff057819 */ /* 0x000fe40000011606 */
[----:B------:R-:W-:Y:S02]  /*4da0*/  PRMT R10, R70, 0x7771, RZ ;  /* 0x00007771460a7816 */ /* 0x000fe400000000ff */
[----:B------:R-:W-:Y:S02]  /*4db0*/  ISETP.LE.U32.AND P0, PT, R16, UR7, PT ;  /* 0x0000000710007c0c */ /* 0x000fe4000bf03070 */
[----:B------:R-:W-:Y:S02]  /*4dc0*/  ISETP.LE.U32.AND P3, PT, R9, UR7, PT ;  /* 0x0000000709007c0c */ /* 0x000fe4000bf63070 */
[----:B------:R-:W-:Y:S02]  /*4dd0*/  ISETP.LE.U32.AND P2, PT, R7, UR7, PT ;  /* 0x0000000707007c0c */ /* 0x000fe4000bf43070 */
[----:B------:R-:W-:Y:S01]  /*4de0*/  ISETP.LE.U32.AND P1, PT, R5, UR7, PT ;  /* 0x0000000705007c0c */ /* 0x000fe2000bf23070 */
[----:B---3--:R-:W-:Y:S01]  /*4df0*/  @P4 FADD.FTZ R154, -R154, -RZ ;  /* 0x800000ff9a9a4221 */ /* 0x008fe20000010100 */
[----:B------:R-:W-:Y:S02]  /*4e00*/  F2FP.RELU.BF16.F32.PACK_AB R5, R159, R160 ;  /* 0x000000a09f05723e */ /* 0x000fe400000018ff */
[----:B------:R-:W-:Y:S02]  /*4e10*/  LOP3.LUT R4, R6, 0xffff, RZ, 0xc0, !PT ;  /* 0x0000ffff06047812 */ /* 0x000fe400078ec0ff */
[----:B------:R-:W-:Y:S01]  /*4e20*/  ISETP.GT.U32.AND P5, PT, R10, UR7, PT ;  /* 0x000000070a007c0c */ /* 0x000fe2000bfa4070 */
[----:B------:R1:W-:Y:S01]  /*4e30*/  STS [R202+0x400], R5 ;  /* 0x00040005ca007388 */ /* 0x0003e20000000800 */
[----:B------:R-:W-:Y:S01]  /*4e40*/  LOP3.LUT R7, R6, 0xff, RZ, 0xc0, !PT ;  /* 0x000000ff06077812 */ /* 0x000fe200078ec0ff */
[----:B------:R-:W-:Y:S01]  /*4e50*/  @!P3 FADD.FTZ R168, -R168, -RZ ;  /* 0x800000ffa8a8b221 */ /* 0x000fe20000010100 */
[----:B------:R-:W-:Y:S01]  /*4e60*/  SHF.R.U32.HI R4, RZ, 0x8, R4 ;  /* 0x00000008ff047819 */ /* 0x000fe20000011604 */
[----:B------:R-:W-:Y:S01]  /*4e70*/  @!P2 FADD.FTZ R167, -R167, -RZ ;  /* 0x800000ffa7a7a221 */ /* 0x000fe20000010100 */
[----:B------:R-:W-:Y:S01]  /*4e80*/  PRMT R6, R6, 0x7632, R6 ;  /* 0x0000763206067816 */ /* 0x000fe20000000006 */
[----:B------:R-:W-:Y:S01]  /*4e90*/  @!P0 FADD.FTZ R162, -R162, -RZ ;  /* 0x800000ffa2a28221 */ /* 0x000fe20000010100 */
[----:B------:R-:W-:Y:S01]  /*4ea0*/  LOP3.LUT R4, R4, 0xffff, RZ, 0xc0, !PT ;  /* 0x0000ffff04047812 */ /* 0x000fe200078ec0ff */
[----:B------:R-:W-:Y:S01]  /*4eb0*/  @!P1 FADD.FTZ R155, -R155, -RZ ;  /* 0x800000ff9b9b9221 */ /* 0x000fe20000010100 */
[----:B------:R-:W-:Y:S02]  /*4ec0*/  LOP3.LUT R6, R6, 0xff, RZ, 0xc0, !PT ;  /* 0x000000ff06067812 */ /* 0x000fe400078ec0ff */
[C---:B------:R-:W-:Y:S01]  /*4ed0*/  PRMT R13, R72.reuse, 0x7771, RZ ;  /* 0x00007771480d7816 */ /* 0x040fe200000000ff */
[----:B------:R-:W-:Y:S01]  /*4ee0*/  @P5 FADD.FTZ R165, -R165, -RZ ;  /* 0x800000ffa5a55221 */ /* 0x000fe20000010100 */
[----:B------:R-:W-:Y:S02]  /*4ef0*/  PRMT R11, R72, 0x7772, RZ ;  /* 0x00007772480b7816 */ /* 0x000fe400000000ff */
[----:B------:R-:W-:Y:S02]  /*4f00*/  ISETP.LE.U32.AND P3, PT, R7, UR7, PT ;  /* 0x0000000707007c0c */ /* 0x000fe4000bf63070 */
[----:B------:R-:W-:Y:S02]  /*4f10*/  ISETP.LE.U32.AND P2, PT, R4, UR7, PT ;  /* 0x0000000704007c0c */ /* 0x000fe4000bf43070 */
[----:B------:R-:W-:Y:S02]  /*4f20*/  ISETP.LE.U32.AND P0, PT, R6, UR7, PT ;  /* 0x0000000706007c0c */ /* 0x000fe4000bf03070 */
[----:B------:R-:W-:Y:S02]  /*4f30*/  ISETP.GT.U32.AND P6, PT, R13, UR7, PT ;  /* 0x000000070d007c0c */ /* 0x000fe4000bfc4070 */
[----:B------:R-:W-:Y:S02]  /*4f40*/  ISETP.GT.U32.AND P5, PT, R11, UR7, PT ;  /* 0x000000070b007c0c */ /* 0x000fe4000bfa4070 */
[----:B------:R-:W-:Y:S02]  /*4f50*/  F2FP.RELU.BF16.F32.PACK_AB R11, R167, R168 ;  /* 0x000000a8a70b723e */ /* 0x000fe400000018ff */
[----:B------:R-:W-:Y:S01]  /*4f60*/  F2FP.RELU.BF16.F32.PACK_AB R9, R165, R166 ;  /* 0x000000a6a509723e */ /* 0x000fe200000018ff */
[----:B------:R-:W-:Y:S01]  /*4f70*/  @!P3 FADD.FTZ R164, -R164, -RZ ;  /* 0x800000ffa4a4b221 */ /* 0x000fe20000010100 */
[----:B------:R-:W-:Y:S01]  /*4f80*/  F2FP.RELU.BF16.F32.PACK_AB R13, R157, R158 ;  /* 0x0000009e9d0d723e */ /* 0x000fe200000018ff */
[----:B------:R-:W-:Y:S01]  /*4f90*/  @!P2 FADD.FTZ R163, -R163, -RZ ;  /* 0x800000ffa3a3a221 */ /* 0x000fe20000010100 */
[----:B------:R-:W-:Y:S01]  /*4fa0*/  STS [R202], R11 ;  /* 0x0000000bca007388 */ /* 0x000fe20000000800 */
[----:B------:R-:W-:Y:S01]  /*4fb0*/  @!P0 FADD.FTZ R156, -R156, -RZ ;  /* 0x800000ff9c9c8221 */ /* 0x000fe20000010100 */
[----:B------:R-:W-:Y:S01]  /*4fc0*/  FSETP.GE.FTZ.AND P0, PT, R159, RZ, PT ;  /* 0x000000ff9f00720b */ /* 0x000fe20003f16000 */
[----:B------:R-:W-:Y:S01]  /*4fd0*/  @P6 FADD.FTZ R161, -R161, -RZ ;  /* 0x800000ffa1a16221 */ /* 0x000fe20000010100 */
[----:B------:R-:W-:Y:S01]  /*4fe0*/  F2FP.RELU.BF16.F32.PACK_AB R7, R163, R164 ;  /* 0x000000a4a307723e */ /* 0x000fe200000018ff */
[----:B------:R-:W-:Y:S01]  /*4ff0*/  @P5 FADD.FTZ R153, -R153, -RZ ;  /* 0x800000ff99995221 */ /* 0x000fe20000010100 */
[----:B-1----:R-:W-:Y:S01]  /*5000*/  F2FP.RELU.BF16.F32.PACK_AB R5, R155, R156 ;  /* 0x0000009c9b05723e */ /* 0x002fe200000018ff */
[----:B------:R-:W-:Y:S01]  /*5010*/  STS [R224], R9 ;  /* 0x00000009e0007388 */ /* 0x000fe20000000800 */
[----:B------:R-:W-:Y:S02]  /*5020*/  F2FP.RELU.BF16.F32.PACK_AB R14, R161, R162 ;  /* 0x000000a2a10e723e */ /* 0x000fe400000018ff */
[----:B------:R-:W-:Y:S01]  /*5030*/  F2FP.RELU.BF16.F32.PACK_AB R12, R154, R153 ;  /* 0x000000999a0c723e */ /* 0x000fe200000018ff */
[----:B------:R-:W-:Y:S01]  /*5040*/  STS [R224+0x400], R13 ;  /* 0x0004000de0007388 */ /* 0x000fe20000000800 */
[----:B------:R-:W-:Y:S02]  /*5050*/  FSETP.GE.FTZ.AND P2, PT, R167, RZ, PT ;  /* 0x000000ffa700720b */ /* 0x000fe40003f56000 */
[----:B------:R-:W-:Y:S01]  /*5060*/  FSETP.GE.FTZ.AND P1, PT, R160, RZ, PT ;  /* 0x000000ffa000720b */ /* 0x000fe20003f36000 */
[----:B------:R-:W-:Y:S01]  /*5070*/  STS [R204], R7 ;  /* 0x00000007cc007388 */ /* 0x000fe20000000800 */
[----:B------:R-:W-:Y:S02]  /*5080*/  FSETP.GE.FTZ.AND P3, PT, R168, RZ, PT ;  /* 0x000000ffa800720b */ /* 0x000fe40003f76000 */
[----:B------:R-:W-:Y:S01]  /*5090*/  ISETP.GT.AND P4, PT, R219, R206, PT ;  /* 0x000000cedb00720c */ /* 0x000fe20003f84270 */
[----:B------:R-:W-:Y:S04]  /*50a0*/  STS [R204+0x400], R5 ;  /* 0x00040005cc007388 */ /* 0x000fe80000000800 */
        /* <DEDUP_REMOVED lines=92> */
[C---:B------:R-:W-:Y:S01]  /*5670*/  FADD.FTZ R7, -R152.reuse, R8 ;  /* 0x0000000898077221 */ /* 0x040fe20000010100 */
[----:B------:R-:W-:Y:S01]  /*5680*/  FSETP.GE.FTZ.AND P0, PT, R157, RZ, PT ;  /* 0x000000ff9d00720b */ /* 0x000fe20003f16000 */
[----:B------:R-:W-:Y:S01]  /*5690*/  FADD.FTZ R8, -R151, R11 ;  /* 0x0000000b97087221 */ /* 0x000fe20000010100 */
[----:B------:R-:W-:Y:S01]  /*56a0*/  FSEL R68, R5, R152, P2 ;  /* 0x0000009805447208 */ /* 0x000fe20001000000 */
[----:B------:R-:W-:Y:S01]  /*56b0*/  FADD.FTZ R9, -R152, R9 ;  /* 0x0000000998097221 */ /* 0x000fe20000010100 */
[----:B------:R-:W-:Y:S01]  /*56c0*/  FSEL R5, R6, R151, P1 ;  /* 0x0000009706057208 */ /* 0x000fe20000800000 */
[----:B------:R-:W-:Y:S01]  /*56d0*/  FADD.FTZ R10, -R151, R10 ;  /* 0x0000000a970a7221 */ /* 0x000fe20000010100 */
[----:B------:R-:W-:Y:S01]  /*56e0*/  FSETP.GE.FTZ.AND P2, PT, R165, RZ, PT ;  /* 0x000000ffa500720b */ /* 0x000fe20003f56000 */
[----:B------:R-:W-:Y:S01]  /*56f0*/  FADD.FTZ R11, -R152, R12 ;  /* 0x0000000c980b7221 */ /* 0x000fe20000010100 */
[----:B------:R-:W-:Y:S01]  /*5700*/  FSETP.GE.FTZ.AND P1, PT, R158, RZ, PT ;  /* 0x000000ff9e00720b */ /* 0x000fe20003f36000 */
[----:B------:R-:W-:Y:S01]  /*5710*/  FMUL.FTZ R5, R160, R5 ;  /* 0x00000005a0057220 */ /* 0x000fe20000410000 */
[-C--:B------:R-:W-:Y:S01]  /*5720*/  FSEL R8, R8, R151.reuse, P0 ;  /* 0x0000009708087208 */ /* 0x080fe20000000000 */
[----:B------:R-:W-:Y:S01]  /*5730*/  FMUL.FTZ R4, R159, R4 ;  /* 0x000000049f047220 */ /* 0x000fe20000410000 */
[----:B------:R-:W-:Y:S01]  /*5740*/  FSETP.GE.FTZ.AND P0, PT, R164, RZ, PT ;  /* 0x000000ffa400720b */ /* 0x000fe20003f16000 */
[----:B------:R-:W-:Y:S01]  /*5750*/  FADD.FTZ R13, -R152, R13 ;  /* 0x0000000d980d7221 */ /* 0x000fe20000010100 */
[-C--:B------:R-:W-:Y:S01]  /*5760*/  FSEL R6, R9, R152.reuse, P2 ;  /* 0x0000009809067208 */ /* 0x080fe20001000000 */
[C---:B------:R-:W-:Y:S01]  /*5770*/  FADD.FTZ R14, -R151.reuse, R14 ;  /* 0x0000000e970e7221 */ /* 0x040fe20000010100 */
[----:B------:R-:W-:Y:S01]  /*5780*/  FSEL R9, R10, R151, P1 ;  /* 0x000000970a097208 */ /* 0x000fe20000800000 */
[----:B------:R-:W-:Y:S01]  /*5790*/  FADD.FTZ R10, -R151, R15 ;  /* 0x0000000f970a7221 */ /* 0x000fe20000010100 */
[----:B------:R-:W-:Y:S01]  /*57a0*/  FSEL R11, R11, R152, P0 ;  /* 0x000000980b0b7208 */ /* 0x000fe20000000000 */
[----:B------:R-:W-:Y:S01]  /*57b0*/  FADD.FTZ R18, -R151, R18 ;  /* 0x0000001297127221 */ /* 0x000fe20000010100 */
[----:B------:R-:W-:Y:S01]  /*57c0*/  FSETP.GE.FTZ.AND P2, PT, R163, RZ, PT ;  /* 0x000000ffa300720b */ /* 0x000fe20003f56000 */
[----:B------:R-:W-:Y:S01]  /*57d0*/  FMUL.FTZ R69, R168, R69 ;  /* 0x00000045a8457220 */ /* 0x000fe20000410000 */
[----:B------:R-:W-:Y:S01]  /*57e0*/  FSETP.GE.FTZ.AND P0, PT, R155, RZ, PT ;  /* 0x000000ff9b00720b */ /* 0x000fe20003f16000 */
[----:B------:R-:W-:Y:S01]  /*57f0*/  FMUL.FTZ R68, R167, R68 ;  /* 0x00000044a7447220 */ /* 0x000fe20000410000 */
[----:B------:R-:W-:Y:S01]  /*5800*/  F2FP.BF16.F32.PACK_AB R15, R4, R5 ;  /* 0x00000005040f723e */ /* 0x000fe200000010ff */
        /* <DEDUP_REMOVED lines=9> */
[----:B------:R-:W-:Y:S01]  /*58a0*/  FSETP.GE.FTZ.AND P3, PT, R166, RZ, PT ;  /* 0x000000ffa600720b */ /* 0x000fe20003f76000 */
[----:B------:R-:W-:Y:S01]  /*58b0*/  FMUL.FTZ R4, R163, R4 ;  /* 0x00000004a3047220 */ /* 0x000fe20000410000 */
[----:B------:R-:W-:Y:S01]  /*58c0*/  FSETP.GE.FTZ.AND P1, PT, R156, RZ, PT ;  /* 0x000000ff9c00720b */ /* 0x000fe20003f36000 */
[----:B------:R-:W-:Y:S01]  /*58d0*/  FMUL.FTZ R10, R155, R10 ;  /* 0x0000000a9b0a7220 */ /* 0x000fe20000410000 */
[-C--:B------:R-:W-:Y:S02]  /*58e0*/  FSEL R7, R7, R152.reuse, P3 ;  /* 0x0000009807077208 */ /* 0x080fe40001800000 */
[----:B------:R-:W-:Y:S02]  /*58f0*/  FSEL R5, R14, R151, P1 ;  /* 0x000000970e057208 */ /* 0x000fe40000800000 */
[----:B------:R-:W-:Y:S01]  /*5900*/  FSETP.GE.FTZ.AND P3, PT, R162, RZ, PT ;  /* 0x000000ffa200720b */ /* 0x000fe20003f76000 */
[----:B------:R-:W-:Y:S01]  /*5910*/  FMUL.FTZ R7, R166, R7 ;  /* 0x00000007a6077220 */ /* 0x000fe20000410000 */
[----:B------:R-:W-:Y:S01]  /*5920*/  FSETP.GE.FTZ.AND P1, PT, R153, RZ, PT ;  /* 0x000000ff9900720b */ /* 0x000fe20003f36000 */
[----:B------:R-:W-:Y:S01]  /*5930*/  FMUL.FTZ R5, R156, R5 ;  /* 0x000000059c057220 */ /* 0x000fe20000410000 */
[----:B------:R-:W-:Y:S01]  /*5940*/  FSEL R13, R13, R152, P3 ;  /* 0x000000980d0d7208 */ /* 0x000fe20001800000 */
[----:B------:R-:W-:Y:S01]  /*5950*/  @P2 FADD.FTZ R152, -R152, R17 ;  /* 0x0000001198982221 */ /* 0x000fe20000010100 */
[----:B------:R-:W-:Y:S01]  /*5960*/  FSEL R18, R18, R151, P1 ;  /* 0x0000009712127208 */ /* 0x000fe20000800000 */
        /* <DEDUP_REMOVED lines=68> */
.L_x_2046:
        /* <DEDUP_REMOVED lines=131> */
.L_x_2047:
        /* <DEDUP_REMOVED lines=284> */
[----:B------:R-:W-:Y:S02]  /*77a0*/  IADD3 R7, PT, PT, R201, 0x40, RZ ;  /* 0x00000040c9077810 */ /* 0x000fe40007ffe0ff */
[----:B------:R-:W-:Y:S01]  /*77b0*/  ISETP.NE.AND P1, PT, R222, -0x1, PT ;  /* 0xffffffffde00780c */ /* 0x000fe20003f25270 */
[----:B------:R-:W3:-:S12]  /*77c0*/  LDCU UR5, c[0x0][0x4fc] ;  /* 0x00009f80ff0577ac */ /* 0x000ed80008000800 */
[----:B------:R-:W4:Y:S01]  /*77d0*/  @P1 LDC.64 R4, c[0x0][0x5c0] ;  /* 0x00017000ff041b82 */ /* 0x000f220000000a00 */
        /* <DEDUP_REMOVED lines=68> */
[----:B---3--:R-:W-:Y:S01]  /*7c20*/  FMUL.FTZ R20, R20, UR5 ;  /* 0x0000000514147c20 */ /* 0x008fe20008410000 */
        /* <DEDUP_REMOVED lines=110> */
[----:B------:R-:W-:Y:S01]  /*8310*/  @P1 IADD3 R47, PT, PT, R221, R222, RZ ;  /* 0x000000dedd2f1210 */ /* 0x000fe20007ffe0ff */
[----:B------:R-:W-:Y:S01]  /*8320*/  STS [R201+0x8000], R36 ;  /* 0x00800024c9007388 */ /* 0x000fe20000000800 */
[----:B------:R-:W-:-:S03]  /*8330*/  ISETP.NE.AND P0, PT, R222, -0x1, PT ;  /* 0xffffffffde00780c */ /* 0x000fc60003f05270 */
        /* <DEDUP_REMOVED lines=12> */
[----:B----4-:R-:W-:-:S03]  /*8400*/  @P1 IMAD R44, R47, R5, RZ ;  /* 0x000000052f2c1224 */ /* 0x010fc600078e02ff */
[----:B------:R2:W-:Y:S01]  /*8410*/  STS [R201+0xb400], R58 ;  /* 0x00b4003ac9007388 */ /* 0x0005e20000000800 */
[----:B-1----:R-:W-:-:S03]  /*8420*/  @P1 IMAD.WIDE.U32 R46, R47, R4, RZ ;  /* 0x000000042f2e1225 */ /* 0x002fc600078e00ff */
        /* <DEDUP_REMOVED lines=13> */
.L_x_2049:
[----:B------:R-:W-:Y:S05]  /*8500*/  @P0 BRA `(.L_x_2050) ;  /* 0x0000000000280947 */ /* 0x000fea0003800000 */
[----:B------:R-:W1:Y:S01]  /*8510*/  LDCU.64 UR6, c[0x0][0x5c8] ;  /* 0x0000b900ff0677ac */ /* 0x000e620008000a00 */
[----:B------:R-:W-:Y:S01]  /*8520*/  SHF.R.S32.HI R0, RZ, 0x1f, R221 ;  /* 0x0000001fff007819 */ /* 0x000fe200000114dd */
[----:B------:R-:W3:Y:S04]  /*8530*/  LDCU.64 UR4, c[0x0][0x5b0] ;  /* 0x0000b600ff0477ac */ /* 0x000ee80008000a00 */
[----:B-1----:R-:W-:Y:S02]  /*8540*/  IMAD R0, R0, UR6, RZ ;  /* 0x0000000600007c24 */ /* 0x002fe4000f8e02ff */
[----:B--2---:R-:W-:-:S04]  /*8550*/  IMAD.WIDE.U32 R6, R221, UR6, RZ ;  /* 0x00000006dd067c25 */ /* 0x004fc8000f8e00ff */
[----:B------:R-:W-:-:S05]  /*8560*/  IMAD R0, R221, UR7, R0 ;  /* 0x00000007dd007c24 */ /* 0x000fca000f8e0200 */
[----:B------:R-:W-:-:S03]  /*8570*/  IADD3 R7, PT, PT, R7, R0, RZ ;  /* 0x0000000007077210 */ /* 0x000fc60007ffe0ff */
[----:B---3--:R-:W-:-:S04]  /*8580*/  IMAD.WIDE.U32 R6, R189, UR4, R6 ;  /* 0x00000004bd067c25 */ /* 0x008fc8000f8e0006 */
[----:B------:R-:W-:Y:S01]  /*8590*/  IMAD R2, R189, UR5, R7 ;  /* 0x00000005bd027c24 */ /* 0x000fe2000f8e0207 */
[----:B------:R-:W-:Y:S06]  /*85a0*/  BRA `(.L_x_2051) ;  /* 0x0000000000147947 */ /* 0x000fec0003800000 */
.L_x_2050:
[----:B------:R-:W1:Y:S01]  /*85b0*/  LDCU.64 UR6, c[0x0][0x5c8] ;  /* 0x0000b900ff0677ac */ /* 0x000e620008000a00 */
[----:B------:R-:W-:-:S05]  /*85c0*/  IADD3 R6, PT, PT, R221, R222, RZ ;  /* 0x000000dedd067210 */ /* 0x000fca0007ffe0ff */
[C---:B-1----:R-:W-:Y:S02]  /*85d0*/  IMAD R2, R6.reuse, UR7, RZ ;  /* 0x0000000706027c24 */ /* 0x042fe4000f8e02ff */
[----:B--2---:R-:W-:-:S05]  /*85e0*/  IMAD.WIDE.U32 R6, R6, UR6, RZ ;  /* 0x0000000606067c25 */ /* 0x004fca000f8e00ff */
[----:B------:R-:W-:-:S07]  /*85f0*/  IADD3 R2, PT, PT, R7, R2, RZ ;  /* 0x0000000207027210 */ /* 0x000fce0007ffe0ff */
.L_x_2051:
[----:B------:R-:W-:Y:S01]  /*8600*/  BAR.SYNC.DEFER_BLOCKING 0x0 ;  /* 0x0000000000007b1d */ /* 0x000fe20000010000 */
[C---:B------:R-:W-:Y:S01]  /*8610*/  IMAD.SHL.U32 R0, R196.reuse, 0x40, RZ ;  /* 0x00000040c4007824 */ /* 0x040fe200078e00ff */
[----:B------:R-:W-:-:S03]  /*8620*/  SHF.L.U32 R45, R196, 0x6, RZ ;  /* 0x00000006c42d7819 */ /* 0x000fc600000006ff */
[-C--:B------:R-:W-:Y:S01]  /*8630*/  IMAD.WIDE.U32 R50, R0, R4.reuse, RZ ;  /* 0x0000000400327225 */ /* 0x080fe200078e00ff */
[----:B------:R-:W-:Y:S01]  /*8640*/  SHF.R.S32.HI R7, RZ, 0x1f, R0 ;  /* 0x0000001fff077819 */ /* 0x000fe20000011400 */
[----:B------:R-:W1:Y:S01]  /*8650*/  LDCU.64 UR4, c[0x0][0x5d8] ;  /* 0x0000bb00ff0477ac */ /* 0x000e620008000a00 */
[----:B------:R-:W-:Y:S01]  /*8660*/  BSSY.RECONVERGENT B0, `(.L_x_2052) ;  /* 0x0000028000007945 */ /* 0x000fe20003800200 */
[----:B------:R-:W-:Y:S01]  /*8670*/  IMAD.IADD R220, R220, 0x1, -R45 ;  /* 0x00000001dcdc7824 */ /* 0x000fe200078e0a2d */
[----:B------:R-:W-:Y:S01]  /*8680*/  LOP3.LUT R49, R50, 0x38, R193, 0xf8, !PT ;  /* 0x0000003832317812 */ /* 0x000fe200078ef8c1 */
[----:B------:R-:W-:Y:S01]  /*8690*/  IMAD R47, R7, R4, RZ ;  /* 0x00000004072f7224 */ /* 0x000fe200078e02ff */
[C---:B------:R-:W-:Y:S02]  /*86a0*/  IADD3 R45, PT, PT, R195.reuse, 0x20, RZ ;  /* 0x00000020c32d7810 */ /* 0x040fe40007ffe0ff */
[----:B------:R-:W-:Y:S01]  /*86b0*/  IADD3 R60, P0, PT, R46, R49, RZ ;  /* 0x000000312e3c7210 */ /* 0x000fe20007f1e0ff */
[----:B------:R-:W-:Y:S01]  /*86c0*/  IMAD R47, R0, R5, R47 ;  /* 0x00000005002f7224 */ /* 0x000fe200078e022f */
[----:B------:R-:W-:-:S02]  /*86d0*/  ISETP.GE.AND P3, PT, R195, R220, PT ;  /* 0x000000dcc300720c */ /* 0x000fc40003f66270 */
[----:B------:R-:W-:Y:S02]  /*86e0*/  ISETP.GE.AND P5, PT, R45, R220, PT ;  /* 0x000000dc2d00720c */ /* 0x000fe40003fa6270 */
        /* <DEDUP_REMOVED lines=31> */
.L_x_2053:
[----:B------:R-:W-:Y:S05]  /*88e0*/  BSYNC.RECONVERGENT B0 ;  /* 0x0000000000007941 */ /* 0x000fea0003800200 */
.L_x_2052:
        /* <DEDUP_REMOVED lines=17> */
.L_x_2055:
[----:B------:R-:W-:Y:S05]  /*8a00*/  BSYNC.RECONVERGENT B0 ;  /* 0x0000000000007941 */ /* 0x000fea0003800200 */
.L_x_2054:
        /* <DEDUP_REMOVED lines=25> */
.L_x_2057:
[----:B------:R-:W-:Y:S05]  /*8ba0*/  BSYNC.RECONVERGENT B0 ;  /* 0x0000000000007941 */ /* 0x000fea0003800200 */
.L_x_2056:
        /* <DEDUP_REMOVED lines=16> */
.L_x_2016:
[----:B------:R-:W-:Y:S05]  /*8cb0*/  BSYNC.RECONVERGENT B1 ;  /* 0x0000000000017941 */ /* 0x000fea0003800200 */
.L_x_1994:
[----:B------:R-:W2:Y:S01]  /*8cc0*/  LDCU UR5, c[0x0][0x438] ;  /* 0x00008700ff0577ac */ /* 0x000ea20008000800 */
[----:B---34-:R-:W3:Y:S08]  /*8cd0*/  LDC R5, c[0x0][0x370] ;  /* 0x0000dc00ff057b82 */ /* 0x018ef00000000800 */
[----:B------:R-:W4:Y:S01]  /*8ce0*/  LDC R0, c[0x0][0x438] ;  /* 0x00010e00ff007b82 */ /* 0x000f220000000800 */
[----:B--2---:R-:W-:-:S04]  /*8cf0*/  UIADD3 UR5, UPT, UPT, UR5, 0x3f, URZ ;  /* 0x0000003f05057890 */ /* 0x004fc8000fffe0ff */
[----:B------:R-:W-:Y:S01]  /*8d00*/  USHF.R.S32.HI UR4, URZ, 0x1f, UR5 ;  /* 0x0000001fff047899 */ /* 0x000fe20008011405 */
[----:B---3--:R-:W-:-:S03]  /*8d10*/  IADD3 R196, PT, PT, R5, R196, RZ ;  /* 0x000000c405c47210 */ /* 0x008fc60007ffe0ff */
[----:B------:R-:W-:-:S04]  /*8d20*/  ULEA.HI UR4, UR4, UR5, URZ, 0x6 ;  /* 0x0000000504047291 */ /* 0x000fc8000f8f30ff */
[----:B------:R-:W-:-:S06]  /*8d30*/  USHF.R.S32.HI UR4, URZ, 0x6, UR4 ;  /* 0x00000006ff047899 */ /* 0x000fcc0008011404 */
[----:B------:R-:W-:-:S13]  /*8d40*/  ISETP.GE.AND P0, PT, R196, UR4, PT ;  /* 0x00000004c4007c0c */ /* 0x000fda000bf06270 */
[----:B----4-:R-:W-:Y:S05]  /*8d50*/  @!P0 BRA `(.L_x_2058) ;  /* 0xffffff7800308947 */ /* 0x010fea000383ffff */
[----:B------:R-:W-:Y:S05]  /*8d60*/  EXIT ;  /* 0x000000000000794d */ /* 0x000fea0003800000 */
.L_x_2059:
        /* <DEDUP_REMOVED lines=9> */
.L_x_2190:


//--------------------- .text._ZN5flash44flash_bwd_dq_dk_dv_loop_seqk_parallel_kernelI23Flash_bwd_kernel_traitsILi192ELi64ELi64ELi8ELi4ELi2ELi2ELb0ELb0EN7cutlass10bfloat16_tE19Flash_kernel_traitsILi192ELi64ELi64ELi8ES3_EELb0ELb0ELb1ELb1ELb0ELb0ELb1EEEvNS_16Flash_bwd_paramsE --------------------------
	.section	.text._ZN5flash44flash_bwd_dq_dk_dv_loop_seqk_parallel_kernelI23Flash_bwd_kernel_traitsILi192ELi64ELi64ELi8ELi4ELi2ELi2ELb0ELb0EN7cutlass10bfloat16_tE19Flash_kernel_traitsILi192ELi64ELi64ELi8ES3_EELb0ELb0ELb1ELb1ELb0ELb0ELb1EEEvNS_16Flash_bwd_paramsE,"ax",@progbits
	.align	128
        .global         _ZN5flash44flash_bwd_dq_dk_dv_loop_seqk_parallel_kernelI23Flash_bwd_kernel_traitsILi192ELi64ELi64ELi8ELi4ELi2ELi2ELb0ELb0EN7cutlass10bfloat16_tE19Flash_kernel_traitsILi192ELi64ELi64ELi8ES3_EELb0ELb0ELb1ELb1ELb0ELb0ELb1EEEvNS_16Flash_bwd_paramsE
        .type           _ZN5flash44flash_bwd_dq_dk_dv_loop_seqk_parallel_kernelI23Flash_bwd_kernel_traitsILi192ELi64ELi64ELi8ELi4ELi2ELi2ELb0ELb0EN7cutlass10bfloat16_tE19Flash_kernel_traitsILi192ELi64ELi64ELi8ES3_EELb0ELb0ELb1ELb1ELb0ELb0ELb1EEEvNS_16Flash_bwd_paramsE,@function
        .size           _ZN5flash44flash_bwd_dq_dk_dv_loop_seqk_parallel_kernelI23Flash_bwd_kernel_traitsILi192ELi64ELi64ELi8ELi4ELi2ELi2ELb0ELb0EN7cutlass10bfloat16_tE19Flash_kernel_traitsILi192ELi64ELi64ELi8ES3_EELb0ELb0ELb1ELb1ELb0ELb0ELb1EEEvNS_16Flash_bwd_paramsE,(.L_x_2191 - _ZN5flash44flash_bwd_dq_dk_dv_loop_seqk_parallel_kernelI23Flash_bwd_kernel_traitsILi192ELi64ELi64ELi8ELi4ELi2ELi2ELb0ELb0EN7cutlass10bfloat16_tE19Flash_kernel_traitsILi192ELi64ELi64ELi8ES3_EELb0ELb0ELb1ELb1ELb0ELb0ELb1EEEvNS_16Flash_bwd_paramsE)
        .other          _ZN5flash44flash_bwd_dq_dk_dv_loop_seqk_parallel_kernelI23Flash_bwd_kernel_traitsILi192ELi64ELi64ELi8ELi4ELi2ELi2ELb0ELb0EN7cutlass10bfloat16_tE19Flash_kernel_traitsILi192ELi64ELi64ELi8ES3_EELb0ELb0ELb1ELb1ELb0ELb0ELb1EEEvNS_16Flash_bwd_paramsE,@"STO_CUDA_ENTRY STV_DEFAULT"
_ZN5flash44flash_bwd_dq_dk_dv_loop_seqk_parallel_kernelI23Flash_bwd_kernel_traitsILi192ELi64ELi64ELi8ELi4ELi2ELi2ELb0ELb0EN7cutlass10bfloat16_tE19Flash_kernel_traitsILi192ELi64ELi64ELi8ES3_EELb0ELb0ELb1ELb1ELb0ELb0ELb1EEEvNS_16Flash_bwd_paramsE:
.text._ZN5flash44flash_bwd_dq_dk_dv_loop_seqk_parallel_kernelI23Flash_bwd_kernel_traitsILi192ELi64ELi64ELi8ELi4ELi2ELi2ELb0ELb0EN7cutlass10bfloat16_tE19Flash_kernel_traitsILi192ELi64ELi64ELi8ES3_EELb0ELb0ELb1ELb1ELb0ELb0ELb1EEEvNS_16Flash_bwd_paramsE:
        /* <DEDUP_REMOVED lines=16> */
[----:B------:R-:W4:Y:S02]  /*0100*/  S2R R200, SR_CTAID.Z ;  /* 0x0000000000c87919 */ /* 0x000f240000002700 */
        /* <DEDUP_REMOVED lines=16> */
[----:B------:R-:W-:Y:S01]  /*0210*/  IMAD.SHL.U32 R0, R209, 0x40, RZ ;  /* 0x00000040d1007824 */ /* 0x000fe200078e00ff */
[C---:B------:R-:W-:Y:S01]  /*0220*/  LOP3.LUT R5, R4.reuse, 0xc00, RZ, 0xc0, !PT ;  /* 0x00000c0004057812 */ /* 0x040fe200078ec0ff */
[----:B------:R-:W-:Y:S01]  /*0230*/  UIADD3 UR5, UPT, UPT, UR6, 0x20000, URZ ;  /* 0x0002000006057890 */ /* 0x000fe2000fffe0ff */
[----:B------:R-:W-:Y:S01]  /*0240*/  LOP3.LUT R9, R4, 0x200, RZ, 0xc0, !PT ;  /* 0x0000020004097812 */ /* 0x000fe200078ec0ff */
[----:B------:R-:W-:Y:S01]  /*0250*/  UIADD3 UR4, UPT, UPT, UR6, 0x12000, URZ ;  /* 0x0001200006047890 */ /* 0x000fe2000fffe0ff */
[----:B------:R-:W-:Y:S02]  /*0260*/  LOP3.LUT R190, R0, 0x1c0, RZ, 0xc0, !PT ;  /* 0x000001c000be7812 */ /* 0x000fe400078ec0ff */
[----:B------:R-:W-:Y:S02]  /*0270*/  LOP3.LUT R6, R3, 0x10, RZ, 0xc0, !PT ;  /* 0x0000001003067812 */ /* 0x000fe400078ec0ff */
[----:B------:R-:W-:-:S02]  /*0280*/  LOP3.LUT R5, R5, 0x6, R2, 0xf8, !PT ;  /* 0x0000000605057812 */ /* 0x000fc400078ef802 */
[--C-:B------:R-:W-:Y:S02]  /*0290*/  LOP3.LUT R208, R7, 0x1c0, R8.reuse, 0xf8, !PT ;  /* 0x000001c007d07812 */ /* 0x100fe400078ef808 */
[----:B------:R-:W-:Y:S02]  /*02a0*/  LOP3.LUT R9, R9, 0x3800, R8, 0xf8, !PT ;  /* 0x0000380009097812 */ /* 0x000fe400078ef808 */
[----:B------:R-:W-:Y:S02]  /*02b0*/  LOP3.LUT R190, R190, 0x38, R211, 0xf8, !PT ;  /* 0x00000038bebe7812 */ /* 0x000fe400078ef8d3 */
[--C-:B------:R-:W-:Y:S02]  /*02c0*/  LOP3.LUT R189, R6, 0x8, R209.reuse, 0xf8, !PT ;  /* 0x0000000806bd7812 */ /* 0x100fe400078ef8d1 */
[----:B------:R-:W-:Y:S02]  /*02d0*/  SHF.R.U32.HI R213, RZ, 0x3, R209 ;  /* 0x00000003ffd57819 */ /* 0x000fe400000116d1 */
[----:B------:R-:W-:-:S02]  /*02e0*/  LOP3.LUT R8, R8, 0x1c0, RZ, 0xc0, !PT ;  /* 0x000001c008087812 */ /* 0x000fc400078ec0ff */
[----:B------:R-:W-:Y:S01]  /*02f0*/  LOP3.LUT R208, R5, R208, RZ, 0xfc, !PT ;  /* 0x000000d005d07212 */ /* 0x000fe200078efcff */
[----:B------:R-:W-:Y:S01]  /*0300*/  VIADD R203, R213, 0x20 ;  /* 0x00000020d5cb7836 */ /* 0x000fe20000000000 */
[----:B------:R-:W-:Y:S02]  /*0310*/  LOP3.LUT R3, R190, 0x8, R3, 0x78, !PT ;  /* 0x00000008be037812 */ /* 0x000fe400078e7803 */
[----:B------:R-:W-:Y:S02]  /*0320*/  LOP3.LUT R189, R189, R190, RZ, 0x3c, !PT ;  /* 0x000000bebdbd7212 */ /* 0x000fe400078e3cff */
[----:B------:R-:W-:Y:S02]  /*0330*/  LOP3.LUT R11, R4, 0x400, RZ, 0xc0, !PT ;  /* 0x00000400040b7812 */ /* 0x000fe400078ec0ff */
[----:B------:R-:W-:Y:S02]  /*0340*/  LOP3.LUT R5, R8, 0x18, R213, 0xf8, !PT ;  /* 0x0000001808057812 */ /* 0x000fe400078ef8d5 */
[----:B------:R-:W-:-:S02]  /*0350*/  LOP3.LUT R190, R190, 0x8, R209, 0x78, !PT ;  /* 0x00000008bebe7812 */ /* 0x000fc400078e78d1 */
[--C-:B------:R-:W-:Y:S02]  /*0360*/  LOP3.LUT R11, R11, 0x6, R2.reuse, 0xf8, !PT ;  /* 0x000000060b0b7812 */ /* 0x100fe400078ef802 */
[----:B------:R-:W-:Y:S02]  /*0370*/  LOP3.LUT R206, R5, 0x38, R2, 0x78, !PT ;  /* 0x0000003805ce7812 */ /* 0x000fe400078e7802 */
[----:B------:R-:W-:Y:S02]  /*0380*/  LOP3.LUT R190, R9, R190, RZ, 0xfc, !PT ;  /* 0x000000be09be7212 */ /* 0x000fe400078efcff */
[----:B--2---:R-:W-:Y:S01]  /*0390*/  LEA R216, P0, R201, R216, 0x2 ;  /* 0x000000d8c9d87211 */ /* 0x004fe200078010ff */
[----:B------:R-:W1:Y:S01]  /*03a0*/  LDC R9, c[0x0][0x438] ;  /* 0x00010e00ff097b82 */ /* 0x000e620000000800 */
[----:B------:R-:W-:Y:S02]  /*03b0*/  LOP3.LUT R2, R2, 0x20, RZ, 0xc0, !PT ;  /* 0x0000002002027812 */ /* 0x000fe400078ec0ff */
[----:B------:R-:W-:-:S02]  /*03c0*/  LOP3.LUT R5, R0, 0x200, RZ, 0xc0, !PT ;  /* 0x0000020000057812 */ /* 0x000fc400078ec0ff */
[----:B------:R-:W-:Y:S02]  /*03d0*/  R2P PR, R209, 0xe ;  /* 0x0000000ed1007804 */ /* 0x000fe40000000000 */
[----:B------:R-:W-:Y:S02]  /*03e0*/  LOP3.LUT R7, R2, 0x18, R213, 0xf8, !PT ;  /* 0x0000001802077812 */ /* 0x000fe400078ef8d5 */
[C-C-:B------:R-:W-:Y:S02]  /*03f0*/  LOP3.LUT R192, R5.reuse, 0xc00, R4.reuse, 0xf8, !PT ;  /* 0x00000c0005c07812 */ /* 0x140fe400078ef804 */
[----:B------:R-:W-:Y:S02]  /*0400*/  LOP3.LUT R188, R5, 0x400, R4, 0xf8, !PT ;  /* 0x0000040005bc7812 */ /* 0x000fe400078ef804 */
[----:B------:R-:W-:Y:S02]  /*0410*/  LOP3.LUT R2, R7, 0x1c0, R0, 0xf8, !PT ;  /* 0x000001c007027812 */ /* 0x000fe400078ef800 */
[----:B------:R-:W-:-:S02]  /*0420*/  LOP3.LUT R192, R192, R3, RZ, 0xfc, !PT ;  /* 0x00000003c0c07212 */ /* 0x000fc400078efcff */
[----:B------:R-:W-:Y:S01]  /*0430*/  LOP3.LUT R188, R188, R3, RZ, 0xfc, !PT ;  /* 0x00000003bcbc7212 */ /* 0x000fe200078efcff */
[----:B------:R-:W-:Y:S01]  /*0440*/  IMAD.MOV.U32 R3, RZ, RZ, 0x10 ;  /* 0x00000010ff037424 */ /* 0x000fe200078e00ff */
        /* <DEDUP_REMOVED lines=8> */
[----:B------:R-:W-:Y:S02]  /*04d0*/  LOP3.LUT R206, R11, R206, RZ, 0xfc, !PT ;  /* 0x000000ce0bce7212 */ /* 0x000fe400078efcff */
[----:B------:R-:W-:Y:S01]  /*04e0*/  LOP3.LUT R189, R189, 0x200, R4, 0xf8, !PT ;  /* 0x00000200bdbd7812 */ /* 0x000fe200078ef804 */
[----:B------:R-:W-:Y:S01]  /*04f0*/  IMAD.IADD R239, R208, 0x1, R3 ;  /* 0x00000001d0ef7824 */ /* 0x000fe200078e0203 */
[----:B------:R-:W-:Y:S01]  /*0500*/  LOP3.LUT R191, R191, 0x200, R0, 0xf8, !PT ;  /* 0x00000200bfbf7812 */ /* 0x000fe200078ef800 */
[----:B------:R-:W-:Y:S01]  /*0510*/  IMAD.IADD R222, R3, 0x1, R202 ;  /* 0x0000000103de7824 */ /* 0x000fe200078e02ca */
[----:B------:R-:W-:Y:S02]  /*0520*/  LOP3.LUT R212, R211, 0x38, RZ, 0xc0, !PT ;  /* 0x00000038d3d47812 */ /* 0x000fe400078ec0ff */
[----:B------:R-:W-:Y:S02]  /*0530*/  LOP3.LUT R210, R210, 0x1e00, R211, 0xf8, !PT ;  /* 0x00001e00d2d27812 */ /* 0x000fe400078ef8d3 */
[----:B------:R-:W-:-:S02]  /*0540*/  LEA.HI.X R217, R201, R217, RZ, 0x2, P0 ;  /* 0x000000d9c9d97211 */ /* 0x000fc400000f14ff */
[----:B------:R-:W-:Y:S02]  /*0550*/  SHF.R.U32.HI R209, RZ, 0x5, R209 ;  /* 0x00000005ffd17819 */ /* 0x000fe400000116d1 */
[----:B------:R-:W-:Y:S02]  /*0560*/  SEL R193, R193, 0xffffffe0, !P2 ;  /* 0xffffffe0c1c17807 */ /* 0x000fe40005000000 */
[C---:B------:R-:W-:Y:S02]  /*0570*/  LOP3.LUT R205, R212.reuse, 0x40, RZ, 0xfc, !PT ;  /* 0x00000040d4cd7812 */ /* 0x040fe400078efcff */
[----:B------:R-:W-:Y:S02]  /*0580*/  LOP3.LUT R204, R212, 0x80, RZ, 0xfc, !PT ;  /* 0x00000080d4cc7812 */ /* 0x000fe400078efcff */
[----:B------:R-:W-:Y:S02]  /*0590*/  LEA R210, R210, UR6, 0x1 ;  /* 0x00000006d2d27c11 */ /* 0x000fe4000f8e08ff */
[----:B------:R-:W-:-:S02]  /*05a0*/  LEA R206, R206, UR4, 0x1 ;  /* 0x00000004cece7c11 */ /* 0x000fc4000f8e08ff */
[----:B------:R-:W-:Y:S02]  /*05b0*/  LEA R190, R190, UR4, 0x1 ;  /* 0x00000004bebe7c11 */ /* 0x000fe4000f8e08ff */
[----:B------:R-:W-:Y:S02]  /*05c0*/  LEA R189, R189, UR5, 0x1 ;  /* 0x00000005bdbd7c11 */ /* 0x000fe4000f8e08ff */
[----:B------:R-:W-:Y:S02]  /*05d0*/  LEA R192, R192, UR6, 0x1 ;  /* 0x00000006c0c07c11 */ /* 0x000fe4000f8e08ff */
[----:B------:R-:W-:Y:S02]  /*05e0*/  LEA R188, R188, UR6, 0x1 ;  /* 0x00000006bcbc7c11 */ /* 0x000fe4000f8e08ff */
[----:B-1-34-:R-:W-:-:S07]  /*05f0*/  LEA R191, R191, UR6, 0x1 ;  /* 0x00000006bfbf7c11 */ /* 0x01afce000f8e08ff */
.L_x_2126:
        /* <DEDUP_REMOVED lines=44> */
.L_x_2060:
        /* <DEDUP_REMOVED lines=39> */
.L_x_2062:
[----:B------:R-:W1:Y:S01]  /*0b30*/  LDCU.64 UR12, c[0x0][0x3b8] ;  /* 0x00007700ff0c77ac */ /* 0x000e620008000a00 */
[----:B------:R-:W-:-:S05]  /*0b40*/  IADD3 R14, PT, PT, R236, R237, RZ ;  /* 0x000000edec0e7210 */ /* 0x000fca0007ffe0ff */
[C---:B-1----:R-:W-:Y:S02]  /*0b50*/  IMAD R11, R14.reuse, UR13, RZ ;  /* 0x0000000d0e0b7c24 */ /* 0x042fe4000f8e02ff */
[----:B------:R-:W-:-:S05]  /*0b60*/  IMAD.WIDE.U32 R14, R14, UR12, RZ ;  /* 0x0000000c0e0e7c25 */ /* 0x000fca000f8e00ff */
[----:B------:R-:W-:Y:S02]  /*0b70*/  IADD3 R11, PT, PT, R15, R11, RZ ;  /* 0x0000000b0f0b7210 */ /* 0x000fe40007ffe0ff */
.L_x_2063:
        /* <DEDUP_REMOVED lines=11> */
[----:B------:R-:W-:Y:S01]  /*0c30*/  IMAD.HI.U32 R8, R9, R0, RZ ;  /* 0x0000000009087227 */ /* 0x000fe200078e00ff */
[----:B------:R-:W-:-:S03]  /*0c40*/  SHF.R.S32.HI R9, RZ, 0x1f, R221 ;  /* 0x0000001fff097819 */ /* 0x000fc600000114dd */
        /* <DEDUP_REMOVED lines=24> */
.L_x_2064:
[----:B------:R-:W1:Y:S01]  /*0dd0*/  LDCU.64 UR10, c[0x0][0x3c0] ;  /* 0x00007800ff0a77ac */ /* 0x000e620008000a00 */
[----:B------:R-:W-:-:S05]  /*0de0*/  IADD3 R2, PT, PT, R236, R237, RZ ;  /* 0x000000edec027210 */ /* 0x000fca0007ffe0ff */
[C---:B-1----:R-:W-:Y:S02]  /*0df0*/  IMAD R10, R2.reuse, UR11, RZ ;  /* 0x0000000b020a7c24 */ /* 0x042fe4000f8e02ff */
[----:B------:R-:W-:-:S05]  /*0e00*/  IMAD.WIDE.U32 R12, R2, UR10, RZ ;  /* 0x0000000a020c7c25 */ /* 0x000fca000f8e00ff */
[----:B------:R-:W-:-:S07]  /*0e10*/  IADD3 R10, PT, PT, R13, R10, RZ ;  /* 0x0000000a0d0a7210 */ /* 0x000fce0007ffe0ff */
.L_x_2065:
        /* <DEDUP_REMOVED lines=28> */
.L_x_2066:
[-C--:B------:R-:W-:Y:S02]  /*0fe0*/  IMAD R19, R25, R6.reuse, RZ ;  /* 0x0000000619137224 */ /* 0x080fe400078e02ff */
[----:B------:R-:W-:-:S05]  /*0ff0*/  IMAD.WIDE.U32 R2, R24, R6, RZ ;  /* 0x0000000618027225 */ /* 0x000fca00078e00ff */
[----:B------:R-:W-:Y:S02]  /*1000*/  IADD3 R19, PT, PT, R3, R19, RZ ;  /* 0x0000001303137210 */ /* 0x000fe40007ffe0ff */
[----:B------:R-:W-:-:S07]  /*1010*/  MOV R22, R2 ;  /* 0x0000000200167202 */ /* 0x000fce0000000f00 */
.L_x_2067:
        /* <DEDUP_REMOVED lines=20> */
.L_x_2068:
[----:B------:R-:W1:Y:S01]  /*1160*/  LDC R15, c[0x0][0x434] ;  /* 0x00010d00ff0f7b82 */ /* 0x000e620000000800 */
[----:B------:R-:W-:-:S04]  /*1170*/  IMAD R2, R201, UR6, R200 ;  /* 0x00000006c9027c24 */ /* 0x000fc8000f8e02c8 */
[----:B-1----:R-:W-:-:S03]  /*1180*/  IMAD R15, R2, R15, RZ ;  /* 0x0000000f020f7224 */ /* 0x002fc600078e02ff */
.L_x_2069:
        /* <DEDUP_REMOVED lines=11> */
.L_x_2070:
[----:B------:R-:W1:Y:S01]  /*1240*/  LDC R25, c[0x0][0x444] ;  /* 0x00011100ff197b82 */ /* 0x000e620000000800 */
[----:B------:R-:W-:-:S04]  /*1250*/  IMAD R2, R201, UR6, R200 ;  /* 0x00000006c9027c24 */ /* 0x000fc8000f8e02c8 */
[----:B-1----:R-:W-:-:S07]  /*1260*/  IMAD R25, R2, R25, RZ ;  /* 0x0000001902197224 */ /* 0x002fce00078e02ff */
.L_x_2071:
        /* <DEDUP_REMOVED lines=14> */
[----:B------:R-:W3:Y:S01]  /*1350*/  LDCU.64 UR4, c[0x0][0x570] ;  /* 0x0000ae00ff0477ac */ /* 0x000ee20008000a00 */
[----:B------:R-:W-:-:S02]  /*1360*/  IMAD.SHL.U32 R27, R28, 0x40, RZ ;  /* 0x000000401c1b7824 */ /* 0x000fc400078e00ff */
[----:B------:R-:W4:Y:S01]  /*1370*/  LDC.64 R4, c[0x0][0x3b0] ;  /* 0x0000ec00ff047b82 */ /* 0x000f220000000a00 */
[----:B------:R-:W3:Y:S01]  /*1380*/  LDCU.64 UR6, c[0x0][0x550] ;  /* 0x0000aa00ff0677ac */ /* 0x000ee20008000a00 */
[----:B--2---:R-:W-:-:S06]  /*1390*/  IMAD.WIDE.U32 R34, R6, UR16, RZ ;  /* 0x0000001006227c25 */ /* 0x004fcc000f8e00ff */
[----:B------:R-:W2:Y:S01]  /*13a0*/  LDC R233, c[0x0][0x508] ;  /* 0x00014200ffe97b82 */ /* 0x000ea20000000800 */
[----:B------:R-:W-:Y:S01]  /*13b0*/  IMAD R7, R7, UR16, R35 ;  /* 0x0000001007077c24 */ /* 0x000fe2000f8e0223 */
[----:B-1----:R-:W-:-:S04]  /*13c0*/  LOP3.LUT R24, R13, 0x1f, RZ, 0xc0, !PT ;  /* 0x0000001f0d187812 */ /* 0x002fc800078ec0ff */
[----:B------:R-:W-:Y:S02]  /*13d0*/  SEL R7, R7, RZ, P3 ;  /* 0x000000ff07077207 */ /* 0x000fe40001800000 */
[----:B------:R-:W1:Y:S01]  /*13e0*/  LDC.64 R246, c[0x0][0x420] ;  /* 0x00010800fff67b82 */ /* 0x000e620000000a00 */
[----:B-----5:R-:W-:Y:S01]  /*13f0*/  SHF.L.U64.HI R223, R2, 0x5, R3 ;  /* 0x0000000502df7819 */ /* 0x020fe20000010203 */
[----:B------:R-:W-:Y:S01]  /*1400*/  IMAD R29, R209, R28, R24 ;  /* 0x0000001cd11d7224 */ /* 0x000fe200078e0218 */
[----:B------:R-:W-:Y:S01]  /*1410*/  SEL R24, R34, RZ, P3 ;  /* 0x000000ff22187207 */ /* 0x000fe20001800000 */
[----:B------:R-:W-:-:S03]  /*1420*/  IMAD R28, R23, R2, RZ ;  /* 0x00000002171c7224 */ /* 0x000fc600078e02ff */
[----:B------:R-:W-:Y:S02]  /*1430*/  IADD3 R24, P1, P0, R29, R22, R24 ;  /* 0x000000161d187210 */ /* 0x000fe4000783e018 */
[----:B------:R-:W-:-:S04]  /*1440*/  SHF.R.S32.HI R29, RZ, 0x1f, R29 ;  /* 0x0000001fff1d7819 */ /* 0x000fc8000001141d */
[----:B------:R-:W-:Y:S01]  /*1450*/  IADD3.X R22, PT, PT, R29, R18, R7, P1, P0 ;  /* 0x000000121d167210 */ /* 0x000fe20000fe0407 */
[----:B------:R-:W-:Y:S01]  /*1460*/  IMAD.MOV.U32 R18, RZ, RZ, R212 ;  /* 0x000000ffff127224 */ /* 0x000fe200078e00d4 */
[----:B------:R-:W5:Y:S01]  /*1470*/  LDC.64 R6, c[0x0][0x598] ;  /* 0x00016600ff067b82 */ /* 0x000f620000000a00 */
[----:B------:R-:W-:Y:S02]  /*1480*/  IADD3 R30, P0, PT, R212, R30, RZ ;  /* 0x0000001ed41e7210 */ /* 0x000fe40007f1e0ff */
[----:B----4-:R-:W-:Y:S01]  /*1490*/  IMAD.WIDE.U32 R32, R21, R4, R18 ;  /* 0x0000000415207225 */ /* 0x010fe200078e0012 */
        /* <DEDUP_REMOVED lines=52> */
.L_x_2073:
[----:B------:R-:W1:Y:S01]  /*17e0*/  LDCU.64 UR8, c[0x0][0x5c0] ;  /* 0x0000b800ff0877ac */ /* 0x000e620008000a00 */
[----:B------:R-:W-:-:S05]  /*17f0*/  IADD3 R0, PT, PT, R236, R237, RZ ;  /* 0x000000edec007210 */ /* 0x000fca0007ffe0ff */
[C---:B-1----:R-:W-:Y:S02]  /*1800*/  IMAD R3, R0.reuse, UR9, RZ ;  /* 0x0000000900037c24 */ /* 0x042fe4000f8e02ff */
[----:B------:R-:W-:-:S05]  /*1810*/  IMAD.WIDE.U32 R4, R0, UR8, RZ ;  /* 0x0000000800047c25 */ /* 0x000fca000f8e00ff */
[----:B------:R-:W-:Y:S02]  /*1820*/  IADD3 R0, PT, PT, R5, R3, RZ ;  /* 0x0000000305007210 */ /* 0x000fe40007ffe0ff */
.L_x_2074:
        /* <DEDUP_REMOVED lines=12> */
.L_x_2075:
[----:B------:R-:W1:Y:S01]  /*18f0*/  LDCU.64 UR6, c[0x0][0x5c8] ;  /* 0x0000b900ff0677ac */ /* 0x000e620008000a00 */
[----:B------:R-:W-:-:S05]  /*1900*/  IADD3 R236, PT, PT, R236, R237, RZ ;  /* 0x000000edecec7210 */ /* 0x000fca0007ffe0ff */
[C---:B-1----:R-:W-:Y:S02]  /*1910*/  IMAD R5, R236.reuse, UR7, RZ ;  /* 0x00000007ec057c24 */ /* 0x042fe4000f8e02ff */
[----:B------:R-:W-:-:S05]  /*1920*/  IMAD.WIDE.U32 R236, R236, UR6, RZ ;  /* 0x00000006ecec7c25 */ /* 0x000fca000f8e00ff */
[----:B------:R-:W-:Y:S02]  /*1930*/  IADD3 R5, PT, PT, R237, R5, RZ ;  /* 0x00000005ed057210 */ /* 0x000fe40007ffe0ff */
[----:B------:R-:W-:Y:S02]  /*1940*/  MOV R8, R236 ;  /* 0x000000ec00087202 */ /* 0x000fe40000000f00 */
.L_x_2076:
[----:B------:R-:W1:Y:S01]  /*1950*/  LDCU.64 UR4, c[0x0][0x5d8] ;  /* 0x0000bb00ff0477ac */ /* 0x000e620008000a00 */
[----:B------:R-:W-:Y:S01]  /*1960*/  IMAD R10, R9, UR8, RZ ;  /* 0x00000008090a7c24 */ /* 0x000fe2000f8e02ff */
[----:B------:R-:W-:Y:S01]  /*1970*/  BSSY.RECONVERGENT B0, `(.L_x_2077) ;  /* 0x0000019000007945 */ /* 0x000fe20003800200 */
[----:B------:R-:W-:-:S04]  /*1980*/  IMAD.WIDE.U32 R12, R221, UR8, R18 ;  /* 0x00000008dd0c7c25 */ /* 0x000fc8000f8e0012 */
[C---:B------:R-:W-:Y:S01]  /*1990*/  IMAD R3, R221.reuse, UR9, R10 ;  /* 0x00000009dd037c24 */ /* 0x040fe2000f8e020a */
[----:B------:R-:W-:Y:S02]  /*19a0*/  IADD3 R10, P0, PT, R4, R12, RZ ;  /* 0x0000000c040a7210 */ /* 0x000fe40007f1e0ff */
[----:B------:R-:W-:Y:S02]  /*19b0*/  IADD3 R4, PT, PT, -R221, R235, RZ ;  /* 0x000000ebdd047210 */ /* 0x000fe40007ffe1ff */
[----:B------:R-:W-:Y:S02]  /*19c0*/  IADD3.X R11, PT, PT, R0, R13, R3, P0, !PT ;  /* 0x0000000d000b7210 */ /* 0x000fe400007fe403 */
[-C--:B------:R-:W-:Y:S02]  /*19d0*/  ISETP.GE.AND P5, PT, R213, R4.reuse, PT ;  /* 0x00000004d500720c */ /* 0x080fe40003fa6270 */
[----:B------:R-:W-:Y:S01]  /*19e0*/  ISETP.GE.AND P4, PT, R203, R4, PT ;  /* 0x00000004cb00720c */ /* 0x000fe20003f86270 */
[----:B-1----:R-:W-:-:S04]  /*19f0*/  IMAD.WIDE.U32 R10, R200, UR4, R10 ;  /* 0x00000004c80a7c25 */ /* 0x002fc8000f8e000a */
[----:B------:R-:W-:-:S06]  /*1a00*/  IMAD R3, R200, UR5, R11 ;  /* 0x00000005c8037c24 */ /* 0x000fcc000f8e020b */
        /* <DEDUP_REMOVED lines=15> */
.L_x_2078:
[----:B------:R-:W-:Y:S05]  /*1b00*/  BSYNC.RECONVERGENT B0 ;  /* 0x0000000000007941 */ /* 0x000fea0003800200 */
.L_x_2077:
        /* <DEDUP_REMOVED lines=17> */
.L_x_2080:
[----:B------:R-:W-:Y:S05]  /*1c20*/  BSYNC.RECONVERGENT B0 ;  /* 0x0000000000007941 */ /* 0x000fea0003800200 */
.L_x_2079:
        /* <DEDUP_REMOVED lines=24> */
.L_x_2082:
[----:B------:R-:W-:Y:S05]  /*1db0*/  BSYNC.RECONVERGENT B0 ;  /* 0x0000000000007941 */ /* 0x000fea0003800200 */
.L_x_2081:
        /* <DEDUP_REMOVED lines=18> */
.L_x_2072:
        /* <DEDUP_REMOVED lines=28> */
.L_x_2086:
[----:B------:R2:W-:Y:S01]  /*20a0*/  STS.128 [R210+0x10000], RZ ;  /* 0x010000ffd2007388 */ /* 0x0005e20000000c00 */
[----:B------:R-:W-:Y:S05]  /*20b0*/  BRA `(.L_x_2087) ;  /* 0x00000000000c7947 */ /* 0x000fea0003800000 */
.L_x_2085:
[----:B------:R1:W-:Y:S04]  /*20c0*/  STS.128 [R210+0xc000], RZ ;  /* 0x00c000ffd2007388 */ /* 0x0003e80000000c00 */
[----:B------:R1:W-:Y:S04]  /*20d0*/  STS.128 [R210+0xe000], RZ ;  /* 0x00e000ffd2007388 */ /* 0x0003e80000000c00 */
[----:B------:R1:W-:Y:S02]  /*20e0*/  STS.128 [R210+0x10000], RZ ;  /* 0x010000ffd2007388 */ /* 0x0003e40000000c00 */
.L_x_2087:
[----:B------:R-:W-:Y:S05]  /*20f0*/  BSYNC.RECONVERGENT B0 ;  /* 0x0000000000007941 */ /* 0x000fea0003800200 */
.L_x_2084:
        /* <DEDUP_REMOVED lines=28> */
.L_x_2090:
[----:B------:R1:W-:Y:S02]  /*22c0*/  STS.128 [R210+0x11000], RZ ;  /* 0x011000ffd2007388 */ /* 0x0003e40000000c00 */
.L_x_2089:
[----:B------:R-:W-:Y:S05]  /*22d0*/  BSYNC.RECONVERGENT B0 ;  /* 0x0000000000007941 */ /* 0x000fea0003800200 */
.L_x_2088:
        /* <DEDUP_REMOVED lines=23> */
.L_x_2093:
[----:B------:R1:W-:Y:S01]  /*2450*/  STS.128 [R232+0x4000], RZ ;  /* 0x004000ffe8007388 */ /* 0x0003e20000000c00 */
[----:B------:R-:W-:Y:S05]  /*2460*/  BRA `(.L_x_2094) ;  /* 0x00000000000c7947 */ /* 0x000fea0003800000 */
.L_x_2092:
[----:B------:R1:W-:Y:S04]  /*2470*/  STS.128 [R232], RZ ;  /* 0x000000ffe8007388 */ /* 0x0003e80000000c00 */
[----:B------:R1:W-:Y:S04]  /*2480*/  STS.128 [R232+0x2000], RZ ;  /* 0x002000ffe8007388 */ /* 0x0003e80000000c00 */
[----:B------:R1:W-:Y:S02]  /*2490*/  STS.128 [R232+0x4000], RZ ;  /* 0x004000ffe8007388 */ /* 0x0003e40000000c00 */
.L_x_2094:
[----:B------:R-:W-:Y:S05]  /*24a0*/  BSYNC.RECONVERGENT B0 ;  /* 0x0000000000007941 */ /* 0x000fea0003800200 */
.L_x_2091:
        /* <DEDUP_REMOVED lines=27> */
.L_x_2097:
[----:B------:R1:W-:Y:S02]  /*2660*/  STS.128 [R232+0x5000], RZ ;  /* 0x005000ffe8007388 */ /* 0x0003e40000000c00 */
.L_x_2096:
[----:B------:R-:W-:Y:S05]  /*2670*/  BSYNC.RECONVERGENT B0 ;  /* 0x0000000000007941 */ /* 0x000fea0003800200 */
.L_x_2095:
        /* <DEDUP_REMOVED lines=49> */
.L_x_2100:
[----:B------:R2:W-:Y:S01]  /*2990*/  STS.128 [R210+0x16000], RZ ;  /* 0x016000ffd2007388 */ /* 0x0005e20000000c00 */
[----:B------:R-:W-:Y:S05]  /*29a0*/  BRA `(.L_x_2101) ;  /* 0x00000000000c7947 */ /* 0x000fea0003800000 */
.L_x_2099:
[----:B------:R1:W-:Y:S04]  /*29b0*/  STS.128 [R210+0x12000], RZ ;  /* 0x012000ffd2007388 */ /* 0x0003e80000000c00 */
[----:B------:R1:W-:Y:S04]  /*29c0*/  STS.128 [R210+0x14000], RZ ;  /* 0x014000ffd2007388 */ /* 0x0003e80000000c00 */
[----:B------:R1:W-:Y:S02]  /*29d0*/  STS.128 [R210+0x16000], RZ ;  /* 0x016000ffd2007388 */ /* 0x0003e40000000c00 */
.L_x_2101:
[----:B------:R-:W-:Y:S05]  /*29e0*/  BSYNC.RECONVERGENT B0 ;  /* 0x0000000000007941 */ /* 0x000fea0003800200 */
.L_x_2098:
        /* <DEDUP_REMOVED lines=34> */
.L_x_2104:
[----:B------:R2:W-:Y:S02]  /*2c10*/  STS.128 [R210+0x17000], RZ ;  /* 0x017000ffd2007388 */ /* 0x0005e40000000c00 */
.L_x_2103:
[----:B------:R-:W-:Y:S05]  /*2c20*/  BSYNC.RECONVERGENT B0 ;  /* 0x0000000000007941 */ /* 0x000fea0003800200 */
.L_x_2102:
        /* <DEDUP_REMOVED lines=39> */
.L_x_2107:
[----:B------:R3:W-:Y:S01]  /*2ea0*/  STS.128 [R210+0x1c000], RZ ;  /* 0x01c000ffd2007388 */ /* 0x0007e20000000c00 */
[----:B------:R-:W-:Y:S05]  /*2eb0*/  BRA `(.L_x_2108) ;  /* 0x00000000000c7947 */ /* 0x000fea0003800000 */
.L_x_2106:
[----:B------:R3:W-:Y:S04]  /*2ec0*/  STS.128 [R210+0x18000], RZ ;  /* 0x018000ffd2007388 */ /* 0x0007e80000000c00 */
[----:B------:R3:W-:Y:S04]  /*2ed0*/  STS.128 [R210+0x1a000], RZ ;  /* 0x01a000ffd2007388 */ /* 0x0007e80000000c00 */
[----:B------:R3:W-:Y:S02]  /*2ee0*/  STS.128 [R210+0x1c000], RZ ;  /* 0x01c000ffd2007388 */ /* 0x0007e40000000c00 */
.L_x_2108:
[----:B------:R-:W-:Y:S05]  /*2ef0*/  BSYNC.RECONVERGENT B0 ;  /* 0x0000000000007941 */ /* 0x000fea0003800200 */
.L_x_2105:
[----:B------:R1:W-:Y:S01]  /*2f00*/  @P3 STS.128 [R210+0x19000], RZ ;  /* 0x019000ffd2003388 */ /* 0x0003e20000000c00 */
[----:B------:R-:W-:Y:S03]  /*2f10*/  BSSY.RECONVERGENT B0, `(.L_x_2109) ;  /* 0x0000022000007945 */ /* 0x000fe60003800200 */
[----:B------:R1:W-:Y:S04]  /*2f20*/  @P3 STS.128 [R210+0x1b000], RZ ;  /* 0x01b000ffd2003388 */ /* 0x0003e80000000c00 */
[----:B------:R1:W-:Y:S01]  /*2f30*/  @P3 STS.128 [R210+0x1d000], RZ ;  /* 0x01d000ffd2003388 */ /* 0x0003e20000000c00 */
[----:B------:R-:W-:Y:S05]  /*2f40*/  @P3 BRA `(.L_x_2110) ;  /* 0x0000000000783947 */ /* 0x000fea0003800000 */
[----:B------:R-:W2:Y:S01]  /*2f50*/  LDCU UR6, c[0x0][0x440] ;  /* 0x00008800ff0677ac */ /* 0x000ea20008000800 */
[----:B-1-3--:R-:W-:Y:S01]  /*2f60*/  MOV R9, R7 ;  /* 0x0000000700097202 */ /* 0x00afe20000000f00 */
        /* <DEDUP_REMOVED lines=27> */
.L_x_2111:
[----:B------:R2:W-:Y:S02]  /*3120*/  STS.128 [R210+0x1d000], RZ ;  /* 0x01d000ffd2007388 */ /* 0x0005e40000000c00 */
.L_x_2110:
[----:B------:R-:W-:Y:S05]  /*3130*/  BSYNC.RECONVERGENT B0 ;  /* 0x0000000000007941 */ /* 0x000fea0003800200 */
.L_x_2109:
[----:B------:R-:W3:Y:S01]  /*3140*/  LDCU.64 UR4, c[0x0][0x538] ;  /* 0x0000a700ff0477ac */ /* 0x000ee20008000a00 */
[----:B------:R-:W0:Y:S01]  /*3150*/  LDGDEPBAR ;  /* 0x00000000000079af */ /* 0x000e220000000000 */
[----:B------:R-:W-:Y:S01]  /*3160*/  SHF.R.U32.HI R215, RZ, 0x2, R13 ;  /* 0x00000002ffd77819 */ /* 0x000fe2000001160d */
[----:B------:R-:W-:Y:S01]  /*3170*/  IMAD.MOV.U32 R229, RZ, RZ, RZ ;  /* 0x000000ffffe57224 */ /* 0x000fe200078e00ff */
[----:B------:R-:W1:Y:S01]  /*3180*/  LDCU UR6, c[0x0][0x3e0] ;  /* 0x00007c00ff0677ac */ /* 0x000e620008000800 */
[----:B------:R-:W1:Y:S01]  /*3190*/  LDCU UR8, c[0x0][0x50c] ;  /* 0x0000a180ff0877ac */ /* 0x000e620008000800 */
[----:B------:R-:W1:Y:S01]  /*31a0*/  LDCU UR7, c[0x0][0x45c] ;  /* 0x00008b80ff0777ac */ /* 0x000e620008000800 */
[----:B---3--:R-:W-:-:S04]  /*31b0*/  ISETP.NE.U32.AND P1, PT, RZ, UR4, PT ;  /* 0x00000004ff007c0c */ /* 0x008fc8000bf25070 */
[----:B------:R-:W-:-:S13]  /*31c0*/  ISETP.NE.AND.EX P1, PT, RZ, UR5, PT, P1 ;  /* 0x00000005ff007c0c */ /* 0x000fda000bf25310 */
[----:B-12---:R-:W1:Y:S01]  /*31d0*/  @P1 LDC.64 R2, c[0x0][0x540] ;  /* 0x00015000ff021b82 */ /* 0x006e620000000a00 */
[----:B------:R-:W-:Y:S02]  /*31e0*/  @P1 IMAD.MOV.U32 R6, RZ, RZ, R200 ;  /* 0x000000ffff061224 */ /* 0x000fe400078e00c8 */
[----:B------:R-:W-:-:S05]  /*31f0*/  @P1 IMAD.MOV.U32 R7, RZ, RZ, RZ ;  /* 0x000000ffff071224 */ /* 0x000fca00078e00ff */
[----:B------:R-:W2:Y:S01]  /*3200*/  @P1 LDC R0, c[0x0][0x458] ;  /* 0x00011600ff001b82 */ /* 0x000ea20000000800 */
[----:B-1----:R-:W-:-:S04]  /*3210*/  @P1 IMAD.WIDE.U32 R6, R201, R2, R6 ;  /* 0x00000002c9061225 */ /* 0x002fc800078e0006 */
[----:B------:R-:W-:Y:S01]  /*3220*/  @P1 IMAD R3, R201, R3, R7 ;  /* 0x00000003c9031224 */ /* 0x000fe200078e0207 */
[C---:B------:R-:W-:Y:S01]  /*3230*/  @P1 LEA R8, P0, R6.reuse, UR4, 0x2 ;  /* 0x0000000406081c11 */ /* 0x040fe2000f8010ff */
[----:B------:R-:W1:Y:S03]  /*3240*/  LDCU UR4, c[0x0][0x590] ;  /* 0x0000b200ff0477ac */ /* 0x000e660008000800 */
[----:B------:R-:W-:Y:S01]  /*3250*/  @P1 LEA.HI.X R9, R6, UR5, R3, 0x2, P0 ;  /* 0x0000000506091c11 */ /* 0x000fe200080f1403 */
[----:B--2---:R-:W2:Y:S01]  /*3260*/  @P1 MUFU.RCP R0, R0 ;  /* 0x0000000000001308 */ /* 0x004ea20000001000 */
[----:B------:R-:W-:Y:S02]  /*3270*/  IMAD.SHL.U32 R2, R13, 0x2, RZ ;  /* 0x000000020d027824 */ /* 0x000fe400078e00ff */
[----:B------:R-:W-:Y:S01]  /*3280*/  IMAD.SHL.U32 R184, R193, 0x2, RZ ;  /* 0x00000002c1b87824 */ /* 0x000fe200078e00ff */
[----:B------:R-:W2:Y:S01]  /*3290*/  @P1 LDG.E R3, desc[UR18][R8.64] ;  /* 0x0000001208031981 */ /* 0x000ea2000c1e1900 */
[----:B------:R-:W-:Y:S01]  /*32a0*/  IMAD.SHL.U32 R185, R194, 0x2, RZ ;  /* 0x00000002c2b97824 */ /* 0x000fe200078e00ff */
[----:B------:R-:W-:Y:S01]  /*32b0*/  LOP3.LUT R2, R2, 0x6, RZ, 0xc0, !PT ;  /* 0x0000000602027812 */ /* 0x000fe200078ec0ff */
[--C-:B------:R-:W-:Y:S01]  /*32c0*/  IMAD.IADD R196, R190, 0x1, R184.reuse ;  /* 0x00000001bec47824 */ /* 0x100fe200078e02b8 */
[----:B------:R-:W-:Y:S01]  /*32d0*/  CS2R R142, SRZ ;  /* 0x00000000008e7805 */ /* 0x000fe2000001ff00 */
[----:B------:R-:W-:Y:S01]  /*32e0*/  IMAD.IADD R187, R192, 0x1, R5 ;  /* 0x00000001c0bb7824 */ /* 0x000fe200078e0205 */
[----:B------:R-:W-:Y:S01]  /*32f0*/  LOP3.LUT R215, R2, 0xe0, R215, 0xf8, !PT ;  /* 0x000000e002d77812 */ /* 0x000fe200078ef8d7 */
[----:B------:R-:W-:Y:S01]  /*3300*/  IMAD.IADD R2, R188, 0x1, R184 ;  /* 0x00000001bc027824 */ /* 0x000fe200078e02b8 */
[----:B------:R-:W-:Y:S01]  /*3310*/  CS2R R140, SRZ ;  /* 0x00000000008c7805 */ /* 0x000fe2000001ff00 */
[----:B------:R-:W-:Y:S01]  /*3320*/  IMAD.IADD R186, R191, 0x1, R5 ;  /* 0x00000001bfba7824 */ /* 0x000fe200078e0205 */
[----:B------:R-:W-:Y:S01]  /*3330*/  CS2R R146, SRZ ;  /* 0x0000000000927805 */ /* 0x000fe2000001ff00 */
[----:B------:R-:W-:Y:S01]  /*3340*/  IMAD.MOV.U32 R228, RZ, RZ, R232 ;  /* 0x000000ffffe47224 */ /* 0x000fe200078e00e8 */
        /* <DEDUP_REMOVED lines=46> */
[----:B------:R-:W-:Y:S01]  /*3630*/  IADD3 R215, PT, PT, R235, -R220, -R215 ;  /* 0x800000dcebd77210 */ /* 0x000fe20007ffe8d7 */
[----:B------:R-:W-:Y:S01]  /*3640*/  IMAD.IADD R195, R185, 0x1, R196 ;  /* 0x00000001b9c37824 */ /* 0x000fe200078e02c4 */
[----:B------:R-:W3:Y:S01]  /*3650*/  LDCU UR5, c[0x0][0x440] ;  /* 0x00008800ff0577ac */ /* 0x000ee20008000800 */
[----:B-1----:R-:W-:Y:S01]  /*3660*/  USHF.L.U32 UR4, UR4, 0x6, URZ ;  /* 0x0000000604047899 */ /* 0x002fe200080006ff */
[----:B--2---:R-:W-:Y:S01]  /*3670*/  @P1 FMUL.FTZ R229, R3, R0 ;  /* 0x0000000003e51220 */ /* 0x004fe20000410000 */
[----:B------:R-:W-:Y:S02]  /*3680*/  IMAD.IADD R3, R188, 0x1, R185 ;  /* 0x00000001bc037824 */ /* 0x000fe400078e02b9 */
[----:B---3--:R-:W-:-:S08]  /*3690*/  IMAD.IADD R0, R185, 0x1, R2 ;  /* 0x00000001b9007824 */ /* 0x008fd000078e0202 */
.L_x_2116:
[----:B------:R-:W0:Y:S01]  /*36a0*/  LDGDEPBAR ;  /* 0x00000000000079af */ /* 0x000e220000000000 */
[C---:B------:R-:W-:Y:S02]  /*36b0*/  IADD3 R149, PT, PT, R187.reuse, R185, RZ ;  /* 0x000000b9bb957210 */ /* 0x040fe40007ffe0ff */
[----:B------:R-:W-:Y:S02]  /*36c0*/  IADD3 R150, PT, PT, R187, R184, RZ ;  /* 0x000000b8bb967210 */ /* 0x000fe40007ffe0ff */
[----:B------:R-:W-:Y:S02]  /*36d0*/  LEA R154, P0, R207, R226, 0x2 ;  /* 0x000000e2cf9a7211 */ /* 0x000fe400078010ff */
[----:B------:R-:W-:Y:S02]  /*36e0*/  IADD3 R148, PT, PT, R185, R150, RZ ;  /* 0x00000096b9947210 */ /* 0x000fe40007ffe0ff */
[----:B------:R-:W-:Y:S02]  /*36f0*/  MOV R227, R225 ;  /* 0x000000e100e37202 */ /* 0x000fe40000000f00 */
[----:B------:R-:W-:Y:S02]  /*3700*/  SHF.L.U32 R248, R234, 0x6, RZ ;  /* 0x00000006eaf87819 */ /* 0x000fe400000006ff */
[----:B------:R-:W-:Y:S02]  /*3710*/  LEA.HI.X R155, R207, R227, RZ, 0x2, P0 ;  /* 0x000000e3cf9b7211 */ /* 0x000fe400000f14ff */
[C---:B------:R-:W-:Y:S02]  /*3720*/  LOP3.LUT R250, R248.reuse, R207, RZ, 0xfc, !PT ;  /* 0x000000cff8fa7212 */ /* 0x040fe400078efcff */
[----:B------:R-:W-:Y:S02]  /*3730*/  ISETP.GE.AND P0, PT, R248, R233, PT ;  /* 0x000000e9f800720c */ /* 0x000fe40003f06270 */
[----:B------:R-:W-:Y:S04]  /*3740*/  IADD3 R177, PT, PT, R250, R215, RZ ;  /* 0x000000d7fab17210 */ /* 0x000fe80007ffe0ff */
[C---:B------:R-:W-:Y:S01]  /*3750*/  IADD3 R163, PT, PT, R177.reuse, 0x48, RZ ;  /* 0x00000048b1a37810 */ /* 0x040fe20007ffe0ff */
[----:B------:R-:W-:Y:S04]  /*3760*/  DEPBAR.LE SB0, 0x0 ;  /* 0x000080000000791a */ /* 0x000fe80000000000 */
[----:B------:R-:W-:Y:S01]  /*3770*/  BAR.SYNC.DEFER_BLOCKING 0x0 ;  /* 0x0000000000007b1d */ /* 0x000fe20000010000 */
[C---:B------:R-:W-:Y:S02]  /*3780*/  IADD3 R168, PT, PT, R177.reuse, 0x3f, RZ ;  /* 0x0000003fb1a87810 */ /* 0x040fe40007ffe0ff */
[----:B------:R-:W-:Y:S02]  /*3790*/  IABS R163, R163 ;  /* 0x000000a300a37213 */ /* 0x000fe40000000000 */
[----:B------:R-:W-:Y:S02]  /*37a0*/  IABS R168, R168 ;  /* 0x000000a800a87213 */ /* 0x000fe40000000000 */
[----:B------:R-:W-:Y:S02]  /*37b0*/  I2FP.F32.S32 R163, R163 ;  /* 0x000000a300a37245 */ /* 0x000fe40000201400 */
[----:B------:R-:W-:Y:S02]  /*37c0*/  I2FP.F32.S32 R168, R168 ;  /* 0x000000a800a87245 */ /* 0x000fe40000201400 */
[C---:B------:R-:W-:Y:S02]  /*37d0*/  IADD3 R161, PT, PT, R177.reuse, 0x40, RZ ;  /* 0x00000040b1a17810 */ /* 0x040fe40007ffe0ff */
[C---:B------:R-:W-:Y:S02]  /*37e0*/  IADD3 R160, PT, PT, R177.reuse, 0x37, RZ ;  /* 0x00000037b1a07810 */ /* 0x040fe40007ffe0ff */
[C---:B------:R-:W-:Y:S02]  /*37f0*/  IADD3 R175, PT, PT, R177.reuse, 0x47, RZ ;  /* 0x00000047b1af7810 */ /* 0x040fe40007ffe0ff */
[----:B------:R-:W-:Y:S02]  /*3800*/  IABS R161, R161 ;  /* 0x000000a100a17213 */ /* 0x000fe40000000000 */
[C---:B------:R-:W-:Y:S02]  /*3810*/  IADD3 R172, PT, PT, R177.reuse, 0x38, RZ ;  /* 0x00000038b1ac7810 */ /* 0x040fe40007ffe0ff */
[C---:B------:R-:W-:Y:S02]  /*3820*/  IADD3 R170, PT, PT, R177.reuse, 0x30, RZ ;  /* 0x00000030b1aa7810 */ /* 0x040fe40007ffe0ff */
[C---:B------:R-:W-:Y:S01]  /*3830*/  IADD3 R252, PT, PT, R177.reuse, 0x2f, RZ ;  /* 0x0000002fb1fc7810 */ /* 0x040fe20007ffe0ff */
[----:B------:R-:W-:Y:S01]  /*3840*/  LDSM.16.M88.4 R68, [R187] ;  /* 0x00000000bb44783b */ /* 0x000fe20000000200 */
[C---:B------:R-:W-:Y:S02]  /*3850*/  IADD3 R178, PT, PT, R177.reuse, 0x28, RZ ;  /* 0x00000028b1b27810 */ /* 0x040fe40007ffe0ff */
[----:B------:R-:W-:Y:S02]  /*3860*/  IADD3 R177, PT, PT, R177, 0x27, RZ ;  /* 0x00000027b1b17810 */ /* 0x000fe40007ffe0ff */
[----:B------:R-:W-:Y:S01]  /*3870*/  IABS R160, R160 ;  /* 0x000000a000a07213 */ /* 0x000fe20000000000 */
[----:B------:R-:W1:Y:S01]  /*3880*/  LDSM.16.M88.4 R72, [R190] ;  /* 0x00000000be48783b */ /* 0x000e620000000200 */
[----:B------:R-:W-:Y:S02]  /*3890*/  IABS R175, R175 ;  /* 0x000000af00af7213 */ /* 0x000fe40000000000 */
[----:B------:R-:W-:Y:S02]  /*38a0*/  I2FP.F32.S32 R161, R161 ;  /* 0x000000a100a17245 */ /* 0x000fe40000201400 */
[----:B------:R-:W-:Y:S01]  /*38b0*/  IABS R172, R172 ;  /* 0x000000ac00ac7213 */ /* 0x000fe20000000000 */
[----:B------:R-:W2:Y:S01]  /*38c0*/  LDSM.16.M88.4 R76, [R190+0x800] ;  /* 0x00080000be4c783b */ /* 0x000ea20000000200 */
[----:B------:R-:W-:Y:S02]  /*38d0*/  IABS R170, R170 ;  /* 0x000000aa00aa7213 */ /* 0x000fe40000000000 */
[----:B------:R-:W-:Y:S02]  /*38e0*/  IABS R178, R178 ;  /* 0x000000b200b27213 */ /* 0x000fe40000000000 */
[----:B------:R-:W-:Y:S01]  /*38f0*/  IABS R252, R252 ;  /* 0x000000fc00fc7213 */ /* 0x000fe20000000000 */
[----:B------:R-:W-:Y:S01]  /*3900*/  LDSM.16.M88.4 R80, [R149] ;  /* 0x000000009550783b */ /* 0x000fe20000000200 */
[----:B------:R-:W-:Y:S02]  /*3910*/  IABS R177, R177 ;  /* 0x000000b100b17213 */ /* 0x000fe40000000000 */
[----:B------:R-:W-:Y:S02]  /*3920*/  I2FP.F32.S32 R160, R160 ;  /* 0x000000a000a07245 */ /* 0x000fe40000201400 */
[----:B------:R-:W-:Y:S01]  /*3930*/  I2FP.F32.S32 R175, R175 ;  /* 0x000000af00af7245 */ /* 0x000fe20000201400 */
[----:B------:R-:W3:Y:S01]  /*3940*/  LDSM.16.M88.4 R84, [R197] ;  /* 0x00000000c554783b */ /* 0x000ee20000000200 */
[----:B------:R-:W-:Y:S02]  /*3950*/  I2FP.F32.S32 R172, R172 ;  /* 0x000000ac00ac7245 */ /* 0x000fe40000201400 */
[----:B------:R-:W-:Y:S02]  /*3960*/  I2FP.F32.S32 R170, R170 ;  /* 0x000000aa00aa7245 */ /* 0x000fe40000201400 */
[----:B------:R-:W-:Y:S01]  /*3970*/  I2FP.F32.S32 R178, R178 ;  /* 0x000000b200b27245 */ /* 0x000fe20000201400 */
[----:B------:R-:W4:Y:S01]  /*3980*/  LDSM.16.M88.4 R88, [R197+0x800] ;  /* 0x00080000c558783b */ /* 0x000f220000000200 */
[----:B------:R-:W-:Y:S02]  /*3990*/  I2FP.F32.S32 R252, R252 ;  /* 0x000000fc00fc7245 */ /* 0x000fe40000201400 */
[----:B------:R-:W-:Y:S03]  /*39a0*/  I2FP.F32.S32 R177, R177 ;  /* 0x000000b100b17245 */ /* 0x000fe60000201400 */
[----:B------:R-:W-:Y:S06]  /*39b0*/  LDSM.16.M88.4 R92, [R196] ;  /* 0x00000000c45c783b */ /* 0x000fec0000000200 */
[----:B------:R-:W-:Y:S01]  /*39c0*/  LDSM.16.M88.4 R96, [R196+0x800] ;  /* 0x00080000c460783b */ /* 0x000fe20000000200 */
[C---:B-1----:R-:W-:Y:S05]  /*39d0*/  HMMA.16816.F32.BF16 R4, R68.reuse, R72, RZ ;  /* 0x000000484404723c */ /* 0x042fea00000418ff */
[----:B-----5:R-:W5:Y:S06]  /*39e0*/  LDG.E R152, desc[UR18][R154.64] ;  /* 0x000000129a987981 */ /* 0x020f6c000c1e1900 */
[----:B------:R1:W5:Y:S01]  /*39f0*/  LDG.E R151, desc[UR18][R154.64+0x20] ;  /* 0x000020129a977981 */ /* 0x000362000c1e1900 */
[C---:B------:R-:W-:Y:S05]  /*3a00*/  HMMA.16816.F32.BF16 R8, R68.reuse, R74, RZ ;  /* 0x0000004a4408723c */ /* 0x040fea00000418ff */
[----:B------:R-:W1:Y:S03]  /*3a10*/  LDSM.16.M88.4 R72, [R150] ;  /* 0x000000009648783b */ /* 0x000e660000000200 */
[C---:B--2---:R-:W-:Y:S08]  /*3a20*/  HMMA.16816.F32.BF16 R12, R68.reuse, R76, RZ ;  /* 0x0000004c440c723c */ /* 0x044ff000000418ff */
[----:B------:R-:W-:Y:S01]  /*3a30*/  HMMA.16816.F32.BF16 R16, R68, R78, RZ ;  /* 0x0000004e4410723c */ /* 0x000fe200000418ff */
[----:B------:R-:W-:Y:S06]  /*3a40*/  LDSM.16.M88.4 R68, [R148] ;  /* 0x000000009444783b */ /* 0x000fec0000000200 */
[----:B------:R-:W2:Y:S01]  /*3a50*/  LDSM.16.M88.4 R76, [R195] ;  /* 0x00000000c34c783b */ /* 0x000ea20000000200 */
[C---:B---3--:R-:W-:Y:S08]  /*3a60*/  HMMA.16816.F32.BF16 R4, R80.reuse, R84, R4 ;  /* 0x000000545004723c */ /* 0x048ff00000041804 */
[C---:B------:R-:W-:Y:S01]  /*3a70*/  HMMA.16816.F32.BF16 R8, R80.reuse, R86, R8 ;  /* 0x000000565008723c */ /* 0x040fe20000041808 */
[----:B------:R-:W3:Y:S07]  /*3a80*/  LDSM.16.M88.4 R84, [R195+0x800] ;  /* 0x00080000c354783b */ /* 0x000eee0000000200 */
[C---:B----4-:R-:W-:Y:S08]  /*3a90*/  HMMA.16816.F32.BF16 R12, R80.reuse, R88, R12 ;  /* 0x00000058500c723c */ /* 0x050ff0000004180c */
[----:B------:R-:W-:Y:S01]  /*3aa0*/  HMMA.16816.F32.BF16 R16, R80, R90, R16 ;  /* 0x0000005a5010723c */ /* 0x000fe20000041810 */
[----:B------:R-:W-:Y:S06]  /*3ab0*/  LDSM.16.M88.4 R80, [R187+0x2000] ;  /* 0x00200000bb50783b */ /* 0x000fec0000000200 */
[----:B------:R-:W4:Y:S01]  /*3ac0*/  LDSM.16.M88.4 R88, [R190+0x2000] ;  /* 0x00200000be58783b */ /* 0x000f220000000200 */
[C---:B-1----:R-:W-:Y:S08]  /*3ad0*/  HMMA.16816.F32.BF16 R4, R72.reuse, R92, R4 ;  /* 0x0000005c4804723c */ /* 0x042ff00000041804 */
[C---:B------:R-:W-:Y:S01]  /*3ae0*/  HMMA.16816.F32.BF16 R8, R72.reuse, R94, R8 ;  /* 0x0000005e4808723c */ /* 0x040fe20000041808 */
[----:B------:R-:W1:Y:S07]  /*3af0*/  LDSM.16.M88.4 R92, [R190+0x2800] ;  /* 0x00280000be5c783b */ /* 0x000e6e0000000200 */
[C---:B------:R-:W-:Y:S08]  /*3b00*/  HMMA.16816.F32.BF16 R12, R72.reuse, R96, R12 ;  /* 0x00000060480c723c */ /* 0x040ff0000004180c */
[----:B------:R-:W-:Y:S01]  /*3b10*/  HMMA.16816.F32.BF16 R16, R72, R98, R16 ;  /* 0x000000624810723c */ /* 0x000fe20000041810 */
[----:B------:R-:W-:Y:S06]  /*3b20*/  LDSM.16.M88.4 R72, [R149+0x2000] ;  /* 0x002000009548783b */ /* 0x000fec0000000200 */
[----:B------:R-:W-:Y:S01]  /*3b30*/  LDSM.16.M88.4 R96, [R195+0x2000] ;  /* 0x00200000c360783b */ /* 0x000fe20000000200 */
[C---:B--2---:R-:W-:Y:S08]  /*3b40*/  HMMA.16816.F32.BF16 R4, R68.reuse, R76, R4 ;  /* 0x0000004c4404723c */ /* 0x044ff00000041804 */
[C---:B------:R-:W-:Y:S01]  /*3b50*/  HMMA.16816.F32.BF16 R8, R68.reuse, R78, R8 ;  /* 0x0000004e4408723c */ /* 0x040fe20000041808 */
[----:B------:R-:W2:Y:S07]  /*3b60*/  LDSM.16.M88.4 R76, [R197+0x2000] ;  /* 0x00200000c54c783b */ /* 0x000eae0000000200 */
[C---:B---3--:R-:W-:Y:S08]  /*3b70*/  HMMA.16816.F32.BF16 R12, R68.reuse, R84, R12 ;  /* 0x00000054440c723c */ /* 0x048ff0000004180c */
[----:B------:R-:W-:Y:S01]  /*3b80*/  HMMA.16816.F32.BF16 R16, R68, R86, R16 ;  /* 0x000000564410723c */ /* 0x000fe20000041810 */
[----:B------:R-:W3:Y:S06]  /*3b90*/  LDSM.16.M88.4 R68, [R197+0x2800] ;  /* 0x00280000c544783b */ /* 0x000eec0000000200 */
[----:B------:R-:W-:Y:S01]  /*3ba0*/  LDSM.16.M88.4 R84, [R150+0x2000] ;  /* 0x002000009654783b */ /* 0x000fe20000000200 */
[C---:B----4-:R-:W-:Y:S08]  /*3bb0*/  HMMA.16816.F32.BF16 R4, R80.reuse, R88, R4 ;  /* 0x000000585004723c */ /* 0x050ff00000041804 */
[C---:B------:R-:W-:Y:S01]  /*3bc0*/  HMMA.16816.F32.BF16 R8, R80.reuse, R90, R8 ;  /* 0x0000005a5008723c */ /* 0x040fe20000041808 */
[----:B------:R-:W4:Y:S07]  /*3bd0*/  LDSM.16.M88.4 R88, [R196+0x2000] ;  /* 0x00200000c458783b */ /* 0x000f2e0000000200 */
        /* <DEDUP_REMOVED lines=44> */
[----:B------:R-:W-:Y:S01]  /*3ea0*/  FMUL.FTZ R154, R6, UR8 ;  /* 0x00000008069a7c20 */ /* 0x000fe20008410000 */
[----:B------:R-:W-:Y:S01]  /*3eb0*/  FMUL.FTZ R198, R4, UR8 ;  /* 0x0000000804c67c20 */ /* 0x000fe20008410000 */
[----:B------:R-:W-:Y:S01]  /*3ec0*/  FMUL.FTZ R183, R5, UR8 ;  /* 0x0000000805b77c20 */ /* 0x000fe20008410000 */
[----:B------:R-:W-:Y:S02]  /*3ed0*/  FMUL.FTZ R156, R7, UR8 ;  /* 0x00000008079c7c20 */ /* 0x000fe40008410000 */
[----:B------:R-:W-:Y:S01]  /*3ee0*/  HMMA.16816.F32.BF16 R16, R76, R70, R16 ;  /* 0x000000464c10723c */ /* 0x000fe20000041810 */
[----:B------:R-:W1:Y:S02]  /*3ef0*/  MUFU.TANH R154, R154 ;  /* 0x0000009a009a7308 */ /* 0x000e640000002400 */
[----:B------:R-:W-:Y:S01]  /*3f00*/  FMUL.FTZ R162, R11, UR8 ;  /* 0x000000080ba27c20 */ /* 0x000fe20008410000 */
[----:B------:R-:W-:Y:S01]  /*3f10*/  FMUL.FTZ R164, R10, UR8 ;  /* 0x000000080aa47c20 */ /* 0x000fe20008410000 */
[----:B------:R-:W-:Y:S01]  /*3f20*/  FMUL.FTZ R181, R9, UR8 ;  /* 0x0000000809b57c20 */ /* 0x000fe20008410000 */
[----:B------:R-:W-:Y:S05]  /*3f30*/  FMUL.FTZ R182, R8, UR8 ;  /* 0x0000000808b67c20 */ /* 0x000fea0008410000 */
[----:B------:R-:W2:Y:S01]  /*3f40*/  MUFU.TANH R198, R198 ;  /* 0x000000c600c67308 */ /* 0x000ea20000002400 */
[----:B------:R-:W-:Y:S01]  /*3f50*/  FMUL.FTZ R158, R15, UR8 ;  /* 0x000000080f9e7c20 */ /* 0x000fe20008410000 */
[----:B------:R-:W-:Y:S01]  /*3f60*/  FMUL.FTZ R180, R12, UR8 ;  /* 0x000000080cb47c20 */ /* 0x000fe20008410000 */
[----:B------:R-:W-:Y:S01]  /*3f70*/  FMUL.FTZ R159, R14, UR8 ;  /* 0x000000080e9f7c20 */ /* 0x000fe20008410000 */
[----:B------:R-:W-:Y:S06]  /*3f80*/  FMUL.FTZ R179, R13, UR8 ;  /* 0x000000080db37c20 */ /* 0x000fec0008410000 */
[----:B------:R-:W3:Y:S01]  /*3f90*/  MUFU.TANH R183, R183 ;  /* 0x000000b700b77308 */ /* 0x000ee20000002400 */
[-C--:B-1----:R-:W-:Y:S01]  /*3fa0*/  FFMA.FTZ R176, R163, -R229.reuse, R154 ;  /* 0x800000e5a3b07223 */ /* 0x082fe2000001009a */
[----:B------:R-:W-:Y:S01]  /*3fb0*/  FMUL.FTZ R169, R16, UR8 ;  /* 0x0000000810a97c20 */ /* 0x000fe20008410000 */
[----:B------:R-:W-:Y:S01]  /*3fc0*/  FFMA.FTZ R167, -R154, R154, 1 ;  /* 0x3f8000009aa77423 */ /* 0x000fe2000001019a */
[----:B------:R-:W-:Y:S01]  /*3fd0*/  FMUL.FTZ R155, R18, UR8 ;  /* 0x00000008129b7c20 */ /* 0x000fe20008410000 */
[----:B------:R-:W-:Y:S01]  /*3fe0*/  FMUL.FTZ R153, R19, UR8 ;  /* 0x0000000813997c20 */ /* 0x000fe20008410000 */
[----:B------:R-:W-:Y:S01]  /*3ff0*/  FMUL.FTZ R157, R17, UR8 ;  /* 0x00000008119d7c20 */ /* 0x000fe20008410000 */
[----:B------:R-:W-:Y:S03]  /*4000*/  FMUL.FTZ R167, R167, UR8 ;  /* 0x00000008a7a77c20 */ /* 0x000fe60008410000 */
[----:B------:R-:W1:Y:S01]  /*4010*/  MUFU.TANH R162, R162 ;  /* 0x000000a200a27308 */ /* 0x000e620000002400 */
[----:B--2---:R-:W-:Y:S01]  /*4020*/  FFMA.FTZ R154, -R198, R198, 1 ;  /* 0x3f800000c69a7423 */ /* 0x004fe200000101c6 */
[----:B------:R-:W-:Y:S08]  /*4030*/  FFMA.FTZ R198, R161, -R229, R198 ;  /* 0x800000e5a1c67223 */ /* 0x000ff000000100c6 */
[----:B------:R-:W2:Y:S01]  /*4040*/  MUFU.TANH R164, R164 ;  /* 0x000000a400a47308 */ /* 0x000ea20000002400 */
[----:B---3--:R-:W-:Y:S01]  /*4050*/  FFMA.FTZ R166, -R183, R183, 1 ;  /* 0x3f800000b7a67423 */ /* 0x008fe200000101b7 */
[-C--:B------:R-:W-:Y:S03]  /*4060*/  FFMA.FTZ R183, R168, -R229.reuse, R183 ;  /* 0x800000e5a8b77223 */ /* 0x080fe600000100b7 */
[----:B------:R-:W-:Y:S05]  /*4070*/  FMUL.FTZ R166, R166, UR8 ;  /* 0x00000008a6a67c20 */ /* 0x000fea0008410000 */
[----:B------:R-:W3:Y:S01]  /*4080*/  MUFU.TANH R181, R181 ;  /* 0x000000b500b57308 */ /* 0x000ee20000002400 */
[-C--:B-1----:R-:W-:Y:S01]  /*4090*/  FFMA.FTZ R173, R168, -R229.reuse, R162 ;  /* 0x800000e5a8ad7223 */ /* 0x082fe200000100a2 */
[----:B------:R-:W-:Y:S08]  /*40a0*/  FMUL.FTZ R168, R154, UR8 ;  /* 0x000000089aa87c20 */ /* 0x000ff00008410000 */
[----:B------:R-:W1:Y:S01]  /*40b0*/  MUFU.TANH R158, R158 ;  /* 0x0000009e009e7308 */ /* 0x000e620000002400 */
[----:B--2---:R-:W-:Y:S01]  /*40c0*/  FFMA.FTZ R174, R161, -R229, R164 ;  /* 0x800000e5a1ae7223 */ /* 0x004fe200000100a4 */
[----:B------:R-:W-:Y:S01]  /*40d0*/  FFMA.FTZ R161, -R162, R162, 1 ;  /* 0x3f800000a2a17423 */ /* 0x000fe200000101a2 */
[----:B------:R-:W-:Y:S03]  /*40e0*/  FFMA.FTZ R163, -R164, R164, 1 ;  /* 0x3f800000a4a37423 */ /* 0x000fe600000101a4 */
[----:B------:R-:W-:Y:S01]  /*40f0*/  FMUL.FTZ R161, R161, UR8 ;  /* 0x00000008a1a17c20 */ /* 0x000fe20008410000 */
[----:B------:R-:W-:Y:S03]  /*4100*/  FMUL.FTZ R163, R163, UR8 ;  /* 0x00000008a3a37c20 */ /* 0x000fe60008410000 */
[----:B------:R-:W2:Y:S01]  /*4110*/  MUFU.TANH R156, R156 ;  /* 0x0000009c009c7308 */ /* 0x000ea20000002400 */
[----:B---3--:R-:W-:Y:S01]  /*4120*/  FFMA.FTZ R162, -R181, R181, 1 ;  /* 0x3f800000b5a27423 */ /* 0x008fe200000101b5 */
[-C--:B------:R-:W-:Y:S03]  /*4130*/  FFMA.FTZ R181, R160, -R229.reuse, R181 ;  /* 0x800000e5a0b57223 */ /* 0x080fe600000100b5 */
[----:B------:R-:W-:Y:S05]  /*4140*/  FMUL.FTZ R162, R162, UR8 ;  /* 0x00000008a2a27c20 */ /* 0x000fea0008410000 */
[----:B------:R-:W3:Y:S01]  /*4150*/  MUFU.TANH R182, R182 ;  /* 0x000000b600b67308 */ /* 0x000ee20000002400 */
[-C--:B-1----:R-:W-:Y:S09]  /*4160*/  FFMA.FTZ R171, R160, -R229.reuse, R158 ;  /* 0x800000e5a0ab7223 */ /* 0x082ff2000001009e */
[----:B------:R-:W1:Y:S01]  /*4170*/  MUFU.TANH R180, R180 ;  /* 0x000000b400b47308 */ /* 0x000e620000002400 */
[-C--:B--2---:R-:W-:Y:S01]  /*4180*/  FFMA.FTZ R175, R175, -R229.reuse, R156 ;  /* 0x800000e5afaf7223 */ /* 0x084fe2000001009c */
[----:B------:R-:W-:Y:S04]  /*4190*/  FFMA.FTZ R165, -R156, R156, 1 ;  /* 0x3f8000009ca57423 */ /* 0x000fe8000001019c */
[----:B------:R-:W-:Y:S04]  /*41a0*/  FMUL.FTZ R165, R165, UR8 ;  /* 0x00000008a5a57c20 */ /* 0x000fe80008410000 */
[----:B------:R-:W2:Y:S01]  /*41b0*/  MUFU.TANH R169, R169 ;  /* 0x000000a900a97308 */ /* 0x000ea20000002400 */
[----:B---3--:R-:W-:Y:S01]  /*41c0*/  FFMA.FTZ R164, -R182, R182, 1 ;  /* 0x3f800000b6a47423 */ /* 0x008fe200000101b6 */
[-C--:B------:R-:W-:Y:S03]  /*41d0*/  FFMA.FTZ R182, R172, -R229.reuse, R182 ;  /* 0x800000e5acb67223 */ /* 0x080fe600000100b6 */
[----:B------:R-:W-:Y:S05]  /*41e0*/  FMUL.FTZ R164, R164, UR8 ;  /* 0x00000008a4a47c20 */ /* 0x000fea0008410000 */
[----:B------:R-:W3:Y:S01]  /*41f0*/  MUFU.TANH R159, R159 ;  /* 0x0000009f009f7308 */ /* 0x000ee20000002400 */
[----:B-1----:R-:W-:Y:S01]  /*4200*/  FFMA.FTZ R160, -R180, R180, 1 ;  /* 0x3f800000b4a07423 */ /* 0x002fe200000101b4 */
[-C--:B------:R-:W-:Y:S03]  /*4210*/  FFMA.FTZ R180, R170, -R229.reuse, R180 ;  /* 0x800000e5aab47223 */ /* 0x080fe600000100b4 */
[----:B------:R-:W-:Y:S05]  /*4220*/  FMUL.FTZ R160, R160, UR8 ;  /* 0x00000008a0a07c20 */ /* 0x000fea0008410000 */
[----:B------:R-:W1:Y:S01]  /*4230*/  MUFU.TANH R155, R155 ;  /* 0x0000009b009b7308 */ /* 0x000e620000002400 */
[----:B--2---:R-:W-:Y:S01]  /*4240*/  FFMA.FTZ R178, R178, -R229, R169 ;  /* 0x800000e5b2b27223 */ /* 0x004fe200000100a9 */
[----:B------:R-:W-:Y:S04]  /*4250*/  FFMA.FTZ R156, -R169, R169, 1 ;  /* 0x3f800000a99c7423 */ /* 0x000fe800000101a9 */
[----:B------:R-:W-:Y:S04]  /*4260*/  FMUL.FTZ R156, R156, UR8 ;  /* 0x000000089c9c7c20 */ /* 0x000fe80008410000 */
[----:B------:R2:W4:Y:S01]  /*4270*/  MUFU.TANH R154, R157 ;  /* 0x0000009d009a7308 */ /* 0x0005220000002400 */
[----:B---3--:R-:W-:Y:S01]  /*4280*/  FFMA.FTZ R172, R172, -R229, R159 ;  /* 0x800000e5acac7223 */ /* 0x008fe2000001009f */
[----:B------:R-:W-:Y:S04]  /*4290*/  FFMA.FTZ R159, -R159, R159, 1 ;  /* 0x3f8000009f9f7423 */ /* 0x000fe8000001019f */
[----:B------:R-:W-:Y:S04]  /*42a0*/  FMUL.FTZ R159, R159, UR8 ;  /* 0x000000089f9f7c20 */ /* 0x000fe80008410000 */
[----:B------:R-:W3:Y:S01]  /*42b0*/  MUFU.TANH R153, R153 ;  /* 0x0000009900997308 */ /* 0x000ee20000002400 */
[----:B-1----:R-:W-:Y:S01]  /*42c0*/  FFMA.FTZ R170, R170, -R229, R155 ;  /* 0x800000e5aaaa7223 */ /* 0x002fe2000001009b */
[----:B------:R-:W-:Y:S04]  /*42d0*/  FFMA.FTZ R155, -R155, R155, 1 ;  /* 0x3f8000009b9b7423 */ /* 0x000fe8000001019b */
[----:B------:R-:W-:Y:S04]  /*42e0*/  FMUL.FTZ R155, R155, UR8 ;  /* 0x000000089b9b7c20 */ /* 0x000fe80008410000 */
[----:B------:R-:W1:Y:S01]  /*42f0*/  MUFU.TANH R179, R179 ;  /* 0x000000b300b37308 */ /* 0x000e620000002400 */
[----:B--2---:R-:W-:Y:S01]  /*4300*/  FFMA.FTZ R157, -R158, R158, 1 ;  /* 0x3f8000009e9d7423 */ /* 0x004fe2000001019e */
[-C--:B----4-:R-:W-:Y:S01]  /*4310*/  FFMA.FTZ R177, R177, -R229.reuse, R154 ;  /* 0x800000e5b1b17223 */ /* 0x090fe2000001009a */
[----:B------:R-:W-:Y:S02]  /*4320*/  FFMA.FTZ R154, -R154, R154, 1 ;  /* 0x3f8000009a9a7423 */ /* 0x000fe4000001019a */
[----:B------:R-:W-:Y:S02]  /*4330*/  FMUL.FTZ R157, R157, UR8 ;  /* 0x000000089d9d7c20 */ /* 0x000fe40008410000 */
[----:B------:R-:W-:Y:S01]  /*4340*/  FMUL.FTZ R154, R154, UR8 ;  /* 0x000000089a9a7c20 */ /* 0x000fe20008410000 */
[C---:B---3--:R-:W-:Y:S01]  /*4350*/  FFMA.FTZ R169, R252.reuse, -R229, R153 ;  /* 0x800000e5fca97223 */ /* 0x048fe20000010099 */
[----:B------:R-:W-:Y:S04]  /*4360*/  FFMA.FTZ R153, -R153, R153, 1 ;  /* 0x3f80000099997423 */ /* 0x000fe80000010199 */
[----:B------:R-:W-:Y:S01]  /*4370*/  FMUL.FTZ R153, R153, UR8 ;  /* 0x0000000899997c20 */ /* 0x000fe20008410000 */
[----:B-1----:R-:W-:Y:S01]  /*4380*/  FFMA.FTZ R158, -R179, R179, 1 ;  /* 0x3f800000b39e7423 */ /* 0x002fe200000101b3 */
[----:B------:R-:W-:Y:S03]  /*4390*/  FFMA.FTZ R179, R252, -R229, R179 ;  /* 0x800000e5fcb37223 */ /* 0x000fe600000100b3 */
[----:B------:R-:W-:Y:S01]  /*43a0*/  FMUL.FTZ R158, R158, UR8 ;  /* 0x000000089e9e7c20 */ /* 0x000fe20008410000 */
        /* <DEDUP_REMOVED lines=10> */
.L_x_2112:
        /* <DEDUP_REMOVED lines=11> */
[----:B------:R-:W-:Y:S02]  /*4500*/  VIADDMNMX R8, R4, 0x1, R235, PT ;  /* 0x0000000104087846 */ /* 0x000fe400038001eb */
        /* <DEDUP_REMOVED lines=75> */
.L_x_2113:
[C---:B------:R-:W-:Y:S01]  /*49c0*/  FMUL.FTZ R5, R231.reuse, 1.4426950216293334961 ;  /* 0x3fb8aa3be7057820 */ /* 0x040fe20000410000 */
[----:B------:R-:W-:Y:S01]  /*49d0*/  FSETP.NEU.FTZ.AND P0, PT, R231, -INF , PT ;  /* 0xff800000e700780b */ /* 0x000fe20003f1d000 */
[----:B------:R-:W-:Y:S01]  /*49e0*/  FMUL.FTZ R4, R230, 1.4426950216293334961 ;  /* 0x3fb8aa3be6047820 */ /* 0x000fe20000410000 */
[-C--:B------:R-:W-:Y:S02]  /*49f0*/  IADD3 R149, PT, PT, R192, R185.reuse, RZ ;  /* 0x000000b9c0957210 */ /* 0x080fe40007ffe0ff */
[----:B------:R-:W-:Y:S02]  /*4a00*/  FSEL R5, R5, RZ, P0 ;  /* 0x000000ff05057208 */ /* 0x000fe40000000000 */
[----:B------:R-:W-:Y:S02]  /*4a10*/  FSETP.NEU.FTZ.AND P0, PT, R230, -INF , PT ;  /* 0xff800000e600780b */ /* 0x000fe40003f1d000 */
[----:B------:R-:W-:Y:S01]  /*4a20*/  IADD3 R197, PT, PT, R190, R185, RZ ;  /* 0x000000b9bec57210 */ /* 0x000fe20007ffe0ff */
        /* <DEDUP_REMOVED lines=15> */
[--C-:B------:R-:W-:Y:S01]  /*4b20*/  FFMA.FTZ R170, R170, UR7, -R4.reuse ;  /* 0x00000007aaaa7c23 */ /* 0x100fe20008010804 */
[----:B------:R-:W-:Y:S01]  /*4b30*/  FFMA.FTZ R5, R177, UR7, -R5 ;  /* 0x00000007b1057c23 */ /* 0x000fe20008010805 */
[----:B------:R-:W-:Y:S03]  /*4b40*/  FFMA.FTZ R4, R169, UR7, -R4 ;  /* 0x00000007a9047c23 */ /* 0x000fe60008010804 */
[----:B------:R-:W-:Y:S01]  /*4b50*/  MUFU.EX2 R183, R183 ;  /* 0x000000b700b77308 */ /* 0x000fe20000000800 */
[-C--:B------:R-:W-:Y:S02]  /*4b60*/  IADD3 R150, PT, PT, R192, R184.reuse, RZ ;  /* 0x000000b8c0967210 */ /* 0x080fe40007ffe0ff */
[----:B------:R-:W-:Y:S02]  /*4b70*/  IADD3 R196, PT, PT, R190, R184, RZ ;  /* 0x000000b8bec47210 */ /* 0x000fe40007ffe0ff */
[C---:B------:R-:W-:Y:S02]  /*4b80*/  IADD3 R148, PT, PT, R185.reuse, R150, RZ ;  /* 0x00000096b9947210 */ /* 0x040fe40007ffe0ff */
[----:B------:R-:W-:Y:S03]  /*4b90*/  IADD3 R195, PT, PT, R185, R196, RZ ;  /* 0x000000c4b9c37210 */ /* 0x000fe60007ffe0ff */
[----:B------:R-:W-:Y:S01]  /*4ba0*/  MUFU.EX2 R176, R176 ;  /* 0x000000b000b07308 */ /* 0x000fe20000000800 */
[----:B------:R-:W-:Y:S09]  /*4bb0*/  ISETP.GT.AND P4, PT, R234, R219, PT ;  /* 0x000000dbea00720c */ /* 0x000ff20003f84270 */
        /* <DEDUP_REMOVED lines=118> */
[----:B------:R-:W-:Y:S01]  /*5320*/  FADD.FTZ R6, -R152, R9 ;  /* 0x0000000998067221 */ /* 0x000fe20000010100 */
[----:B------:R-:W-:Y:S01]  /*5330*/  FADD.FTZ R9, -R151, R10 ;  /* 0x0000000a97097221 */ /* 0x000fe20000010100 */
[----:B------:R-:W-:Y:S01]  /*5340*/  FMUL.FTZ R176, R176, R5 ;  /* 0x00000005b0b07220 */ /* 0x000fe20000410000 */
[----:B------:R-:W-:Y:S01]  /*5350*/  FADD.FTZ R5, -R152, R8 ;  /* 0x0000000898057221 */ /* 0x000fe20000010100 */
[----:B------:R-:W-:Y:S01]  /*5360*/  FMUL.FTZ R181, R181, R6 ;  /* 0x00000006b5b57220 */ /* 0x000fe20000410000 */
[----:B------:R-:W-:Y:S01]  /*5370*/  FMUL.FTZ R174, R174, R9 ;  /* 0x00000009aeae7220 */ /* 0x000fe20000410000 */
[C---:B------:R-:W-:Y:S01]  /*5380*/  FADD.FTZ R8, -R151.reuse, R11 ;  /* 0x0000000b97087221 */ /* 0x040fe20000010100 */
        /* <DEDUP_REMOVED lines=102> */
.L_x_2114:
        /* <DEDUP_REMOVED lines=127> */
.L_x_2115:
        /* <DEDUP_REMOVED lines=449> */
.L_x_2117:
        /* <DEDUP_REMOVED lines=11> */
.L_x_2118:
[----:B------:R-:W1:Y:S01]  /*7ea0*/  LDCU.64 UR6, c[0x0][0x5c8] ;  /* 0x0000b900ff0677ac */ /* 0x000e620008000a00 */
[----:B------:R-:W-:-:S05]  /*7eb0*/  IADD3 R54, PT, PT, R236, R237, RZ ;  /* 0x000000edec367210 */ /* 0x000fca0007ffe0ff */
[C---:B-1----:R-:W-:Y:S02]  /*7ec0*/  IMAD R52, R54.reuse, UR7, RZ ;  /* 0x0000000736347c24 */ /* 0x042fe4000f8e02ff */
[----:B--2---:R-:W-:-:S05]  /*7ed0*/  IMAD.WIDE.U32 R54, R54, UR6, RZ ;  /* 0x0000000636367c25 */ /* 0x004fca000f8e00ff */
[----:B------:R-:W-:-:S07]  /*7ee0*/  IADD3 R52, PT, PT, R55, R52, RZ ;  /* 0x0000003437347210 */ /* 0x000fce0007ffe0ff */
.L_x_2119:
        /* <DEDUP_REMOVED lines=44> */
.L_x_2121:
[----:B------:R-:W-:Y:S05]  /*81b0*/  BSYNC.RECONVERGENT B0 ;  /* 0x0000000000007941 */ /* 0x000fea0003800200 */
.L_x_2120:
        /* <DEDUP_REMOVED lines=18> */
.L_x_2123:
[----:B------:R-:W-:Y:S05]  /*82e0*/  BSYNC.RECONVERGENT B0 ;  /* 0x0000000000007941 */ /* 0x000fea0003800200 */
.L_x_2122:
        /* <DEDUP_REMOVED lines=25> */
.L_x_2125:
[----:B------:R-:W-:Y:S05]  /*8480*/  BSYNC.RECONVERGENT B0 ;  /* 0x0000000000007941 */ /* 0x000fea0003800200 */
.L_x_2124:
        /* <DEDUP_REMOVED lines=16> */
.L_x_2083:
[----:B------:R-:W-:Y:S05]  /*8590*/  BSYNC.RECONVERGENT B1 ;  /* 0x0000000000017941 */ /* 0x000fea0003800200 */
.L_x_2061:
        /* <DEDUP_REMOVED lines=11> */
.L_x_2127:
        /* <DEDUP_REMOVED lines=11> */
.L_x_2191:


//--------------------- .text._ZN5flash25flash_bwd_dot_do_o_kernelILb0E23Flash_bwd_kernel_traitsILi192ELi64ELi64ELi8ELi4ELi2ELi2ELb0ELb0EN7cutlass10bfloat16_tE19Flash_kernel_traitsILi192ELi64ELi64ELi8ES3_EEEEvNS_16Flash_bwd_paramsE --------------------------
	.section	.text._ZN5flash25flash_bwd_dot_do_o_kernelILb0E23Flash_bwd_kernel_traitsILi192ELi64ELi64ELi8ELi4ELi2ELi2ELb0ELb0EN7cutlass10bfloat16_tE19Flash_kernel_traitsILi192ELi64ELi64ELi8ES3_EEEEvNS_16Flash_bwd_paramsE,"ax",@progbits
	.align	128
        .global         _ZN5flash25flash_bwd_dot_do_o_kernelILb0E23Flash_bwd_kernel_traitsILi192ELi64ELi64ELi8ELi4ELi2ELi2ELb0ELb0EN7cutlass10bfloat16_tE19Flash_kernel_traitsILi192ELi64ELi64ELi8ES3_EEEEvNS_16Flash_bwd_paramsE
        .type           _ZN5flash25flash_bwd_dot_do_o_kernelILb0E23Flash_bwd_kernel_traitsILi192ELi64ELi64ELi8ELi4ELi2ELi2ELb0ELb0EN7cutlass10bfloat16_tE19Flash_kernel_traitsILi192ELi64ELi64ELi8ES3_EEEEvNS_16Flash_bwd_paramsE,@function
        .size           _ZN5flash25flash_bwd_dot_do_o_kernelILb0E23Flash_bwd_kernel_traitsILi192ELi64ELi64ELi8ELi4ELi2ELi2ELb0ELb0EN7cutlass10bfloat16_tE19Flash_kernel_traitsILi192ELi64ELi64ELi8ES3_EEEEvNS_16Flash_bwd_paramsE,(.L_x_2192 - _ZN5flash25flash_bwd_dot_do_o_kernelILb0E23Flash_bwd_kernel_traitsILi192ELi64ELi64ELi8ELi4ELi2ELi2ELb0ELb0EN7cutlass10bfloat16_tE19Flash_kernel_traitsILi192ELi64ELi64ELi8ES3_EEEEvNS_16Flash_bwd_paramsE)
        .other          _ZN5flash25flash_bwd_dot_do_o_kernelILb0E23Flash_bwd_kernel_traitsILi192ELi64ELi64ELi8ELi4ELi2ELi2ELb0ELb0EN7cutlass10bfloat16_tE19Flash_kernel_traitsILi192ELi64ELi64ELi8ES3_EEEEvNS_16Flash_bwd_paramsE,@"STO_CUDA_ENTRY STV_DEFAULT"
_ZN5flash25flash_bwd_dot_do_o_kernelILb0E23Flash_bwd_kernel_traitsILi192ELi64ELi64ELi8ELi4ELi2ELi2ELb0ELb0EN7cutlass10bfloat16_tE19Flash_kernel_traitsILi192ELi64ELi64ELi8ES3_EEEEvNS_16Flash_bwd_paramsE:
.text._ZN5flash25flash_bwd_dot_do_o_kernelILb0E23Flash_bwd_kernel_traitsILi192ELi64ELi64ELi8ELi4ELi2ELi2ELb0ELb0EN7cutlass10bfloat16_tE19Flash_kernel_traitsILi192ELi64ELi64ELi8ES3_EEEEvNS_16Flash_bwd_paramsE:
        /* <DEDUP_REMOVED lines=51> */
.L_x_2128:
[----:B------:R-:W0:Y:S08]  /*0330*/  LDC R58, c[0x0][0x3e0] ;  /* 0x0000f800ff3a7b82 */ /* 0x000e300000000800 */
[----:B------:R-:W1:Y:S01]  /*0340*/  LDC R3, c[0x0][0x444] ;  /* 0x00011100ff037b82 */ /* 0x000e620000000800 */
[----:B0-----:R-:W-:-:S04]  /*0350*/  IMAD R58, R7, R58, UR5 ;  /* 0x00000005073a7e24 */ /* 0x001fc8000f8e023a */
[----:B-1----:R-:W-:-:S07]  /*0360*/  IMAD R58, R58, R3, RZ ;  /* 0x000000033a3a7224 */ /* 0x002fce00078e02ff */
.L_x_2129:
        /* <DEDUP_REMOVED lines=56> */
.L_x_2131:
[----:B------:R-:W-:Y:S05]  /*06f0*/  BSYNC.RECONVERGENT B0 ;  /* 0x0000000000007941 */ /* 0x000fea0003800200 */
.L_x_2130:
        /* <DEDUP_REMOVED lines=19> */
.L_x_2133:
[----:B------:R-:W-:Y:S05]  /*0830*/  BSYNC.RECONVERGENT B0 ;  /* 0x0000000000007941 */ /* 0x000fea0003800200 */
.L_x_2132:
        /* <DEDUP_REMOVED lines=21> */
.L_x_2135:
[----:B------:R-:W-:Y:S05]  /*0990*/  BSYNC.RECONVERGENT B0 ;  /* 0x0000000000007941 */ /* 0x000fea0003800200 */
.L_x_2134:
        /* <DEDUP_REMOVED lines=25> */
.L_x_2137:
[----:B------:R-:W-:Y:S05]  /*0b30*/  BSYNC.RECONVERGENT B0 ;  /* 0x0000000000007941 */ /* 0x000fea0003800200 */
.L_x_2136:
        /* <DEDUP_REMOVED lines=173> */
.L_x_2138:
        /* <DEDUP_REMOVED lines=15> */
.L_x_2192:


//--------------------- .text._ZN5flash25flash_bwd_dot_do_o_kernelILb1E23Flash_bwd_kernel_traitsILi192ELi64ELi64ELi8ELi4ELi2ELi2ELb0ELb0EN7cutlass10bfloat16_tE19Flash_kernel_traitsILi192ELi64ELi64ELi8ES3_EEEEvNS_16Flash_bwd_paramsE --------------------------
	.section	.text._ZN5flash25flash_bwd_dot_do_o_kernelILb1E23Flash_bwd_kernel_traitsILi192ELi64ELi64ELi8ELi4ELi2ELi2ELb0ELb0EN7cutlass10bfloat16_tE19Flash_kernel_traitsILi192ELi64ELi64ELi8ES3_EEEEvNS_16Flash_bwd_paramsE,"ax",@progbits
	.align	128
        .global         _ZN5flash25flash_bwd_dot_do_o_kernelILb1E23Flash_bwd_kernel_traitsILi192ELi64ELi64ELi8ELi4ELi2ELi2ELb0ELb0EN7cutlass10bfloat16_tE19Flash_kernel_traitsILi192ELi64ELi64ELi8ES3_EEEEvNS_16Flash_bwd_paramsE
        .type           _ZN5flash25flash_bwd_dot_do_o_kernelILb1E23Flash_bwd_kernel_traitsILi192ELi64ELi64ELi8ELi4ELi2ELi2ELb0ELb0EN7cutlass10bfloat16_tE19Flash_kernel_traitsILi192ELi64ELi64ELi8ES3_EEEEvNS_16Flash_bwd_paramsE,@function
        .size           _ZN5flash25flash_bwd_dot_do_o_kernelILb1E23Flash_bwd_kernel_traitsILi192ELi64ELi64ELi8ELi4ELi2ELi2ELb0ELb0EN7cutlass10bfloat16_tE19Flash_kernel_traitsILi192ELi64ELi64ELi8ES3_EEEEvNS_16Flash_bwd_paramsE,(.L_x_2193 - _ZN5flash25flash_bwd_dot_do_o_kernelILb1E23Flash_bwd_kernel_traitsILi192ELi64ELi64ELi8ELi4ELi2ELi2ELb0ELb0EN7cutlass10bfloat16_tE19Flash_kernel_traitsILi192ELi64ELi64ELi8ES3_EEEEvNS_16Flash_bwd_paramsE)
        .other          _ZN5flash25flash_bwd_dot_do_o_kernelILb1E23Flash_bwd_kernel_traitsILi192ELi64ELi64ELi8ELi4ELi2ELi2ELb0ELb0EN7cutlass10bfloat16_tE19Flash_kernel_traitsILi192ELi64ELi64ELi8ES3_EEEEvNS_16Flash_bwd_paramsE,@"STO_CUDA_ENTRY STV_DEFAULT"
_ZN5flash25flash_bwd_dot_do_o_kernelILb1E23Flash_bwd_kernel_traitsILi192ELi64ELi64ELi8ELi4ELi2ELi2ELb0ELb0EN7cutlass10bfloat16_tE19Flash_kernel_traitsILi192ELi64ELi64ELi8ES3_EEEEvNS_16Flash_bwd_paramsE:
.text._ZN5flash25flash_bwd_dot_do_o_kernelILb1E23Flash_bwd_kernel_traitsILi192ELi64ELi64ELi8ELi4ELi2ELi2ELb0ELb0EN7cutlass10bfloat16_tE19Flash_kernel_traitsILi192ELi64ELi64ELi8ES3_EEEEvNS_16Flash_bwd_paramsE:
        /* <DEDUP_REMOVED lines=58> */
.L_x_2139:
[-C--:B------:R-:W-:Y:S02]  /*03a0*/  IMAD R5, R13, R2.reuse, RZ ;  /* 0x000000020d057224 */ /* 0x080fe400078e02ff */
[----:B------:R-:W-:-:S04]  /*03b0*/  IMAD.WIDE.U32 R10, R12, R2, RZ ;  /* 0x000000020c0a7225 */ /* 0x000fc800078e00ff */
[----:B------:R-:W-:Y:S02]  /*03c0*/  IMAD.IADD R16, R11, 0x1, R5 ;  /* 0x000000010b107824 */ /* 0x000fe400078e0205 */
[----:B------:R-:W-:-:S07]  /*03d0*/  IMAD.MOV.U32 R15, RZ, RZ, R10 ;  /* 0x000000ffff0f7224 */ /* 0x000fce00078e000a */
.L_x_2140:
        /* <DEDUP_REMOVED lines=21> */
.L_x_2141:
[----:B------:R-:W0:Y:S01]  /*0530*/  LDC R2, c[0x0][0x444] ;  /* 0x00011100ff027b82 */ /* 0x000e220000000800 */
[----:B------:R-:W-:-:S04]  /*0540*/  IMAD R3, R3, R54, R61 ;  /* 0x0000003603037224 */ /* 0x000fc800078e023d */
[----:B0-----:R-:W-:-:S07]  /*0550*/  IMAD R55, R3, R2, RZ ;  /* 0x0000000203377224 */ /* 0x001fce00078e02ff */
.L_x_2142:
        /* <DEDUP_REMOVED lines=59> */
.L_x_2144:
[----:B------:R-:W-:Y:S05]  /*0910*/  BSYNC.RECONVERGENT B0 ;  /* 0x0000000000007941 */ /* 0x000fea0003800200 */
.L_x_2143:
        /* <DEDUP_REMOVED lines=21> */
.L_x_2146:
[----:B------:R-:W-:Y:S05]  /*0a70*/  BSYNC.RECONVERGENT B0 ;  /* 0x0000000000007941 */ /* 0x000fea0003800200 */
.L_x_2145:
        /* <DEDUP_REMOVED lines=28> */
.L_x_2148:
[----:B------:R-:W-:Y:S05]  /*0c40*/  BSYNC.RECONVERGENT B0 ;  /* 0x0000000000007941 */ /* 0x000fea0003800200 */
.L_x_2147:
        /* <DEDUP_REMOVED lines=26> */
.L_x_2150:
[----:B------:R-:W-:Y:S05]  /*0df0*/  BSYNC.RECONVERGENT B0 ;  /* 0x0000000000007941 */ /* 0x000fea0003800200 */
.L_x_2149:
        /* <DEDUP_REMOVED lines=197> */
.L_x_2151:
        /* <DEDUP_REMOVED lines=11> */
.L_x_2193:


//--------------------- .nv.shared._ZN5flash44flash_bwd_dq_dk_dv_loop_seqk_parallel_kernelI23Flash_bwd_kernel_traitsILi192ELi64ELi64ELi8ELi4ELi2ELi2ELb1ELb1EN7cutlass10bfloat16_tE19Flash_kernel_traitsILi192ELi64ELi64ELi8ES3_EELb0ELb0ELb0ELb0ELb0ELb0ELb0EEEvNS_16Flash_bwd_paramsE --------------------------
	.section	.nv.shared._ZN5flash44flash_bwd_dq_dk_dv_loop_seqk_parallel_kernelI23Flash_bwd_kernel_traitsILi192ELi64ELi64ELi8ELi4ELi2ELi2ELb1ELb1EN7cutlass10bfloat16_tE19Flash_kernel_traitsILi192ELi64ELi64ELi8ES3_EELb0ELb0ELb0ELb0ELb0ELb0ELb0EEEvNS_16Flash_bwd_paramsE,"aw",@nobits
	.sectionflags	@""
	.align	16
	.zero		1024


//--------------------- .nv.shared.reserved.0     --------------------------
	.section	.nv.shared.reserved.0,"aw",@nobits
	.weak		__nv_reservedSMEM_offset_0_alias
	.size		__nv_reservedSMEM_offset_0_alias, 0, 64
	.other		__nv_reservedSMEM_offset_0_alias,@"STO_CUDA_RESERVED_SHARED STV_DEFAULT"
__nv_reservedSMEM_offset_0_alias:
	.zero		0
	.zero		64


//--------------------- .nv.global                --------------------------
	.section	.nv.global,"aw",@nobits
.nv.global:
	.type		_ZN66_INTERNAL_f8426be4_30_flash_bwd_hdim192_bf16_sm80_cu_a6473388_29944cute1_E,@object
	.size		_ZN66_INTERNAL_f8426be4_30_flash_bwd_hdim192_bf16_sm80_cu_a6473388_29944cute1_E,(_ZN66_INTERNAL_f8426be4_30_flash_bwd_hdim192_bf16_sm80_cu_a6473388_29944cuda3std3__45__cpo6cbeginE - _ZN66_INTERNAL_f8426be4_30_flash_bwd_hdim192_bf16_sm80_cu_a6473388_29944cute1_E)
_ZN66_INTERNAL_f8426be4_30_flash_bwd_hdim192_bf16_sm80_cu_a6473388_29944cute1_E:
	.zero		1
	.type		_ZN66_INTERNAL_f8426be4_30_flash_bwd_hdim192_bf16_sm80_cu_a6473388_29944cuda3std3__45__cpo6cbeginE,@object
	.size		_ZN66_INTERNAL_f8426be4_30_flash_bwd_hdim192_bf16_sm80_cu_a6473388_29944cuda3std3__45__cpo6cbeginE,(_ZN66_INTERNAL_f8426be4_30_flash_bwd_hdim192_bf16_sm80_cu_a6473388_29944cuda3std3__48in_placeE - _ZN66_INTERNAL_f8426be4_30_flash_bwd_hdim192_bf16_sm80_cu_a6473388_29944cuda3std3__45__cpo6cbeginE)
_ZN66_INTERNAL_f8426be4_30_flash_bwd_hdim192_bf16_sm80_cu_a6473388_29944cuda3std3__45__cpo6cbeginE:
	.zero		1
	.type		_ZN66_INTERNAL_f8426be4_30_flash_bwd_hdim192_bf16_sm80_cu_a6473388_29944cuda3std3__48in_placeE,@object
	.size		_ZN66_INTERNAL_f8426be4_30_flash_bwd_hdim192_bf16_sm80_cu_a6473388_29944cuda3std3__48in_placeE,(_ZN66_INTERNAL_f8426be4_30_flash_bwd_hdim192_bf16_sm80_cu_a6473388_29944cuda3std6ranges3__45__cpo9iter_moveE - _ZN66_INTERNAL_f8426be4_30_flash_bwd_hdim192_bf16_sm80_cu_a6473388_29944cuda3std3__48in_placeE)
_ZN66_INTERNAL_f8426be4_30_flash_bwd_hdim192_bf16_sm80_cu_a6473388_29944cuda3std3__48in_placeE:
	.zero		1
	.type		_ZN66_INTERNAL_f8426be4_30_flash_bwd_hdim192_bf16_sm80_cu_a6473388_29944cuda3std6ranges3__45__cpo9iter_moveE,@object
	.size		_ZN66_INTERNAL_f8426be4_30_flash_bwd_hdim192_bf16_sm80_cu_a6473388_29944cuda3std6ranges3__45__cpo9iter_moveE,(_ZN66_INTERNAL_f8426be4_30_flash_bwd_hdim192_bf16_sm80_cu_a6473388_29944cuda3std3__45__cpo5beginE - _ZN66_INTERNAL_f8426be4_30_flash_bwd_hdim192_bf16_sm80_cu_a6473388_29944cuda3std6ranges3__45__cpo9iter_moveE)
_ZN66_INTERNAL_f8426be4_30_flash_bwd_hdim192_bf16_sm80_cu_a6473388_29944cuda3std6ranges3__45__cpo9iter_moveE:
	.zero		1
	.type		_ZN66_INTERNAL_f8426be4_30_flash_bwd_hdim192_bf16_sm80_cu_a6473388_29944cuda3std3__45__cpo5beginE,@object
	.size		_ZN66_INTERNAL_f8426be4_30_flash_bwd_hdim192_bf16_sm80_cu_a6473388_29944cuda3std3__45__cpo5beginE,(_ZN66_INTERNAL_f8426be4_30_flash_bwd_hdim192_bf16_sm80_cu_a6473388_29944cuda3std3__468_GLOBAL__N__f8426be4_30_flash_bwd_hdim192_bf16_sm80_cu_a6473388_29946ignoreE - _ZN66_INTERNAL_f8426be4_30_flash_bwd_hdim192_bf16_sm80_cu_a6473388_29944cuda3std3__45__cpo5beginE)
_ZN66_INTERNAL_f8426be4_30_flash_bwd_hdim192_bf16_sm80_cu_a6473388_29944cuda3std3__45__cpo5beginE:
	.zero		1
	.type		_ZN66_INTERNAL_f8426be4_30_flash_bwd_hdim192_bf16_sm80_cu_a6473388_29944cuda3std3__468_GLOBAL__N__f8426be4_30_flash_bwd_hdim192_bf16_sm80_cu_a6473388_29946ignoreE,@object
	.size		_ZN66_INTERNAL_f8426be4_30_flash_bwd_hdim192_bf16_sm80_cu_a6473388_29944cuda3std3__468_GLOBAL__N__f8426be4_30_flash_bwd_hdim192_bf16_sm80_cu_a6473388_29946ignoreE,(_ZN66_INTERNAL_f8426be4_30_flash_bwd_hdim192_bf16_sm80_cu_a6473388_29944cute7productE - _ZN66_INTERNAL_f8426be4_30_flash_bwd_hdim192_bf16_sm80_cu_a6473388_29944cuda3std3__468_GLOBAL__N__f8426be4_30_flash_bwd_hdim192_bf16_sm80_cu_a6473388_29946ignoreE)
_ZN66_INTERNAL_f8426be4_30_flash_bwd_hdim192_bf16_sm80_cu_a6473388_29944cuda3std3__468_GLOBAL__N__f8426be4_30_flash_bwd_hdim192_bf16_sm80_cu_a6473388_29946ignoreE:
	.zero		1
	.type		_ZN66_INTERNAL_f8426be4_30_flash_bwd_hdim192_bf16_sm80_cu_a6473388_29944cute7productE,@object
	.size		_ZN66_INTERNAL_f8426be4_30_flash_bwd_hdim192_bf16_sm80_cu_a6473388_29944cute7productE,(_ZN66_INTERNAL_f8426be4_30_flash_bwd_hdim192_bf16_sm80_cu_a6473388_29944cuda3std3__45__cpo3endE - _ZN66_INTERNAL_f8426be4_30_flash_bwd_hdim192_bf16_sm80_cu_a6473388_29944cute7productE)
_ZN66_INTERNAL_f8426be4_30_flash_bwd_hdim192_bf16_sm80_cu_a6473388_29944cute7productE:
	.zero		1
	.type		_ZN66_INTERNAL_f8426be4_30_flash_bwd_hdim192_bf16_sm80_cu_a6473388_29944cuda3std3__45__cpo3endE,@object
	.size		_ZN66_INTERNAL_f8426be4_30_flash_bwd_hdim192_bf16_sm80_cu_a6473388_29944cuda3std3__45__cpo3endE,(_ZN66_INTERNAL_f8426be4_30_flash_bwd_hdim192_bf16_sm80_cu_a6473388_29944cuda3std3__419piecewise_constructE - _ZN66_INTERNAL_f8426be4_30_flash_bwd_hdim192_bf16_sm80_cu_a6473388_29944cuda3std3__45__cpo3endE)
_ZN66_INTERNAL_f8426be4_30_flash_bwd_hdim192_bf16_sm80_cu_a6473388_29944cuda3std3__45__cpo3endE:
	.zero		1
	.type		_ZN66_INTERNAL_f8426be4_30_flash_bwd_hdim192_bf16_sm80_cu_a6473388_29944cuda3std3__419piecewise_constructE,@object
	.size		_ZN66_INTERNAL_f8426be4_30_flash_bwd_hdim192_bf16_sm80_cu_a6473388_29944cuda3std3__419piecewise_constructE,(_ZN66_INTERNAL_f8426be4_30_flash_bwd_hdim192_bf16_sm80_cu_a6473388_29944cuda3std3__45__cpo4cendE - _ZN66_INTERNAL_f8426be4_30_flash_bwd_hdim192_bf16_sm80_cu_a6473388_29944cuda3std3__419piecewise_constructE)
_ZN66_INTERNAL_f8426be4_30_flash_bwd_hdim192_bf16_sm80_cu_a6473388_29944cuda3std3__419piecewise_constructE:
	.zero		1
	.type		_ZN66_INTERNAL_f8426be4_30_flash_bwd_hdim192_bf16_sm80_cu_a6473388_29944cuda3std3__45__cpo4cendE,@object
	.size		_ZN66_INTERNAL_f8426be4_30_flash_bwd_hdim192_bf16_sm80_cu_a6473388_29944cuda3std3__45__cpo4cendE,(_ZN66_INTERNAL_f8426be4_30_flash_bwd_hdim192_bf16_sm80_cu_a6473388_29944cuda3std6ranges3__45__cpo4swapE - _ZN66_INTERNAL_f8426be4_30_flash_bwd_hdim192_bf16_sm80_cu_a6473388_29944cuda3std3__45__cpo4cendE)
_ZN66_INTERNAL_f8426be4_30_flash_bwd_hdim192_bf16_sm80_cu_a6473388_29944cuda3std3__45__cpo4cendE:
	.zero		1
	.type		_ZN66_INTERNAL_f8426be4_30_flash_bwd_hdim192_bf16_sm80_cu_a6473388_29944cuda3std6ranges3__45__cpo4swapE,@object
	.size		_ZN66_INTERNAL_f8426be4_30_flash_bwd_hdim192_bf16_sm80_cu_a6473388_29944cuda3std6ranges3__45__cpo4swapE,(.L_7 - _ZN66_INTERNAL_f8426be4_30_flash_bwd_hdim192_bf16_sm80_cu_a6473388_29944cuda3std6ranges3__45__cpo4swapE)
_ZN66_INTERNAL_f8426be4_30_flash_bwd_hdim192_bf16_sm80_cu_a6473388_29944cuda3std6ranges3__45__cpo4swapE:
	.zero		1
.L_7:


//--------------------- .nv.shared._ZN5flash44flash_bwd_dq_dk_dv_loop_seqk_parallel_kernelI23Flash_bwd_kernel_traitsILi192ELi64ELi64ELi8ELi4ELi2ELi2ELb1ELb1EN7cutlass10bfloat16_tE19Flash_kernel_traitsILi192ELi64ELi64ELi8ES3_EELb0ELb0ELb1ELb0ELb0ELb0ELb0EEEvNS_16Flash_bwd_paramsE --------------------------
	.section	.nv.shared._ZN5flash44flash_bwd_dq_dk_dv_loop_seqk_parallel_kernelI23Flash_bwd_kernel_traitsILi192ELi64ELi64ELi8ELi4ELi2ELi2ELb1ELb1EN7cutlass10bfloat16_tE19Flash_kernel_traitsILi192ELi64ELi64ELi8ES3_EELb0ELb0ELb1ELb0ELb0ELb0ELb0EEEvNS_16Flash_bwd_paramsE,"aw",@nobits
	.sectionflags	@""
	.align	16
	.zero		1024


//--------------------- .nv.shared._ZN5flash44flash_bwd_dq_dk_dv_loop_seqk_parallel_kernelI23Flash_bwd_kernel_traitsILi192ELi64ELi64ELi8ELi4ELi2ELi2ELb1ELb1EN7cutlass10bfloat16_tE19Flash_kernel_traitsILi192ELi64ELi64ELi8ES3_EELb0ELb0ELb0ELb0ELb0ELb1ELb0EEEvNS_16Flash_bwd_paramsE --------------------------
	.section	.nv.shared._ZN5flash44flash_bwd_dq_dk_dv_loop_seqk_parallel_kernelI23Flash_bwd_kernel_traitsILi192ELi64ELi64ELi8ELi4ELi2ELi2ELb1ELb1EN7cutlass10bfloat16_tE19Flash_kernel_traitsILi192ELi64ELi64ELi8ES3_EELb0ELb0ELb0ELb0ELb0ELb1ELb0EEEvNS_16Flash_bwd_paramsE,"aw",@nobits
	.sectionflags	@""
	.align	16
	.zero		1024


//--------------------- .nv.shared._ZN5flash44flash_bwd_dq_dk_dv_loop_seqk_parallel_kernelI23Flash_bwd_kernel_traitsILi192ELi64ELi64ELi8ELi4ELi2ELi2ELb1ELb1EN7cutlass10bfloat16_tE19Flash_kernel_traitsILi192ELi64ELi64ELi8ES3_EELb0ELb0ELb0ELb1ELb0ELb0ELb0EEEvNS_16Flash_bwd_paramsE --------------------------
	.section	.nv.shared._ZN5flash44flash_bwd_dq_dk_dv_loop_seqk_parallel_kernelI23Flash_bwd_kernel_traitsILi192ELi64ELi64ELi8ELi4ELi2ELi2ELb1ELb1EN7cutlass10bfloat16_tE19Flash_kernel_traitsILi192ELi64ELi64ELi8ES3_EELb0ELb0ELb0ELb1ELb0ELb0ELb0EEEvNS_16Flash_bwd_paramsE,"aw",@nobits
	.sectionflags	@""
	.align	16
	.zero		1024


//--------------------- .nv.shared._ZN5flash44flash_bwd_dq_dk_dv_loop_seqk_parallel_kernelI23Flash_bwd_kernel_traitsILi192ELi64ELi64ELi8ELi4ELi2ELi2ELb1ELb1EN7cutlass10bfloat16_tE19Flash_kernel_traitsILi192ELi64ELi64ELi8ES3_EELb0ELb0ELb1ELb0ELb0ELb1ELb0EEEvNS_16Flash_bwd_paramsE --------------------------
	.section	.nv.shared._ZN5flash44flash_bwd_dq_dk_dv_loop_seqk_parallel_kernelI23Flash_bwd_kernel_traitsILi192ELi64ELi64ELi8ELi4ELi2ELi2ELb1ELb1EN7cutlass10bfloat16_tE19Flash_kernel_traitsILi192ELi64ELi64ELi8ES3_EELb0ELb0ELb1ELb0ELb0ELb1ELb0EEEvNS_16Flash_bwd_paramsE,"aw",@nobits
	.sectionflags	@""
	.align	16
	.zero		1024


//--------------------- .nv.shared._ZN5flash44flash_bwd_dq_dk_dv_loop_seqk_parallel_kernelI23Flash_bwd_kernel_traitsILi192ELi64ELi64ELi8ELi4ELi2ELi2ELb1ELb1EN7cutlass10bfloat16_tE19Flash_kernel_traitsILi192ELi64ELi64ELi8ES3_EELb0ELb0ELb1ELb1ELb0ELb0ELb0EEEvNS_16Flash_bwd_paramsE --------------------------
	.section	.nv.shared._ZN5flash44flash_bwd_dq_dk_dv_loop_seqk_parallel_kernelI23Flash_bwd_kernel_traitsILi192ELi64ELi64ELi8ELi4ELi2ELi2ELb1ELb1EN7cutlass10bfloat16_tE19Flash_kernel_traitsILi192ELi64ELi64ELi8ES3_EELb0ELb0ELb1ELb1ELb0ELb0ELb0EEEvNS_16Flash_bwd_paramsE,"aw",@nobits
	.sectionflags	@""
	.align	16
	.zero		1024


//--------------------- .nv.shared._ZN5flash44flash_bwd_dq_dk_dv_loop_seqk_parallel_kernelI23Flash_bwd_kernel_traitsILi192ELi64ELi64ELi8ELi4ELi2ELi2ELb0ELb0EN7cutlass10bfloat16_tE19Flash_kernel_traitsILi192ELi64ELi64ELi8ES3_EELb0ELb0ELb0ELb0ELb0ELb0ELb0EEEvNS_16Flash_bwd_paramsE --------------------------
	.section	.nv.shared._ZN5flash44flash_bwd_dq_dk_dv_loop_seqk_parallel_kernelI23Flash_bwd_kernel_traitsILi192ELi64ELi64ELi8ELi4ELi2ELi2ELb0ELb0EN7cutlass10bfloat16_tE19Flash_kernel_traitsILi192ELi64ELi64ELi8ES3_EELb0ELb0ELb0ELb0ELb0ELb0ELb0EEEvNS_16Flash_bwd_paramsE,"aw",@nobits
	.sectionflags	@""
	.align	16
	.zero		1024


//--------------------- .nv.shared._ZN5flash44flash_bwd_dq_dk_dv_loop_seqk_parallel_kernelI23Flash_bwd_kernel_traitsILi192ELi64ELi64ELi8ELi4ELi2ELi2ELb0ELb0EN7cutlass10bfloat16_tE19Flash_kernel_traitsILi192ELi64ELi64ELi8ES3_EELb0ELb0ELb1ELb0ELb0ELb0ELb0EEEvNS_16Flash_bwd_paramsE --------------------------
	.section	.nv.shared._ZN5flash44flash_bwd_dq_dk_dv_loop_seqk_parallel_kernelI23Flash_bwd_kernel_traitsILi192ELi64ELi64ELi8ELi4ELi2ELi2ELb0ELb0EN7cutlass10bfloat16_tE19Flash_kernel_traitsILi192ELi64ELi64ELi8ES3_EELb0ELb0ELb1ELb0ELb0ELb0ELb0EEEvNS_16Flash_bwd_paramsE,"aw",@nobits
	.sectionflags	@""
	.align	16
	.zero		1024


//--------------------- .nv.shared._ZN5flash44flash_bwd_dq_dk_dv_loop_seqk_parallel_kernelI23Flash_bwd_kernel_traitsILi192ELi64ELi64ELi8ELi4ELi2ELi2ELb0ELb0EN7cutlass10bfloat16_tE19Flash_kernel_traitsILi192ELi64ELi64ELi8ES3_EELb0ELb0ELb0ELb0ELb0ELb1ELb0EEEvNS_16Flash_bwd_paramsE --------------------------
	.section	.nv.shared._ZN5flash44flash_bwd_dq_dk_dv_loop_seqk_parallel_kernelI23Flash_bwd_kernel_traitsILi192ELi64ELi64ELi8ELi4ELi2ELi2ELb0ELb0EN7cutlass10bfloat16_tE19Flash_kernel_traitsILi192ELi64ELi64ELi8ES3_EELb0ELb0ELb0ELb0ELb0ELb1ELb0EEEvNS_16Flash_bwd_paramsE,"aw",@nobits
	.sectionflags	@""
	.align	16
	.zero		1024


//--------------------- .nv.shared._ZN5flash44flash_bwd_dq_dk_dv_loop_seqk_parallel_kernelI23Flash_bwd_kernel_traitsILi192ELi64ELi64ELi8ELi4ELi2ELi2ELb0ELb0EN7cutlass10bfloat16_tE19Flash_kernel_traitsILi192ELi64ELi64ELi8ES3_EELb0ELb0ELb0ELb1ELb0ELb0ELb0EEEvNS_16Flash_bwd_paramsE --------------------------
	.section	.nv.shared._ZN5flash44flash_bwd_dq_dk_dv_loop_seqk_parallel_kernelI23Flash_bwd_kernel_traitsILi192ELi64ELi64ELi8ELi4ELi2ELi2ELb0ELb0EN7cutlass10bfloat16_tE19Flash_kernel_traitsILi192ELi64ELi64ELi8ES3_EELb0ELb0ELb0ELb1ELb0ELb0ELb0EEEvNS_16Flash_bwd_paramsE,"aw",@nobits
	.sectionflags	@""
	.align	16
	.zero		1024


//--------------------- .nv.shared._ZN5flash44flash_bwd_dq_dk_dv_loop_seqk_parallel_kernelI23Flash_bwd_kernel_traitsILi192ELi64ELi64ELi8ELi4ELi2ELi2ELb0ELb0EN7cutlass10bfloat16_tE19Flash_kernel_traitsILi192ELi64ELi64ELi8ES3_EELb0ELb0ELb1ELb0ELb0ELb1ELb0EEEvNS_16Flash_bwd_paramsE --------------------------
	.section	.nv.shared._ZN5flash44flash_bwd_dq_dk_dv_loop_seqk_parallel_kernelI23Flash_bwd_kernel_traitsILi192ELi64ELi64ELi8ELi4ELi2ELi2ELb0ELb0EN7cutlass10bfloat16_tE19Flash_kernel_traitsILi192ELi64ELi64ELi8ES3_EELb0ELb0ELb1ELb0ELb0ELb1ELb0EEEvNS_16Flash_bwd_paramsE,"aw",@nobits
	.sectionflags	@""
	.align	16
	.zero		1024


//--------------------- .nv.shared._ZN5flash44flash_bwd_dq_dk_dv_loop_seqk_parallel_kernelI23Flash_bwd_kernel_traitsILi192ELi64ELi64ELi8ELi4ELi2ELi2ELb0ELb0EN7cutlass10bfloat16_tE19Flash_kernel_traitsILi192ELi64ELi64ELi8ES3_EELb0ELb0ELb1ELb1ELb0ELb0ELb0EEEvNS_16Flash_bwd_paramsE --------------------------
	.section	.nv.shared._ZN5flash44flash_bwd_dq_dk_dv_loop_seqk_parallel_kernelI23Flash_bwd_kernel_traitsILi192ELi64ELi64ELi8ELi4ELi2ELi2ELb0ELb0EN7cutlass10bfloat16_tE19Flash_kernel_traitsILi192ELi64ELi64ELi8ES3_EELb0ELb0ELb1ELb1ELb0ELb0ELb0EEEvNS_16Flash_bwd_paramsE,"aw",@nobits
	.sectionflags	@""
	.align	16
	.zero		1024


//--------------------- .nv.shared._ZN5flash27flash_bwd_convert_dq_kernelI23Flash_bwd_kernel_traitsILi192ELi64ELi64ELi8ELi4ELi2ELi2ELb1ELb1EN7cutlass10bfloat16_tE19Flash_kernel_traitsILi192ELi64ELi64ELi8ES3_EEEEvNS_16Flash_bwd_paramsEi --------------------------
	.section	.nv.shared._ZN5flash27flash_bwd_convert_dq_kernelI23Flash_bwd_kernel_traitsILi192ELi64ELi64ELi8ELi4ELi2ELi2ELb1ELb1EN7cutlass10bfloat16_tE19Flash_kernel_traitsILi192ELi64ELi64ELi8ES3_EEEEvNS_16Flash_bwd_paramsEi,"aw",@nobits
	.sectionflags	@""
	.align	16
	.zero		1024


//--------------------- .nv.shared._ZN5flash44flash_bwd_dq_dk_dv_loop_seqk_parallel_kernelI23Flash_bwd_kernel_traitsILi192ELi64ELi64ELi8ELi4ELi2ELi2ELb1ELb1EN7cutlass10bfloat16_tE19Flash_kernel_traitsILi192ELi64ELi64ELi8ES3_EELb1ELb0ELb0ELb0ELb0ELb0ELb0EEEvNS_16Flash_bwd_paramsE --------------------------
	.section	.nv.shared._ZN5flash44flash_bwd_dq_dk_dv_loop_seqk_parallel_kernelI23Flash_bwd_kernel_traitsILi192ELi64ELi64ELi8ELi4ELi2ELi2ELb1ELb1EN7cutlass10bfloat16_tE19Flash_kernel_traitsILi192ELi64ELi64ELi8ES3_EELb1ELb0ELb0ELb0ELb0ELb0ELb0EEEvNS_16Flash_bwd_paramsE,"aw",@nobits
	.sectionflags	@""
	.align	16
	.zero		1024


//--------------------- .nv.shared._ZN5flash44flash_bwd_dq_dk_dv_loop_seqk_parallel_kernelI23Flash_bwd_kernel_traitsILi192ELi64ELi64ELi8ELi4ELi2ELi2ELb1ELb1EN7cutlass10bfloat16_tE19Flash_kernel_traitsILi192ELi64ELi64ELi8ES3_EELb0ELb0ELb0ELb0ELb0ELb0ELb1EEEvNS_16Flash_bwd_paramsE --------------------------
	.section	.nv.shared._ZN5flash44flash_bwd_dq_dk_dv_loop_seqk_parallel_kernelI23Flash_bwd_kernel_traitsILi192ELi64ELi64ELi8ELi4ELi2ELi2ELb1ELb1EN7cutlass10bfloat16_tE19Flash_kernel_traitsILi192ELi64ELi64ELi8ES3_EELb0ELb0ELb0ELb0ELb0ELb0ELb1EEEvNS_16Flash_bwd_paramsE,"aw",@nobits
	.sectionflags	@""
	.align	16
	.zero		1024


//--------------------- .nv.shared._ZN5flash44flash_bwd_dq_dk_dv_loop_seqk_parallel_kernelI23Flash_bwd_kernel_traitsILi192ELi64ELi64ELi8ELi4ELi2ELi2ELb1ELb1EN7cutlass10bfloat16_tE19Flash_kernel_traitsILi192ELi64ELi64ELi8ES3_EELb1ELb0ELb1ELb0ELb0ELb0ELb0EEEvNS_16Flash_bwd_paramsE --------------------------
	.section	.nv.shared._ZN5flash44flash_bwd_dq_dk_dv_loop_seqk_parallel_kernelI23Flash_bwd_kernel_traitsILi192ELi64ELi64ELi8ELi4ELi2ELi2ELb1ELb1EN7cutlass10bfloat16_tE19Flash_kernel_traitsILi192ELi64ELi64ELi8ES3_EELb1ELb0ELb1ELb0ELb0ELb0ELb0EEEvNS_16Flash_bwd_paramsE,"aw",@nobits
	.sectionflags	@""
	.align	16
	.zero		1024


//--------------------- .nv.shared._ZN5flash44flash_bwd_dq_dk_dv_loop_seqk_parallel_kernelI23Flash_bwd_kernel_traitsILi192ELi64ELi64ELi8ELi4ELi2ELi2ELb1ELb1EN7cutlass10bfloat16_tE19Flash_kernel_traitsILi192ELi64ELi64ELi8ES3_EELb0ELb0ELb1ELb0ELb0ELb0ELb1EEEvNS_16Flash_bwd_paramsE --------------------------
	.section	.nv.shared._ZN5flash44flash_bwd_dq_dk_dv_loop_seqk_parallel_kernelI23Flash_bwd_kernel_traitsILi192ELi64ELi64ELi8ELi4ELi2ELi2ELb1ELb1EN7cutlass10bfloat16_tE19Flash_kernel_traitsILi192ELi64ELi64ELi8ES3_EELb0ELb0ELb1ELb0ELb0ELb0ELb1EEEvNS_16Flash_bwd_paramsE,"aw",@nobits
	.sectionflags	@""
	.align	16
	.zero		1024


//--------------------- .nv.shared._ZN5flash44flash_bwd_dq_dk_dv_loop_seqk_parallel_kernelI23Flash_bwd_kernel_traitsILi192ELi64ELi64ELi8ELi4ELi2ELi2ELb1ELb1EN7cutlass10bfloat16_tE19Flash_kernel_traitsILi192ELi64ELi64ELi8ES3_EELb1ELb0ELb0ELb0ELb0ELb1ELb0EEEvNS_16Flash_bwd_paramsE --------------------------
	.section	.nv.shared._ZN5flash44flash_bwd_dq_dk_dv_loop_seqk_parallel_kernelI23Flash_bwd_kernel_traitsILi192ELi64ELi64ELi8ELi4ELi2ELi2ELb1ELb1EN7cutlass10bfloat16_tE19Flash_kernel_traitsILi192ELi64ELi64ELi8ES3_EELb1ELb0ELb0ELb0ELb0ELb1ELb0EEEvNS_16Flash_bwd_paramsE,"aw",@nobits
	.sectionflags	@""
	.align	16
	.zero		1024


//--------------------- .nv.shared._ZN5flash44flash_bwd_dq_dk_dv_loop_seqk_parallel_kernelI23Flash_bwd_kernel_traitsILi192ELi64ELi64ELi8ELi4ELi2ELi2ELb1ELb1EN7cutlass10bfloat16_tE19Flash_kernel_traitsILi192ELi64ELi64ELi8ES3_EELb0ELb0ELb0ELb0ELb0ELb1ELb1EEEvNS_16Flash_bwd_paramsE --------------------------
	.section	.nv.shared._ZN5flash44flash_bwd_dq_dk_dv_loop_seqk_parallel_kernelI23Flash_bwd_kernel_traitsILi192ELi64ELi64ELi8ELi4ELi2ELi2ELb1ELb1EN7cutlass10bfloat16_tE19Flash_kernel_traitsILi192ELi64ELi64ELi8ES3_EELb0ELb0ELb0ELb0ELb0ELb1ELb1EEEvNS_16Flash_bwd_paramsE,"aw",@nobits
	.sectionflags	@""
	.align	16
	.zero		1024


//--------------------- .nv.shared._ZN5flash44flash_bwd_dq_dk_dv_loop_seqk_parallel_kernelI23Flash_bwd_kernel_traitsILi192ELi64ELi64ELi8ELi4ELi2ELi2ELb1ELb1EN7cutlass10bfloat16_tE19Flash_kernel_traitsILi192ELi64ELi64ELi8ES3_EELb1ELb0ELb0ELb1ELb0ELb0ELb0EEEvNS_16Flash_bwd_paramsE --------------------------
	.section	.nv.shared._ZN5flash44flash_bwd_dq_dk_dv_loop_seqk_parallel_kernelI23Flash_bwd_kernel_traitsILi192ELi64ELi64ELi8ELi4ELi2ELi2ELb1ELb1EN7cutlass10bfloat16_tE19Flash_kernel_traitsILi192ELi64ELi64ELi8ES3_EELb1ELb0ELb0ELb1ELb0ELb0ELb0EEEvNS_16Flash_bwd_paramsE,"aw",@nobits
	.sectionflags	@""
	.align	16
	.zero		1024


//--------------------- .nv.shared._ZN5flash44flash_bwd_dq_dk_dv_loop_seqk_parallel_kernelI23Flash_bwd_kernel_traitsILi192ELi64ELi64ELi8ELi4ELi2ELi2ELb1ELb1EN7cutlass10bfloat16_tE19Flash_kernel_traitsILi192ELi64ELi64ELi8ES3_EELb0ELb0ELb0ELb1ELb0ELb0ELb1EEEvNS_16Flash_bwd_paramsE --------------------------
	.section	.nv.shared._ZN5flash44flash_bwd_dq_dk_dv_loop_seqk_parallel_kernelI23Flash_bwd_kernel_traitsILi192ELi64ELi64ELi8ELi4ELi2ELi2ELb1ELb1EN7cutlass10bfloat16_tE19Flash_kernel_traitsILi192ELi64ELi64ELi8ES3_EELb0ELb0ELb0ELb1ELb0ELb0ELb1EEEvNS_16Flash_bwd_paramsE,"aw",@nobits
	.sectionflags	@""
	.align	16
	.zero		1024


//--------------------- .nv.shared._ZN5flash44flash_bwd_dq_dk_dv_loop_seqk_parallel_kernelI23Flash_bwd_kernel_traitsILi192ELi64ELi64ELi8ELi4ELi2ELi2ELb1ELb1EN7cutlass10bfloat16_tE19Flash_kernel_traitsILi192ELi64ELi64ELi8ES3_EELb1ELb0ELb1ELb0ELb0ELb1ELb0EEEvNS_16Flash_bwd_paramsE --------------------------
	.section	.nv.shared._ZN5flash44flash_bwd_dq_dk_dv_loop_seqk_parallel_kernelI23Flash_bwd_kernel_traitsILi192ELi64ELi64ELi8ELi4ELi2ELi2ELb1ELb1EN7cutlass10bfloat16_tE19Flash_kernel_traitsILi192ELi64ELi64ELi8ES3_EELb1ELb0ELb1ELb0ELb0ELb1ELb0EEEvNS_16Flash_bwd_paramsE,"aw",@nobits
	.sectionflags	@""
	.align	16
	.zero		1024


//--------------------- .nv.shared._ZN5flash44flash_bwd_dq_dk_dv_loop_seqk_parallel_kernelI23Flash_bwd_kernel_traitsILi192ELi64ELi64ELi8ELi4ELi2ELi2ELb1ELb1EN7cutlass10bfloat16_tE19Flash_kernel_traitsILi192ELi64ELi64ELi8ES3_EELb0ELb0ELb1ELb0ELb0ELb1ELb1EEEvNS_16Flash_bwd_paramsE --------------------------
	.section	.nv.shared._ZN5flash44flash_bwd_dq_dk_dv_loop_seqk_parallel_kernelI23Flash_bwd_kernel_traitsILi192ELi64ELi64ELi8ELi4ELi2ELi2ELb1ELb1EN7cutlass10bfloat16_tE19Flash_kernel_traitsILi192ELi64ELi64ELi8ES3_EELb0ELb0ELb1ELb0ELb0ELb1ELb1EEEvNS_16Flash_bwd_paramsE,"aw",@nobits
	.sectionflags	@""
	.align	16
	.zero		1024


//--------------------- .nv.shared._ZN5flash44flash_bwd_dq_dk_dv_loop_seqk_parallel_kernelI23Flash_bwd_kernel_traitsILi192ELi64ELi64ELi8ELi4ELi2ELi2ELb1ELb1EN7cutlass10bfloat16_tE19Flash_kernel_traitsILi192ELi64ELi64ELi8ES3_EELb1ELb0ELb1ELb1ELb0ELb0ELb0EEEvNS_16Flash_bwd_paramsE --------------------------
	.section	.nv.shared._ZN5flash44flash_bwd_dq_dk_dv_loop_seqk_parallel_kernelI23Flash_bwd_kernel_traitsILi192ELi64ELi64ELi8ELi4ELi2ELi2ELb1ELb1EN7cutlass10bfloat16_tE19Flash_kernel_traitsILi192ELi64ELi64ELi8ES3_EELb1ELb0ELb1ELb1ELb0ELb0ELb0EEEvNS_16Flash_bwd_paramsE,"aw",@nobits
	.sectionflags	@""
	.align	16
	.zero		1024


//--------------------- .nv.shared._ZN5flash44flash_bwd_dq_dk_dv_loop_seqk_parallel_kernelI23Flash_bwd_kernel_traitsILi192ELi64ELi64ELi8ELi4ELi2ELi2ELb1ELb1EN7cutlass10bfloat16_tE19Flash_kernel_traitsILi192ELi64ELi64ELi8ES3_EELb0ELb0ELb1ELb1ELb0ELb0ELb1EEEvNS_16Flash_bwd_paramsE --------------------------
	.section	.nv.shared._ZN5flash44flash_bwd_dq_dk_dv_loop_seqk_parallel_kernelI23Flash_bwd_kernel_traitsILi192ELi64ELi64ELi8ELi4ELi2ELi2ELb1ELb1EN7cutlass10bfloat16_tE19Flash_kernel_traitsILi192ELi64ELi64ELi8ES3_EELb0ELb0ELb1ELb1ELb0ELb0ELb1EEEvNS_16Flash_bwd_paramsE,"aw",@nobits
	.sectionflags	@""
	.align	16
	.zero		1024


//--------------------- .nv.shared._ZN5flash25flash_bwd_dot_do_o_kernelILb0E23Flash_bwd_kernel_traitsILi192ELi64ELi64ELi8ELi4ELi2ELi2ELb1ELb1EN7cutlass10bfloat16_tE19Flash_kernel_traitsILi192ELi64ELi64ELi8ES3_EEEEvNS_16Flash_bwd_paramsE --------------------------
	.section	.nv.shared._ZN5flash25flash_bwd_dot_do_o_kernelILb0E23Flash_bwd_kernel_traitsILi192ELi64ELi64ELi8ELi4ELi2ELi2ELb1ELb1EN7cutlass10bfloat16_tE19Flash_kernel_traitsILi192ELi64ELi64ELi8ES3_EEEEvNS_16Flash_bwd_paramsE,"aw",@nobits
	.sectionflags	@""
	.align	16
	.zero		1024


//--------------------- .nv.shared._ZN5flash25flash_bwd_dot_do_o_kernelILb1E23Flash_bwd_kernel_traitsILi192ELi64ELi64ELi8ELi4ELi2ELi2ELb1ELb1EN7cutlass10bfloat16_tE19Flash_kernel_traitsILi192ELi64ELi64ELi8ES3_EEEEvNS_16Flash_bwd_paramsE --------------------------
	.section	.nv.shared._ZN5flash25flash_bwd_dot_do_o_kernelILb1E23Flash_bwd_kernel_traitsILi192ELi64ELi64ELi8ELi4ELi2ELi2ELb1ELb1EN7cutlass10bfloat16_tE19Flash_kernel_traitsILi192ELi64ELi64ELi8ES3_EEEEvNS_16Flash_bwd_paramsE,"aw",@nobits
	.sectionflags	@""
	.align	16
	.zero		1024


//--------------------- .nv.shared._ZN5flash27flash_bwd_convert_dq_kernelI23Flash_bwd_kernel_traitsILi192ELi64ELi64ELi8ELi4ELi2ELi2ELb0ELb0EN7cutlass10bfloat16_tE19Flash_kernel_traitsILi192ELi64ELi64ELi8ES3_EEEEvNS_16Flash_bwd_paramsEi --------------------------
	.section	.nv.shared._ZN5flash27flash_bwd_convert_dq_kernelI23Flash_bwd_kernel_traitsILi192ELi64ELi64ELi8ELi4ELi2ELi2ELb0ELb0EN7cutlass10bfloat16_tE19Flash_kernel_traitsILi192ELi64ELi64ELi8ES3_EEEEvNS_16Flash_bwd_paramsEi,"aw",@nobits
	.sectionflags	@""
	.align	16
	.zero		1024


//--------------------- .nv.shared._ZN5flash44flash_bwd_dq_dk_dv_loop_seqk_parallel_kernelI23Flash_bwd_kernel_traitsILi192ELi64ELi64ELi8ELi4ELi2ELi2ELb0ELb0EN7cutlass10bfloat16_tE19Flash_kernel_traitsILi192ELi64ELi64ELi8ES3_EELb1ELb0ELb0ELb0ELb0ELb0ELb0EEEvNS_16Flash_bwd_paramsE --------------------------
	.section	.nv.shared._ZN5flash44flash_bwd_dq_dk_dv_loop_seqk_parallel_kernelI23Flash_bwd_kernel_traitsILi192ELi64ELi64ELi8ELi4ELi2ELi2ELb0ELb0EN7cutlass10bfloat16_tE19Flash_kernel_traitsILi192ELi64ELi64ELi8ES3_EELb1ELb0ELb0ELb0ELb0ELb0ELb0EEEvNS_16Flash_bwd_paramsE,"aw",@nobits
	.sectionflags	@""
	.align	16
	.zero		1024


//--------------------- .nv.shared._ZN5flash44flash_bwd_dq_dk_dv_loop_seqk_parallel_kernelI23Flash_bwd_kernel_traitsILi192ELi64ELi64ELi8ELi4ELi2ELi2ELb0ELb0EN7cutlass10bfloat16_tE19Flash_kernel_traitsILi192ELi64ELi64ELi8ES3_EELb0ELb0ELb0ELb0ELb0ELb0ELb1EEEvNS_16Flash_bwd_paramsE --------------------------
	.section	.nv.shared._ZN5flash44flash_bwd_dq_dk_dv_loop_seqk_parallel_kernelI23Flash_bwd_kernel_traitsILi192ELi64ELi64ELi8ELi4ELi2ELi2ELb0ELb0EN7cutlass10bfloat16_tE19Flash_kernel_traitsILi192ELi64ELi64ELi8ES3_EELb0ELb0ELb0ELb0ELb0ELb0ELb1EEEvNS_16Flash_bwd_paramsE,"aw",@nobits
	.sectionflags	@""
	.align	16
	.zero		1024


//--------------------- .nv.shared._ZN5flash44flash_bwd_dq_dk_dv_loop_seqk_parallel_kernelI23Flash_bwd_kernel_traitsILi192ELi64ELi64ELi8ELi4ELi2ELi2ELb0ELb0EN7cutlass10bfloat16_tE19Flash_kernel_traitsILi192ELi64ELi64ELi8ES3_EELb1ELb0ELb1ELb0ELb0ELb0ELb0EEEvNS_16Flash_bwd_paramsE --------------------------
	.section	.nv.shared._ZN5flash44flash_bwd_dq_dk_dv_loop_seqk_parallel_kernelI23Flash_bwd_kernel_traitsILi192ELi64ELi64ELi8ELi4ELi2ELi2ELb0ELb0EN7cutlass10bfloat16_tE19Flash_kernel_traitsILi192ELi64ELi64ELi8ES3_EELb1ELb0ELb1ELb0ELb0ELb0ELb0EEEvNS_16Flash_bwd_paramsE,"aw",@nobits
	.sectionflags	@""
	.align	16
	.zero		1024


//--------------------- .nv.shared._ZN5flash44flash_bwd_dq_dk_dv_loop_seqk_parallel_kernelI23Flash_bwd_kernel_traitsILi192ELi64ELi64ELi8ELi4ELi2ELi2ELb0ELb0EN7cutlass10bfloat16_tE19Flash_kernel_traitsILi192ELi64ELi64ELi8ES3_EELb0ELb0ELb1ELb0ELb0ELb0ELb1EEEvNS_16Flash_bwd_paramsE --------------------------
	.section	.nv.shared._ZN5flash44flash_bwd_dq_dk_dv_loop_seqk_parallel_kernelI23Flash_bwd_kernel_traitsILi192ELi64ELi64ELi8ELi4ELi2ELi2ELb0ELb0EN7cutlass10bfloat16_tE19Flash_kernel_traitsILi192ELi64ELi64ELi8ES3_EELb0ELb0ELb1ELb0ELb0ELb0ELb1EEEvNS_16Flash_bwd_paramsE,"aw",@nobits
	.sectionflags	@""
	.align	16
	.zero		1024


//--------------------- .nv.shared._ZN5flash44flash_bwd_dq_dk_dv_loop_seqk_parallel_kernelI23Flash_bwd_kernel_traitsILi192ELi64ELi64ELi8ELi4ELi2ELi2ELb0ELb0EN7cutlass10bfloat16_tE19Flash_kernel_traitsILi192ELi64ELi64ELi8ES3_EELb1ELb0ELb0ELb0ELb0ELb1ELb0EEEvNS_16Flash_bwd_paramsE --------------------------
	.section	.nv.shared._ZN5flash44flash_bwd_dq_dk_dv_loop_seqk_parallel_kernelI23Flash_bwd_kernel_traitsILi192ELi64ELi64ELi8ELi4ELi2ELi2ELb0ELb0EN7cutlass10bfloat16_tE19Flash_kernel_traitsILi192ELi64ELi64ELi8ES3_EELb1ELb0ELb0ELb0ELb0ELb1ELb0EEEvNS_16Flash_bwd_paramsE,"aw",@nobits
	.sectionflags	@""
	.align	16
	.zero		1024


//--------------------- .nv.shared._ZN5flash44flash_bwd_dq_dk_dv_loop_seqk_parallel_kernelI23Flash_bwd_kernel_traitsILi192ELi64ELi64ELi8ELi4ELi2ELi2ELb0ELb0EN7cutlass10bfloat16_tE19Flash_kernel_traitsILi192ELi64ELi64ELi8ES3_EELb0ELb0ELb0ELb0ELb0ELb1ELb1EEEvNS_16Flash_bwd_paramsE --------------------------
	.section	.nv.shared._ZN5flash44flash_bwd_dq_dk_dv_loop_seqk_parallel_kernelI23Flash_bwd_kernel_traitsILi192ELi64ELi64ELi8ELi4ELi2ELi2ELb0ELb0EN7cutlass10bfloat16_tE19Flash_kernel_traitsILi192ELi64ELi64ELi8ES3_EELb0ELb0ELb0ELb0ELb0ELb1ELb1EEEvNS_16Flash_bwd_paramsE,"aw",@nobits
	.sectionflags	@""
	.align	16
	.zero		1024


//--------------------- .nv.shared._ZN5flash44flash_bwd_dq_dk_dv_loop_seqk_parallel_kernelI23Flash_bwd_kernel_traitsILi192ELi64ELi64ELi8ELi4ELi2ELi2ELb0ELb0EN7cutlass10bfloat16_tE19Flash_kernel_traitsILi192ELi64ELi64ELi8ES3_EELb1ELb0ELb0ELb1ELb0ELb0ELb0EEEvNS_16Flash_bwd_paramsE --------------------------
	.section	.nv.shared._ZN5flash44flash_bwd_dq_dk_dv_loop_seqk_parallel_kernelI23Flash_bwd_kernel_traitsILi192ELi64ELi64ELi8ELi4ELi2ELi2ELb0ELb0EN7cutlass10bfloat16_tE19Flash_kernel_traitsILi192ELi64ELi64ELi8ES3_EELb1ELb0ELb0ELb1ELb0ELb0ELb0EEEvNS_16Flash_bwd_paramsE,"aw",@nobits
	.sectionflags	@""
	.align	16
	.zero		1024


//--------------------- .nv.shared._ZN5flash44flash_bwd_dq_dk_dv_loop_seqk_parallel_kernelI23Flash_bwd_kernel_traitsILi192ELi64ELi64ELi8ELi4ELi2ELi2ELb0ELb0EN7cutlass10bfloat16_tE19Flash_kernel_traitsILi192ELi64ELi64ELi8ES3_EELb0ELb0ELb0ELb1ELb0ELb0ELb1EEEvNS_16Flash_bwd_paramsE --------------------------
	.section	.nv.shared._ZN5flash44flash_bwd_dq_dk_dv_loop_seqk_parallel_kernelI23Flash_bwd_kernel_traitsILi192ELi64ELi64ELi8ELi4ELi2ELi2ELb0ELb0EN7cutlass10bfloat16_tE19Flash_kernel_traitsILi192ELi64ELi64ELi8ES3_EELb0ELb0ELb0ELb1ELb0ELb0ELb1EEEvNS_16Flash_bwd_paramsE,"aw",@nobits
	.sectionflags	@""
	.align	16
	.zero		1024


//--------------------- .nv.shared._ZN5flash44flash_bwd_dq_dk_dv_loop_seqk_parallel_kernelI23Flash_bwd_kernel_traitsILi192ELi64ELi64ELi8ELi4ELi2ELi2ELb0ELb0EN7cutlass10bfloat16_tE19Flash_kernel_traitsILi192ELi64ELi64ELi8ES3_EELb1ELb0ELb1ELb0ELb0ELb1ELb0EEEvNS_16Flash_bwd_paramsE --------------------------
	.section	.nv.shared._ZN5flash44flash_bwd_dq_dk_dv_loop_seqk_parallel_kernelI23Flash_bwd_kernel_traitsILi192ELi64ELi64ELi8ELi4ELi2ELi2ELb0ELb0EN7cutlass10bfloat16_tE19Flash_kernel_traitsILi192ELi64ELi64ELi8ES3_EELb1ELb0ELb1ELb0ELb0ELb1ELb0EEEvNS_16Flash_bwd_paramsE,"aw",@nobits
	.sectionflags	@""
	.align	16
	.zero		1024


//--------------------- .nv.shared._ZN5flash44flash_bwd_dq_dk_dv_loop_seqk_parallel_kernelI23Flash_bwd_kernel_traitsILi192ELi64ELi64ELi8ELi4ELi2ELi2ELb0ELb0EN7cutlass10bfloat16_tE19Flash_kernel_traitsILi192ELi64ELi64ELi8ES3_EELb0ELb0ELb1ELb0ELb0ELb1ELb1EEEvNS_16Flash_bwd_paramsE --------------------------
	.section	.nv.shared._ZN5flash44flash_bwd_dq_dk_dv_loop_seqk_parallel_kernelI23Flash_bwd_kernel_traitsILi192ELi64ELi64ELi8ELi4ELi2ELi2ELb0ELb0EN7cutlass10bfloat16_tE19Flash_kernel_traitsILi192ELi64ELi64ELi8ES3_EELb0ELb0ELb1ELb0ELb0ELb1ELb1EEEvNS_16Flash_bwd_paramsE,"aw",@nobits
	.sectionflags	@""
	.align	16
	.zero		1024


//--------------------- .nv.shared._ZN5flash44flash_bwd_dq_dk_dv_loop_seqk_parallel_kernelI23Flash_bwd_kernel_traitsILi192ELi64ELi64ELi8ELi4ELi2ELi2ELb0ELb0EN7cutlass10bfloat16_tE19Flash_kernel_traitsILi192ELi64ELi64ELi8ES3_EELb1ELb0ELb1ELb1ELb0ELb0ELb0EEEvNS_16Flash_bwd_paramsE --------------------------
	.section	.nv.shared._ZN5flash44flash_bwd_dq_dk_dv_loop_seqk_parallel_kernelI23Flash_bwd_kernel_traitsILi192ELi64ELi64ELi8ELi4ELi2ELi2ELb0ELb0EN7cutlass10bfloat16_tE19Flash_kernel_traitsILi192ELi64ELi64ELi8ES3_EELb1ELb0ELb1ELb1ELb0ELb0ELb0EEEvNS_16Flash_bwd_paramsE,"aw",@nobits
	.sectionflags	@""
	.align	16
	.zero		1024


//--------------------- .nv.shared._ZN5flash44flash_bwd_dq_dk_dv_loop_seqk_parallel_kernelI23Flash_bwd_kernel_traitsILi192ELi64ELi64ELi8ELi4ELi2ELi2ELb0ELb0EN7cutlass10bfloat16_tE19Flash_kernel_traitsILi192ELi64ELi64ELi8ES3_EELb0ELb0ELb1ELb1ELb0ELb0ELb1EEEvNS_16Flash_bwd_paramsE --------------------------
	.section	.nv.shared._ZN5flash44flash_bwd_dq_dk_dv_loop_seqk_parallel_kernelI23Flash_bwd_kernel_traitsILi192ELi64ELi64ELi8ELi4ELi2ELi2ELb0ELb0EN7cutlass10bfloat16_tE19Flash_kernel_traitsILi192ELi64ELi64ELi8ES3_EELb0ELb0ELb1ELb1ELb0ELb0ELb1EEEvNS_16Flash_bwd_paramsE,"aw",@nobits
	.sectionflags	@""
	.align	16
	.zero		1024


//--------------------- .nv.shared._ZN5flash25flash_bwd_dot_do_o_kernelILb0E23Flash_bwd_kernel_traitsILi192ELi64ELi64ELi8ELi4ELi2ELi2ELb0ELb0EN7cutlass10bfloat16_tE19Flash_kernel_traitsILi192ELi64ELi64ELi8ES3_EEEEvNS_16Flash_bwd_paramsE --------------------------
	.section	.nv.shared._ZN5flash25flash_bwd_dot_do_o_kernelILb0E23Flash_bwd_kernel_traitsILi192ELi64ELi64ELi8ELi4ELi2ELi2ELb0ELb0EN7cutlass10bfloat16_tE19Flash_kernel_traitsILi192ELi64ELi64ELi8ES3_EEEEvNS_16Flash_bwd_paramsE,"aw",@nobits
	.sectionflags	@""
	.align	16
	.zero		1024


//--------------------- .nv.shared._ZN5flash25flash_bwd_dot_do_o_kernelILb1E23Flash_bwd_kernel_traitsILi192ELi64ELi64ELi8ELi4ELi2ELi2ELb0ELb0EN7cutlass10bfloat16_tE19Flash_kernel_traitsILi192ELi64ELi64ELi8ES3_EEEEvNS_16Flash_bwd_paramsE --------------------------
	.section	.nv.shared._ZN5flash25flash_bwd_dot_do_o_kernelILb1E23Flash_bwd_kernel_traitsILi192ELi64ELi64ELi8ELi4ELi2ELi2ELb0ELb0EN7cutlass10bfloat16_tE19Flash_kernel_traitsILi192ELi64ELi64ELi8ES3_EEEEvNS_16Flash_bwd_paramsE,"aw",@nobits
	.sectionflags	@""
	.align	16
	.zero		1024


//--------------------- .nv.constant0._ZN5flash44flash_bwd_dq_dk_dv_loop_seqk_parallel_kernelI23Flash_bwd_kernel_traitsILi192ELi64ELi64ELi8ELi4ELi2ELi2ELb1ELb1EN7cutlass10bfloat16_tE19Flash_kernel_traitsILi192ELi64ELi64ELi8ES3_EELb0ELb0ELb0ELb0ELb0ELb0ELb0EEEvNS_16Flash_bwd_paramsE --------------------------
	.section	.nv.constant0._ZN5flash44flash_bwd_dq_dk_dv_loop_seqk_parallel_kernelI23Flash_bwd_kernel_traitsILi192ELi64ELi64ELi8ELi4ELi2ELi2ELb1ELb1EN7cutlass10bfloat16_tE19Flash_kernel_traitsILi192ELi64ELi64ELi8ES3_EELb0ELb0ELb0ELb0ELb0ELb0ELb0EEEvNS_16Flash_bwd_paramsE,"a",@progbits
	.sectionflags	@""
	.align	4
.nv.constant0._ZN5flash44flash_bwd_dq_dk_dv_loop_seqk_parallel_kernelI23Flash_bwd_kernel_traitsILi192ELi64ELi64ELi8ELi4ELi2ELi2ELb1ELb1EN7cutlass10bfloat16_tE19Flash_kernel_traitsILi192ELi64ELi64ELi8ES3_EELb0ELb0ELb0ELb0ELb0ELb0ELb0EEEvNS_16Flash_bwd_paramsE:
	.zero		1536


//--------------------- .nv.constant0._ZN5flash44flash_bwd_dq_dk_dv_loop_seqk_parallel_kernelI23Flash_bwd_kernel_traitsILi192ELi64ELi64ELi8ELi4ELi2ELi2ELb1ELb1EN7cutlass10bfloat16_tE19Flash_kernel_traitsILi192ELi64ELi64ELi8ES3_EELb0ELb0ELb1ELb0ELb0ELb0ELb0EEEvNS_16Flash_bwd_paramsE --------------------------
	.section	.nv.constant0._ZN5flash44flash_bwd_dq_dk_dv_loop_seqk_parallel_kernelI23Flash_bwd_kernel_traitsILi192ELi64ELi64ELi8ELi4ELi2ELi2ELb1ELb1EN7cutlass10bfloat16_tE19Flash_kernel_traitsILi192ELi64ELi64ELi8ES3_EELb0ELb0ELb1ELb0ELb0ELb0ELb0EEEvNS_16Flash_bwd_paramsE,"a",@progbits
	.sectionflags	@""
	.align	4
.nv.constant0._ZN5flash44flash_bwd_dq_dk_dv_loop_seqk_parallel_kernelI23Flash_bwd_kernel_traitsILi192ELi64ELi64ELi8ELi4ELi2ELi2ELb1ELb1EN7cutlass10bfloat16_tE19Flash_kernel_traitsILi192ELi64ELi64ELi8ES3_EELb0ELb0ELb1ELb0ELb0ELb0ELb0EEEvNS_16Flash_bwd_paramsE:
	.zero		1536


//--------------------- .nv.constant0._ZN5flash44flash_bwd_dq_dk_dv_loop_seqk_parallel_kernelI23Flash_bwd_kernel_traitsILi192ELi64ELi64ELi8ELi4ELi2ELi2ELb1ELb1EN7cutlass10bfloat16_tE19Flash_kernel_traitsILi192ELi64ELi64ELi8ES3_EELb0ELb0ELb0ELb0ELb0ELb1ELb0EEEvNS_16Flash_bwd_paramsE --------------------------
	.section	.nv.constant0._ZN5flash44flash_bwd_dq_dk_dv_loop_seqk_parallel_kernelI23Flash_bwd_kernel_traitsILi192ELi64ELi64ELi8ELi4ELi2ELi2ELb1ELb1EN7cutlass10bfloat16_tE19Flash_kernel_traitsILi192ELi64ELi64ELi8ES3_EELb0ELb0ELb0ELb0ELb0ELb1ELb0EEEvNS_16Flash_bwd_paramsE,"a",@progbits
	.sectionflags	@""
	.align	4
.nv.constant0._ZN5flash44flash_bwd_dq_dk_dv_loop_seqk_parallel_kernelI23Flash_bwd_kernel_traitsILi192ELi64ELi64ELi8ELi4ELi2ELi2ELb1ELb1EN7cutlass10bfloat16_tE19Flash_kernel_traitsILi192ELi64ELi64ELi8ES3_EELb0ELb0ELb0ELb0ELb0ELb1ELb0EEEvNS_16Flash_bwd_paramsE:
	.zero		1536


//--------------------- .nv.constant0._ZN5flash44flash_bwd_dq_dk_dv_loop_seqk_parallel_kernelI23Flash_bwd_kernel_traitsILi192ELi64ELi64ELi8ELi4ELi2ELi2ELb1ELb1EN7cutlass10bfloat16_tE19Flash_kernel_traitsILi192ELi64ELi64ELi8ES3_EELb0ELb0ELb0ELb1ELb0ELb0ELb0EEEvNS_16Flash_bwd_paramsE --------------------------
	.section	.nv.constant0._ZN5flash44flash_bwd_dq_dk_dv_loop_seqk_parallel_kernelI23Flash_bwd_kernel_traitsILi192ELi64ELi64ELi8ELi4ELi2ELi2ELb1ELb1EN7cutlass10bfloat16_tE19Flash_kernel_traitsILi192ELi64ELi64ELi8ES3_EELb0ELb0ELb0ELb1ELb0ELb0ELb0EEEvNS_16Flash_bwd_paramsE,"a",@progbits
	.sectionflags	@""
	.align	4
.nv.constant0._ZN5flash44flash_bwd_dq_dk_dv_loop_seqk_parallel_kernelI23Flash_bwd_kernel_traitsILi192ELi64ELi64ELi8ELi4ELi2ELi2ELb1ELb1EN7cutlass10bfloat16_tE19Flash_kernel_traitsILi192ELi64ELi64ELi8ES3_EELb0ELb0ELb0ELb1ELb0ELb0ELb0EEEvNS_16Flash_bwd_paramsE:
	.zero		1536


//--------------------- .nv.constant0._ZN5flash44flash_bwd_dq_dk_dv_loop_seqk_parallel_kernelI23Flash_bwd_kernel_traitsILi192ELi64ELi64ELi8ELi4ELi2ELi2ELb1ELb1EN7cutlass10bfloat16_tE19Flash_kernel_traitsILi192ELi64ELi64ELi8ES3_EELb0ELb0ELb1ELb0ELb0ELb1ELb0EEEvNS_16Flash_bwd_paramsE --------------------------
	.section	.nv.constant0._ZN5flash44flash_bwd_dq_dk_dv_loop_seqk_parallel_kernelI23Flash_bwd_kernel_traitsILi192ELi64ELi64ELi8ELi4ELi2ELi2ELb1ELb1EN7cutlass10bfloat16_tE19Flash_kernel_traitsILi192ELi64ELi64ELi8ES3_EELb0ELb0ELb1ELb0ELb0ELb1ELb0EEEvNS_16Flash_bwd_paramsE,"a",@progbits
	.sectionflags	@""
	.align	4
.nv.constant0._ZN5flash44flash_bwd_dq_dk_dv_loop_seqk_parallel_kernelI23Flash_bwd_kernel_traitsILi192ELi64ELi64ELi8ELi4ELi2ELi2ELb1ELb1EN7cutlass10bfloat16_tE19Flash_kernel_traitsILi192ELi64ELi64ELi8ES3_EELb0ELb0ELb1ELb0ELb0ELb1ELb0EEEvNS_16Flash_bwd_paramsE:
	.zero		1536


//--------------------- .nv.constant0._ZN5flash44flash_bwd_dq_dk_dv_loop_seqk_parallel_kernelI23Flash_bwd_kernel_traitsILi192ELi64ELi64ELi8ELi4ELi2ELi2ELb1ELb1EN7cutlass10bfloat16_tE19Flash_kernel_traitsILi192ELi64ELi64ELi8ES3_EELb0ELb0ELb1ELb1ELb0ELb0ELb0EEEvNS_16Flash_bwd_paramsE --------------------------
	.section	.nv.constant0._ZN5flash44flash_bwd_dq_dk_dv_loop_seqk_parallel_kernelI23Flash_bwd_kernel_traitsILi192ELi64ELi64ELi8ELi4ELi2ELi2ELb1ELb1EN7cutlass10bfloat16_tE19Flash_kernel_traitsILi192ELi64ELi64ELi8ES3_EELb0ELb0ELb1ELb1ELb0ELb0ELb0EEEvNS_16Flash_bwd_paramsE,"a",@progbits
	.sectionflags	@""
	.align	4
.nv.constant0._ZN5flash44flash_bwd_dq_dk_dv_loop_seqk_parallel_kernelI23Flash_bwd_kernel_traitsILi192ELi64ELi64ELi8ELi4ELi2ELi2ELb1ELb1EN7cutlass10bfloat16_tE19Flash_kernel_traitsILi192ELi64ELi64ELi8ES3_EELb0ELb0ELb1ELb1ELb0ELb0ELb0EEEvNS_16Flash_bwd_paramsE:
	.zero		1536


//--------------------- .nv.constant0._ZN5flash44flash_bwd_dq_dk_dv_loop_seqk_parallel_kernelI23Flash_bwd_kernel_traitsILi192ELi64ELi64ELi8ELi4ELi2ELi2ELb0ELb0EN7cutlass10bfloat16_tE19Flash_kernel_traitsILi192ELi64ELi64ELi8ES3_EELb0ELb0ELb0ELb0ELb0ELb0ELb0EEEvNS_16Flash_bwd_paramsE --------------------------
	.section	.nv.constant0._ZN5flash44flash_bwd_dq_dk_dv_loop_seqk_parallel_kernelI23Flash_bwd_kernel_traitsILi192ELi64ELi64ELi8ELi4ELi2ELi2ELb0ELb0EN7cutlass10bfloat16_tE19Flash_kernel_traitsILi192ELi64ELi64ELi8ES3_EELb0ELb0ELb0ELb0ELb0ELb0ELb0EEEvNS_16Flash_bwd_paramsE,"a",@progbits
	.sectionflags	@""
	.align	4
.nv.constant0._ZN5flash44flash_bwd_dq_dk_dv_loop_seqk_parallel_kernelI23Flash_bwd_kernel_traitsILi192ELi64ELi64ELi8ELi4ELi2ELi2ELb0ELb0EN7cutlass10bfloat16_tE19Flash_kernel_traitsILi192ELi64ELi64ELi8ES3_EELb0ELb0ELb0ELb0ELb0ELb0ELb0EEEvNS_16Flash_bwd_paramsE:
	.zero		1536


//--------------------- .nv.constant0._ZN5flash44flash_bwd_dq_dk_dv_loop_seqk_parallel_kernelI23Flash_bwd_kernel_traitsILi192ELi64ELi64ELi8ELi4ELi2ELi2ELb0ELb0EN7cutlass10bfloat16_tE19Flash_kernel_traitsILi192ELi64ELi64ELi8ES3_EELb0ELb0ELb1ELb0ELb0ELb0ELb0EEEvNS_16Flash_bwd_paramsE --------------------------
	.section	.nv.constant0._ZN5flash44flash_bwd_dq_dk_dv_loop_seqk_parallel_kernelI23Flash_bwd_kernel_traitsILi192ELi64ELi64ELi8ELi4ELi2ELi2ELb0ELb0EN7cutlass10bfloat16_tE19Flash_kernel_traitsILi192ELi64ELi64ELi8ES3_EELb0ELb0ELb1ELb0ELb0ELb0ELb0EEEvNS_16Flash_bwd_paramsE,"a",@progbits
	.sectionflags	@""
	.align	4
.nv.constant0._ZN5flash44flash_bwd_dq_dk_dv_loop_seqk_parallel_kernelI23Flash_bwd_kernel_traitsILi192ELi64ELi64ELi8ELi4ELi2ELi2ELb0ELb0EN7cutlass10bfloat16_tE19Flash_kernel_traitsILi192ELi64ELi64ELi8ES3_EELb0ELb0ELb1ELb0ELb0ELb0ELb0EEEvNS_16Flash_bwd_paramsE:
	.zero		1536


//--------------------- .nv.constant0._ZN5flash44flash_bwd_dq_dk_dv_loop_seqk_parallel_kernelI23Flash_bwd_kernel_traitsILi192ELi64ELi64ELi8ELi4ELi2ELi2ELb0ELb0EN7cutlass10bfloat16_tE19Flash_kernel_traitsILi192ELi64ELi64ELi8ES3_EELb0ELb0ELb0ELb0ELb0ELb1ELb0EEEvNS_16Flash_bwd_paramsE --------------------------
	.section	.nv.constant0._ZN5flash44flash_bwd_dq_dk_dv_loop_seqk_parallel_kernelI23Flash_bwd_kernel_traitsILi192ELi64ELi64ELi8ELi4ELi2ELi2ELb0ELb0EN7cutlass10bfloat16_tE19Flash_kernel_traitsILi192ELi64ELi64ELi8ES3_EELb0ELb0ELb0ELb0ELb0ELb1ELb0EEEvNS_16Flash_bwd_paramsE,"a",@progbits
	.sectionflags	@""
	.align	4
.nv.constant0._ZN5flash44flash_bwd_dq_dk_dv_loop_seqk_parallel_kernelI23Flash_bwd_kernel_traitsILi192ELi64ELi64ELi8ELi4ELi2ELi2ELb0ELb0EN7cutlass10bfloat16_tE19Flash_kernel_traitsILi192ELi64ELi64ELi8ES3_EELb0ELb0ELb0ELb0ELb0ELb1ELb0EEEvNS_16Flash_bwd_paramsE:
	.zero		1536


//--------------------- .nv.constant0._ZN5flash44flash_bwd_dq_dk_dv_loop_seqk_parallel_kernelI23Flash_bwd_kernel_traitsILi192ELi64ELi64ELi8ELi4ELi2ELi2ELb0ELb0EN7cutlass10bfloat16_tE19Flash_kernel_traitsILi192ELi64ELi64ELi8ES3_EELb0ELb0ELb0ELb1ELb0ELb0ELb0EEEvNS_16Flash_bwd_paramsE --------------------------
	.section	.nv.constant0._ZN5flash44flash_bwd_dq_dk_dv_loop_seqk_parallel_kernelI23Flash_bwd_kernel_traitsILi192ELi64ELi64ELi8ELi4ELi2ELi2ELb0ELb0EN7cutlass10bfloat16_tE19Flash_kernel_traitsILi192ELi64ELi64ELi8ES3_EELb0ELb0ELb0ELb1ELb0ELb0ELb0EEEvNS_16Flash_bwd_paramsE,"a",@progbits
	.sectionflags	@""
	.align	4
.nv.constant0._ZN5flash44flash_bwd_dq_dk_dv_loop_seqk_parallel_kernelI23Flash_bwd_kernel_traitsILi192ELi64ELi64ELi8ELi4ELi2ELi2ELb0ELb0EN7cutlass10bfloat16_tE19Flash_kernel_traitsILi192ELi64ELi64ELi8ES3_EELb0ELb0ELb0ELb1ELb0ELb0ELb0EEEvNS_16Flash_bwd_paramsE:
	.zero		1536


//--------------------- .nv.constant0._ZN5flash44flash_bwd_dq_dk_dv_loop_seqk_parallel_kernelI23Flash_bwd_kernel_traitsILi192ELi64ELi64ELi8ELi4ELi2ELi2ELb0ELb0EN7cutlass10bfloat16_tE19Flash_kernel_traitsILi192ELi64ELi64ELi8ES3_EELb0ELb0ELb1ELb0ELb0ELb1ELb0EEEvNS_16Flash_bwd_paramsE --------------------------
	.section	.nv.constant0._ZN5flash44flash_bwd_dq_dk_dv_loop_seqk_parallel_kernelI23Flash_bwd_kernel_traitsILi192ELi64ELi64ELi8ELi4ELi2ELi2ELb0ELb0EN7cutlass10bfloat16_tE19Flash_kernel_traitsILi192ELi64ELi64ELi8ES3_EELb0ELb0ELb1ELb0ELb0ELb1ELb0EEEvNS_16Flash_bwd_paramsE,"a",@progbits
	.sectionflags	@""
	.align	4
.nv.constant0._ZN5flash44flash_bwd_dq_dk_dv_loop_seqk_parallel_kernelI23Flash_bwd_kernel_traitsILi192ELi64ELi64ELi8ELi4ELi2ELi2ELb0ELb0EN7cutlass10bfloat16_tE19Flash_kernel_traitsILi192ELi64ELi64ELi8ES3_EELb0ELb0ELb1ELb0ELb0ELb1ELb0EEEvNS_16Flash_bwd_paramsE:
	.zero		1536


//--------------------- .nv.constant0._ZN5flash44flash_bwd_dq_dk_dv_loop_seqk_parallel_kernelI23Flash_bwd_kernel_traitsILi192ELi64ELi64ELi8ELi4ELi2ELi2ELb0ELb0EN7cutlass10bfloat16_tE19Flash_kernel_traitsILi192ELi64ELi64ELi8ES3_EELb0ELb0ELb1ELb1ELb0ELb0ELb0EEEvNS_16Flash_bwd_paramsE --------------------------
	.section	.nv.constant0._ZN5flash44flash_bwd_dq_dk_dv_loop_seqk_parallel_kernelI23Flash_bwd_kernel_traitsILi192ELi64ELi64ELi8ELi4ELi2ELi2ELb0ELb0EN7cutlass10bfloat16_tE19Flash_kernel_traitsILi192ELi64ELi64ELi8ES3_EELb0ELb0ELb1ELb1ELb0ELb0ELb0EEEvNS_16Flash_bwd_paramsE,"a",@progbits
	.sectionflags	@""
	.align	4
.nv.constant0._ZN5flash44flash_bwd_dq_dk_dv_loop_seqk_parallel_kernelI23Flash_bwd_kernel_traitsILi192ELi64ELi64ELi8ELi4ELi2ELi2ELb0ELb0EN7cutlass10bfloat16_tE19Flash_kernel_traitsILi192ELi64ELi64ELi8ES3_EELb0ELb0ELb1ELb1ELb0ELb0ELb0EEEvNS_16Flash_bwd_paramsE:
	.zero		1536


//--------------------- .nv.constant0._ZN5flash27flash_bwd_convert_dq_kernelI23Flash_bwd_kernel_traitsILi192ELi64ELi64ELi8ELi4ELi2ELi2ELb1ELb1EN7cutlass10bfloat16_tE19Flash_kernel_traitsILi192ELi64ELi64ELi8ES3_EEEEvNS_16Flash_bwd_paramsEi --------------------------
	.section	.nv.constant0._ZN5flash27flash_bwd_convert_dq_kernelI23Flash_bwd_kernel_traitsILi192ELi64ELi64ELi8ELi4ELi2ELi2ELb1ELb1EN7cutlass10bfloat16_tE19Flash_kernel_traitsILi192ELi64ELi64ELi8ES3_EEEEvNS_16Flash_bwd_paramsEi,"a",@progbits
	.sectionflags	@""
	.align	4
.nv.constant0._ZN5flash27flash_bwd_convert_dq_kernelI23Flash_bwd_kernel_traitsILi192ELi64ELi64ELi8ELi4ELi2ELi2ELb1ELb1EN7cutlass10bfloat16_tE19Flash_kernel_traitsILi192ELi64ELi64ELi8ES3_EEEEvNS_16Flash_bwd_paramsEi:
	.zero		1540


//--------------------- .nv.constant0._ZN5flash44flash_bwd_dq_dk_dv_loop_seqk_parallel_kernelI23Flash_bwd_kernel_traitsILi192ELi64ELi64ELi8ELi4ELi2ELi2ELb1ELb1EN7cutlass10bfloat16_tE19Flash_kernel_traitsILi192ELi64ELi64ELi8ES3_EELb1ELb0ELb0ELb0ELb0ELb0ELb0EEEvNS_16Flash_bwd_paramsE --------------------------
	.section	.nv.constant0._ZN5flash44flash_bwd_dq_dk_dv_loop_seqk_parallel_kernelI23Flash_bwd_kernel_traitsILi192ELi64ELi64ELi8ELi4ELi2ELi2ELb1ELb1EN7cutlass10bfloat16_tE19Flash_kernel_traitsILi192ELi64ELi64ELi8ES3_EELb1ELb0ELb0ELb0ELb0ELb0ELb0EEEvNS_16Flash_bwd_paramsE,"a",@progbits
	.sectionflags	@""
	.align	4
.nv.constant0._ZN5flash44flash_bwd_dq_dk_dv_loop_seqk_parallel_kernelI23Flash_bwd_kernel_traitsILi192ELi64ELi64ELi8ELi4ELi2ELi2ELb1ELb1EN7cutlass10bfloat16_tE19Flash_kernel_traitsILi192ELi64ELi64ELi8ES3_EELb1ELb0ELb0ELb0ELb0ELb0ELb0EEEvNS_16Flash_bwd_paramsE:
	.zero		1536


//--------------------- .nv.constant0._ZN5flash44flash_bwd_dq_dk_dv_loop_seqk_parallel_kernelI23Flash_bwd_kernel_traitsILi192ELi64ELi64ELi8ELi4ELi2ELi2ELb1ELb1EN7cutlass10bfloat16_tE19Flash_kernel_traitsILi192ELi64ELi64ELi8ES3_EELb0ELb0ELb0ELb0ELb0ELb0ELb1EEEvNS_16Flash_bwd_paramsE --------------------------
	.section	.nv.constant0._ZN5flash44flash_bwd_dq_dk_dv_loop_seqk_parallel_kernelI23Flash_bwd_kernel_traitsILi192ELi64ELi64ELi8ELi4ELi2ELi2ELb1ELb1EN7cutlass10bfloat16_tE19Flash_kernel_traitsILi192ELi64ELi64ELi8ES3_EELb0ELb0ELb0ELb0ELb0ELb0ELb1EEEvNS_16Flash_bwd_paramsE,"a",@progbits
	.sectionflags	@""
	.align	4
.nv.constant0._ZN5flash44flash_bwd_dq_dk_dv_loop_seqk_parallel_kernelI23Flash_bwd_kernel_traitsILi192ELi64ELi64ELi8ELi4ELi2ELi2ELb1ELb1EN7cutlass10bfloat16_tE19Flash_kernel_traitsILi192ELi64ELi64ELi8ES3_EELb0ELb0ELb0ELb0ELb0ELb0ELb1EEEvNS_16Flash_bwd_paramsE:
	.zero		1536


//--------------------- .nv.constant0._ZN5flash44flash_bwd_dq_dk_dv_loop_seqk_parallel_kernelI23Flash_bwd_kernel_traitsILi192ELi64ELi64ELi8ELi4ELi2ELi2ELb1ELb1EN7cutlass10bfloat16_tE19Flash_kernel_traitsILi192ELi64ELi64ELi8ES3_EELb1ELb0ELb1ELb0ELb0ELb0ELb0EEEvNS_16Flash_bwd_paramsE --------------------------
	.section	.nv.constant0._ZN5flash44flash_bwd_dq_dk_dv_loop_seqk_parallel_kernelI23Flash_bwd_kernel_traitsILi192ELi64ELi64ELi8ELi4ELi2ELi2ELb1ELb1EN7cutlass10bfloat16_tE19Flash_kernel_traitsILi192ELi64ELi64ELi8ES3_EELb1ELb0ELb1ELb0ELb0ELb0ELb0EEEvNS_16Flash_bwd_paramsE,"a",@progbits
	.sectionflags	@""
	.align	4
.nv.constant0._ZN5flash44flash_bwd_dq_dk_dv_loop_seqk_parallel_kernelI23Flash_bwd_kernel_traitsILi192ELi64ELi64ELi8ELi4ELi2ELi2ELb1ELb1EN7cutlass10bfloat16_tE19Flash_kernel_traitsILi192ELi64ELi64ELi8ES3_EELb1ELb0ELb1ELb0ELb0ELb0ELb0EEEvNS_16Flash_bwd_paramsE:
	.zero		1536


//--------------------- .nv.constant0._ZN5flash44flash_bwd_dq_dk_dv_loop_seqk_parallel_kernelI23Flash_bwd_kernel_traitsILi192ELi64ELi64ELi8ELi4ELi2ELi2ELb1ELb1EN7cutlass10bfloat16_tE19Flash_kernel_traitsILi192ELi64ELi64ELi8ES3_EELb0ELb0ELb1ELb0ELb0ELb0ELb1EEEvNS_16Flash_bwd_paramsE --------------------------
	.section	.nv.constant0._ZN5flash44flash_bwd_dq_dk_dv_loop_seqk_parallel_kernelI23Flash_bwd_kernel_traitsILi192ELi64ELi64ELi8ELi4ELi2ELi2ELb1ELb1EN7cutlass10bfloat16_tE19Flash_kernel_traitsILi192ELi64ELi64ELi8ES3_EELb0ELb0ELb1ELb0ELb0ELb0ELb1EEEvNS_16Flash_bwd_paramsE,"a",@progbits
	.sectionflags	@""
	.align	4
.nv.constant0._ZN5flash44flash_bwd_dq_dk_dv_loop_seqk_parallel_kernelI23Flash_bwd_kernel_traitsILi192ELi64ELi64ELi8ELi4ELi2ELi2ELb1ELb1EN7cutlass10bfloat16_tE19Flash_kernel_traitsILi192ELi64ELi64ELi8ES3_EELb0ELb0ELb1ELb0ELb0ELb0ELb1EEEvNS_16Flash_bwd_paramsE:
	.zero		1536


//--------------------- .nv.constant0._ZN5flash44flash_bwd_dq_dk_dv_loop_seqk_parallel_kernelI23Flash_bwd_kernel_traitsILi192ELi64ELi64ELi8ELi4ELi2ELi2ELb1ELb1EN7cutlass10bfloat16_tE19Flash_kernel_traitsILi192ELi64ELi64ELi8ES3_EELb1ELb0ELb0ELb0ELb0ELb1ELb0EEEvNS_16Flash_bwd_paramsE --------------------------
	.section	.nv.constant0._ZN5flash44flash_bwd_dq_dk_dv_loop_seqk_parallel_kernelI23Flash_bwd_kernel_traitsILi192ELi64ELi64ELi8ELi4ELi2ELi2ELb1ELb1EN7cutlass10bfloat16_tE19Flash_kernel_traitsILi192ELi64ELi64ELi8ES3_EELb1ELb0ELb0ELb0ELb0ELb1ELb0EEEvNS_16Flash_bwd_paramsE,"a",@progbits
	.sectionflags	@""
	.align	4
.nv.constant0._ZN5flash44flash_bwd_dq_dk_dv_loop_seqk_parallel_kernelI23Flash_bwd_kernel_traitsILi192ELi64ELi64ELi8ELi4ELi2ELi2ELb1ELb1EN7cutlass10bfloat16_tE19Flash_kernel_traitsILi192ELi64ELi64ELi8ES3_EELb1ELb0ELb0ELb0ELb0ELb1ELb0EEEvNS_16Flash_bwd_paramsE:
	.zero		1536


//--------------------- .nv.constant0._ZN5flash44flash_bwd_dq_dk_dv_loop_seqk_parallel_kernelI23Flash_bwd_kernel_traitsILi192ELi64ELi64ELi8ELi4ELi2ELi2ELb1ELb1EN7cutlass10bfloat16_tE19Flash_kernel_traitsILi192ELi64ELi64ELi8ES3_EELb0ELb0ELb0ELb0ELb0ELb1ELb1EEEvNS_16Flash_bwd_paramsE --------------------------
	.section	.nv.constant0._ZN5flash44flash_bwd_dq_dk_dv_loop_seqk_parallel_kernelI23Flash_bwd_kernel_traitsILi192ELi64ELi64ELi8ELi4ELi2ELi2ELb1ELb1EN7cutlass10bfloat16_tE19Flash_kernel_traitsILi192ELi64ELi64ELi8ES3_EELb0ELb0ELb0ELb0ELb0ELb1ELb1EEEvNS_16Flash_bwd_paramsE,"a",@progbits
	.sectionflags	@""
	.align	4
.nv.constant0._ZN5flash44flash_bwd_dq_dk_dv_loop_seqk_parallel_kernelI23Flash_bwd_kernel_traitsILi192ELi64ELi64ELi8ELi4ELi2ELi2ELb1ELb1EN7cutlass10bfloat16_tE19Flash_kernel_traitsILi192ELi64ELi64ELi8ES3_EELb0ELb0ELb0ELb0ELb0ELb1ELb1EEEvNS_16Flash_bwd_paramsE:
	.zero		1536


//--------------------- .nv.constant0._ZN5flash44flash_bwd_dq_dk_dv_loop_seqk_parallel_kernelI23Flash_bwd_kernel_traitsILi192ELi64ELi64ELi8ELi4ELi2ELi2ELb1ELb1EN7cutlass10bfloat16_tE19Flash_kernel_traitsILi192ELi64ELi64ELi8ES3_EELb1ELb0ELb0ELb1ELb0ELb0ELb0EEEvNS_16Flash_bwd_paramsE --------------------------
	.section	.nv.constant0._ZN5flash44flash_bwd_dq_dk_dv_loop_seqk_parallel_kernelI23Flash_bwd_kernel_traitsILi192ELi64ELi64ELi8ELi4ELi2ELi2ELb1ELb1EN7cutlass10bfloat16_tE19Flash_kernel_traitsILi192ELi64ELi64ELi8ES3_EELb1ELb0ELb0ELb1ELb0ELb0ELb0EEEvNS_16Flash_bwd_paramsE,"a",@progbits
	.sectionflags	@""
	.align	4
.nv.constant0._ZN5flash44flash_bwd_dq_dk_dv_loop_seqk_parallel_kernelI23Flash_bwd_kernel_traitsILi192ELi64ELi64ELi8ELi4ELi2ELi2ELb1ELb1EN7cutlass10bfloat16_tE19Flash_kernel_traitsILi192ELi64ELi64ELi8ES3_EELb1ELb0ELb0ELb1ELb0ELb0ELb0EEEvNS_16Flash_bwd_paramsE:
	.zero		1536


//--------------------- .nv.constant0._ZN5flash44flash_bwd_dq_dk_dv_loop_seqk_parallel_kernelI23Flash_bwd_kernel_traitsILi192ELi64ELi64ELi8ELi4ELi2ELi2ELb1ELb1EN7cutlass10bfloat16_tE19Flash_kernel_traitsILi192ELi64ELi64ELi8ES3_EELb0ELb0ELb0ELb1ELb0ELb0ELb1EEEvNS_16Flash_bwd_paramsE --------------------------
	.section	.nv.constant0._ZN5flash44flash_bwd_dq_dk_dv_loop_seqk_parallel_kernelI23Flash_bwd_kernel_traitsILi192ELi64ELi64ELi8ELi4ELi2ELi2ELb1ELb1EN7cutlass10bfloat16_tE19Flash_kernel_traitsILi192ELi64ELi64ELi8ES3_EELb0ELb0ELb0ELb1ELb0ELb0ELb1EEEvNS_16Flash_bwd_paramsE,"a",@progbits
	.sectionflags	@""
	.align	4
.nv.constant0._ZN5flash44flash_bwd_dq_dk_dv_loop_seqk_parallel_kernelI23Flash_bwd_kernel_traitsILi192ELi64ELi64ELi8ELi4ELi2ELi2ELb1ELb1EN7cutlass10bfloat16_tE19Flash_kernel_traitsILi192ELi64ELi64ELi8ES3_EELb0ELb0ELb0ELb1ELb0ELb0ELb1EEEvNS_16Flash_bwd_paramsE:
	.zero		1536


//--------------------- .nv.constant0._ZN5flash44flash_bwd_dq_dk_dv_loop_seqk_parallel_kernelI23Flash_bwd_kernel_traitsILi192ELi64ELi64ELi8ELi4ELi2ELi2ELb1ELb1EN7cutlass10bfloat16_tE19Flash_kernel_traitsILi192ELi64ELi64ELi8ES3_EELb1ELb0ELb1ELb0ELb0ELb1ELb0EEEvNS_16Flash_bwd_paramsE --------------------------
	.section	.nv.constant0._ZN5flash44flash_bwd_dq_dk_dv_loop_seqk_parallel_kernelI23Flash_bwd_kernel_traitsILi192ELi64ELi64ELi8ELi4ELi2ELi2ELb1ELb1EN7cutlass10bfloat16_tE19Flash_kernel_traitsILi192ELi64ELi64ELi8ES3_EELb1ELb0ELb1ELb0ELb0ELb1ELb0EEEvNS_16Flash_bwd_paramsE,"a",@progbits
	.sectionflags	@""
	.align	4
.nv.constant0._ZN5flash44flash_bwd_dq_dk_dv_loop_seqk_parallel_kernelI23Flash_bwd_kernel_traitsILi192ELi64ELi64ELi8ELi4ELi2ELi2ELb1ELb1EN7cutlass10bfloat16_tE19Flash_kernel_traitsILi192ELi64ELi64ELi8ES3_EELb1ELb0ELb1ELb0ELb0ELb1ELb0EEEvNS_16Flash_bwd_paramsE:
	.zero		1536


//--------------------- .nv.constant0._ZN5flash44flash_bwd_dq_dk_dv_loop_seqk_parallel_kernelI23Flash_bwd_kernel_traitsILi192ELi64ELi64ELi8ELi4ELi2ELi2ELb1ELb1EN7cutlass10bfloat16_tE19Flash_kernel_traitsILi192ELi64ELi64ELi8ES3_EELb0ELb0ELb1ELb0ELb0ELb1ELb1EEEvNS_16Flash_bwd_paramsE --------------------------
	.section	.nv.constant0._ZN5flash44flash_bwd_dq_dk_dv_loop_seqk_parallel_kernelI23Flash_bwd_kernel_traitsILi192ELi64ELi64ELi8ELi4ELi2ELi2ELb1ELb1EN7cutlass10bfloat16_tE19Flash_kernel_traitsILi192ELi64ELi64ELi8ES3_EELb0ELb0ELb1ELb0ELb0ELb1ELb1EEEvNS_16Flash_bwd_paramsE,"a",@progbits
	.sectionflags	@""
	.align	4
.nv.constant0._ZN5flash44flash_bwd_dq_dk_dv_loop_seqk_parallel_kernelI23Flash_bwd_kernel_traitsILi192ELi64ELi64ELi8ELi4ELi2ELi2ELb1ELb1EN7cutlass10bfloat16_tE19Flash_kernel_traitsILi192ELi64ELi64ELi8ES3_EELb0ELb0ELb1ELb0ELb0ELb1ELb1EEEvNS_16Flash_bwd_paramsE:
	.zero		1536


//--------------------- .nv.constant0._ZN5flash44flash_bwd_dq_dk_dv_loop_seqk_parallel_kernelI23Flash_bwd_kernel_traitsILi192ELi64ELi64ELi8ELi4ELi2ELi2ELb1ELb1EN7cutlass10bfloat16_tE19Flash_kernel_traitsILi192ELi64ELi64ELi8ES3_EELb1ELb0ELb1ELb1ELb0ELb0ELb0EEEvNS_16Flash_bwd_paramsE --------------------------
	.section	.nv.constant0._ZN5flash44flash_bwd_dq_dk_dv_loop_seqk_parallel_kernelI23Flash_bwd_kernel_traitsILi192ELi64ELi64ELi8ELi4ELi2ELi2ELb1ELb1EN7cutlass10bfloat16_tE19Flash_kernel_traitsILi192ELi64ELi64ELi8ES3_EELb1ELb0ELb1ELb1ELb0ELb0ELb0EEEvNS_16Flash_bwd_paramsE,"a",@progbits
	.sectionflags	@""
	.align	4
.nv.constant0._ZN5flash44flash_bwd_dq_dk_dv_loop_seqk_parallel_kernelI23Flash_bwd_kernel_traitsILi192ELi64ELi64ELi8ELi4ELi2ELi2ELb1ELb1EN7cutlass10bfloat16_tE19Flash_kernel_traitsILi192ELi64ELi64ELi8ES3_EELb1ELb0ELb1ELb1ELb0ELb0ELb0EEEvNS_16Flash_bwd_paramsE:
	.zero		1536


//--------------------- .nv.constant0._ZN5flash44flash_bwd_dq_dk_dv_loop_seqk_parallel_kernelI23Flash_bwd_kernel_traitsILi192ELi64ELi64ELi8ELi4ELi2ELi2ELb1ELb1EN7cutlass10bfloat16_tE19Flash_kernel_traitsILi192ELi64ELi64ELi8ES3_EELb0ELb0ELb1ELb1ELb0ELb0ELb1EEEvNS_16Flash_bwd_paramsE --------------------------
	.section	.nv.constant0._ZN5flash44flash_bwd_dq_dk_dv_loop_seqk_parallel_kernelI23Flash_bwd_kernel_traitsILi192ELi64ELi64ELi8ELi4ELi2ELi2ELb1ELb1EN7cutlass10bfloat16_tE19Flash_kernel_traitsILi192ELi64ELi64ELi8ES3_EELb0ELb0ELb1ELb1ELb0ELb0ELb1EEEvNS_16Flash_bwd_paramsE,"a",@progbits
	.sectionflags	@""
	.align	4
.nv.constant0._ZN5flash44flash_bwd_dq_dk_dv_loop_seqk_parallel_kernelI23Flash_bwd_kernel_traitsILi192ELi64ELi64ELi8ELi4ELi2ELi2ELb1ELb1EN7cutlass10bfloat16_tE19Flash_kernel_traitsILi192ELi64ELi64ELi8ES3_EELb0ELb0ELb1ELb1ELb0ELb0ELb1EEEvNS_16Flash_bwd_paramsE:
	.zero		1536


//--------------------- .nv.constant0._ZN5flash25flash_bwd_dot_do_o_kernelILb0E23Flash_bwd_kernel_traitsILi192ELi64ELi64ELi8ELi4ELi2ELi2ELb1ELb1EN7cutlass10bfloat16_tE19Flash_kernel_traitsILi192ELi64ELi64ELi8ES3_EEEEvNS_16Flash_bwd_paramsE --------------------------
	.section	.nv.constant0._ZN5flash25flash_bwd_dot_do_o_kernelILb0E23Flash_bwd_kernel_traitsILi192ELi64ELi64ELi8ELi4ELi2ELi2ELb1ELb1EN7cutlass10bfloat16_tE19Flash_kernel_traitsILi192ELi64ELi64ELi8ES3_EEEEvNS_16Flash_bwd_paramsE,"a",@progbits
	.sectionflags	@""
	.align	4
.nv.constant0._ZN5flash25flash_bwd_dot_do_o_kernelILb0E23Flash_bwd_kernel_traitsILi192ELi64ELi64ELi8ELi4ELi2ELi2ELb1ELb1EN7cutlass10bfloat16_tE19Flash_kernel_traitsILi192ELi64ELi64ELi8ES3_EEEEvNS_16Flash_bwd_paramsE:
	.zero		1536


//--------------------- .nv.constant0._ZN5flash25flash_bwd_dot_do_o_kernelILb1E23Flash_bwd_kernel_traitsILi192ELi64ELi64ELi8ELi4ELi2ELi2ELb1ELb1EN7cutlass10bfloat16_tE19Flash_kernel_traitsILi192ELi64ELi64ELi8ES3_EEEEvNS_16Flash_bwd_paramsE --------------------------
	.section	.nv.constant0._ZN5flash25flash_bwd_dot_do_o_kernelILb1E23Flash_bwd_kernel_traitsILi192ELi64ELi64ELi8ELi4ELi2ELi2ELb1ELb1EN7cutlass10bfloat16_tE19Flash_kernel_traitsILi192ELi64ELi64ELi8ES3_EEEEvNS_16Flash_bwd_paramsE,"a",@progbits
	.sectionflags	@""
	.align	4
.nv.constant0._ZN5flash25flash_bwd_dot_do_o_kernelILb1E23Flash_bwd_kernel_traitsILi192ELi64ELi64ELi8ELi4ELi2ELi2ELb1ELb1EN7cutlass10bfloat16_tE19Flash_kernel_traitsILi192ELi64ELi64ELi8ES3_EEEEvNS_16Flash_bwd_paramsE:
	.zero		1536


//--------------------- .nv.constant0._ZN5flash27flash_bwd_convert_dq_kernelI23Flash_bwd_kernel_traitsILi192ELi64ELi64ELi8ELi4ELi2ELi2ELb0ELb0EN7cutlass10bfloat16_tE19Flash_kernel_traitsILi192ELi64ELi64ELi8ES3_EEEEvNS_16Flash_bwd_paramsEi --------------------------
	.section	.nv.constant0._ZN5flash27flash_bwd_convert_dq_kernelI23Flash_bwd_kernel_traitsILi192ELi64ELi64ELi8ELi4ELi2ELi2ELb0ELb0EN7cutlass10bfloat16_tE19Flash_kernel_traitsILi192ELi64ELi64ELi8ES3_EEEEvNS_16Flash_bwd_paramsEi,"a",@progbits
	.sectionflags	@""
	.align	4
.nv.constant0._ZN5flash27flash_bwd_convert_dq_kernelI23Flash_bwd_kernel_traitsILi192ELi64ELi64ELi8ELi4ELi2ELi2ELb0ELb0EN7cutlass10bfloat16_tE19Flash_kernel_traitsILi192ELi64ELi64ELi8ES3_EEEEvNS_16Flash_bwd_paramsEi:
	.zero		1540


//--------------------- .nv.constant0._ZN5flash44flash_bwd_dq_dk_dv_loop_seqk_parallel_kernelI23Flash_bwd_kernel_traitsILi192ELi64ELi64ELi8ELi4ELi2ELi2ELb0ELb0EN7cutlass10bfloat16_tE19Flash_kernel_traitsILi192ELi64ELi64ELi8ES3_EELb1ELb0ELb0ELb0ELb0ELb0ELb0EEEvNS_16Flash_bwd_paramsE --------------------------
	.section	.nv.constant0._ZN5flash44flash_bwd_dq_dk_dv_loop_seqk_parallel_kernelI23Flash_bwd_kernel_traitsILi192ELi64ELi64ELi8ELi4ELi2ELi2ELb0ELb0EN7cutlass10bfloat16_tE19Flash_kernel_traitsILi192ELi64ELi64ELi8ES3_EELb1ELb0ELb0ELb0ELb0ELb0ELb0EEEvNS_16Flash_bwd_paramsE,"a",@progbits
	.sectionflags	@""
	.align	4
.nv.constant0._ZN5flash44flash_bwd_dq_dk_dv_loop_seqk_parallel_kernelI23Flash_bwd_kernel_traitsILi192ELi64ELi64ELi8ELi4ELi2ELi2ELb0ELb0EN7cutlass10bfloat16_tE19Flash_kernel_traitsILi192ELi64ELi64ELi8ES3_EELb1ELb0ELb0ELb0ELb0ELb0ELb0EEEvNS_16Flash_bwd_paramsE:
	.zero		1536


//--------------------- .nv.constant0._ZN5flash44flash_bwd_dq_dk_dv_loop_seqk_parallel_kernelI23Flash_bwd_kernel_traitsILi192ELi64ELi64ELi8ELi4ELi2ELi2ELb0ELb0EN7cutlass10bfloat16_tE19Flash_kernel_traitsILi192ELi64ELi64ELi8ES3_EELb0ELb0ELb0ELb0ELb0ELb0ELb1EEEvNS_16Flash_bwd_paramsE --------------------------
	.section	.nv.constant0._ZN5flash44flash_bwd_dq_dk_dv_loop_seqk_parallel_kernelI23Flash_bwd_kernel_traitsILi192ELi64ELi64ELi8ELi4ELi2ELi2ELb0ELb0EN7cutlass10bfloat16_tE19Flash_kernel_traitsILi192ELi64ELi64ELi8ES3_EELb0ELb0ELb0ELb0ELb0ELb0ELb1EEEvNS_16Flash_bwd_paramsE,"a",@progbits
	.sectionflags	@""
	.align	4
.nv.constant0._ZN5flash44flash_bwd_dq_dk_dv_loop_seqk_parallel_kernelI23Flash_bwd_kernel_traitsILi192ELi64ELi64ELi8ELi4ELi2ELi2ELb0ELb0EN7cutlass10bfloat16_tE19Flash_kernel_traitsILi192ELi64ELi64ELi8ES3_EELb0ELb0ELb0ELb0ELb0ELb0ELb1EEEvNS_16Flash_bwd_paramsE:
	.zero		1536


//--------------------- .nv.constant0._ZN5flash44flash_bwd_dq_dk_dv_loop_seqk_parallel_kernelI23Flash_bwd_kernel_traitsILi192ELi64ELi64ELi8ELi4ELi2ELi2ELb0ELb0EN7cutlass10bfloat16_tE19Flash_kernel_traitsILi192ELi64ELi64ELi8ES3_EELb1ELb0ELb1ELb0ELb0ELb0ELb0EEEvNS_16Flash_bwd_paramsE --------------------------
	.section	.nv.constant0._ZN5flash44flash_bwd_dq_dk_dv_loop_seqk_parallel_kernelI23Flash_bwd_kernel_traitsILi192ELi64ELi64ELi8ELi4ELi2ELi2ELb0ELb0EN7cutlass10bfloat16_tE19Flash_kernel_traitsILi192ELi64ELi64ELi8ES3_EELb1ELb0ELb1ELb0ELb0ELb0ELb0EEEvNS_16Flash_bwd_paramsE,"a",@progbits
	.sectionflags	@""
	.align	4
.nv.constant0._ZN5flash44flash_bwd_dq_dk_dv_loop_seqk_parallel_kernelI23Flash_bwd_kernel_traitsILi192ELi64ELi64ELi8ELi4ELi2ELi2ELb0ELb0EN7cutlass10bfloat16_tE19Flash_kernel_traitsILi192ELi64ELi64ELi8ES3_EELb1ELb0ELb1ELb0ELb0ELb0ELb0EEEvNS_16Flash_bwd_paramsE:
	.zero		1536


//--------------------- .nv.constant0._ZN5flash44flash_bwd_dq_dk_dv_loop_seqk_parallel_kernelI23Flash_bwd_kernel_traitsILi192ELi64ELi64ELi8ELi4ELi2ELi2ELb0ELb0EN7cutlass10bfloat16_tE19Flash_kernel_traitsILi192ELi64ELi64ELi8ES3_EELb0ELb0ELb1ELb0ELb0ELb0ELb1EEEvNS_16Flash_bwd_paramsE --------------------------
	.section	.nv.constant0._ZN5flash44flash_bwd_dq_dk_dv_loop_seqk_parallel_kernelI23Flash_bwd_kernel_traitsILi192ELi64ELi64ELi8ELi4ELi2ELi2ELb0ELb0EN7cutlass10bfloat16_tE19Flash_kernel_traitsILi192ELi64ELi64ELi8ES3_EELb0ELb0ELb1ELb0ELb0ELb0ELb1EEEvNS_16Flash_bwd_paramsE,"a",@progbits
	.sectionflags	@""
	.align	4
.nv.constant0._ZN5flash44flash_bwd_dq_dk_dv_loop_seqk_parallel_kernelI23Flash_bwd_kernel_traitsILi192ELi64ELi64ELi8ELi4ELi2ELi2ELb0ELb0EN7cutlass10bfloat16_tE19Flash_kernel_traitsILi192ELi64ELi64ELi8ES3_EELb0ELb0ELb1ELb0ELb0ELb0ELb1EEEvNS_16Flash_bwd_paramsE:
	.zero		1536


//--------------------- .nv.constant0._ZN5flash44flash_bwd_dq_dk_dv_loop_seqk_parallel_kernelI23Flash_bwd_kernel_traitsILi192ELi64ELi64ELi8ELi4ELi2ELi2ELb0ELb0EN7cutlass10bfloat16_tE19Flash_kernel_traitsILi192ELi64ELi64ELi8ES3_EELb1ELb0ELb0ELb0ELb0ELb1ELb0EEEvNS_16Flash_bwd_paramsE --------------------------
	.section	.nv.constant0._ZN5flash44flash_bwd_dq_dk_dv_loop_seqk_parallel_kernelI23Flash_bwd_kernel_traitsILi192ELi64ELi64ELi8ELi4ELi2ELi2ELb0ELb0EN7cutlass10bfloat16_tE19Flash_kernel_traitsILi192ELi64ELi64ELi8ES3_EELb1ELb0ELb0ELb0ELb0ELb1ELb0EEEvNS_16Flash_bwd_paramsE,"a",@progbits
	.sectionflags	@""
	.align	4
.nv.constant0._ZN5flash44flash_bwd_dq_dk_dv_loop_seqk_parallel_kernelI23Flash_bwd_kernel_traitsILi192ELi64ELi64ELi8ELi4ELi2ELi2ELb0ELb0EN7cutlass10bfloat16_tE19Flash_kernel_traitsILi192ELi64ELi64ELi8ES3_EELb1ELb0ELb0ELb0ELb0ELb1ELb0EEEvNS_16Flash_bwd_paramsE:
	.zero		1536


//--------------------- .nv.constant0._ZN5flash44flash_bwd_dq_dk_dv_loop_seqk_parallel_kernelI23Flash_bwd_kernel_traitsILi192ELi64ELi64ELi8ELi4ELi2ELi2ELb0ELb0EN7cutlass10bfloat16_tE19Flash_kernel_traitsILi192ELi64ELi64ELi8ES3_EELb0ELb0ELb0ELb0ELb0ELb1ELb1EEEvNS_16Flash_bwd_paramsE --------------------------
	.section	.nv.constant0._ZN5flash44flash_bwd_dq_dk_dv_loop_seqk_parallel_kernelI23Flash_bwd_kernel_traitsILi192ELi64ELi64ELi8ELi4ELi2ELi2ELb0ELb0EN7cutlass10bfloat16_tE19Flash_kernel_traitsILi192ELi64ELi64ELi8ES3_EELb0ELb0ELb0ELb0ELb0ELb1ELb1EEEvNS_16Flash_bwd_paramsE,"a",@progbits
	.sectionflags	@""
	.align	4
.nv.constant0._ZN5flash44flash_bwd_dq_dk_dv_loop_seqk_parallel_kernelI23Flash_bwd_kernel_traitsILi192ELi64ELi64ELi8ELi4ELi2ELi2ELb0ELb0EN7cutlass10bfloat16_tE19Flash_kernel_traitsILi192ELi64ELi64ELi8ES3_EELb0ELb0ELb0ELb0ELb0ELb1ELb1EEEvNS_16Flash_bwd_paramsE:
	.zero		1536


//--------------------- .nv.constant0._ZN5flash44flash_bwd_dq_dk_dv_loop_seqk_parallel_kernelI23Flash_bwd_kernel_traitsILi192ELi64ELi64ELi8ELi4ELi2ELi2ELb0ELb0EN7cutlass10bfloat16_tE19Flash_kernel_traitsILi192ELi64ELi64ELi8ES3_EELb1ELb0ELb0ELb1ELb0ELb0ELb0EEEvNS_16Flash_bwd_paramsE --------------------------
	.section	.nv.constant0._ZN5flash44flash_bwd_dq_dk_dv_loop_seqk_parallel_kernelI23Flash_bwd_kernel_traitsILi192ELi64ELi64ELi8ELi4ELi2ELi2ELb0ELb0EN7cutlass10bfloat16_tE19Flash_kernel_traitsILi192ELi64ELi64ELi8ES3_EELb1ELb0ELb0ELb1ELb0ELb0ELb0EEEvNS_16Flash_bwd_paramsE,"a",@progbits
	.sectionflags	@""
	.align	4
.nv.constant0._ZN5flash44flash_bwd_dq_dk_dv_loop_seqk_parallel_kernelI23Flash_bwd_kernel_traitsILi192ELi64ELi64ELi8ELi4ELi2ELi2ELb0ELb0EN7cutlass10bfloat16_tE19Flash_kernel_traitsILi192ELi64ELi64ELi8ES3_EELb1ELb0ELb0ELb1ELb0ELb0ELb0EEEvNS_16Flash_bwd_paramsE:
	.zero		1536


//--------------------- .nv.constant0._ZN5flash44flash_bwd_dq_dk_dv_loop_seqk_parallel_kernelI23Flash_bwd_kernel_traitsILi192ELi64ELi64ELi8ELi4ELi2ELi2ELb0ELb0EN7cutlass10bfloat16_tE19Flash_kernel_traitsILi192ELi64ELi64ELi8ES3_EELb0ELb0ELb0ELb1ELb0ELb0ELb1EEEvNS_16Flash_bwd_paramsE --------------------------
	.section	.nv.constant0._ZN5flash44flash_bwd_dq_dk_dv_loop_seqk_parallel_kernelI23Flash_bwd_kernel_traitsILi192ELi64ELi64ELi8ELi4ELi2ELi2ELb0ELb0EN7cutlass10bfloat16_tE19Flash_kernel_traitsILi192ELi64ELi64ELi8ES3_EELb0ELb0ELb0ELb1ELb0ELb0ELb1EEEvNS_16Flash_bwd_paramsE,"a",@progbits
	.sectionflags	@""
	.align	4
.nv.constant0._ZN5flash44flash_bwd_dq_dk_dv_loop_seqk_parallel_kernelI23Flash_bwd_kernel_traitsILi192ELi64ELi64ELi8ELi4ELi2ELi2ELb0ELb0EN7cutlass10bfloat16_tE19Flash_kernel_traitsILi192ELi64ELi64ELi8ES3_EELb0ELb0ELb0ELb1ELb0ELb0ELb1EEEvNS_16Flash_bwd_paramsE:
	.zero		1536


//--------------------- .nv.constant0._ZN5flash44flash_bwd_dq_dk_dv_loop_seqk_parallel_kernelI23Flash_bwd_kernel_traitsILi192ELi64ELi64ELi8ELi4ELi2ELi2ELb0ELb0EN7cutlass10bfloat16_tE19Flash_kernel_traitsILi192ELi64ELi64ELi8ES3_EELb1ELb0ELb1ELb0ELb0ELb1ELb0EEEvNS_16Flash_bwd_paramsE --------------------------
	.section	.nv.constant0._ZN5flash44flash_bwd_dq_dk_dv_loop_seqk_parallel_kernelI23Flash_bwd_kernel_traitsILi192ELi64ELi64ELi8ELi4ELi2ELi2ELb0ELb0EN7cutlass10bfloat16_tE19Flash_kernel_traitsILi192ELi64ELi64ELi8ES3_EELb1ELb0ELb1ELb0ELb0ELb1ELb0EEEvNS_16Flash_bwd_paramsE,"a",@progbits
	.sectionflags	@""
	.align	4
.nv.constant0._ZN5flash44flash_bwd_dq_dk_dv_loop_seqk_parallel_kernelI23Flash_bwd_kernel_traitsILi192ELi64ELi64ELi8ELi4ELi2ELi2ELb0ELb0EN7cutlass10bfloat16_tE19Flash_kernel_traitsILi192ELi64ELi64ELi8ES3_EELb1ELb0ELb1ELb0ELb0ELb1ELb0EEEvNS_16Flash_bwd_paramsE:
	.zero		1536


//--------------------- .nv.constant0._ZN5flash44flash_bwd_dq_dk_dv_loop_seqk_parallel_kernelI23Flash_bwd_kernel_traitsILi192ELi64ELi64ELi8ELi4ELi2ELi2ELb0ELb0EN7cutlass10bfloat16_tE19Flash_kernel_traitsILi192ELi64ELi64ELi8ES3_EELb0ELb0ELb1ELb0ELb0ELb1ELb1EEEvNS_16Flash_bwd_paramsE --------------------------
	.section	.nv.constant0._ZN5flash44flash_bwd_dq_dk_dv_loop_seqk_parallel_kernelI23Flash_bwd_kernel_traitsILi192ELi64ELi64ELi8ELi4ELi2ELi2ELb0ELb0EN7cutlass10bfloat16_tE19Flash_kernel_traitsILi192ELi64ELi64ELi8ES3_EELb0ELb0ELb1ELb0ELb0ELb1ELb1EEEvNS_16Flash_bwd_paramsE,"a",@progbits
	.sectionflags	@""
	.align	4
.nv.constant0._ZN5flash44flash_bwd_dq_dk_dv_loop_seqk_parallel_kernelI23Flash_bwd_kernel_traitsILi192ELi64ELi64ELi8ELi4ELi2ELi2ELb0ELb0EN7cutlass10bfloat16_tE19Flash_kernel_traitsILi192ELi64ELi64ELi8ES3_EELb0ELb0ELb1ELb0ELb0ELb1ELb1EEEvNS_16Flash_bwd_paramsE:
	.zero		1536


//--------------------- .nv.constant0._ZN5flash44flash_bwd_dq_dk_dv_loop_seqk_parallel_kernelI23Flash_bwd_kernel_traitsILi192ELi64ELi64ELi8ELi4ELi2ELi2ELb0ELb0EN7cutlass10bfloat16_tE19Flash_kernel_traitsILi192ELi64ELi64ELi8ES3_EELb1ELb0ELb1ELb1ELb0ELb0ELb0EEEvNS_16Flash_bwd_paramsE --------------------------
	.section	.nv.constant0._ZN5flash44flash_bwd_dq_dk_dv_loop_seqk_parallel_kernelI23Flash_bwd_kernel_traitsILi192ELi64ELi64ELi8ELi4ELi2ELi2ELb0ELb0EN7cutlass10bfloat16_tE19Flash_kernel_traitsILi192ELi64ELi64ELi8ES3_EELb1ELb0ELb1ELb1ELb0ELb0ELb0EEEvNS_16Flash_bwd_paramsE,"a",@progbits
	.sectionflags	@""
	.align	4
.nv.constant0._ZN5flash44flash_bwd_dq_dk_dv_loop_seqk_parallel_kernelI23Flash_bwd_kernel_traitsILi192ELi64ELi64ELi8ELi4ELi2ELi2ELb0ELb0EN7cutlass10bfloat16_tE19Flash_kernel_traitsILi192ELi64ELi64ELi8ES3_EELb1ELb0ELb1ELb1ELb0ELb0ELb0EEEvNS_16Flash_bwd_paramsE:
	.zero		1536


//--------------------- .nv.constant0._ZN5flash44flash_bwd_dq_dk_dv_loop_seqk_parallel_kernelI23Flash_bwd_kernel_traitsILi192ELi64ELi64ELi8ELi4ELi2ELi2ELb0ELb0EN7cutlass10bfloat16_tE19Flash_kernel_traitsILi192ELi64ELi64ELi8ES3_EELb0ELb0ELb1ELb1ELb0ELb0ELb1EEEvNS_16Flash_bwd_paramsE --------------------------
	.section	.nv.constant0._ZN5flash44flash_bwd_dq_dk_dv_loop_seqk_parallel_kernelI23Flash_bwd_kernel_traitsILi192ELi64ELi64ELi8ELi4ELi2ELi2ELb0ELb0EN7cutlass10bfloat16_tE19Flash_kernel_traitsILi192ELi64ELi64ELi8ES3_EELb0ELb0ELb1ELb1ELb0ELb0ELb1EEEvNS_16Flash_bwd_paramsE,"a",@progbits
	.sectionflags	@""
	.align	4
.nv.constant0._ZN5flash44flash_bwd_dq_dk_dv_loop_seqk_parallel_kernelI23Flash_bwd_kernel_traitsILi192ELi64ELi64ELi8ELi4ELi2ELi2ELb0ELb0EN7cutlass10bfloat16_tE19Flash_kernel_traitsILi192ELi64ELi64ELi8ES3_EELb0ELb0ELb1ELb1ELb0ELb0ELb1EEEvNS_16Flash_bwd_paramsE:
	.zero		1536


//--------------------- .nv.constant0._ZN5flash25flash_bwd_dot_do_o_kernelILb0E23Flash_bwd_kernel_traitsILi192ELi64ELi64ELi8ELi4ELi2ELi2ELb0ELb0EN7cutlass10bfloat16_tE19Flash_kernel_traitsILi192ELi64ELi64ELi8ES3_EEEEvNS_16Flash_bwd_paramsE --------------------------
	.section	.nv.constant0._ZN5flash25flash_bwd_dot_do_o_kernelILb0E23Flash_bwd_kernel_traitsILi192ELi64ELi64ELi8ELi4ELi2ELi2ELb0ELb0EN7cutlass10bfloat16_tE19Flash_kernel_traitsILi192ELi64ELi64ELi8ES3_EEEEvNS_16Flash_bwd_paramsE,"a",@progbits
	.sectionflags	@""
	.align	4
.nv.constant0._ZN5flash25flash_bwd_dot_do_o_kernelILb0E23Flash_bwd_kernel_traitsILi192ELi64ELi64ELi8ELi4ELi2ELi2ELb0ELb0EN7cutlass10bfloat16_tE19Flash_kernel_traitsILi192ELi64ELi64ELi8ES3_EEEEvNS_16Flash_bwd_paramsE:
	.zero		1536


//--------------------- .nv.constant0._ZN5flash25flash_bwd_dot_do_o_kernelILb1E23Flash_bwd_kernel_traitsILi192ELi64ELi64ELi8ELi4ELi2ELi2ELb0ELb0EN7cutlass10bfloat16_tE19Flash_kernel_traitsILi192ELi64ELi64ELi8ES3_EEEEvNS_16Flash_bwd_paramsE --------------------------
	.section	.nv.constant0._ZN5flash25flash_bwd_dot_do_o_kernelILb1E23Flash_bwd_kernel_traitsILi192ELi64ELi64ELi8ELi4ELi2ELi2ELb0ELb0EN7cutlass10bfloat16_tE19Flash_kernel_traitsILi192ELi64ELi64ELi8ES3_EEEEvNS_16Flash_bwd_paramsE,"a",@progbits
	.sectionflags	@""
	.align	4
.nv.constant0._ZN5flash25flash_bwd_dot_do_o_kernelILb1E23Flash_bwd_kernel_traitsILi192ELi64ELi64ELi8ELi4ELi2ELi2ELb0ELb0EN7cutlass10bfloat16_tE19Flash_kernel_traitsILi192ELi64ELi64ELi8ES3_EEEEvNS_16Flash_bwd_paramsE:
	.zero		1536


//--------------------- SYMBOLS --------------------------

	.type		.nv.reservedSmem.offset0,@object
	.size		.nv.reservedSmem.offset0,0x4
	.type		.nv.reservedSmem.cap,@object
	.size		.nv.reservedSmem.cap,0x4
